	.target	sm_90a

	.elftype	@"ET_EXEC"


//--------------------- .note.nv.tkinfo           --------------------------
	.section	.note.nv.tkinfo,"",@"SHT_NOTE"
	.sectionflags	@"SHF_NOTE_NV_TKINFO"
	.tkinfo
        /*0018*/ 	.word	0x00000002
        /*0030*/ 	.string	""
        /*0030*/ 	.string	"ptxas"
        /*0030*/ 	.string	"Cuda compilation tools, release 13.0, V13.0.88"
        /*0030*/ 	.string	"Build cuda_13.0.r13.0/compiler.36424714_0"
        /*0030*/ 	.string	"-arch sm_90a -m 64 "



//--------------------- .note.nv.cuinfo           --------------------------
	.section	.note.nv.cuinfo,"",@"SHT_NOTE"
	.sectionflags	@"SHF_NOTE_NV_CUINFO"
        /*0018*/ 	.short	0x0002
        /*001a*/ 	.short	0x005a
        /*001c*/ 	.short	0x0082
	.zero		2


//--------------------- .nv.info                  --------------------------
	.section	.nv.info,"",@"SHT_CUDA_INFO"
	.align	4


	//----- nvinfo : EIATTR_REGCOUNT
	.align		4
        /*0000*/ 	.byte	0x04, 0x2f
        /*0002*/ 	.short	(.L_19 - .L_18)
	.align		4
.L_18:
        /*0004*/ 	.word	index@(_ZN7cutlass13device_kernelIN5flash11enable_sm90INS1_16FlashAttnFwdSm90INS1_25CollectiveMainloopFwdSm90ILi2EN4cute5tupleIJNS5_1CILi1EEES8_S8_EEENS6_IJNS7_ILi128EEENS7_ILi96EEENS7_ILi192EEEEEELi192ENS_10bfloat16_tEfNS_4arch4Sm90ELb1ELb0ELb1ELb1ELb1ELb1ELb0ELb1ELb1ELb1ELb1ELb0EEENS1_21CollectiveEpilogueFwdINS6_IJSA_SC_SB_EEES9_SE_SG_Li256ELb1ELb1ELb1ELb0EEENS1_36VarlenDynamicPersistentTileSchedulerILi128ELi96ELi256ELi128ELb1ELb1ELb1ELb1ELb1ELb1EEEEEEEEEvNT_6ParamsE)
        /*0008*/ 	.word	0x000000a8


	//----- nvinfo : EIATTR_FRAME_SIZE
	.align		4
.L_19:
        /*000c*/ 	.byte	0x04, 0x11
        /*000e*/ 	.short	(.L_21 - .L_20)
	.align		4
.L_20:
        /*0010*/ 	.word	index@(_ZN7cutlass13device_kernelIN5flash11enable_sm90INS1_16FlashAttnFwdSm90INS1_25CollectiveMainloopFwdSm90ILi2EN4cute5tupleIJNS5_1CILi1EEES8_S8_EEENS6_IJNS7_ILi128EEENS7_ILi96EEENS7_ILi192EEEEEELi192ENS_10bfloat16_tEfNS_4arch4Sm90ELb1ELb0ELb1ELb1ELb1ELb1ELb0ELb1ELb1ELb1ELb1ELb0EEENS1_21CollectiveEpilogueFwdINS6_IJSA_SC_SB_EEES9_SE_SG_Li256ELb1ELb1ELb1ELb0EEENS1_36VarlenDynamicPersistentTileSchedulerILi128ELi96ELi256ELi128ELb1ELb1ELb1ELb1ELb1ELb1EEEEEEEEEvNT_6ParamsE)
        /*0014*/ 	.word	0x00000080


	//----- nvinfo : EIATTR_REGCOUNT
	.align		4
.L_21:
        /*0018*/ 	.byte	0x04, 0x2f
        /*001a*/ 	.short	(.L_23 - .L_22)
	.align		4
.L_22:
        /*001c*/ 	.word	index@(_ZN7cutlass13device_kernelIN5flash11enable_sm90INS1_16FlashAttnFwdSm90INS1_25CollectiveMainloopFwdSm90ILi2EN4cute5tupleIJNS5_1CILi1EEES8_S8_EEENS6_IJNS7_ILi128EEENS7_ILi96EEENS7_ILi192EEEEEELi192ENS_10bfloat16_tEfNS_4arch4Sm90ELb1ELb0ELb1ELb1ELb1ELb0ELb0ELb1ELb1ELb1ELb1ELb0EEENS1_21CollectiveEpilogueFwdINS6_IJSA_SC_SB_EEES9_SE_SG_Li256ELb1ELb1ELb1ELb0EEENS1_36VarlenDynamicPersistentTileSchedulerILi128ELi96ELi256ELi128ELb1ELb1ELb1ELb1ELb1ELb1EEEEEEEEEvNT_6ParamsE)
        /*0020*/ 	.word	0x000000a8


	//----- nvinfo : EIATTR_FRAME_SIZE
	.align		4
.L_23:
        /*0024*/ 	.byte	0x04, 0x11
        /*0026*/ 	.short	(.L_25 - .L_24)
	.align		4
.L_24:
        /*0028*/ 	.word	index@(_ZN7cutlass13device_kernelIN5flash11enable_sm90INS1_16FlashAttnFwdSm90INS1_25CollectiveMainloopFwdSm90ILi2EN4cute5tupleIJNS5_1CILi1EEES8_S8_EEENS6_IJNS7_ILi128EEENS7_ILi96EEENS7_ILi192EEEEEELi192ENS_10bfloat16_tEfNS_4arch4Sm90ELb1ELb0ELb1ELb1ELb1ELb0ELb0ELb1ELb1ELb1ELb1ELb0EEENS1_21CollectiveEpilogueFwdINS6_IJSA_SC_SB_EEES9_SE_SG_Li256ELb1ELb1ELb1ELb0EEENS1_36VarlenDynamicPersistentTileSchedulerILi128ELi96ELi256ELi128ELb1ELb1ELb1ELb1ELb1ELb1EEEEEEEEEvNT_6ParamsE)
        /*002c*/ 	.word	0x00000030


	//----- nvinfo : EIATTR_REGCOUNT
	.align		4
.L_25:
        /*0030*/ 	.byte	0x04, 0x2f
        /*0032*/ 	.short	(.L_27 - .L_26)
	.align		4
.L_26:
        /*0034*/ 	.word	index@(_ZN7cutlass13device_kernelIN5flash11enable_sm90INS1_16FlashAttnFwdSm90INS1_25CollectiveMainloopFwdSm90ILi2EN4cute5tupleIJNS5_1CILi1EEES8_S8_EEENS6_IJNS7_ILi128EEENS7_ILi96EEENS7_ILi192EEEEEELi192ENS_10bfloat16_tEfNS_4arch4Sm90ELb1ELb0ELb1ELb0ELb1ELb0ELb0ELb1ELb1ELb1ELb1ELb0EEENS1_21CollectiveEpilogueFwdINS6_IJSA_SC_SB_EEES9_SE_SG_Li256ELb0ELb1ELb1ELb0EEENS1_19SingleTileSchedulerILb0ELb1ELb1ELi128EEEEEEEEEvNT_6ParamsE)
        /*0038*/ 	.word	0x000000a8


	//----- nvinfo : EIATTR_FRAME_SIZE
	.align		4
.L_27:
        /*003c*/ 	.byte	0x04, 0x11
        /*003e*/ 	.short	(.L_29 - .L_28)
	.align		4
.L_28:
        /*0040*/ 	.word	index@(_ZN7cutlass13device_kernelIN5flash11enable_sm90INS1_16FlashAttnFwdSm90INS1_25CollectiveMainloopFwdSm90ILi2EN4cute5tupleIJNS5_1CILi1EEES8_S8_EEENS6_IJNS7_ILi128EEENS7_ILi96EEENS7_ILi192EEEEEELi192ENS_10bfloat16_tEfNS_4arch4Sm90ELb1ELb0ELb1ELb0ELb1ELb0ELb0ELb1ELb1ELb1ELb1ELb0EEENS1_21CollectiveEpilogueFwdINS6_IJSA_SC_SB_EEES9_SE_SG_Li256ELb0ELb1ELb1ELb0EEENS1_19SingleTileSchedulerILb0ELb1ELb1ELi128EEEEEEEEEvNT_6ParamsE)
        /*0044*/ 	.word	0x00000008


	//----- nvinfo : EIATTR_REGCOUNT
	.align		4
.L_29:
        /*0048*/ 	.byte	0x04, 0x2f
        /*004a*/ 	.short	(.L_31 - .L_30)
	.align		4
.L_30:
        /*004c*/ 	.word	index@(_ZN7cutlass13device_kernelIN5flash11enable_sm90INS1_16FlashAttnFwdSm90INS1_25CollectiveMainloopFwdSm90ILi2EN4cute5tupleIJNS5_1CILi1EEES8_S8_EEENS6_IJNS7_ILi128EEENS7_ILi96EEENS7_ILi192EEEEEELi192ENS_10bfloat16_tEfNS_4arch4Sm90ELb0ELb1ELb1ELb1ELb1ELb1ELb0ELb1ELb1ELb1ELb1ELb0EEENS1_21CollectiveEpilogueFwdINS6_IJSA_SC_SB_EEES9_SE_SG_Li256ELb1ELb1ELb1ELb0EEENS1_36VarlenDynamicPersistentTileSchedulerILi128ELi96ELi256ELi128ELb1ELb1ELb1ELb1ELb0ELb1EEEEEEEEEvNT_6ParamsE)
        /*0050*/ 	.word	0x000000a8


	//----- nvinfo : EIATTR_FRAME_SIZE
	.align		4
.L_31:
        /*0054*/ 	.byte	0x04, 0x11
        /*0056*/ 	.short	(.L_33 - .L_32)
	.align		4
.L_32:
        /*0058*/ 	.word	index@($_ZN7cutlass13device_kernelIN5flash11enable_sm90INS1_16FlashAttnFwdSm90INS1_25CollectiveMainloopFwdSm90ILi2EN4cute5tupleIJNS5_1CILi1EEES8_S8_EEENS6_IJNS7_ILi128EEENS7_ILi96EEENS7_ILi192EEEEEELi192ENS_10bfloat16_tEfNS_4arch4Sm90ELb0ELb1ELb1ELb1ELb1ELb1ELb0ELb1ELb1ELb1ELb1ELb0EEENS1_21CollectiveEpilogueFwdINS6_IJSA_SC_SB_EEES9_SE_SG_Li256ELb1ELb1ELb1ELb0EEENS1_36VarlenDynamicPersistentTileSchedulerILi128ELi96ELi256ELi128ELb1ELb1ELb1ELb1ELb0ELb1EEEEEEEEEvNT_6ParamsE$_ZZN5flash25CollectiveMainloopFwdSm90ILi2EN4cute5tupleIJNS1_1CILi1EEES4_S4_EEENS2_IJNS3_ILi128EEENS3_ILi96EEENS3_ILi192EEEEEELi192EN7cutlass10bfloat16_tEfNSA_4arch4Sm90ELb0ELb1ELb1ELb1ELb1ELb1ELb0ELb1ELb1ELb1ELb1ELb0EE12store_kv_newINS_16FlashAttnFwdSm90ISE_NS_21CollectiveEpilogueFwdINS2_IJS6_S8_S7_EEES5_SB_SD_Li256ELb1ELb1ELb1ELb0EEENS_36VarlenDynamicPersistentTileSchedulerILi128ELi96ELi256ELi128ELb1ELb1ELb1ELb1ELb0ELb1EEEE13SharedStorageEEEbRKNSE_6ParamsENSA_25PipelineTmaAsyncNoClusterILi2ENSA_16PipelineTmaAsyncILi2EEEEESU_RNSA_13PipelineStateILj2EEEiRT_RKNS_16SeqlenInfoQKNewKILb1ELb1EEENS2_IJiiiiEEEENKUliRKT_E_clISW_EEDaiS17_)
        /*005c*/ 	.word	0x000002f0


	//----- nvinfo : EIATTR_FRAME_SIZE
	.align		4
.L_33:
        /*0060*/ 	.byte	0x04, 0x11
        /*0062*/ 	.short	(.L_35 - .L_34)
	.align		4
.L_34:
        /*0064*/ 	.word	index@(_ZN7cutlass13device_kernelIN5flash11enable_sm90INS1_16FlashAttnFwdSm90INS1_25CollectiveMainloopFwdSm90ILi2EN4cute5tupleIJNS5_1CILi1EEES8_S8_EEENS6_IJNS7_ILi128EEENS7_ILi96EEENS7_ILi192EEEEEELi192ENS_10bfloat16_tEfNS_4arch4Sm90ELb0ELb1ELb1ELb1ELb1ELb1ELb0ELb1ELb1ELb1ELb1ELb0EEENS1_21CollectiveEpilogueFwdINS6_IJSA_SC_SB_EEES9_SE_SG_Li256ELb1ELb1ELb1ELb0EEENS1_36VarlenDynamicPersistentTileSchedulerILi128ELi96ELi256ELi128ELb1ELb1ELb1ELb1ELb0ELb1EEEEEEEEEvNT_6ParamsE)
        /*0068*/ 	.word	0x000002f0


	//----- nvinfo : EIATTR_REGCOUNT
	.align		4
.L_35:
        /*006c*/ 	.byte	0x04, 0x2f
        /*006e*/ 	.short	(.L_37 - .L_36)
	.align		4
.L_36:
        /*0070*/ 	.word	index@(_ZN7cutlass13device_kernelIN5flash11enable_sm90INS1_16FlashAttnFwdSm90INS1_25CollectiveMainloopFwdSm90ILi2EN4cute5tupleIJNS5_1CILi1EEES8_S8_EEENS6_IJNS7_ILi128EEENS7_ILi96EEENS7_ILi192EEEEEELi192ENS_10bfloat16_tEfNS_4arch4Sm90ELb0ELb1ELb1ELb1ELb1ELb0ELb0ELb1ELb1ELb1ELb1ELb0EEENS1_21CollectiveEpilogueFwdINS6_IJSA_SC_SB_EEES9_SE_SG_Li256ELb1ELb1ELb1ELb0EEENS1_36VarlenDynamicPersistentTileSchedulerILi128ELi96ELi256ELi128ELb1ELb1ELb1ELb1ELb0ELb1EEEEEEEEEvNT_6ParamsE)
        /*0074*/ 	.word	0x000000a8


	//----- nvinfo : EIATTR_FRAME_SIZE
	.align		4
.L_37:
        /*0078*/ 	.byte	0x04, 0x11
        /*007a*/ 	.short	(.L_39 - .L_38)
	.align		4
.L_38:
        /*007c*/ 	.word	index@(_ZN7cutlass13device_kernelIN5flash11enable_sm90INS1_16FlashAttnFwdSm90INS1_25CollectiveMainloopFwdSm90ILi2EN4cute5tupleIJNS5_1CILi1EEES8_S8_EEENS6_IJNS7_ILi128EEENS7_ILi96EEENS7_ILi192EEEEEELi192ENS_10bfloat16_tEfNS_4arch4Sm90ELb0ELb1ELb1ELb1ELb1ELb0ELb0ELb1ELb1ELb1ELb1ELb0EEENS1_21CollectiveEpilogueFwdINS6_IJSA_SC_SB_EEES9_SE_SG_Li256ELb1ELb1ELb1ELb0EEENS1_36VarlenDynamicPersistentTileSchedulerILi128ELi96ELi256ELi128ELb1ELb1ELb1ELb1ELb0ELb1EEEEEEEEEvNT_6ParamsE)
        /*0080*/ 	.word	0x00000028


	//----- nvinfo : EIATTR_REGCOUNT
	.align		4
.L_39:
        /*0084*/ 	.byte	0x04, 0x2f
        /*0086*/ 	.short	(.L_41 - .L_40)
	.align		4
.L_40:
        /*0088*/ 	.word	index@(_ZN7cutlass13device_kernelIN5flash11enable_sm90INS1_16FlashAttnFwdSm90INS1_25CollectiveMainloopFwdSm90ILi2EN4cute5tupleIJNS5_1CILi1EEES8_S8_EEENS6_IJNS7_ILi128EEENS7_ILi96EEENS7_ILi192EEEEEELi192ENS_10bfloat16_tEfNS_4arch4Sm90ELb0ELb1ELb1ELb0ELb1ELb0ELb0ELb1ELb1ELb1ELb1ELb0EEENS1_21CollectiveEpilogueFwdINS6_IJSA_SC_SB_EEES9_SE_SG_Li256ELb0ELb1ELb1ELb0EEENS1_19SingleTileSchedulerILb0ELb1ELb1ELi128EEEEEEEEEvNT_6ParamsE)
        /*008c*/ 	.word	0x000000a8


	//----- nvinfo : EIATTR_FRAME_SIZE
	.align		4
.L_41:
        /*0090*/ 	.byte	0x04, 0x11
        /*0092*/ 	.short	(.L_43 - .L_42)
	.align		4
.L_42:
        /*0094*/ 	.word	index@(_ZN7cutlass13device_kernelIN5flash11enable_sm90INS1_16FlashAttnFwdSm90INS1_25CollectiveMainloopFwdSm90ILi2EN4cute5tupleIJNS5_1CILi1EEES8_S8_EEENS6_IJNS7_ILi128EEENS7_ILi96EEENS7_ILi192EEEEEELi192ENS_10bfloat16_tEfNS_4arch4Sm90ELb0ELb1ELb1ELb0ELb1ELb0ELb0ELb1ELb1ELb1ELb1ELb0EEENS1_21CollectiveEpilogueFwdINS6_IJSA_SC_SB_EEES9_SE_SG_Li256ELb0ELb1ELb1ELb0EEENS1_19SingleTileSchedulerILb0ELb1ELb1ELi128EEEEEEEEEvNT_6ParamsE)
        /*0098*/ 	.word	0x00000008


	//----- nvinfo : EIATTR_REGCOUNT
	.align		4
.L_43:
        /*009c*/ 	.byte	0x04, 0x2f
        /*009e*/ 	.short	(.L_45 - .L_44)
	.align		4
.L_44:
        /*00a0*/ 	.word	index@(_ZN7cutlass13device_kernelIN5flash11enable_sm90INS1_16FlashAttnFwdSm90INS1_25CollectiveMainloopFwdSm90ILi2EN4cute5tupleIJNS5_1CILi1EEES8_S8_EEENS6_IJNS7_ILi128EEENS7_ILi96EEENS7_ILi192EEEEEELi192ENS_10bfloat16_tEfNS_4arch4Sm90ELb0ELb0ELb1ELb1ELb1ELb1ELb0ELb1ELb1ELb1ELb1ELb0EEENS1_21CollectiveEpilogueFwdINS6_IJSA_SC_SB_EEES9_SE_SG_Li256ELb1ELb1ELb1ELb0EEENS1_36VarlenDynamicPersistentTileSchedulerILi128ELi96ELi256ELi128ELb1ELb1ELb1ELb0ELb1ELb1EEEEEEEEEvNT_6ParamsE)
        /*00a4*/ 	.word	0x000000a8


	//----- nvinfo : EIATTR_FRAME_SIZE
	.align		4
.L_45:
        /*00a8*/ 	.byte	0x04, 0x11
        /*00aa*/ 	.short	(.L_47 - .L_46)
	.align		4
.L_46:
        /*00ac*/ 	.word	index@(_ZN7cutlass13device_kernelIN5flash11enable_sm90INS1_16FlashAttnFwdSm90INS1_25CollectiveMainloopFwdSm90ILi2EN4cute5tupleIJNS5_1CILi1EEES8_S8_EEENS6_IJNS7_ILi128EEENS7_ILi96EEENS7_ILi192EEEEEELi192ENS_10bfloat16_tEfNS_4arch4Sm90ELb0ELb0ELb1ELb1ELb1ELb1ELb0ELb1ELb1ELb1ELb1ELb0EEENS1_21CollectiveEpilogueFwdINS6_IJSA_SC_SB_EEES9_SE_SG_Li256ELb1ELb1ELb1ELb0EEENS1_36VarlenDynamicPersistentTileSchedulerILi128ELi96ELi256ELi128ELb1ELb1ELb1ELb0ELb1ELb1EEEEEEEEEvNT_6ParamsE)
        /*00b0*/ 	.word	0x00000130


	//----- nvinfo : EIATTR_REGCOUNT
	.align		4
.L_47:
        /*00b4*/ 	.byte	0x04, 0x2f
        /*00b6*/ 	.short	(.L_49 - .L_48)
	.align		4
.L_48:
        /*00b8*/ 	.word	index@(_ZN7cutlass13device_kernelIN5flash11enable_sm90INS1_16FlashAttnFwdSm90INS1_25CollectiveMainloopFwdSm90ILi2EN4cute5tupleIJNS5_1CILi1EEES8_S8_EEENS6_IJNS7_ILi128EEENS7_ILi96EEENS7_ILi192EEEEEELi192ENS_10bfloat16_tEfNS_4arch4Sm90ELb0ELb0ELb1ELb1ELb1ELb0ELb0ELb1ELb1ELb1ELb1ELb0EEENS1_21CollectiveEpilogueFwdINS6_IJSA_SC_SB_EEES9_SE_SG_Li256ELb1ELb1ELb1ELb0EEENS1_36VarlenDynamicPersistentTileSchedulerILi128ELi96ELi256ELi128ELb1ELb1ELb1ELb0ELb1ELb1EEEEEEEEEvNT_6ParamsE)
        /*00bc*/ 	.word	0x000000a8


	//----- nvinfo : EIATTR_FRAME_SIZE
	.align		4
.L_49:
        /*00c0*/ 	.byte	0x04, 0x11
        /*00c2*/ 	.short	(.L_51 - .L_50)
	.align		4
.L_50:
        /*00c4*/ 	.word	index@(_ZN7cutlass13device_kernelIN5flash11enable_sm90INS1_16FlashAttnFwdSm90INS1_25CollectiveMainloopFwdSm90ILi2EN4cute5tupleIJNS5_1CILi1EEES8_S8_EEENS6_IJNS7_ILi128EEENS7_ILi96EEENS7_ILi192EEEEEELi192ENS_10bfloat16_tEfNS_4arch4Sm90ELb0ELb0ELb1ELb1ELb1ELb0ELb0ELb1ELb1ELb1ELb1ELb0EEENS1_21CollectiveEpilogueFwdINS6_IJSA_SC_SB_EEES9_SE_SG_Li256ELb1ELb1ELb1ELb0EEENS1_36VarlenDynamicPersistentTileSchedulerILi128ELi96ELi256ELi128ELb1ELb1ELb1ELb0ELb1ELb1EEEEEEEEEvNT_6ParamsE)
        /*00c8*/ 	.word	0x00000030


	//----- nvinfo : EIATTR_REGCOUNT
	.align		4
.L_51:
        /*00cc*/ 	.byte	0x04, 0x2f
        /*00ce*/ 	.short	(.L_53 - .L_52)
	.align		4
.L_52:
        /*00d0*/ 	.word	index@(_ZN7cutlass13device_kernelIN5flash11enable_sm90INS1_16FlashAttnFwdSm90INS1_25CollectiveMainloopFwdSm90ILi2EN4cute5tupleIJNS5_1CILi1EEES8_S8_EEENS6_IJNS7_ILi128EEENS7_ILi96EEENS7_ILi192EEEEEELi192ENS_10bfloat16_tEfNS_4arch4Sm90ELb0ELb0ELb1ELb0ELb1ELb0ELb0ELb1ELb1ELb1ELb1ELb0EEENS1_21CollectiveEpilogueFwdINS6_IJSA_SC_SB_EEES9_SE_SG_Li256ELb0ELb1ELb1ELb0EEENS1_19SingleTileSchedulerILb0ELb1ELb1ELi128EEEEEEEEEvNT_6ParamsE)
        /*00d4*/ 	.word	0x000000a8


	//----- nvinfo : EIATTR_FRAME_SIZE
	.align		4
.L_53:
        /*00d8*/ 	.byte	0x04, 0x11
        /*00da*/ 	.short	(.L_55 - .L_54)
	.align		4
.L_54:
        /*00dc*/ 	.word	index@(_ZN7cutlass13device_kernelIN5flash11enable_sm90INS1_16FlashAttnFwdSm90INS1_25CollectiveMainloopFwdSm90ILi2EN4cute5tupleIJNS5_1CILi1EEES8_S8_EEENS6_IJNS7_ILi128EEENS7_ILi96EEENS7_ILi192EEEEEELi192ENS_10bfloat16_tEfNS_4arch4Sm90ELb0ELb0ELb1ELb0ELb1ELb0ELb0ELb1ELb1ELb1ELb1ELb0EEENS1_21CollectiveEpilogueFwdINS6_IJSA_SC_SB_EEES9_SE_SG_Li256ELb0ELb1ELb1ELb0EEENS1_19SingleTileSchedulerILb0ELb1ELb1ELi128EEEEEEEEEvNT_6ParamsE)
        /*00e0*/ 	.word	0x00000008


	//----- nvinfo : EIATTR_MIN_STACK_SIZE
	.align		4
.L_55:
        /*00e4*/ 	.byte	0x04, 0x12
        /*00e6*/ 	.short	(.L_57 - .L_56)
	.align		4
.L_56:
        /*00e8*/ 	.word	index@(_ZN7cutlass13device_kernelIN5flash11enable_sm90INS1_16FlashAttnFwdSm90INS1_25CollectiveMainloopFwdSm90ILi2EN4cute5tupleIJNS5_1CILi1EEES8_S8_EEENS6_IJNS7_ILi128EEENS7_ILi96EEENS7_ILi192EEEEEELi192ENS_10bfloat16_tEfNS_4arch4Sm90ELb0ELb0ELb1ELb0ELb1ELb0ELb0ELb1ELb1ELb1ELb1ELb0EEENS1_21CollectiveEpilogueFwdINS6_IJSA_SC_SB_EEES9_SE_SG_Li256ELb0ELb1ELb1ELb0EEENS1_19SingleTileSchedulerILb0ELb1ELb1ELi128EEEEEEEEEvNT_6ParamsE)
        /*00ec*/ 	.word	0x00000008


	//----- nvinfo : EIATTR_MIN_STACK_SIZE
	.align		4
.L_57:
        /*00f0*/ 	.byte	0x04, 0x12
        /*00f2*/ 	.short	(.L_59 - .L_58)
	.align		4
.L_58:
        /*00f4*/ 	.word	index@(_ZN7cutlass13device_kernelIN5flash11enable_sm90INS1_16FlashAttnFwdSm90INS1_25CollectiveMainloopFwdSm90ILi2EN4cute5tupleIJNS5_1CILi1EEES8_S8_EEENS6_IJNS7_ILi128EEENS7_ILi96EEENS7_ILi192EEEEEELi192ENS_10bfloat16_tEfNS_4arch4Sm90ELb0ELb0ELb1ELb1ELb1ELb0ELb0ELb1ELb1ELb1ELb1ELb0EEENS1_21CollectiveEpilogueFwdINS6_IJSA_SC_SB_EEES9_SE_SG_Li256ELb1ELb1ELb1ELb0EEENS1_36VarlenDynamicPersistentTileSchedulerILi128ELi96ELi256ELi128ELb1ELb1ELb1ELb0ELb1ELb1EEEEEEEEEvNT_6ParamsE)
        /*00f8*/ 	.word	0x00000030


	//----- nvinfo : EIATTR_MIN_STACK_SIZE
	.align		4
.L_59:
        /*00fc*/ 	.byte	0x04, 0x12
        /*00fe*/ 	.short	(.L_61 - .L_60)
	.align		4
.L_60:
        /*0100*/ 	.word	index@(_ZN7cutlass13device_kernelIN5flash11enable_sm90INS1_16FlashAttnFwdSm90INS1_25CollectiveMainloopFwdSm90ILi2EN4cute5tupleIJNS5_1CILi1EEES8_S8_EEENS6_IJNS7_ILi128EEENS7_ILi96EEENS7_ILi192EEEEEELi192ENS_10bfloat16_tEfNS_4arch4Sm90ELb0ELb0ELb1ELb1ELb1ELb1ELb0ELb1ELb1ELb1ELb1ELb0EEENS1_21CollectiveEpilogueFwdINS6_IJSA_SC_SB_EEES9_SE_SG_Li256ELb1ELb1ELb1ELb0EEENS1_36VarlenDynamicPersistentTileSchedulerILi128ELi96ELi256ELi128ELb1ELb1ELb1ELb0ELb1ELb1EEEEEEEEEvNT_6ParamsE)
        /*0104*/ 	.word	0x00000130


	//----- nvinfo : EIATTR_MIN_STACK_SIZE
	.align		4
.L_61:
        /*0108*/ 	.byte	0x04, 0x12
        /*010a*/ 	.short	(.L_63 - .L_62)
	.align		4
.L_62:
        /*010c*/ 	.word	index@(_ZN7cutlass13device_kernelIN5flash11enable_sm90INS1_16FlashAttnFwdSm90INS1_25CollectiveMainloopFwdSm90ILi2EN4cute5tupleIJNS5_1CILi1EEES8_S8_EEENS6_IJNS7_ILi128EEENS7_ILi96EEENS7_ILi192EEEEEELi192ENS_10bfloat16_tEfNS_4arch4Sm90ELb0ELb1ELb1ELb0ELb1ELb0ELb0ELb1ELb1ELb1ELb1ELb0EEENS1_21CollectiveEpilogueFwdINS6_IJSA_SC_SB_EEES9_SE_SG_Li256ELb0ELb1ELb1ELb0EEENS1_19SingleTileSchedulerILb0ELb1ELb1ELi128EEEEEEEEEvNT_6ParamsE)
        /*0110*/ 	.word	0x00000008


	//----- nvinfo : EIATTR_MIN_STACK_SIZE
	.align		4
.L_63:
        /*0114*/ 	.byte	0x04, 0x12
        /*0116*/ 	.short	(.L_65 - .L_64)
	.align		4
.L_64:
        /*0118*/ 	.word	index@(_ZN7cutlass13device_kernelIN5flash11enable_sm90INS1_16FlashAttnFwdSm90INS1_25CollectiveMainloopFwdSm90ILi2EN4cute5tupleIJNS5_1CILi1EEES8_S8_EEENS6_IJNS7_ILi128EEENS7_ILi96EEENS7_ILi192EEEEEELi192ENS_10bfloat16_tEfNS_4arch4Sm90ELb0ELb1ELb1ELb1ELb1ELb0ELb0ELb1ELb1ELb1ELb1ELb0EEENS1_21CollectiveEpilogueFwdINS6_IJSA_SC_SB_EEES9_SE_SG_Li256ELb1ELb1ELb1ELb0EEENS1_36VarlenDynamicPersistentTileSchedulerILi128ELi96ELi256ELi128ELb1ELb1ELb1ELb1ELb0ELb1EEEEEEEEEvNT_6ParamsE)
        /*011c*/ 	.word	0x00000028


	//----- nvinfo : EIATTR_MIN_STACK_SIZE
	.align		4
.L_65:
        /*0120*/ 	.byte	0x04, 0x12
        /*0122*/ 	.short	(.L_67 - .L_66)
	.align		4
.L_66:
        /*0124*/ 	.word	index@(_ZN7cutlass13device_kernelIN5flash11enable_sm90INS1_16FlashAttnFwdSm90INS1_25CollectiveMainloopFwdSm90ILi2EN4cute5tupleIJNS5_1CILi1EEES8_S8_EEENS6_IJNS7_ILi128EEENS7_ILi96EEENS7_ILi192EEEEEELi192ENS_10bfloat16_tEfNS_4arch4Sm90ELb0ELb1ELb1ELb1ELb1ELb1ELb0ELb1ELb1ELb1ELb1ELb0EEENS1_21CollectiveEpilogueFwdINS6_IJSA_SC_SB_EEES9_SE_SG_Li256ELb1ELb1ELb1ELb0EEENS1_36VarlenDynamicPersistentTileSchedulerILi128ELi96ELi256ELi128ELb1ELb1ELb1ELb1ELb0ELb1EEEEEEEEEvNT_6ParamsE)
        /*0128*/ 	.word	0x000002f0


	//----- nvinfo : EIATTR_MIN_STACK_SIZE
	.align		4
.L_67:
        /*012c*/ 	.byte	0x04, 0x12
        /*012e*/ 	.short	(.L_69 - .L_68)
	.align		4
.L_68:
        /*0130*/ 	.word	index@(_ZN7cutlass13device_kernelIN5flash11enable_sm90INS1_16FlashAttnFwdSm90INS1_25CollectiveMainloopFwdSm90ILi2EN4cute5tupleIJNS5_1CILi1EEES8_S8_EEENS6_IJNS7_ILi128EEENS7_ILi96EEENS7_ILi192EEEEEELi192ENS_10bfloat16_tEfNS_4arch4Sm90ELb1ELb0ELb1ELb0ELb1ELb0ELb0ELb1ELb1ELb1ELb1ELb0EEENS1_21CollectiveEpilogueFwdINS6_IJSA_SC_SB_EEES9_SE_SG_Li256ELb0ELb1ELb1ELb0EEENS1_19SingleTileSchedulerILb0ELb1ELb1ELi128EEEEEEEEEvNT_6ParamsE)
        /*0134*/ 	.word	0x00000008


	//----- nvinfo : EIATTR_MIN_STACK_SIZE
	.align		4
.L_69:
        /*0138*/ 	.byte	0x04, 0x12
        /*013a*/ 	.short	(.L_71 - .L_70)
	.align		4
.L_70:
        /*013c*/ 	.word	index@(_ZN7cutlass13device_kernelIN5flash11enable_sm90INS1_16FlashAttnFwdSm90INS1_25CollectiveMainloopFwdSm90ILi2EN4cute5tupleIJNS5_1CILi1EEES8_S8_EEENS6_IJNS7_ILi128EEENS7_ILi96EEENS7_ILi192EEEEEELi192ENS_10bfloat16_tEfNS_4arch4Sm90ELb1ELb0ELb1ELb1ELb1ELb0ELb0ELb1ELb1ELb1ELb1ELb0EEENS1_21CollectiveEpilogueFwdINS6_IJSA_SC_SB_EEES9_SE_SG_Li256ELb1ELb1ELb1ELb0EEENS1_36VarlenDynamicPersistentTileSchedulerILi128ELi96ELi256ELi128ELb1ELb1ELb1ELb1ELb1ELb1EEEEEEEEEvNT_6ParamsE)
        /*0140*/ 	.word	0x00000030


	//----- nvinfo : EIATTR_MIN_STACK_SIZE
	.align		4
.L_71:
        /*0144*/ 	.byte	0x04, 0x12
        /*0146*/ 	.short	(.L_73 - .L_72)
	.align		4
.L_72:
        /*0148*/ 	.word	index@(_ZN7cutlass13device_kernelIN5flash11enable_sm90INS1_16FlashAttnFwdSm90INS1_25CollectiveMainloopFwdSm90ILi2EN4cute5tupleIJNS5_1CILi1EEES8_S8_EEENS6_IJNS7_ILi128EEENS7_ILi96EEENS7_ILi192EEEEEELi192ENS_10bfloat16_tEfNS_4arch4Sm90ELb1ELb0ELb1ELb1ELb1ELb1ELb0ELb1ELb1ELb1ELb1ELb0EEENS1_21CollectiveEpilogueFwdINS6_IJSA_SC_SB_EEES9_SE_SG_Li256ELb1ELb1ELb1ELb0EEENS1_36VarlenDynamicPersistentTileSchedulerILi128ELi96ELi256ELi128ELb1ELb1ELb1ELb1ELb1ELb1EEEEEEEEEvNT_6ParamsE)
        /*014c*/ 	.word	0x00000080
.L_73:


//--------------------- .nv.compat                --------------------------
	.section	.nv.compat,"",@"SHT_CUDA_COMPAT_INFO"
	.align	4
        /*0000*/ 	.byte	0x02, 0x09, 0x01, 0x00, 0x02, 0x02, 0x04, 0x00, 0x02, 0x05, 0x05, 0x00, 0x03, 0x07, 0x01, 0x01
        /*0010*/ 	.byte	0x02, 0x03, 0x01, 0x00, 0x02, 0x06, 0x01, 0x00, 0x04, 0x0b, 0x08, 0x00, 0x00, 0x00, 0x00, 0x00
        /*0020*/ 	.byte	0x00, 0x00, 0x00, 0x00


//--------------------- .nv.info._ZN7cutlass13device_kernelIN5flash11enable_sm90INS1_16FlashAttnFwdSm90INS1_25CollectiveMainloopFwdSm90ILi2EN4cute5tupleIJNS5_1CILi1EEES8_S8_EEENS6_IJNS7_ILi128EEENS7_ILi96EEENS7_ILi192EEEEEELi192ENS_10bfloat16_tEfNS_4arch4Sm90ELb0ELb0ELb1ELb0ELb1ELb0ELb0ELb1ELb1ELb1ELb1ELb0EEENS1_21CollectiveEpilogueFwdINS6_IJSA_SC_SB_EEES9_SE_SG_Li256ELb0ELb1ELb1ELb0EEENS1_19SingleTileSchedulerILb0ELb1ELb1ELi128EEEEEEEEEvNT_6ParamsE --------------------------
	.section	.nv.info._ZN7cutlass13device_kernelIN5flash11enable_sm90INS1_16FlashAttnFwdSm90INS1_25CollectiveMainloopFwdSm90ILi2EN4cute5tupleIJNS5_1CILi1EEES8_S8_EEENS6_IJNS7_ILi128EEENS7_ILi96EEENS7_ILi192EEEEEELi192ENS_10bfloat16_tEfNS_4arch4Sm90ELb0ELb0ELb1ELb0ELb1ELb0ELb0ELb1ELb1ELb1ELb1ELb0EEENS1_21CollectiveEpilogueFwdINS6_IJSA_SC_SB_EEES9_SE_SG_Li256ELb0ELb1ELb1ELb0EEENS1_19SingleTileSchedulerILb0ELb1ELb1ELi128EEEEEEEEEvNT_6ParamsE,"",@"SHT_CUDA_INFO"
	.sectionflags	@""
	.align	4


	//----- nvinfo : EIATTR_CUDA_API_VERSION
	.align		4
        /*0000*/ 	.byte	0x04, 0x37
        /*0002*/ 	.short	(.L_75 - .L_74)
.L_74:
        /*0004*/ 	.word	0x00000082


	//----- nvinfo : EIATTR_KPARAM_INFO
	.align		4
.L_75:
        /*0008*/ 	.byte	0x04, 0x17
        /*000a*/ 	.short	(.L_77 - .L_76)
.L_76:
        /*000c*/ 	.word	0x00000000
        /*0010*/ 	.short	0x0000
        /*0012*/ 	.short	0x0070
        /*0014*/ 	.byte	0x00, 0xf0, 0x01, 0x28


	//----- nvinfo : EIATTR_SPARSE_MMA_MASK
	.align		4
.L_77:
        /*0018*/ 	.byte	0x03, 0x50
        /*001a*/ 	.short	0x0000


	//----- nvinfo : EIATTR_MAXREG_COUNT
	.align		4
        /*001c*/ 	.byte	0x03, 0x1b
        /*001e*/ 	.short	0x00a8


	//----- nvinfo : EIATTR_NUM_BARRIERS
	.align		4
        /*0020*/ 	.byte	0x02, 0x4c
        /*0022*/ 	.byte	0x09
	.zero		1


	//----- nvinfo : EIATTR_EXTERNS
	.align		4
        /*0024*/ 	.byte	0x04, 0x0f
        /*0026*/ 	.short	(.L_79 - .L_78)


	//   ....[0]....
	.align		4
.L_78:
        /*0028*/ 	.word	index@(__assertfail)


	//----- nvinfo : EIATTR_ANNOTATIONS
	.align		4
.L_79:
        /*002c*/ 	.byte	0x04, 0x55
        /*002e*/ 	.short	(.L_81 - .L_80)


	//   ....[0]....
.L_80:
        /*0030*/ 	.word	0x00000001
        /*0034*/ 	.byte	0xb0, 0x08, 0x00, 0x00, 0x01, 0x00, 0x00, 0x00, 0x60, 0x13, 0x00, 0x00, 0x01, 0x00, 0x00, 0x00
        /*0044*/ 	.byte	0x10, 0x9e, 0x00, 0x00, 0x01, 0x00, 0x00, 0x00, 0x70, 0x9e, 0x00, 0x00, 0x01, 0x00, 0x00, 0x00
        /*0054*/ 	.byte	0xc0, 0xb4, 0x00, 0x00, 0x01, 0x00, 0x00, 0x00, 0x10, 0xcc, 0x00, 0x00


	//----- nvinfo : EIATTR_MERCURY_ISA_VERSION
	.align		4
.L_81:
        /*0060*/ 	.byte	0x03, 0x5f
        /*0062*/ 	.short	0x0101


	//----- nvinfo : EIATTR_INT_WARP_WIDE_INSTR_OFFSETS
	.align		4
        /*0064*/ 	.byte	0x04, 0x31
        /*0066*/ 	.short	(.L_83 - .L_82)


	//   ....[0]....
.L_82:
        /*0068*/ 	.word	0x000000c0


	//   ....[1]....
        /*006c*/ 	.word	0x000000d0


	//   ....[2]....
        /*0070*/ 	.word	0x00000170


	//----- nvinfo : EIATTR_COOP_GROUP_MASK_REGIDS
	.align		4
.L_83:
        /*0074*/ 	.byte	0x04, 0x29
        /*0076*/ 	.short	(.L_85 - .L_84)


	//   ....[0]....
.L_84:
        /*0078*/ 	.word	0xffffffff


	//   ....[1]....
        /*007c*/ 	.word	0xffffffff


	//   ....[2]....
        /*0080*/ 	.word	0xffffffff


	//   ....[3]....
        /*0084*/ 	.word	0xffffffff


	//   ....[4]....
        /*0088*/ 	.word	0xffffffff


	//   ....[5]....
        /*008c*/ 	.word	0xffffffff


	//   ....[6]....
        /*0090*/ 	.word	0xffffffff


	//   ....[7]....
        /*0094*/ 	.word	0xffffffff


	//   ....[8]....
        /*0098*/ 	.word	0xffffffff


	//   ....[9]....
        /*009c*/ 	.word	0xffffffff


	//   ....[10]....
        /*00a0*/ 	.word	0xffffffff


	//   ....[11]....
        /*00a4*/ 	.word	0xffffffff


	//   ....[12]....
        /*00a8*/ 	.word	0xffffffff


	//   ....[13]....
        /*00ac*/ 	.word	0xffffffff


	//   ....[14]....
        /*00b0*/ 	.word	0xffffffff


	//   ....[15]....
        /*00b4*/ 	.word	0xffffffff


	//   ....[16]....
        /*00b8*/ 	.word	0xffffffff


	//   ....[17]....
        /*00bc*/ 	.word	0xffffffff


	//   ....[18]....
        /*00c0*/ 	.word	0xffffffff


	//   ....[19]....
        /*00c4*/ 	.word	0xffffffff


	//   ....[20]....
        /*00c8*/ 	.word	0xffffffff


	//   ....[21]....
        /*00cc*/ 	.word	0xffffffff


	//   ....[22]....
        /*00d0*/ 	.word	0xffffffff


	//   ....[23]....
        /*00d4*/ 	.word	0xffffffff


	//   ....[24]....
        /*00d8*/ 	.word	0xffffffff


	//   ....[25]....
        /*00dc*/ 	.word	0xffffffff


	//   ....[26]....
        /*00e0*/ 	.word	0xffffffff


	//   ....[27]....
        /*00e4*/ 	.word	0xffffffff


	//   ....[28]....
        /*00e8*/ 	.word	0xffffffff


	//   ....[29]....
        /*00ec*/ 	.word	0xffffffff


	//   ....[30]....
        /*00f0*/ 	.word	0xffffffff


	//   ....[31]....
        /*00f4*/ 	.word	0xffffffff


	//   ....[32]....
        /*00f8*/ 	.word	0xffffffff


	//   ....[33]....
        /*00fc*/ 	.word	0xffffffff


	//   ....[34]....
        /*0100*/ 	.word	0xffffffff


	//   ....[35]....
        /*0104*/ 	.word	0xffffffff


	//   ....[36]....
        /*0108*/ 	.word	0xffffffff


	//   ....[37]....
        /*010c*/ 	.word	0xffffffff


	//   ....[38]....
        /*0110*/ 	.word	0xffffffff


	//   ....[39]....
        /*0114*/ 	.word	0xffffffff


	//   ....[40]....
        /*0118*/ 	.word	0xffffffff


	//   ....[41]....
        /*011c*/ 	.word	0xffffffff


	//   ....[42]....
        /*0120*/ 	.word	0xffffffff


	//   ....[43]....
        /*0124*/ 	.word	0xffffffff


	//   ....[44]....
        /*0128*/ 	.word	0xffffffff


	//   ....[45]....
        /*012c*/ 	.word	0xffffffff


	//   ....[46]....
        /*0130*/ 	.word	0xffffffff


	//   ....[47]....
        /*0134*/ 	.word	0xffffffff


	//   ....[48]....
        /*0138*/ 	.word	0xffffffff


	//   ....[49]....
        /*013c*/ 	.word	0xffffffff


	//   ....[50]....
        /*0140*/ 	.word	0xffffffff


	//   ....[51]....
        /*0144*/ 	.word	0xffffffff


	//   ....[52]....
        /*0148*/ 	.word	0xffffffff


	//   ....[53]....
        /*014c*/ 	.word	0xffffffff


	//   ....[54]....
        /*0150*/ 	.word	0xffffffff


	//   ....[55]....
        /*0154*/ 	.word	0xffffffff


	//   ....[56]....
        /*0158*/ 	.word	0xffffffff


	//   ....[57]....
        /*015c*/ 	.word	0xffffffff


	//   ....[58]....
        /*0160*/ 	.word	0xffffffff


	//   ....[59]....
        /*0164*/ 	.word	0xffffffff


	//   ....[60]....
        /*0168*/ 	.word	0xffffffff


	//   ....[61]....
        /*016c*/ 	.word	0xffffffff


	//   ....[62]....
        /*0170*/ 	.word	0xffffffff


	//   ....[63]....
        /*0174*/ 	.word	0xffffffff


	//   ....[64]....
        /*0178*/ 	.word	0xffffffff


	//   ....[65]....
        /*017c*/ 	.word	0xffffffff


	//   ....[66]....
        /*0180*/ 	.word	0xffffffff


	//   ....[67]....
        /*0184*/ 	.word	0xffffffff


	//   ....[68]....
        /*0188*/ 	.word	0xffffffff


	//   ....[69]....
        /*018c*/ 	.word	0xffffffff


	//   ....[70]....
        /*0190*/ 	.word	0xffffffff


	//   ....[71]....
        /*0194*/ 	.word	0xffffffff


	//   ....[72]....
        /*0198*/ 	.word	0xffffffff


	//   ....[73]....
        /*019c*/ 	.word	0xffffffff


	//   ....[74]....
        /*01a0*/ 	.word	0xffffffff


	//   ....[75]....
        /*01a4*/ 	.word	0xffffffff


	//   ....[76]....
        /*01a8*/ 	.word	0xffffffff


	//   ....[77]....
        /*01ac*/ 	.word	0xffffffff


	//   ....[78]....
        /*01b0*/ 	.word	0xffffffff


	//   ....[79]....
        /*01b4*/ 	.word	0xffffffff


	//   ....[80]....
        /*01b8*/ 	.word	0xffffffff


	//   ....[81]....
        /*01bc*/ 	.word	0xffffffff


	//   ....[82]....
        /*01c0*/ 	.word	0xffffffff


	//   ....[83]....
        /*01c4*/ 	.word	0xffffffff


	//   ....[84]....
        /*01c8*/ 	.word	0xffffffff


	//   ....[85]....
        /*01cc*/ 	.word	0xffffffff


	//   ....[86]....
        /*01d0*/ 	.word	0xffffffff


	//   ....[87]....
        /*01d4*/ 	.word	0xffffffff


	//   ....[88]....
        /*01d8*/ 	.word	0xffffffff


	//   ....[89]....
        /*01dc*/ 	.word	0xffffffff


	//   ....[90]....
        /*01e0*/ 	.word	0xffffffff


	//   ....[91]....
        /*01e4*/ 	.word	0xffffffff


	//   ....[92]....
        /*01e8*/ 	.word	0xffffffff


	//   ....[93]....
        /*01ec*/ 	.word	0x0500000f


	//   ....[94]....
        /*01f0*/ 	.word	0x0500000f


	//   ....[95]....
        /*01f4*/ 	.word	0x0500000f


	//   ....[96]....
        /*01f8*/ 	.word	0x0500000f


	//   ....[97]....
        /*01fc*/ 	.word	0x0500000f


	//   ....[98]....
        /*0200*/ 	.word	0x0500000f


	//   ....[99]....
        /*0204*/ 	.word	0x0500000f


	//   ....[100]....
        /*0208*/ 	.word	0x0500000f


	//   ....[101]....
        /*020c*/ 	.word	0x0500000f


	//   ....[102]....
        /*0210*/ 	.word	0x0500000f


	//   ....[103]....
        /*0214*/ 	.word	0x0500000f


	//   ....[104]....
        /*0218*/ 	.word	0x0500000f


	//   ....[105]....
        /*021c*/ 	.word	0x0500000f


	//   ....[106]....
        /*0220*/ 	.word	0x0500000f


	//   ....[107]....
        /*0224*/ 	.word	0x0500000f


	//   ....[108]....
        /*0228*/ 	.word	0x0500000f


	//   ....[109]....
        /*022c*/ 	.word	0x0500000f


	//   ....[110]....
        /*0230*/ 	.word	0x0500000f


	//   ....[111]....
        /*0234*/ 	.word	0x0500000f


	//   ....[112]....
        /*0238*/ 	.word	0x0500000f


	//   ....[113]....
        /*023c*/ 	.word	0x0500000f


	//   ....[114]....
        /*0240*/ 	.word	0x0500000f


	//   ....[115]....
        /*0244*/ 	.word	0x0500000f


	//   ....[116]....
        /*0248*/ 	.word	0x0500000f


	//   ....[117]....
        /*024c*/ 	.word	0x0500000f


	//   ....[118]....
        /*0250*/ 	.word	0x0500000f


	//   ....[119]....
        /*0254*/ 	.word	0x0500000f


	//   ....[120]....
        /*0258*/ 	.word	0x0500000f


	//   ....[121]....
        /*025c*/ 	.word	0x0500000f


	//   ....[122]....
        /*0260*/ 	.word	0x0500000f


	//   ....[123]....
        /*0264*/ 	.word	0x0500000f


	//   ....[124]....
        /*0268*/ 	.word	0x0500000f


	//   ....[125]....
        /*026c*/ 	.word	0x0500000f


	//   ....[126]....
        /*0270*/ 	.word	0x0500000f


	//   ....[127]....
        /*0274*/ 	.word	0x0500000f


	//   ....[128]....
        /*0278*/ 	.word	0x0500000f


	//   ....[129]....
        /*027c*/ 	.word	0x0500000f


	//   ....[130]....
        /*0280*/ 	.word	0x0500000f


	//   ....[131]....
        /*0284*/ 	.word	0x0500000f


	//   ....[132]....
        /*0288*/ 	.word	0x0500000f


	//   ....[133]....
        /*028c*/ 	.word	0x0500000f


	//   ....[134]....
        /*0290*/ 	.word	0x0500000f


	//   ....[135]....
        /*0294*/ 	.word	0x0500000f


	//   ....[136]....
        /*0298*/ 	.word	0x0500000f


	//   ....[137]....
        /*029c*/ 	.word	0x0500000f


	//   ....[138]....
        /*02a0*/ 	.word	0x0500000f


	//   ....[139]....
        /*02a4*/ 	.word	0x0500000f


	//   ....[140]....
        /*02a8*/ 	.word	0x0500000f


	//   ....[141]....
        /*02ac*/ 	.word	0x0500000f


	//   ....[142]....
        /*02b0*/ 	.word	0x0500000f


	//   ....[143]....
        /*02b4*/ 	.word	0x0500000f


	//   ....[144]....
        /*02b8*/ 	.word	0x0500000f


	//   ....[145]....
        /*02bc*/ 	.word	0x0500000f


	//   ....[146]....
        /*02c0*/ 	.word	0x0500000f


	//   ....[147]....
        /*02c4*/ 	.word	0x0500000f


	//   ....[148]....
        /*02c8*/ 	.word	0x0500000f


	//   ....[149]....
        /*02cc*/ 	.word	0x0500000f


	//   ....[150]....
        /*02d0*/ 	.word	0x0500000f


	//   ....[151]....
        /*02d4*/ 	.word	0x0500000f


	//   ....[152]....
        /*02d8*/ 	.word	0x0500000f


	//   ....[153]....
        /*02dc*/ 	.word	0x0500000f


	//   ....[154]....
        /*02e0*/ 	.word	0x0500000f


	//   ....[155]....
        /*02e4*/ 	.word	0x0500000f


	//   ....[156]....
        /*02e8*/ 	.word	0x0500000f


	//   ....[157]....
        /*02ec*/ 	.word	0x0500000f


	//   ....[158]....
        /*02f0*/ 	.word	0x0500000f


	//----- nvinfo : EIATTR_COOP_GROUP_INSTR_OFFSETS
	.align		4
.L_85:
        /*02f4*/ 	.byte	0x04, 0x28
        /*02f6*/ 	.short	(.L_87 - .L_86)


	//   ....[0]....
.L_86:
        /*02f8*/ 	.word	0x00000070


	//   ....[1]....
        /*02fc*/ 	.word	0x000000b0


	//   ....[2]....
        /*0300*/ 	.word	0x000002d0


	//   ....[3]....
        /*0304*/ 	.word	0x00000430


	//   ....[4]....
        /*0308*/ 	.word	0x00000550


	//   ....[5]....
        /*030c*/ 	.word	0x000006b0


	//   ....[6]....
        /*0310*/ 	.word	0x00001160


	//   ....[7]....
        /*0314*/ 	.word	0x00002ac0


	//   ....[8]....
        /*0318*/ 	.word	0x00002b40


	//   ....[9]....
        /*031c*/ 	.word	0x00002f60


	//   ....[10]....
        /*0320*/ 	.word	0x00003010


	//   ....[11]....
        /*0324*/ 	.word	0x000055c0


	//   ....[12]....
        /*0328*/ 	.word	0x000055f0


	//   ....[13]....
        /*032c*/ 	.word	0x00005610


	//   ....[14]....
        /*0330*/ 	.word	0x00005640


	//   ....[15]....
        /*0334*/ 	.word	0x00006980


	//   ....[16]....
        /*0338*/ 	.word	0x000069a0


	//   ....[17]....
        /*033c*/ 	.word	0x00006a50


	//   ....[18]....
        /*0340*/ 	.word	0x00006a60


	//   ....[19]....
        /*0344*/ 	.word	0x00007af0


	//   ....[20]....
        /*0348*/ 	.word	0x00007b30


	//   ....[21]....
        /*034c*/ 	.word	0x00007b70


	//   ....[22]....
        /*0350*/ 	.word	0x00007bb0


	//   ....[23]....
        /*0354*/ 	.word	0x00007c00


	//   ....[24]....
        /*0358*/ 	.word	0x00007c20


	//   ....[25]....
        /*035c*/ 	.word	0x00008590


	//   ....[26]....
        /*0360*/ 	.word	0x000085a0


	//   ....[27]....
        /*0364*/ 	.word	0x000092e0


	//   ....[28]....
        /*0368*/ 	.word	0x0000a4d0


	//   ....[29]....
        /*036c*/ 	.word	0x0000a4f0


	//   ....[30]....
        /*0370*/ 	.word	0x0000a500


	//   ....[31]....
        /*0374*/ 	.word	0x0000a510


	//   ....[32]....
        /*0378*/ 	.word	0x0000a520


	//   ....[33]....
        /*037c*/ 	.word	0x0000a530


	//   ....[34]....
        /*0380*/ 	.word	0x0000a540


	//   ....[35]....
        /*0384*/ 	.word	0x0000a5a0


	//   ....[36]....
        /*0388*/ 	.word	0x0000a5e0


	//   ....[37]....
        /*038c*/ 	.word	0x0000a640


	//   ....[38]....
        /*0390*/ 	.word	0x0000a650


	//   ....[39]....
        /*0394*/ 	.word	0x0000a720


	//   ....[40]....
        /*0398*/ 	.word	0x0000ad40


	//   ....[41]....
        /*039c*/ 	.word	0x0000ad70


	//   ....[42]....
        /*03a0*/ 	.word	0x0000ada0


	//   ....[43]....
        /*03a4*/ 	.word	0x0000adc0


	//   ....[44]....
        /*03a8*/ 	.word	0x0000add0


	//   ....[45]....
        /*03ac*/ 	.word	0x0000ae50


	//   ....[46]....
        /*03b0*/ 	.word	0x0000ae90


	//   ....[47]....
        /*03b4*/ 	.word	0x0000aee0


	//   ....[48]....
        /*03b8*/ 	.word	0x0000af10


	//   ....[49]....
        /*03bc*/ 	.word	0x0000af70


	//   ....[50]....
        /*03c0*/ 	.word	0x0000afb0


	//   ....[51]....
        /*03c4*/ 	.word	0x0000b000


	//   ....[52]....
        /*03c8*/ 	.word	0x0000b030


	//   ....[53]....
        /*03cc*/ 	.word	0x0000b080


	//   ....[54]....
        /*03d0*/ 	.word	0x0000b0c0


	//   ....[55]....
        /*03d4*/ 	.word	0x0000b110


	//   ....[56]....
        /*03d8*/ 	.word	0x0000b8d0


	//   ....[57]....
        /*03dc*/ 	.word	0x0000b900


	//   ....[58]....
        /*03e0*/ 	.word	0x0000b920


	//   ....[59]....
        /*03e4*/ 	.word	0x0000b930


	//   ....[60]....
        /*03e8*/ 	.word	0x0000b950


	//   ....[61]....
        /*03ec*/ 	.word	0x0000b9b0


	//   ....[62]....
        /*03f0*/ 	.word	0x0000b9d0


	//   ....[63]....
        /*03f4*/ 	.word	0x0000b9f0


	//   ....[64]....
        /*03f8*/ 	.word	0x0000ba00


	//   ....[65]....
        /*03fc*/ 	.word	0x0000ba60


	//   ....[66]....
        /*0400*/ 	.word	0x0000ba80


	//   ....[67]....
        /*0404*/ 	.word	0x0000bb40


	//   ....[68]....
        /*0408*/ 	.word	0x0000bd80


	//   ....[69]....
        /*040c*/ 	.word	0x0000bda0


	//   ....[70]....
        /*0410*/ 	.word	0x0000bdb0


	//   ....[71]....
        /*0414*/ 	.word	0x0000bdd0


	//   ....[72]....
        /*0418*/ 	.word	0x0000be60


	//   ....[73]....
        /*041c*/ 	.word	0x0000be90


	//   ....[74]....
        /*0420*/ 	.word	0x0000bf00


	//   ....[75]....
        /*0424*/ 	.word	0x0000bf30


	//   ....[76]....
        /*0428*/ 	.word	0x0000bfa0


	//   ....[77]....
        /*042c*/ 	.word	0x0000bfd0


	//   ....[78]....
        /*0430*/ 	.word	0x0000c040


	//   ....[79]....
        /*0434*/ 	.word	0x0000c070


	//   ....[80]....
        /*0438*/ 	.word	0x0000c540


	//   ....[81]....
        /*043c*/ 	.word	0x0000c570


	//   ....[82]....
        /*0440*/ 	.word	0x0000c5a0


	//   ....[83]....
        /*0444*/ 	.word	0x0000c5d0


	//   ....[84]....
        /*0448*/ 	.word	0x0000c600


	//   ....[85]....
        /*044c*/ 	.word	0x0000c610


	//   ....[86]....
        /*0450*/ 	.word	0x0000c6b0


	//   ....[87]....
        /*0454*/ 	.word	0x0000c6d0


	//   ....[88]....
        /*0458*/ 	.word	0x0000c760


	//   ....[89]....
        /*045c*/ 	.word	0x0000c780


	//   ....[90]....
        /*0460*/ 	.word	0x0000c7f0


	//   ....[91]....
        /*0464*/ 	.word	0x0000c820


	//   ....[92]....
        /*0468*/ 	.word	0x0000cba0


	//   ....[93]....
        /*046c*/ 	.word	0x0000d060


	//   ....[94]....
        /*0470*/ 	.word	0x0000d150


	//   ....[95]....
        /*0474*/ 	.word	0x0000d1f0


	//   ....[96]....
        /*0478*/ 	.word	0x0000d250


	//   ....[97]....
        /*047c*/ 	.word	0x0000d320


	//   ....[98]....
        /*0480*/ 	.word	0x0000d390


	//   ....[99]....
        /*0484*/ 	.word	0x0000d460


	//   ....[100]....
        /*0488*/ 	.word	0x0000d4e0


	//   ....[101]....
        /*048c*/ 	.word	0x0000d5b0


	//   ....[102]....
        /*0490*/ 	.word	0x0000d630


	//   ....[103]....
        /*0494*/ 	.word	0x0000d710


	//   ....[104]....
        /*0498*/ 	.word	0x0000d790


	//   ....[105]....
        /*049c*/ 	.word	0x0000d850


	//   ....[106]....
        /*04a0*/ 	.word	0x0000d8e0


	//   ....[107]....
        /*04a4*/ 	.word	0x0000d940


	//   ....[108]....
        /*04a8*/ 	.word	0x0000d9e0


	//   ....[109]....
        /*04ac*/ 	.word	0x0000dab0


	//   ....[110]....
        /*04b0*/ 	.word	0x0000db30


	//   ....[111]....
        /*04b4*/ 	.word	0x0000dc00


	//   ....[112]....
        /*04b8*/ 	.word	0x0000dc80


	//   ....[113]....
        /*04bc*/ 	.word	0x0000dd50


	//   ....[114]....
        /*04c0*/ 	.word	0x0000ddd0


	//   ....[115]....
        /*04c4*/ 	.word	0x0000dea0


	//   ....[116]....
        /*04c8*/ 	.word	0x0000df20


	//   ....[117]....
        /*04cc*/ 	.word	0x0000dff0


	//   ....[118]....
        /*04d0*/ 	.word	0x0000e070


	//   ....[119]....
        /*04d4*/ 	.word	0x0000e140


	//   ....[120]....
        /*04d8*/ 	.word	0x0000e1b0


	//   ....[121]....
        /*04dc*/ 	.word	0x0000e270


	//   ....[122]....
        /*04e0*/ 	.word	0x0000e3b0


	//   ....[123]....
        /*04e4*/ 	.word	0x0000e470


	//   ....[124]....
        /*04e8*/ 	.word	0x0000e4e0


	//   ....[125]....
        /*04ec*/ 	.word	0x0000e5a0


	//   ....[126]....
        /*04f0*/ 	.word	0x0000e600


	//   ....[127]....
        /*04f4*/ 	.word	0x0000e6c0


	//   ....[128]....
        /*04f8*/ 	.word	0x0000e720


	//   ....[129]....
        /*04fc*/ 	.word	0x0000e7f0


	//   ....[130]....
        /*0500*/ 	.word	0x0000e850


	//   ....[131]....
        /*0504*/ 	.word	0x0000e920


	//   ....[132]....
        /*0508*/ 	.word	0x0000e980


	//   ....[133]....
        /*050c*/ 	.word	0x0000ea60


	//   ....[134]....
        /*0510*/ 	.word	0x0000eb40


	//   ....[135]....
        /*0514*/ 	.word	0x0000ebe0


	//   ....[136]....
        /*0518*/ 	.word	0x0000ec40


	//   ....[137]....
        /*051c*/ 	.word	0x0000ed00


	//   ....[138]....
        /*0520*/ 	.word	0x0000edc0


	//   ....[139]....
        /*0524*/ 	.word	0x0000ee80


	//   ....[140]....
        /*0528*/ 	.word	0x0000ef40


	//   ....[141]....
        /*052c*/ 	.word	0x0000f000


	//   ....[142]....
        /*0530*/ 	.word	0x0000f0c0


	//   ....[143]....
        /*0534*/ 	.word	0x0000f180


	//   ....[144]....
        /*0538*/ 	.word	0x0000f240


	//   ....[145]....
        /*053c*/ 	.word	0x0000f300


	//   ....[146]....
        /*0540*/ 	.word	0x0000f440


	//   ....[147]....
        /*0544*/ 	.word	0x0000f4e0


	//   ....[148]....
        /*0548*/ 	.word	0x0000f5b0


	//   ....[149]....
        /*054c*/ 	.word	0x0000f6a0


	//   ....[150]....
        /*0550*/ 	.word	0x0000f710


	//   ....[151]....
        /*0554*/ 	.word	0x0000f800


	//   ....[152]....
        /*0558*/ 	.word	0x0000f870


	//   ....[153]....
        /*055c*/ 	.word	0x0000f970


	//   ....[154]....
        /*0560*/ 	.word	0x0000f9f0


	//   ....[155]....
        /*0564*/ 	.word	0x0000fae0


	//   ....[156]....
        /*0568*/ 	.word	0x0000fb50


	//   ....[157]....
        /*056c*/ 	.word	0x0000fc20


	//   ....[158]....
        /*0570*/ 	.word	0x0000fd30


	//----- nvinfo : EIATTR_REG_RECONFIG
	.align		4
.L_87:
        /*0574*/ 	.byte	0x01, 0x54
	.zero		2


	//----- nvinfo : EIATTR_SYSCALL_OFFSETS
	.align		4
        /*0578*/ 	.byte	0x04, 0x46
        /*057a*/ 	.short	(.L_89 - .L_88)


	//   ....[0]....
.L_88:
        /*057c*/ 	.word	0x00001320


	//   ....[1]....
        /*0580*/ 	.word	0x00009a20


	//   ....[2]....
        /*0584*/ 	.word	0x00009b60


	//   ....[3]....
        /*0588*/ 	.word	0x00009c50


	//   ....[4]....
        /*058c*/ 	.word	0x0000aab0


	//----- nvinfo : EIATTR_MBARRIER_INSTR_OFFSETS
	.align		4
.L_89:
        /*0590*/ 	.byte	0x04, 0x39
        /*0592*/ 	.short	(.L_91 - .L_90)


	//   ....[0]....
.L_90:
        /*0594*/ 	.word	0x00000180
        /*0598*/ 	.word	0x000000ff
        /*059c*/ 	.word	0x00030800
        /*05a0*/ 	.short	0x0100
        /*05a2*/ 	.byte	0x08
	.zero		1


	//   ....[1]....
        /*05a4*/ 	.word	0x00000190
        /*05a8*/ 	.word	0x000000ff
        /*05ac*/ 	.word	0x00030820
        /*05b0*/ 	.short	0x0100
        /*05b2*/ 	.byte	0x08
	.zero		1


	//   ....[2]....
        /*05b4*/ 	.word	0x00000280
        /*05b8*/ 	.word	0x000000ff
        /*05bc*/ 	.word	0x00030830
        /*05c0*/ 	.short	0x0100
        /*05c2*/ 	.byte	0x08
	.zero		1


	//   ....[3]....
        /*05c4*/ 	.word	0x00000290
        /*05c8*/ 	.word	0x000000ff
        /*05cc*/ 	.word	0x00030840
        /*05d0*/ 	.short	0x0100
        /*05d2*/ 	.byte	0x08
	.zero		1


	//   ....[4]....
        /*05d4*/ 	.word	0x000002a0
        /*05d8*/ 	.word	0x000000ff
        /*05dc*/ 	.word	0x00030838
        /*05e0*/ 	.short	0x0100
        /*05e2*/ 	.byte	0x08
	.zero		1


	//   ....[5]....
        /*05e4*/ 	.word	0x000002b0
        /*05e8*/ 	.word	0x000000ff
        /*05ec*/ 	.word	0x00030848
        /*05f0*/ 	.short	0x0100
        /*05f2*/ 	.byte	0x08
	.zero		1


	//   ....[6]....
        /*05f4*/ 	.word	0x000003e0
        /*05f8*/ 	.word	0x000000ff
        /*05fc*/ 	.word	0x00030850
        /*0600*/ 	.short	0x0100
        /*0602*/ 	.byte	0x08
	.zero		1


	//   ....[7]....
        /*0604*/ 	.word	0x000003f0
        /*0608*/ 	.word	0x000000ff
        /*060c*/ 	.word	0x00030860
        /*0610*/ 	.short	0x0100
        /*0612*/ 	.byte	0x08
	.zero		1


	//   ....[8]....
        /*0614*/ 	.word	0x00000400
        /*0618*/ 	.word	0x000000ff
        /*061c*/ 	.word	0x00030858
        /*0620*/ 	.short	0x0100
        /*0622*/ 	.byte	0x08
	.zero		1


	//   ....[9]....
        /*0624*/ 	.word	0x00000410
        /*0628*/ 	.word	0x000000ff
        /*062c*/ 	.word	0x00030868
        /*0630*/ 	.short	0x0100
        /*0632*/ 	.byte	0x08
	.zero		1


	//   ....[10]....
        /*0634*/ 	.word	0x00000500
        /*0638*/ 	.word	0x000000ff
        /*063c*/ 	.word	0x00030870
        /*0640*/ 	.short	0x0100
        /*0642*/ 	.byte	0x06
	.zero		1


	//   ....[11]....
        /*0644*/ 	.word	0x00000510
        /*0648*/ 	.word	0x000000ff
        /*064c*/ 	.word	0x00030880
        /*0650*/ 	.short	0x0100
        /*0652*/ 	.byte	0x06
	.zero		1


	//   ....[12]....
        /*0654*/ 	.word	0x00000520
        /*0658*/ 	.word	0x000000ff
        /*065c*/ 	.word	0x00030878
        /*0660*/ 	.short	0x0100
        /*0662*/ 	.byte	0x06
	.zero		1


	//   ....[13]....
        /*0664*/ 	.word	0x00000530
        /*0668*/ 	.word	0x000000ff
        /*066c*/ 	.word	0x00030888
        /*0670*/ 	.short	0x0100
        /*0672*/ 	.byte	0x06
	.zero		1


	//   ....[14]....
        /*0674*/ 	.word	0x00000660
        /*0678*/ 	.word	0x000000ff
        /*067c*/ 	.word	0x00030890
        /*0680*/ 	.short	0x0100
        /*0682*/ 	.byte	0x08
	.zero		1


	//   ....[15]....
        /*0684*/ 	.word	0x00000670
        /*0688*/ 	.word	0x000000ff
        /*068c*/ 	.word	0x000308a0
        /*0690*/ 	.short	0x0100
        /*0692*/ 	.byte	0x08
	.zero		1


	//   ....[16]....
        /*0694*/ 	.word	0x00000680
        /*0698*/ 	.word	0x000000ff
        /*069c*/ 	.word	0x00030898
        /*06a0*/ 	.short	0x0100
        /*06a2*/ 	.byte	0x08
	.zero		1


	//   ....[17]....
        /*06a4*/ 	.word	0x00000690
        /*06a8*/ 	.word	0x000000ff
        /*06ac*/ 	.word	0x000308a8
        /*06b0*/ 	.short	0x0100
        /*06b2*/ 	.byte	0x08
	.zero		1


	//   ....[18]....
        /*06b4*/ 	.word	0x000007d0
        /*06b8*/ 	.word	0x000000ff
        /*06bc*/ 	.word	0x000308b0
        /*06c0*/ 	.short	0x0100
        /*06c2*/ 	.byte	0x08
	.zero		1


	//   ....[19]....
        /*06c4*/ 	.word	0x000007e0
        /*06c8*/ 	.word	0x000000ff
        /*06cc*/ 	.word	0x000308c0
        /*06d0*/ 	.short	0x0100
        /*06d2*/ 	.byte	0x08
	.zero		1


	//   ....[20]....
        /*06d4*/ 	.word	0x000007f0
        /*06d8*/ 	.word	0x000000ff
        /*06dc*/ 	.word	0x000308b8
        /*06e0*/ 	.short	0x0100
        /*06e2*/ 	.byte	0x08
	.zero		1


	//   ....[21]....
        /*06e4*/ 	.word	0x00000800
        /*06e8*/ 	.word	0x000000ff
        /*06ec*/ 	.word	0x000308c8
        /*06f0*/ 	.short	0x0100
        /*06f2*/ 	.byte	0x08
	.zero		1


	//   ....[22]....
        /*06f4*/ 	.word	0x00001340
        /*06f8*/ 	.word	0x000000ff
        /*06fc*/ 	.word	0x00030800
        /*0700*/ 	.short	0x010a
        /*0702*/ 	.byte	0x26
	.zero		1


	//   ....[23]....
        /*0704*/ 	.word	0x000013d0
        /*0708*/ 	.word	0x000000ff
        /*070c*/ 	.word	0x00030830
        /*0710*/ 	.short	0x010a
        /*0712*/ 	.byte	0x26
	.zero		1


	//   ....[24]....
        /*0714*/ 	.word	0x00001430
        /*0718*/ 	.word	0x000000ff
        /*071c*/ 	.word	0x00030830
        /*0720*/ 	.short	0x010a
        /*0722*/ 	.byte	0x26
	.zero		1


	//   ....[25]....
        /*0724*/ 	.word	0x00002320
        /*0728*/ 	.word	0x000000ff
        /*072c*/ 	.word	0x00000000
        /*0730*/ 	.short	0x0101
        /*0732*/ 	.byte	0x04
	.zero		1


	//   ....[26]....
        /*0734*/ 	.word	0x00003f60
        /*0738*/ 	.word	0x000000ff
        /*073c*/ 	.word	0x00030830
        /*0740*/ 	.short	0x010a
        /*0742*/ 	.byte	0x3d
	.zero		1


	//   ....[27]....
        /*0744*/ 	.word	0x00003fa0
        /*0748*/ 	.word	0x000000ff
        /*074c*/ 	.word	0x00030830
        /*0750*/ 	.short	0x010a
        /*0752*/ 	.byte	0x3d
	.zero		1


	//   ....[28]....
        /*0754*/ 	.word	0x00004a00
        /*0758*/ 	.word	0x000000ff
        /*075c*/ 	.word	0x00030850
        /*0760*/ 	.short	0x010a
        /*0762*/ 	.byte	0x04
	.zero		1


	//   ....[29]....
        /*0764*/ 	.word	0x00004a40
        /*0768*/ 	.word	0x000000ff
        /*076c*/ 	.word	0x00030850
        /*0770*/ 	.short	0x010a
        /*0772*/ 	.byte	0x04
	.zero		1


	//   ....[30]....
        /*0774*/ 	.word	0x00005110
        /*0778*/ 	.word	0x000000ff
        /*077c*/ 	.word	0x00000000
        /*0780*/ 	.short	0x0101
        /*0782*/ 	.byte	0x3d
	.zero		1


	//   ....[31]....
        /*0784*/ 	.word	0x00006180
        /*0788*/ 	.word	0x000000ff
        /*078c*/ 	.word	0x00000000
        /*0790*/ 	.short	0x0101
        /*0792*/ 	.byte	0x04
	.zero		1


	//   ....[32]....
        /*0794*/ 	.word	0x000068d0
        /*0798*/ 	.word	0x000000ff
        /*079c*/ 	.word	0x00030850
        /*07a0*/ 	.short	0x010a
        /*07a2*/ 	.byte	0x05
	.zero		1


	//   ....[33]....
        /*07a4*/ 	.word	0x00006910
        /*07a8*/ 	.word	0x000000ff
        /*07ac*/ 	.word	0x00030850
        /*07b0*/ 	.short	0x010a
        /*07b2*/ 	.byte	0x05
	.zero		1


	//   ....[34]....
        /*07b4*/ 	.word	0x00006f30
        /*07b8*/ 	.word	0x000000ff
        /*07bc*/ 	.word	0x00000000
        /*07c0*/ 	.short	0x0101
        /*07c2*/ 	.byte	0x04
	.zero		1


	//   ....[35]....
        /*07c4*/ 	.word	0x00007c40
        /*07c8*/ 	.word	0x000000ff
        /*07cc*/ 	.word	0x00000000
        /*07d0*/ 	.short	0x0101
        /*07d2*/ 	.byte	0x04
	.zero		1


	//   ....[36]....
        /*07d4*/ 	.word	0x0000a280
        /*07d8*/ 	.word	0x000000ff
        /*07dc*/ 	.word	0x00030840
        /*07e0*/ 	.short	0x010a
        /*07e2*/ 	.byte	0x2c
	.zero		1


	//   ....[37]....
        /*07e4*/ 	.word	0x0000a870
        /*07e8*/ 	.word	0x000000ff
        /*07ec*/ 	.word	0x00030830
        /*07f0*/ 	.short	0x0107
        /*07f2*/ 	.byte	0x2c
	.zero		1


	//   ....[38]....
        /*07f4*/ 	.word	0x0000a8e0
        /*07f8*/ 	.word	0x000000ff
        /*07fc*/ 	.word	0x00030830
        /*0800*/ 	.short	0x0101
        /*0802*/ 	.byte	0x2c
	.zero		1


	//   ....[39]....
        /*0804*/ 	.word	0x0000b260
        /*0808*/ 	.word	0x000000ff
        /*080c*/ 	.word	0x00030800
        /*0810*/ 	.short	0x0107
        /*0812*/ 	.byte	0x2c
	.zero		1


	//   ....[40]....
        /*0814*/ 	.word	0x0000b2c0
        /*0818*/ 	.word	0x000000ff
        /*081c*/ 	.word	0x00030800
        /*0820*/ 	.short	0x0101
        /*0822*/ 	.byte	0x2c
	.zero		1


	//   ....[41]....
        /*0824*/ 	.word	0x0000b2d0
        /*0828*/ 	.word	0x000000ff
        /*082c*/ 	.word	0x00030820
        /*0830*/ 	.short	0x010a
        /*0832*/ 	.byte	0x2c
	.zero		1


	//   ....[42]....
        /*0834*/ 	.word	0x0000b6c0
        /*0838*/ 	.word	0x00000013
        /*083c*/ 	.word	0x00030840
        /*0840*/ 	.short	0x010a
        /*0842*/ 	.byte	0x3f
	.zero		1


	//   ....[43]....
        /*0844*/ 	.word	0x0000bc00
        /*0848*/ 	.word	0x00000013
        /*084c*/ 	.word	0x00030830
        /*0850*/ 	.short	0x0107
        /*0852*/ 	.byte	0x3f
	.zero		1


	//   ....[44]....
        /*0854*/ 	.word	0x0000bcb0
        /*0858*/ 	.word	0x00000013
        /*085c*/ 	.word	0x00030830
        /*0860*/ 	.short	0x0101
        /*0862*/ 	.byte	0x3f
	.zero		1


	//   ....[45]....
        /*0864*/ 	.word	0x0000bd10
        /*0868*/ 	.word	0x00000006
        /*086c*/ 	.word	0x00030860
        /*0870*/ 	.short	0x010a
        /*0872*/ 	.byte	0x3f
	.zero		1


	//   ....[46]....
        /*0874*/ 	.word	0x0000c1c0
        /*0878*/ 	.word	0x00000006
        /*087c*/ 	.word	0x00030850
        /*0880*/ 	.short	0x0107
        /*0882*/ 	.byte	0x3f
	.zero		1


	//   ....[47]....
        /*0884*/ 	.word	0x0000c330
        /*0888*/ 	.word	0x00000006
        /*088c*/ 	.word	0x00030850
        /*0890*/ 	.short	0x0101
        /*0892*/ 	.byte	0x3f
	.zero		1


	//   ....[48]....
        /*0894*/ 	.word	0x0000c4b0
        /*0898*/ 	.word	0x00000000
        /*089c*/ 	.word	0x00030860
        /*08a0*/ 	.short	0x010a
        /*08a2*/ 	.byte	0x3f
	.zero		1


	//   ....[49]....
        /*08a4*/ 	.word	0x0000c9e0
        /*08a8*/ 	.word	0x00000000
        /*08ac*/ 	.word	0x00030850
        /*08b0*/ 	.short	0x0107
        /*08b2*/ 	.byte	0x3f
	.zero		1


	//   ....[50]....
        /*08b4*/ 	.word	0x0000ca90
        /*08b8*/ 	.word	0x00000000
        /*08bc*/ 	.word	0x00030850
        /*08c0*/ 	.short	0x0101
        /*08c2*/ 	.byte	0x3f
	.zero		1


	//   ....[51]....
        /*08c4*/ 	.word	0x0000cb30
        /*08c8*/ 	.word	0x00000007
        /*08cc*/ 	.word	0x00030820
        /*08d0*/ 	.short	0x010a
        /*08d2*/ 	.byte	0x3f
	.zero		1


	//   ....[52]....
        /*08d4*/ 	.word	0x0000ccb0
        /*08d8*/ 	.word	0x00000005
        /*08dc*/ 	.word	0x00030840
        /*08e0*/ 	.short	0x010a
        /*08e2*/ 	.byte	0x3f
	.zero		1


	//   ....[53]....
        /*08e4*/ 	.word	0x0000cd50
        /*08e8*/ 	.word	0x00000007
        /*08ec*/ 	.word	0x00030840
        /*08f0*/ 	.short	0x010a
        /*08f2*/ 	.byte	0x3f
	.zero		1


	//   ....[54]....
        /*08f4*/ 	.word	0x0000cd90
        /*08f8*/ 	.word	0x00000005
        /*08fc*/ 	.word	0x00030860
        /*0900*/ 	.short	0x010a
        /*0902*/ 	.byte	0x3f
	.zero		1


	//   ....[55]....
        /*0904*/ 	.word	0x0000cdd0
        /*0908*/ 	.word	0x00000007
        /*090c*/ 	.word	0x00030860
        /*0910*/ 	.short	0x010a
        /*0912*/ 	.byte	0x3f
	.zero		1


	//   ....[56]....
        /*0914*/ 	.word	0x0000ce40
        /*0918*/ 	.word	0x00000003
        /*091c*/ 	.word	0x00030800
        /*0920*/ 	.short	0x010a
        /*0922*/ 	.byte	0x3f
	.zero		1


	//   ....[57]....
        /*0924*/ 	.word	0x0000cea0
        /*0928*/ 	.word	0x00000003
        /*092c*/ 	.word	0x00030830
        /*0930*/ 	.short	0x010a
        /*0932*/ 	.byte	0x3f
	.zero		1


	//   ....[58]....
        /*0934*/ 	.word	0x0000cf00
        /*0938*/ 	.word	0x00000005
        /*093c*/ 	.word	0x00030830
        /*0940*/ 	.short	0x010a
        /*0942*/ 	.byte	0x3f
	.zero		1


	//   ....[59]....
        /*0944*/ 	.word	0x0000cf60
        /*0948*/ 	.word	0x00000005
        /*094c*/ 	.word	0x00030850
        /*0950*/ 	.short	0x010a
        /*0952*/ 	.byte	0x3f
	.zero		1


	//   ....[60]....
        /*0954*/ 	.word	0x0000cfc0
        /*0958*/ 	.word	0x00000007
        /*095c*/ 	.word	0x00030850
        /*0960*/ 	.short	0x010a
        /*0962*/ 	.byte	0x3f
	.zero		1


	//   ....[61]....
        /*0964*/ 	.word	0x0000d0a0
        /*0968*/ 	.word	0x00000003
        /*096c*/ 	.word	0x00030840
        /*0970*/ 	.short	0x010a
        /*0972*/ 	.byte	0x3f
	.zero		1


	//   ....[62]....
        /*0974*/ 	.word	0x0000e2b0
        /*0978*/ 	.word	0x00000003
        /*097c*/ 	.word	0x00030820
        /*0980*/ 	.short	0x010a
        /*0982*/ 	.byte	0x3f
	.zero		1


	//   ....[63]....
        /*0984*/ 	.word	0x0000e300
        /*0988*/ 	.word	0x00000013
        /*098c*/ 	.word	0x00030840
        /*0990*/ 	.short	0x010a
        /*0992*/ 	.byte	0x3f
	.zero		1


	//   ....[64]....
        /*0994*/ 	.word	0x0000ea90
        /*0998*/ 	.word	0x00000006
        /*099c*/ 	.word	0x00030860
        /*09a0*/ 	.short	0x010a
        /*09a2*/ 	.byte	0x3f
	.zero		1


	//   ....[65]....
        /*09a4*/ 	.word	0x0000f390
        /*09a8*/ 	.word	0x00000000
        /*09ac*/ 	.word	0x00030860
        /*09b0*/ 	.short	0x010a
        /*09b2*/ 	.byte	0x3f
	.zero		1


	//   ....[66]....
        /*09b4*/ 	.word	0x0000fc50
        /*09b8*/ 	.word	0x00000007
        /*09bc*/ 	.word	0x00030820
        /*09c0*/ 	.short	0x010a
        /*09c2*/ 	.byte	0x3f
	.zero		1


	//   ....[67]....
        /*09c4*/ 	.word	0x0000fdf0
        /*09c8*/ 	.word	0x00000005
        /*09cc*/ 	.word	0x00030840
        /*09d0*/ 	.short	0x010a
        /*09d2*/ 	.byte	0x3f
	.zero		1


	//   ....[68]....
        /*09d4*/ 	.word	0x0000fe40
        /*09d8*/ 	.word	0x00000007
        /*09dc*/ 	.word	0x00030840
        /*09e0*/ 	.short	0x010a
        /*09e2*/ 	.byte	0x3f
	.zero		1


	//   ....[69]....
        /*09e4*/ 	.word	0x0000fe90
        /*09e8*/ 	.word	0x00000005
        /*09ec*/ 	.word	0x00030860
        /*09f0*/ 	.short	0x010a
        /*09f2*/ 	.byte	0x3f
	.zero		1


	//----- nvinfo : EIATTR_NUM_MBARRIERS
	.align		4
.L_91:
        /*09f4*/ 	.byte	0x03, 0x38
        /*09f6*/ 	.short	0x0016


	//----- nvinfo : EIATTR_EXIT_INSTR_OFFSETS
	.align		4
        /*09f8*/ 	.byte	0x04, 0x1c
        /*09fa*/ 	.short	(.L_93 - .L_92)


	//   ....[0]....
.L_92:
        /*09fc*/ 	.word	0x0000ce20


	//----- nvinfo : EIATTR_MAX_THREADS
	.align		4
.L_93:
        /*0a00*/ 	.byte	0x04, 0x05
        /*0a02*/ 	.short	(.L_95 - .L_94)
.L_94:
        /*0a04*/ 	.word	0x00000180
        /*0a08*/ 	.word	0x00000001
        /*0a0c*/ 	.word	0x00000001


	//----- nvinfo : EIATTR_CRS_STACK_SIZE
	.align		4
.L_95:
        /*0a10*/ 	.byte	0x04, 0x1e
        /*0a12*/ 	.short	(.L_97 - .L_96)
.L_96:
        /*0a14*/ 	.word	0x00000000


	//----- nvinfo : EIATTR_CBANK_PARAM_SIZE
	.align		4
.L_97:
        /*0a18*/ 	.byte	0x03, 0x19
        /*0a1a*/ 	.short	0x0a70


	//----- nvinfo : EIATTR_PARAM_CBANK
	.align		4
        /*0a1c*/ 	.byte	0x04, 0x0a
        /*0a1e*/ 	.short	(.L_99 - .L_98)
	.align		4
.L_98:
        /*0a20*/ 	.word	index@(.nv.constant0._ZN7cutlass13device_kernelIN5flash11enable_sm90INS1_16FlashAttnFwdSm90INS1_25CollectiveMainloopFwdSm90ILi2EN4cute5tupleIJNS5_1CILi1EEES8_S8_EEENS6_IJNS7_ILi128EEENS7_ILi96EEENS7_ILi192EEEEEELi192ENS_10bfloat16_tEfNS_4arch4Sm90ELb0ELb0ELb1ELb0ELb1ELb0ELb0ELb1ELb1ELb1ELb1ELb0EEENS1_21CollectiveEpilogueFwdINS6_IJSA_SC_SB_EEES9_SE_SG_Li256ELb0ELb1ELb1ELb0EEENS1_19SingleTileSchedulerILb0ELb1ELb1ELi128EEEEEEEEEvNT_6ParamsE)
        /*0a24*/ 	.short	0x0210
        /*0a26*/ 	.short	0x0a70


	//----- nvinfo : EIATTR_SW_WAR
	.align		4
.L_99:
        /*0a28*/ 	.byte	0x04, 0x36
        /*0a2a*/ 	.short	(.L_101 - .L_100)
.L_100:
        /*0a2c*/ 	.word	0x00000008
.L_101:


//--------------------- .nv.info._ZN7cutlass13device_kernelIN5flash11enable_sm90INS1_16FlashAttnFwdSm90INS1_25CollectiveMainloopFwdSm90ILi2EN4cute5tupleIJNS5_1CILi1EEES8_S8_EEENS6_IJNS7_ILi128EEENS7_ILi96EEENS7_ILi192EEEEEELi192ENS_10bfloat16_tEfNS_4arch4Sm90ELb0ELb0ELb1ELb1ELb1ELb0ELb0ELb1ELb1ELb1ELb1ELb0EEENS1_21CollectiveEpilogueFwdINS6_IJSA_SC_SB_EEES9_SE_SG_Li256ELb1ELb1ELb1ELb0EEENS1_36VarlenDynamicPersistentTileSchedulerILi128ELi96ELi256ELi128ELb1ELb1ELb1ELb0ELb1ELb1EEEEEEEEEvNT_6ParamsE --------------------------
	.section	.nv.info._ZN7cutlass13device_kernelIN5flash11enable_sm90INS1_16FlashAttnFwdSm90INS1_25CollectiveMainloopFwdSm90ILi2EN4cute5tupleIJNS5_1CILi1EEES8_S8_EEENS6_IJNS7_ILi128EEENS7_ILi96EEENS7_ILi192EEEEEELi192ENS_10bfloat16_tEfNS_4arch4Sm90ELb0ELb0ELb1ELb1ELb1ELb0ELb0ELb1ELb1ELb1ELb1ELb0EEENS1_21CollectiveEpilogueFwdINS6_IJSA_SC_SB_EEES9_SE_SG_Li256ELb1ELb1ELb1ELb0EEENS1_36VarlenDynamicPersistentTileSchedulerILi128ELi96ELi256ELi128ELb1ELb1ELb1ELb0ELb1ELb1EEEEEEEEEvNT_6ParamsE,"",@"SHT_CUDA_INFO"
	.sectionflags	@""
	.align	4


	//----- nvinfo : EIATTR_CUDA_API_VERSION
	.align		4
        /*0000*/ 	.byte	0x04, 0x37
        /*0002*/ 	.short	(.L_103 - .L_102)
.L_102:
        /*0004*/ 	.word	0x00000082


	//----- nvinfo : EIATTR_KPARAM_INFO
	.align		4
.L_103:
        /*0008*/ 	.byte	0x04, 0x17
        /*000a*/ 	.short	(.L_105 - .L_104)
.L_104:
        /*000c*/ 	.word	0x00000000
        /*0010*/ 	.short	0x0000
        /*0012*/ 	.short	0x0070
        /*0014*/ 	.byte	0x00, 0xf0, 0x01, 0x2a


	//----- nvinfo : EIATTR_SPARSE_MMA_MASK
	.align		4
.L_105:
        /*0018*/ 	.byte	0x03, 0x50
        /*001a*/ 	.short	0x0000


	//----- nvinfo : EIATTR_MAXREG_COUNT
	.align		4
        /*001c*/ 	.byte	0x03, 0x1b
        /*001e*/ 	.short	0x00a8


	//----- nvinfo : EIATTR_NUM_BARRIERS
	.align		4
        /*0020*/ 	.byte	0x02, 0x4c
        /*0022*/ 	.byte	0x09
	.zero		1


	//----- nvinfo : EIATTR_EXTERNS
	.align		4
        /*0024*/ 	.byte	0x04, 0x0f
        /*0026*/ 	.short	(.L_107 - .L_106)


	//   ....[0]....
	.align		4
.L_106:
        /*0028*/ 	.word	index@(__assertfail)


	//----- nvinfo : EIATTR_ANNOTATIONS
	.align		4
.L_107:
        /*002c*/ 	.byte	0x04, 0x55
        /*002e*/ 	.short	(.L_109 - .L_108)


	//   ....[0]....
.L_108:
        /*0030*/ 	.word	0x00000001
        /*0034*/ 	.byte	0xa0, 0x08, 0x00, 0x00, 0x01, 0x00, 0x00, 0x00, 0xa0, 0x09, 0x00, 0x00, 0x01, 0x00, 0x00, 0x00
        /* <DEDUP_REMOVED lines=17> */
        /*0154*/ 	.byte	0xf0, 0x12, 0x01, 0x00, 0x01, 0x00, 0x00, 0x00, 0x90, 0x14, 0x01, 0x00


	//----- nvinfo : EIATTR_MERCURY_ISA_VERSION
	.align		4
.L_109:
        /*0160*/ 	.byte	0x03, 0x5f
        /*0162*/ 	.short	0x0101


	//----- nvinfo : EIATTR_UNUSED_LOAD_BYTE_OFFSET
	.align		4
        /*0164*/ 	.byte	0x04, 0x44
        /*0166*/ 	.short	(.L_111 - .L_110)


	//   ....[0]....
.L_110:
        /*0168*/ 	.word	0x00000950
        /*016c*/ 	.word	0x0000fff0


	//   ....[1]....
        /*0170*/ 	.word	0x00007f70
        /*0174*/ 	.word	0x0000fff0


	//----- nvinfo : EIATTR_INT_WARP_WIDE_INSTR_OFFSETS
	.align		4
.L_111:
        /*0178*/ 	.byte	0x04, 0x31
        /*017a*/ 	.short	(.L_113 - .L_112)


	//   ....[0]....
.L_112:
        /*017c*/ 	.word	0x000000c0


	//   ....[1]....
        /*0180*/ 	.word	0x000000d0


	//   ....[2]....
        /*0184*/ 	.word	0x00000170


	//   ....[3]....
        /*0188*/ 	.word	0x0000d110


	//   ....[4]....
        /*018c*/ 	.word	0x0000d1a0


	//   ....[5]....
        /*0190*/ 	.word	0x0000ff70


	//   ....[6]....
        /*0194*/ 	.word	0x00010000


	//----- nvinfo : EIATTR_COOP_GROUP_MASK_REGIDS
	.align		4
.L_113:
        /*0198*/ 	.byte	0x04, 0x29
        /*019a*/ 	.short	(.L_115 - .L_114)


	//   ....[0]....
.L_114:
        /*019c*/ 	.word	0xffffffff


	//   ....[1]....
        /*01a0*/ 	.word	0xffffffff


	//   ....[2]....
        /*01a4*/ 	.word	0xffffffff


	//   ....[3]....
        /*01a8*/ 	.word	0xffffffff


	//   ....[4]....
        /*01ac*/ 	.word	0xffffffff


	//   ....[5]....
        /*01b0*/ 	.word	0xffffffff


	//   ....[6]....
        /*01b4*/ 	.word	0xffffffff


	//   ....[7]....
        /*01b8*/ 	.word	0xffffffff


	//   ....[8]....
        /*01bc*/ 	.word	0xffffffff


	//   ....[9]....
        /*01c0*/ 	.word	0xffffffff


	//   ....[10]....
        /*01c4*/ 	.word	0xffffffff


	//   ....[11]....
        /*01c8*/ 	.word	0xffffffff


	//   ....[12]....
        /*01cc*/ 	.word	0xffffffff


	//   ....[13]....
        /*01d0*/ 	.word	0xffffffff


	//   ....[14]....
        /*01d4*/ 	.word	0xffffffff


	//   ....[15]....
        /*01d8*/ 	.word	0xffffffff


	//   ....[16]....
        /*01dc*/ 	.word	0xffffffff


	//   ....[17]....
        /*01e0*/ 	.word	0xffffffff


	//   ....[18]....
        /*01e4*/ 	.word	0xffffffff


	//   ....[19]....
        /*01e8*/ 	.word	0xffffffff


	//   ....[20]....
        /*01ec*/ 	.word	0xffffffff


	//   ....[21]....
        /*01f0*/ 	.word	0xffffffff


	//   ....[22]....
        /*01f4*/ 	.word	0xffffffff


	//   ....[23]....
        /*01f8*/ 	.word	0xffffffff


	//   ....[24]....
        /*01fc*/ 	.word	0xffffffff


	//   ....[25]....
        /*0200*/ 	.word	0xffffffff


	//   ....[26]....
        /*0204*/ 	.word	0xffffffff


	//   ....[27]....
        /*0208*/ 	.word	0xffffffff


	//   ....[28]....
        /*020c*/ 	.word	0xffffffff


	//   ....[29]....
        /*0210*/ 	.word	0xffffffff


	//   ....[30]....
        /*0214*/ 	.word	0xffffffff


	//   ....[31]....
        /*0218*/ 	.word	0xffffffff


	//   ....[32]....
        /*021c*/ 	.word	0xffffffff


	//   ....[33]....
        /*0220*/ 	.word	0xffffffff


	//   ....[34]....
        /*0224*/ 	.word	0xffffffff


	//   ....[35]....
        /*0228*/ 	.word	0xffffffff


	//   ....[36]....
        /*022c*/ 	.word	0xffffffff


	//   ....[37]....
        /*0230*/ 	.word	0xffffffff


	//   ....[38]....
        /*0234*/ 	.word	0xffffffff


	//   ....[39]....
        /*0238*/ 	.word	0xffffffff


	//   ....[40]....
        /*023c*/ 	.word	0xffffffff


	//   ....[41]....
        /*0240*/ 	.word	0xffffffff


	//   ....[42]....
        /*0244*/ 	.word	0xffffffff


	//   ....[43]....
        /*0248*/ 	.word	0xffffffff


	//   ....[44]....
        /*024c*/ 	.word	0xffffffff


	//   ....[45]....
        /*0250*/ 	.word	0xffffffff


	//   ....[46]....
        /*0254*/ 	.word	0xffffffff


	//   ....[47]....
        /*0258*/ 	.word	0xffffffff


	//   ....[48]....
        /*025c*/ 	.word	0xffffffff


	//   ....[49]....
        /*0260*/ 	.word	0xffffffff


	//   ....[50]....
        /*0264*/ 	.word	0xffffffff


	//   ....[51]....
        /*0268*/ 	.word	0xffffffff


	//   ....[52]....
        /*026c*/ 	.word	0xffffffff


	//   ....[53]....
        /*0270*/ 	.word	0xffffffff


	//   ....[54]....
        /*0274*/ 	.word	0xffffffff


	//   ....[55]....
        /*0278*/ 	.word	0xffffffff


	//   ....[56]....
        /*027c*/ 	.word	0xffffffff


	//   ....[57]....
        /*0280*/ 	.word	0xffffffff


	//   ....[58]....
        /*0284*/ 	.word	0xffffffff


	//   ....[59]....
        /*0288*/ 	.word	0xffffffff


	//   ....[60]....
        /*028c*/ 	.word	0xffffffff


	//   ....[61]....
        /*0290*/ 	.word	0xffffffff


	//   ....[62]....
        /*0294*/ 	.word	0xffffffff


	//   ....[63]....
        /*0298*/ 	.word	0xffffffff


	//   ....[64]....
        /*029c*/ 	.word	0xffffffff


	//   ....[65]....
        /*02a0*/ 	.word	0xffffffff


	//   ....[66]....
        /*02a4*/ 	.word	0xffffffff


	//   ....[67]....
        /*02a8*/ 	.word	0xffffffff


	//   ....[68]....
        /*02ac*/ 	.word	0xffffffff


	//   ....[69]....
        /*02b0*/ 	.word	0xffffffff


	//   ....[70]....
        /*02b4*/ 	.word	0xffffffff


	//   ....[71]....
        /*02b8*/ 	.word	0xffffffff


	//   ....[72]....
        /*02bc*/ 	.word	0xffffffff


	//   ....[73]....
        /*02c0*/ 	.word	0xffffffff


	//   ....[74]....
        /*02c4*/ 	.word	0xffffffff


	//   ....[75]....
        /*02c8*/ 	.word	0xffffffff


	//   ....[76]....
        /*02cc*/ 	.word	0xffffffff


	//   ....[77]....
        /*02d0*/ 	.word	0xffffffff


	//   ....[78]....
        /*02d4*/ 	.word	0xffffffff


	//   ....[79]....
        /*02d8*/ 	.word	0xffffffff


	//   ....[80]....
        /*02dc*/ 	.word	0xffffffff


	//   ....[81]....
        /*02e0*/ 	.word	0xffffffff


	//   ....[82]....
        /*02e4*/ 	.word	0xffffffff


	//   ....[83]....
        /*02e8*/ 	.word	0xffffffff


	//   ....[84]....
        /*02ec*/ 	.word	0xffffffff


	//   ....[85]....
        /*02f0*/ 	.word	0xffffffff


	//   ....[86]....
        /*02f4*/ 	.word	0xffffffff


	//   ....[87]....
        /*02f8*/ 	.word	0xffffffff


	//   ....[88]....
        /*02fc*/ 	.word	0xffffffff


	//   ....[89]....
        /*0300*/ 	.word	0xffffffff


	//   ....[90]....
        /*0304*/ 	.word	0xffffffff


	//   ....[91]....
        /*0308*/ 	.word	0xffffffff


	//   ....[92]....
        /*030c*/ 	.word	0xffffffff


	//   ....[93]....
        /*0310*/ 	.word	0xffffffff


	//   ....[94]....
        /*0314*/ 	.word	0xffffffff


	//   ....[95]....
        /*0318*/ 	.word	0xffffffff


	//   ....[96]....
        /*031c*/ 	.word	0xffffffff


	//   ....[97]....
        /*0320*/ 	.word	0xffffffff


	//   ....[98]....
        /*0324*/ 	.word	0xffffffff


	//   ....[99]....
        /*0328*/ 	.word	0xffffffff


	//   ....[100]....
        /*032c*/ 	.word	0xffffffff


	//   ....[101]....
        /*0330*/ 	.word	0xffffffff


	//   ....[102]....
        /*0334*/ 	.word	0xffffffff


	//   ....[103]....
        /*0338*/ 	.word	0xffffffff


	//   ....[104]....
        /*033c*/ 	.word	0xffffffff


	//   ....[105]....
        /*0340*/ 	.word	0xffffffff


	//   ....[106]....
        /*0344*/ 	.word	0xffffffff


	//   ....[107]....
        /*0348*/ 	.word	0xffffffff


	//   ....[108]....
        /*034c*/ 	.word	0xffffffff


	//   ....[109]....
        /*0350*/ 	.word	0xffffffff


	//   ....[110]....
        /*0354*/ 	.word	0xffffffff


	//   ....[111]....
        /*0358*/ 	.word	0xffffffff


	//   ....[112]....
        /*035c*/ 	.word	0xffffffff


	//   ....[113]....
        /*0360*/ 	.word	0xffffffff


	//   ....[114]....
        /*0364*/ 	.word	0xffffffff


	//   ....[115]....
        /*0368*/ 	.word	0xffffffff


	//   ....[116]....
        /*036c*/ 	.word	0xffffffff


	//   ....[117]....
        /*0370*/ 	.word	0xffffffff


	//   ....[118]....
        /*0374*/ 	.word	0xffffffff


	//   ....[119]....
        /*0378*/ 	.word	0xffffffff


	//   ....[120]....
        /*037c*/ 	.word	0xffffffff


	//   ....[121]....
        /*0380*/ 	.word	0xffffffff


	//   ....[122]....
        /*0384*/ 	.word	0xffffffff


	//   ....[123]....
        /*0388*/ 	.word	0xffffffff


	//   ....[124]....
        /*038c*/ 	.word	0xffffffff


	//   ....[125]....
        /*0390*/ 	.word	0xffffffff


	//   ....[126]....
        /*0394*/ 	.word	0xffffffff


	//   ....[127]....
        /*0398*/ 	.word	0xffffffff


	//   ....[128]....
        /*039c*/ 	.word	0xffffffff


	//   ....[129]....
        /*03a0*/ 	.word	0xffffffff


	//   ....[130]....
        /*03a4*/ 	.word	0xffffffff


	//   ....[131]....
        /*03a8*/ 	.word	0xffffffff


	//   ....[132]....
        /*03ac*/ 	.word	0xffffffff


	//   ....[133]....
        /*03b0*/ 	.word	0xffffffff


	//   ....[134]....
        /*03b4*/ 	.word	0xffffffff


	//   ....[135]....
        /*03b8*/ 	.word	0xffffffff


	//   ....[136]....
        /*03bc*/ 	.word	0xffffffff


	//   ....[137]....
        /*03c0*/ 	.word	0xffffffff


	//   ....[138]....
        /*03c4*/ 	.word	0xffffffff


	//   ....[139]....
        /*03c8*/ 	.word	0xffffffff


	//   ....[140]....
        /*03cc*/ 	.word	0xffffffff


	//   ....[141]....
        /*03d0*/ 	.word	0xffffffff


	//   ....[142]....
        /*03d4*/ 	.word	0xffffffff


	//   ....[143]....
        /*03d8*/ 	.word	0x0500000f


	//   ....[144]....
        /*03dc*/ 	.word	0x0500000f


	//   ....[145]....
        /*03e0*/ 	.word	0x0500000f


	//   ....[146]....
        /*03e4*/ 	.word	0x0500000f


	//   ....[147]....
        /*03e8*/ 	.word	0x0500000f


	//   ....[148]....
        /*03ec*/ 	.word	0x0500000f


	//   ....[149]....
        /*03f0*/ 	.word	0x0500000f


	//   ....[150]....
        /*03f4*/ 	.word	0x0500000f


	//   ....[151]....
        /*03f8*/ 	.word	0x0500000f


	//   ....[152]....
        /*03fc*/ 	.word	0x0500000f


	//   ....[153]....
        /*0400*/ 	.word	0x0500000f


	//   ....[154]....
        /*0404*/ 	.word	0x0500000f


	//   ....[155]....
        /*0408*/ 	.word	0x0500000f


	//   ....[156]....
        /*040c*/ 	.word	0x0500000f


	//   ....[157]....
        /*0410*/ 	.word	0x0500000f


	//   ....[158]....
        /*0414*/ 	.word	0x0500000f


	//   ....[159]....
        /*0418*/ 	.word	0x0500000f


	//   ....[160]....
        /*041c*/ 	.word	0x0500000f


	//   ....[161]....
        /*0420*/ 	.word	0x0500000f


	//   ....[162]....
        /*0424*/ 	.word	0x0500000f


	//   ....[163]....
        /*0428*/ 	.word	0x0500000f


	//   ....[164]....
        /*042c*/ 	.word	0x0500000f


	//   ....[165]....
        /*0430*/ 	.word	0x0500000f


	//   ....[166]....
        /*0434*/ 	.word	0x0500000f


	//   ....[167]....
        /*0438*/ 	.word	0x0500000f


	//   ....[168]....
        /*043c*/ 	.word	0x0500000f


	//   ....[169]....
        /*0440*/ 	.word	0x0500000f


	//   ....[170]....
        /*0444*/ 	.word	0x0500000f


	//   ....[171]....
        /*0448*/ 	.word	0x0500000f


	//   ....[172]....
        /*044c*/ 	.word	0x0500000f


	//   ....[173]....
        /*0450*/ 	.word	0x0500000f


	//   ....[174]....
        /*0454*/ 	.word	0x0500000f


	//   ....[175]....
        /*0458*/ 	.word	0x0500000f


	//   ....[176]....
        /*045c*/ 	.word	0x0500000f


	//   ....[177]....
        /*0460*/ 	.word	0x0500000f


	//   ....[178]....
        /*0464*/ 	.word	0x0500000f


	//   ....[179]....
        /*0468*/ 	.word	0x0500000f


	//   ....[180]....
        /*046c*/ 	.word	0x0500000f


	//   ....[181]....
        /*0470*/ 	.word	0x0500000f


	//   ....[182]....
        /*0474*/ 	.word	0x0500000f


	//   ....[183]....
        /*0478*/ 	.word	0x0500000f


	//   ....[184]....
        /*047c*/ 	.word	0x0500000f


	//   ....[185]....
        /*0480*/ 	.word	0x0500000f


	//   ....[186]....
        /*0484*/ 	.word	0x0500000f


	//   ....[187]....
        /*0488*/ 	.word	0x0500000f


	//   ....[188]....
        /*048c*/ 	.word	0x0500000f


	//   ....[189]....
        /*0490*/ 	.word	0x0500000f


	//   ....[190]....
        /*0494*/ 	.word	0x0500000f


	//   ....[191]....
        /*0498*/ 	.word	0x0500000f


	//   ....[192]....
        /*049c*/ 	.word	0x0500000f


	//   ....[193]....
        /*04a0*/ 	.word	0x0500000f


	//   ....[194]....
        /*04a4*/ 	.word	0x0500000f


	//   ....[195]....
        /*04a8*/ 	.word	0x0500000f


	//   ....[196]....
        /*04ac*/ 	.word	0x0500000f


	//   ....[197]....
        /*04b0*/ 	.word	0x0500000f


	//   ....[198]....
        /*04b4*/ 	.word	0x0500000f


	//   ....[199]....
        /*04b8*/ 	.word	0x0500000f


	//   ....[200]....
        /*04bc*/ 	.word	0x0500000f


	//   ....[201]....
        /*04c0*/ 	.word	0x0500000f


	//   ....[202]....
        /*04c4*/ 	.word	0x0500000f


	//   ....[203]....
        /*04c8*/ 	.word	0x0500000f


	//   ....[204]....
        /*04cc*/ 	.word	0x0500000f


	//   ....[205]....
        /*04d0*/ 	.word	0x0500000f


	//   ....[206]....
        /*04d4*/ 	.word	0x0500000f


	//   ....[207]....
        /*04d8*/ 	.word	0x0500000f


	//   ....[208]....
        /*04dc*/ 	.word	0x0500000f


	//   ....[209]....
        /*04e0*/ 	.word	0x0500000f


	//   ....[210]....
        /*04e4*/ 	.word	0x0500000f


	//   ....[211]....
        /*04e8*/ 	.word	0x0500000f


	//   ....[212]....
        /*04ec*/ 	.word	0x0500000f


	//   ....[213]....
        /*04f0*/ 	.word	0x0500000f


	//   ....[214]....
        /*04f4*/ 	.word	0x0500000f


	//   ....[215]....
        /*04f8*/ 	.word	0x0500000f


	//   ....[216]....
        /*04fc*/ 	.word	0x0500000f


	//   ....[217]....
        /*0500*/ 	.word	0x0500000f


	//   ....[218]....
        /*0504*/ 	.word	0x0500000f


	//   ....[219]....
        /*0508*/ 	.word	0x0500000f


	//   ....[220]....
        /*050c*/ 	.word	0x0500000f


	//   ....[221]....
        /*0510*/ 	.word	0x0500000f


	//   ....[222]....
        /*0514*/ 	.word	0x0500000f


	//   ....[223]....
        /*0518*/ 	.word	0x0500000f


	//   ....[224]....
        /*051c*/ 	.word	0x0500000f


	//   ....[225]....
        /*0520*/ 	.word	0x0500000f


	//   ....[226]....
        /*0524*/ 	.word	0x0500000f


	//----- nvinfo : EIATTR_COOP_GROUP_INSTR_OFFSETS
	.align		4
.L_115:
        /*0528*/ 	.byte	0x04, 0x28
        /*052a*/ 	.short	(.L_117 - .L_116)


	//   ....[0]....
.L_116:
        /*052c*/ 	.word	0x00000070


	//   ....[1]....
        /*0530*/ 	.word	0x000000b0


	//   ....[2]....
        /*0534*/ 	.word	0x000002d0


	//   ....[3]....
        /*0538*/ 	.word	0x00000430


	//   ....[4]....
        /*053c*/ 	.word	0x00000550


	//   ....[5]....
        /*0540*/ 	.word	0x000006b0


	//   ....[6]....
        /*0544*/ 	.word	0x00001b30


	//   ....[7]....
        /*0548*/ 	.word	0x00003430


	//   ....[8]....
        /*054c*/ 	.word	0x000034c0


	//   ....[9]....
        /*0550*/ 	.word	0x00003970


	//   ....[10]....
        /*0554*/ 	.word	0x000039d0


	//   ....[11]....
        /*0558*/ 	.word	0x00006060


	//   ....[12]....
        /*055c*/ 	.word	0x00006080


	//   ....[13]....
        /*0560*/ 	.word	0x000060a0


	//   ....[14]....
        /*0564*/ 	.word	0x000060c0


	//   ....[15]....
        /*0568*/ 	.word	0x00007450


	//   ....[16]....
        /*056c*/ 	.word	0x00007650


	//   ....[17]....
        /*0570*/ 	.word	0x00007720


	//   ....[18]....
        /*0574*/ 	.word	0x00007750


	//   ....[19]....
        /*0578*/ 	.word	0x00008e40


	//   ....[20]....
        /*057c*/ 	.word	0x00008e60


	//   ....[21]....
        /*0580*/ 	.word	0x00008e70


	//   ....[22]....
        /*0584*/ 	.word	0x00008e90


	//   ....[23]....
        /*0588*/ 	.word	0x000097b0


	//   ....[24]....
        /*058c*/ 	.word	0x000097d0


	//   ....[25]....
        /*0590*/ 	.word	0x00009900


	//   ....[26]....
        /*0594*/ 	.word	0x00009920


	//   ....[27]....
        /*0598*/ 	.word	0x00009a20


	//   ....[28]....
        /*059c*/ 	.word	0x00009a40


	//   ....[29]....
        /*05a0*/ 	.word	0x00009b50


	//   ....[30]....
        /*05a4*/ 	.word	0x00009b70


	//   ....[31]....
        /*05a8*/ 	.word	0x00009fe0


	//   ....[32]....
        /*05ac*/ 	.word	0x00009ff0


	//   ....[33]....
        /*05b0*/ 	.word	0x0000a680


	//   ....[34]....
        /*05b4*/ 	.word	0x0000a690


	//   ....[35]....
        /*05b8*/ 	.word	0x0000b730


	//   ....[36]....
        /*05bc*/ 	.word	0x0000b760


	//   ....[37]....
        /*05c0*/ 	.word	0x0000b870


	//   ....[38]....
        /*05c4*/ 	.word	0x0000b890


	//   ....[39]....
        /*05c8*/ 	.word	0x0000b990


	//   ....[40]....
        /*05cc*/ 	.word	0x0000b9b0


	//   ....[41]....
        /*05d0*/ 	.word	0x0000bac0


	//   ....[42]....
        /*05d4*/ 	.word	0x0000bae0


	//   ....[43]....
        /*05d8*/ 	.word	0x0000bc80


	//   ....[44]....
        /*05dc*/ 	.word	0x0000be70


	//   ....[45]....
        /*05e0*/ 	.word	0x0000bea0


	//   ....[46]....
        /*05e4*/ 	.word	0x0000bed0


	//   ....[47]....
        /*05e8*/ 	.word	0x0000bf00


	//   ....[48]....
        /*05ec*/ 	.word	0x0000bf30


	//   ....[49]....
        /*05f0*/ 	.word	0x0000bf60


	//   ....[50]....
        /*05f4*/ 	.word	0x0000c0d0


	//   ....[51]....
        /*05f8*/ 	.word	0x0000c100


	//   ....[52]....
        /*05fc*/ 	.word	0x0000c130


	//   ....[53]....
        /*0600*/ 	.word	0x0000c160


	//   ....[54]....
        /*0604*/ 	.word	0x0000c190


	//   ....[55]....
        /*0608*/ 	.word	0x0000c1c0


	//   ....[56]....
        /*060c*/ 	.word	0x0000c250


	//   ....[57]....
        /*0610*/ 	.word	0x0000c280


	//   ....[58]....
        /*0614*/ 	.word	0x0000c290


	//   ....[59]....
        /*0618*/ 	.word	0x0000c320


	//   ....[60]....
        /*061c*/ 	.word	0x0000dcb0


	//   ....[61]....
        /*0620*/ 	.word	0x0000dcd0


	//   ....[62]....
        /*0624*/ 	.word	0x0000dd80


	//   ....[63]....
        /*0628*/ 	.word	0x0000dda0


	//   ....[64]....
        /*062c*/ 	.word	0x0000de40


	//   ....[65]....
        /*0630*/ 	.word	0x0000de60


	//   ....[66]....
        /*0634*/ 	.word	0x0000df00


	//   ....[67]....
        /*0638*/ 	.word	0x0000df20


	//   ....[68]....
        /*063c*/ 	.word	0x0000dfc0


	//   ....[69]....
        /*0640*/ 	.word	0x0000dfe0


	//   ....[70]....
        /*0644*/ 	.word	0x0000dff0


	//   ....[71]....
        /*0648*/ 	.word	0x0000e080


	//   ....[72]....
        /*064c*/ 	.word	0x0000e780


	//   ....[73]....
        /*0650*/ 	.word	0x0000e7b0


	//   ....[74]....
        /*0654*/ 	.word	0x0000e810


	//   ....[75]....
        /*0658*/ 	.word	0x0000e860


	//   ....[76]....
        /*065c*/ 	.word	0x0000e8a0


	//   ....[77]....
        /*0660*/ 	.word	0x0000e910


	//   ....[78]....
        /*0664*/ 	.word	0x0000e960


	//   ....[79]....
        /*0668*/ 	.word	0x0000e9c0


	//   ....[80]....
        /*066c*/ 	.word	0x0000ea00


	//   ....[81]....
        /*0670*/ 	.word	0x0000ea70


	//   ....[82]....
        /*0674*/ 	.word	0x0000eac0


	//   ....[83]....
        /*0678*/ 	.word	0x0000eb20


	//   ....[84]....
        /*067c*/ 	.word	0x0000eb70


	//   ....[85]....
        /*0680*/ 	.word	0x0000ebd0


	//   ....[86]....
        /*0684*/ 	.word	0x0000ebf0


	//   ....[87]....
        /*0688*/ 	.word	0x0000ec30


	//   ....[88]....
        /*068c*/ 	.word	0x0000f3e0


	//   ....[89]....
        /*0690*/ 	.word	0x0000f420


	//   ....[90]....
        /*0694*/ 	.word	0x0000f430


	//   ....[91]....
        /*0698*/ 	.word	0x0000f490


	//   ....[92]....
        /*069c*/ 	.word	0x0000f4a0


	//   ....[93]....
        /*06a0*/ 	.word	0x0000f500


	//   ....[94]....
        /*06a4*/ 	.word	0x0000f530


	//   ....[95]....
        /*06a8*/ 	.word	0x0000f570


	//   ....[96]....
        /*06ac*/ 	.word	0x0000f5a0


	//   ....[97]....
        /*06b0*/ 	.word	0x0000f5e0


	//   ....[98]....
        /*06b4*/ 	.word	0x0000f610


	//   ....[99]....
        /*06b8*/ 	.word	0x0000f650


	//   ....[100]....
        /*06bc*/ 	.word	0x0000f8c0


	//   ....[101]....
        /*06c0*/ 	.word	0x0000f8e0


	//   ....[102]....
        /*06c4*/ 	.word	0x0000f8f0


	//   ....[103]....
        /*06c8*/ 	.word	0x0000f980


	//   ....[104]....
        /*06cc*/ 	.word	0x0000f990


	//   ....[105]....
        /*06d0*/ 	.word	0x0000fa20


	//   ....[106]....
        /*06d4*/ 	.word	0x0000fa30


	//   ....[107]....
        /*06d8*/ 	.word	0x0000fac0


	//   ....[108]....
        /*06dc*/ 	.word	0x0000fad0


	//   ....[109]....
        /*06e0*/ 	.word	0x0000fb60


	//   ....[110]....
        /*06e4*/ 	.word	0x0000fb70


	//   ....[111]....
        /*06e8*/ 	.word	0x0000fb80


	//   ....[112]....
        /*06ec*/ 	.word	0x00010140


	//   ....[113]....
        /*06f0*/ 	.word	0x00010180


	//   ....[114]....
        /*06f4*/ 	.word	0x000101c0


	//   ....[115]....
        /*06f8*/ 	.word	0x000101f0


	//   ....[116]....
        /*06fc*/ 	.word	0x00010280


	//   ....[117]....
        /*0700*/ 	.word	0x000102b0


	//   ....[118]....
        /*0704*/ 	.word	0x00010320


	//   ....[119]....
        /*0708*/ 	.word	0x00010350


	//   ....[120]....
        /*070c*/ 	.word	0x000103c0


	//   ....[121]....
        /*0710*/ 	.word	0x000103e0


	//   ....[122]....
        /*0714*/ 	.word	0x00010420


	//   ....[123]....
        /*0718*/ 	.word	0x00010470


	//   ....[124]....
        /*071c*/ 	.word	0x000108b0


	//   ....[125]....
        /*0720*/ 	.word	0x000108c0


	//   ....[126]....
        /*0724*/ 	.word	0x00010900


	//   ....[127]....
        /*0728*/ 	.word	0x00010940


	//   ....[128]....
        /*072c*/ 	.word	0x00010970


	//   ....[129]....
        /*0730*/ 	.word	0x000109a0


	//   ....[130]....
        /*0734*/ 	.word	0x000109d0


	//   ....[131]....
        /*0738*/ 	.word	0x00010a00


	//   ....[132]....
        /*073c*/ 	.word	0x00010bb0


	//   ....[133]....
        /*0740*/ 	.word	0x00010be0


	//   ....[134]....
        /*0744*/ 	.word	0x00010c10


	//   ....[135]....
        /*0748*/ 	.word	0x00010c40


	//   ....[136]....
        /*074c*/ 	.word	0x00010c70


	//   ....[137]....
        /*0750*/ 	.word	0x00010ca0


	//   ....[138]....
        /*0754*/ 	.word	0x00010d60


	//   ....[139]....
        /*0758*/ 	.word	0x00010d80


	//   ....[140]....
        /*075c*/ 	.word	0x00010d90


	//   ....[141]....
        /*0760*/ 	.word	0x00010df0


	//   ....[142]....
        /*0764*/ 	.word	0x00011410


	//   ....[143]....
        /*0768*/ 	.word	0x000118f0


	//   ....[144]....
        /*076c*/ 	.word	0x000119e0


	//   ....[145]....
        /*0770*/ 	.word	0x00011a80


	//   ....[146]....
        /*0774*/ 	.word	0x00011ae0


	//   ....[147]....
        /*0778*/ 	.word	0x00011bf0


	//   ....[148]....
        /*077c*/ 	.word	0x00011c60


	//   ....[149]....
        /*0780*/ 	.word	0x00011d70


	//   ....[150]....
        /*0784*/ 	.word	0x00011de0


	//   ....[151]....
        /*0788*/ 	.word	0x00011ef0


	//   ....[152]....
        /*078c*/ 	.word	0x00011f60


	//   ....[153]....
        /*0790*/ 	.word	0x00012070


	//   ....[154]....
        /*0794*/ 	.word	0x000120e0


	//   ....[155]....
        /*0798*/ 	.word	0x00012180


	//   ....[156]....
        /*079c*/ 	.word	0x00012290


	//   ....[157]....
        /*07a0*/ 	.word	0x00012300


	//   ....[158]....
        /*07a4*/ 	.word	0x00012380


	//   ....[159]....
        /*07a8*/ 	.word	0x00012440


	//   ....[160]....
        /*07ac*/ 	.word	0x000124c0


	//   ....[161]....
        /*07b0*/ 	.word	0x000125a0


	//   ....[162]....
        /*07b4*/ 	.word	0x00012620


	//   ....[163]....
        /*07b8*/ 	.word	0x00012700


	//   ....[164]....
        /*07bc*/ 	.word	0x00012780


	//   ....[165]....
        /*07c0*/ 	.word	0x00012860


	//   ....[166]....
        /*07c4*/ 	.word	0x000128e0


	//   ....[167]....
        /*07c8*/ 	.word	0x000129c0


	//   ....[168]....
        /*07cc*/ 	.word	0x00012a40


	//   ....[169]....
        /*07d0*/ 	.word	0x00012b20


	//   ....[170]....
        /*07d4*/ 	.word	0x00012ba0


	//   ....[171]....
        /*07d8*/ 	.word	0x00012c60


	//   ....[172]....
        /*07dc*/ 	.word	0x00012d90


	//   ....[173]....
        /*07e0*/ 	.word	0x00012e50


	//   ....[174]....
        /*07e4*/ 	.word	0x00012ed0


	//   ....[175]....
        /*07e8*/ 	.word	0x00012fa0


	//   ....[176]....
        /*07ec*/ 	.word	0x00013000


	//   ....[177]....
        /*07f0*/ 	.word	0x000130d0


	//   ....[178]....
        /*07f4*/ 	.word	0x00013130


	//   ....[179]....
        /*07f8*/ 	.word	0x00013200


	//   ....[180]....
        /*07fc*/ 	.word	0x00013260


	//   ....[181]....
        /*0800*/ 	.word	0x00013330


	//   ....[182]....
        /*0804*/ 	.word	0x00013390


	//   ....[183]....
        /*0808*/ 	.word	0x00013470


	//   ....[184]....
        /*080c*/ 	.word	0x00013560


	//   ....[185]....
        /*0810*/ 	.word	0x00013600


	//   ....[186]....
        /*0814*/ 	.word	0x00013660


	//   ....[187]....
        /*0818*/ 	.word	0x00013760


	//   ....[188]....
        /*081c*/ 	.word	0x000137c0


	//   ....[189]....
        /*0820*/ 	.word	0x000138c0


	//   ....[190]....
        /*0824*/ 	.word	0x00013920


	//   ....[191]....
        /*0828*/ 	.word	0x00013a20


	//   ....[192]....
        /*082c*/ 	.word	0x00013a80


	//   ....[193]....
        /*0830*/ 	.word	0x00013b80


	//   ....[194]....
        /*0834*/ 	.word	0x00013be0


	//   ....[195]....
        /*0838*/ 	.word	0x00013cb0


	//   ....[196]....
        /*083c*/ 	.word	0x00013df0


	//   ....[197]....
        /*0840*/ 	.word	0x00013e90


	//   ....[198]....
        /*0844*/ 	.word	0x00013f70


	//   ....[199]....
        /*0848*/ 	.word	0x00014040


	//   ....[200]....
        /*084c*/ 	.word	0x000140a0


	//   ....[201]....
        /*0850*/ 	.word	0x00014190


	//   ....[202]....
        /*0854*/ 	.word	0x000141f0


	//   ....[203]....
        /*0858*/ 	.word	0x000142e0


	//   ....[204]....
        /*085c*/ 	.word	0x00014340


	//   ....[205]....
        /*0860*/ 	.word	0x00014430


	//   ....[206]....
        /*0864*/ 	.word	0x00014490


	//   ....[207]....
        /*0868*/ 	.word	0x00014570


	//   ....[208]....
        /*086c*/ 	.word	0x00014600


	//   ....[209]....
        /*0870*/ 	.word	0x000146a0


	//   ....[210]....
        /*0874*/ 	.word	0x00014800


	//   ....[211]....
        /*0878*/ 	.word	0x00014870


	//   ....[212]....
        /*087c*/ 	.word	0x000148f0


	//   ....[213]....
        /*0880*/ 	.word	0x00014960


	//   ....[214]....
        /*0884*/ 	.word	0x000149d0


	//   ....[215]....
        /*0888*/ 	.word	0x00014a50


	//   ....[216]....
        /*088c*/ 	.word	0x00014ad0


	//   ....[217]....
        /*0890*/ 	.word	0x00014b60


	//   ....[218]....
        /*0894*/ 	.word	0x00014bd0


	//   ....[219]....
        /*0898*/ 	.word	0x00014c40


	//   ....[220]....
        /*089c*/ 	.word	0x00014cb0


	//   ....[221]....
        /*08a0*/ 	.word	0x00014d30


	//   ....[222]....
        /*08a4*/ 	.word	0x00014da0


	//   ....[223]....
        /*08a8*/ 	.word	0x00014e40


	//   ....[224]....
        /*08ac*/ 	.word	0x00014e90


	//   ....[225]....
        /*08b0*/ 	.word	0x00014f20


	//   ....[226]....
        /*08b4*/ 	.word	0x00015050


	//----- nvinfo : EIATTR_REG_RECONFIG
	.align		4
.L_117:
        /*08b8*/ 	.byte	0x01, 0x54
	.zero		2


	//----- nvinfo : EIATTR_SYSCALL_OFFSETS
	.align		4
        /*08bc*/ 	.byte	0x04, 0x46
        /*08be*/ 	.short	(.L_119 - .L_118)


	//   ....[0]....
.L_118:
        /*08c0*/ 	.word	0x00001cb0


	//   ....[1]....
        /*08c4*/ 	.word	0x0000d300


	//   ....[2]....
        /*08c8*/ 	.word	0x0000d450


	//   ....[3]....
        /*08cc*/ 	.word	0x0000d540


	//   ....[4]....
        /*08d0*/ 	.word	0x0000e410


	//----- nvinfo : EIATTR_MBARRIER_INSTR_OFFSETS
	.align		4
.L_119:
        /*08d4*/ 	.byte	0x04, 0x39
        /*08d6*/ 	.short	(.L_121 - .L_120)


	//   ....[0]....
.L_120:
        /*08d8*/ 	.word	0x00000180
        /*08dc*/ 	.word	0x000000ff
        /*08e0*/ 	.word	0x00030800
        /*08e4*/ 	.short	0x0100
        /*08e6*/ 	.byte	0x08
	.zero		1


	//   ....[1]....
        /*08e8*/ 	.word	0x00000190
        /*08ec*/ 	.word	0x000000ff
        /*08f0*/ 	.word	0x00030820
        /*08f4*/ 	.short	0x0100
        /*08f6*/ 	.byte	0x08
	.zero		1


	//   ....[2]....
        /*08f8*/ 	.word	0x00000280
        /*08fc*/ 	.word	0x000000ff
        /*0900*/ 	.word	0x00030830
        /*0904*/ 	.short	0x0100
        /*0906*/ 	.byte	0x08
	.zero		1


	//   ....[3]....
        /*0908*/ 	.word	0x00000290
        /*090c*/ 	.word	0x000000ff
        /*0910*/ 	.word	0x00030840
        /*0914*/ 	.short	0x0100
        /*0916*/ 	.byte	0x08
	.zero		1


	//   ....[4]....
        /*0918*/ 	.word	0x000002a0
        /*091c*/ 	.word	0x000000ff
        /*0920*/ 	.word	0x00030838
        /*0924*/ 	.short	0x0100
        /*0926*/ 	.byte	0x08
	.zero		1


	//   ....[5]....
        /*0928*/ 	.word	0x000002b0
        /*092c*/ 	.word	0x000000ff
        /*0930*/ 	.word	0x00030848
        /*0934*/ 	.short	0x0100
        /*0936*/ 	.byte	0x08
	.zero		1


	//   ....[6]....
        /*0938*/ 	.word	0x000003e0
        /*093c*/ 	.word	0x000000ff
        /*0940*/ 	.word	0x00030850
        /*0944*/ 	.short	0x0100
        /*0946*/ 	.byte	0x08
	.zero		1


	//   ....[7]....
        /*0948*/ 	.word	0x000003f0
        /*094c*/ 	.word	0x000000ff
        /*0950*/ 	.word	0x00030860
        /*0954*/ 	.short	0x0100
        /*0956*/ 	.byte	0x08
	.zero		1


	//   ....[8]....
        /*0958*/ 	.word	0x00000400
        /*095c*/ 	.word	0x000000ff
        /*0960*/ 	.word	0x00030858
        /*0964*/ 	.short	0x0100
        /*0966*/ 	.byte	0x08
	.zero		1


	//   ....[9]....
        /*0968*/ 	.word	0x00000410
        /*096c*/ 	.word	0x000000ff
        /*0970*/ 	.word	0x00030868
        /*0974*/ 	.short	0x0100
        /*0976*/ 	.byte	0x08
	.zero		1


	//   ....[10]....
        /*0978*/ 	.word	0x00000500
        /*097c*/ 	.word	0x000000ff
        /*0980*/ 	.word	0x00030870
        /*0984*/ 	.short	0x0100
        /*0986*/ 	.byte	0x06
	.zero		1


	//   ....[11]....
        /*0988*/ 	.word	0x00000510
        /*098c*/ 	.word	0x000000ff
        /*0990*/ 	.word	0x00030880
        /*0994*/ 	.short	0x0100
        /*0996*/ 	.byte	0x06
	.zero		1


	//   ....[12]....
        /*0998*/ 	.word	0x00000520
        /*099c*/ 	.word	0x000000ff
        /*09a0*/ 	.word	0x00030878
        /*09a4*/ 	.short	0x0100
        /*09a6*/ 	.byte	0x06
	.zero		1


	//   ....[13]....
        /*09a8*/ 	.word	0x00000530
        /*09ac*/ 	.word	0x000000ff
        /*09b0*/ 	.word	0x00030888
        /*09b4*/ 	.short	0x0100
        /*09b6*/ 	.byte	0x06
	.zero		1


	//   ....[14]....
        /*09b8*/ 	.word	0x00000660
        /*09bc*/ 	.word	0x000000ff
        /*09c0*/ 	.word	0x00030890
        /*09c4*/ 	.short	0x0100
        /*09c6*/ 	.byte	0x08
	.zero		1


	//   ....[15]....
        /*09c8*/ 	.word	0x00000670
        /*09cc*/ 	.word	0x000000ff
        /*09d0*/ 	.word	0x000308a0
        /*09d4*/ 	.short	0x0100
        /*09d6*/ 	.byte	0x08
	.zero		1


	//   ....[16]....
        /*09d8*/ 	.word	0x00000680
        /*09dc*/ 	.word	0x000000ff
        /*09e0*/ 	.word	0x00030898
        /*09e4*/ 	.short	0x0100
        /*09e6*/ 	.byte	0x08
	.zero		1


	//   ....[17]....
        /*09e8*/ 	.word	0x00000690
        /*09ec*/ 	.word	0x000000ff
        /*09f0*/ 	.word	0x000308a8
        /*09f4*/ 	.short	0x0100
        /*09f6*/ 	.byte	0x08
	.zero		1


	//   ....[18]....
        /*09f8*/ 	.word	0x000007d0
        /*09fc*/ 	.word	0x000000ff
        /*0a00*/ 	.word	0x000308b0
        /*0a04*/ 	.short	0x0100
        /*0a06*/ 	.byte	0x08
	.zero		1


	//   ....[19]....
        /*0a08*/ 	.word	0x000007e0
        /*0a0c*/ 	.word	0x000000ff
        /*0a10*/ 	.word	0x000308c0
        /*0a14*/ 	.short	0x0100
        /*0a16*/ 	.byte	0x08
	.zero		1


	//   ....[20]....
        /*0a18*/ 	.word	0x000007f0
        /*0a1c*/ 	.word	0x000000ff
        /*0a20*/ 	.word	0x000308b8
        /*0a24*/ 	.short	0x0100
        /*0a26*/ 	.byte	0x08
	.zero		1


	//   ....[21]....
        /*0a28*/ 	.word	0x00000800
        /*0a2c*/ 	.word	0x000000ff
        /*0a30*/ 	.word	0x000308c8
        /*0a34*/ 	.short	0x0100
        /*0a36*/ 	.byte	0x08
	.zero		1


	//   ....[22]....
        /*0a38*/ 	.word	0x00001d80
        /*0a3c*/ 	.word	0x00000002
        /*0a40*/ 	.word	0x00030800
        /*0a44*/ 	.short	0x010a
        /*0a46*/ 	.byte	0x3f
	.zero		1


	//   ....[23]....
        /*0a48*/ 	.word	0x00001e20
        /*0a4c*/ 	.word	0x00000000
        /*0a50*/ 	.word	0x00030830
        /*0a54*/ 	.short	0x010a
        /*0a56*/ 	.byte	0x3f
	.zero		1


	//   ....[24]....
        /*0a58*/ 	.word	0x00001e70
        /*0a5c*/ 	.word	0x00000000
        /*0a60*/ 	.word	0x00030830
        /*0a64*/ 	.short	0x010a
        /*0a66*/ 	.byte	0x3f
	.zero		1


	//   ....[25]....
        /*0a68*/ 	.word	0x00002a10
        /*0a6c*/ 	.word	0x00000000
        /*0a70*/ 	.word	0x00000000
        /*0a74*/ 	.short	0x0101
        /*0a76*/ 	.byte	0x3f
	.zero		1


	//   ....[26]....
        /*0a78*/ 	.word	0x00004900
        /*0a7c*/ 	.word	0x000000ff
        /*0a80*/ 	.word	0x00030830
        /*0a84*/ 	.short	0x010a
        /*0a86*/ 	.byte	0x09
	.zero		1


	//   ....[27]....
        /*0a88*/ 	.word	0x00004940
        /*0a8c*/ 	.word	0x000000ff
        /*0a90*/ 	.word	0x00030830
        /*0a94*/ 	.short	0x010a
        /*0a96*/ 	.byte	0x09
	.zero		1


	//   ....[28]....
        /*0a98*/ 	.word	0x00005470
        /*0a9c*/ 	.word	0x000000ff
        /*0aa0*/ 	.word	0x00030850
        /*0aa4*/ 	.short	0x010a
        /*0aa6*/ 	.byte	0x0a
	.zero		1


	//   ....[29]....
        /*0aa8*/ 	.word	0x000054b0
        /*0aac*/ 	.word	0x000000ff
        /*0ab0*/ 	.word	0x00030850
        /*0ab4*/ 	.short	0x010a
        /*0ab6*/ 	.byte	0x0a
	.zero		1


	//   ....[30]....
        /*0ab8*/ 	.word	0x00005af0
        /*0abc*/ 	.word	0x000000ff
        /*0ac0*/ 	.word	0x00000000
        /*0ac4*/ 	.short	0x0101
        /*0ac6*/ 	.byte	0x09
	.zero		1


	//   ....[31]....
        /*0ac8*/ 	.word	0x00006bc0
        /*0acc*/ 	.word	0x000000ff
        /*0ad0*/ 	.word	0x00000000
        /*0ad4*/ 	.short	0x0101
        /*0ad6*/ 	.byte	0x0a
	.zero		1


	//   ....[32]....
        /*0ad8*/ 	.word	0x00007340
        /*0adc*/ 	.word	0x0000000d
        /*0ae0*/ 	.word	0x00030850
        /*0ae4*/ 	.short	0x010a
        /*0ae6*/ 	.byte	0x3f
	.zero		1


	//   ....[33]....
        /*0ae8*/ 	.word	0x000073d0
        /*0aec*/ 	.word	0x0000000d
        /*0af0*/ 	.word	0x00030850
        /*0af4*/ 	.short	0x010a
        /*0af6*/ 	.byte	0x3f
	.zero		1


	//   ....[34]....
        /*0af8*/ 	.word	0x000078f0
        /*0afc*/ 	.word	0x00000004
        /*0b00*/ 	.word	0x00000000
        /*0b04*/ 	.short	0x0101
        /*0b06*/ 	.byte	0x3f
	.zero		1


	//   ....[35]....
        /*0b08*/ 	.word	0x000097a0
        /*0b0c*/ 	.word	0x000000ff
        /*0b10*/ 	.word	0x00000000
        /*0b14*/ 	.short	0x0101
        /*0b16*/ 	.byte	0x08
	.zero		1


	//   ....[36]....
        /*0b18*/ 	.word	0x00009e40
        /*0b1c*/ 	.word	0x000000ff
        /*0b20*/ 	.word	0x00000000
        /*0b24*/ 	.short	0x0101
        /*0b26*/ 	.byte	0x08
	.zero		1


	//   ....[37]....
        /*0b28*/ 	.word	0x0000dac0
        /*0b2c*/ 	.word	0x00000007
        /*0b30*/ 	.word	0x00030840
        /*0b34*/ 	.short	0x010a
        /*0b36*/ 	.byte	0x3f
	.zero		1


	//   ....[38]....
        /*0b38*/ 	.word	0x0000e140
        /*0b3c*/ 	.word	0x00000007
        /*0b40*/ 	.word	0x00030830
        /*0b44*/ 	.short	0x0107
        /*0b46*/ 	.byte	0x3f
	.zero		1


	//   ....[39]....
        /*0b48*/ 	.word	0x0000e210
        /*0b4c*/ 	.word	0x00000007
        /*0b50*/ 	.word	0x00030830
        /*0b54*/ 	.short	0x0101
        /*0b56*/ 	.byte	0x3f
	.zero		1


	//   ....[40]....
        /*0b58*/ 	.word	0x0000ed40
        /*0b5c*/ 	.word	0x00000016
        /*0b60*/ 	.word	0x00030800
        /*0b64*/ 	.short	0x0107
        /*0b66*/ 	.byte	0x3f
	.zero		1


	//   ....[41]....
        /*0b68*/ 	.word	0x0000ee60
        /*0b6c*/ 	.word	0x00000016
        /*0b70*/ 	.word	0x00030800
        /*0b74*/ 	.short	0x0101
        /*0b76*/ 	.byte	0x3f
	.zero		1


	//   ....[42]....
        /*0b78*/ 	.word	0x0000ee80
        /*0b7c*/ 	.word	0x00000016
        /*0b80*/ 	.word	0x00030820
        /*0b84*/ 	.short	0x010a
        /*0b86*/ 	.byte	0x3f
	.zero		1


	//   ....[43]....
        /*0b88*/ 	.word	0x0000f240
        /*0b8c*/ 	.word	0x00000006
        /*0b90*/ 	.word	0x00030840
        /*0b94*/ 	.short	0x010a
        /*0b96*/ 	.byte	0x3f
	.zero		1


	//   ....[44]....
        /*0b98*/ 	.word	0x0000f700
        /*0b9c*/ 	.word	0x00000006
        /*0ba0*/ 	.word	0x00030830
        /*0ba4*/ 	.short	0x0107
        /*0ba6*/ 	.byte	0x3f
	.zero		1


	//   ....[45]....
        /*0ba8*/ 	.word	0x0000f7b0
        /*0bac*/ 	.word	0x00000006
        /*0bb0*/ 	.word	0x00030830
        /*0bb4*/ 	.short	0x0101
        /*0bb6*/ 	.byte	0x3f
	.zero		1


	//   ....[46]....
        /*0bb8*/ 	.word	0x0000f820
        /*0bbc*/ 	.word	0x00000006
        /*0bc0*/ 	.word	0x00030860
        /*0bc4*/ 	.short	0x010a
        /*0bc6*/ 	.byte	0x3f
	.zero		1


	//   ....[47]....
        /*0bc8*/ 	.word	0x0000fd70
        /*0bcc*/ 	.word	0x00000006
        /*0bd0*/ 	.word	0x00030850
        /*0bd4*/ 	.short	0x0107
        /*0bd6*/ 	.byte	0x3f
	.zero		1


	//   ....[48]....
        /*0bd8*/ 	.word	0x0000fe90
        /*0bdc*/ 	.word	0x00000006
        /*0be0*/ 	.word	0x00030850
        /*0be4*/ 	.short	0x0101
        /*0be6*/ 	.byte	0x3f
	.zero		1


	//   ....[49]....
        /*0be8*/ 	.word	0x000100a0
        /*0bec*/ 	.word	0x00000000
        /*0bf0*/ 	.word	0x00030860
        /*0bf4*/ 	.short	0x010a
        /*0bf6*/ 	.byte	0x3f
	.zero		1


	//   ....[50]....
        /*0bf8*/ 	.word	0x000105a0
        /*0bfc*/ 	.word	0x00000000
        /*0c00*/ 	.word	0x00030850
        /*0c04*/ 	.short	0x0107
        /*0c06*/ 	.byte	0x3f
	.zero		1


	//   ....[51]....
        /*0c08*/ 	.word	0x00010650
        /*0c0c*/ 	.word	0x00000000
        /*0c10*/ 	.word	0x00030850
        /*0c14*/ 	.short	0x0101
        /*0c16*/ 	.byte	0x3f
	.zero		1


	//   ....[52]....
        /*0c18*/ 	.word	0x00011390
        /*0c1c*/ 	.word	0x00000004
        /*0c20*/ 	.word	0x00030820
        /*0c24*/ 	.short	0x010a
        /*0c26*/ 	.byte	0x3f
	.zero		1


	//   ....[53]....
        /*0c28*/ 	.word	0x00011530
        /*0c2c*/ 	.word	0x00000005
        /*0c30*/ 	.word	0x00030840
        /*0c34*/ 	.short	0x010a
        /*0c36*/ 	.byte	0x3f
	.zero		1


	//   ....[54]....
        /*0c38*/ 	.word	0x000115d0
        /*0c3c*/ 	.word	0x0000001b
        /*0c40*/ 	.word	0x00030840
        /*0c44*/ 	.short	0x010a
        /*0c46*/ 	.byte	0x3f
	.zero		1


	//   ....[55]....
        /*0c48*/ 	.word	0x00011610
        /*0c4c*/ 	.word	0x00000005
        /*0c50*/ 	.word	0x00030860
        /*0c54*/ 	.short	0x010a
        /*0c56*/ 	.byte	0x3f
	.zero		1


	//   ....[56]....
        /*0c58*/ 	.word	0x00011650
        /*0c5c*/ 	.word	0x0000001b
        /*0c60*/ 	.word	0x00030860
        /*0c64*/ 	.short	0x010a
        /*0c66*/ 	.byte	0x3f
	.zero		1


	//   ....[57]....
        /*0c68*/ 	.word	0x000116b0
        /*0c6c*/ 	.word	0x00000002
        /*0c70*/ 	.word	0x00030800
        /*0c74*/ 	.short	0x010a
        /*0c76*/ 	.byte	0x3f
	.zero		1


	//   ....[58]....
        /*0c78*/ 	.word	0x00011700
        /*0c7c*/ 	.word	0x00000000
        /*0c80*/ 	.word	0x00030830
        /*0c84*/ 	.short	0x010a
        /*0c86*/ 	.byte	0x3f
	.zero		1


	//   ....[59]....
        /*0c88*/ 	.word	0x00011760
        /*0c8c*/ 	.word	0x0000000b
        /*0c90*/ 	.word	0x00030830
        /*0c94*/ 	.short	0x010a
        /*0c96*/ 	.byte	0x3f
	.zero		1


	//   ....[60]....
        /*0c98*/ 	.word	0x000117c0
        /*0c9c*/ 	.word	0x00000004
        /*0ca0*/ 	.word	0x00030850
        /*0ca4*/ 	.short	0x010a
        /*0ca6*/ 	.byte	0x3f
	.zero		1


	//   ....[61]....
        /*0ca8*/ 	.word	0x00011810
        /*0cac*/ 	.word	0x0000000d
        /*0cb0*/ 	.word	0x00030850
        /*0cb4*/ 	.short	0x010a
        /*0cb6*/ 	.byte	0x3f
	.zero		1


	//   ....[62]....
        /*0cb8*/ 	.word	0x00011930
        /*0cbc*/ 	.word	0x00000007
        /*0cc0*/ 	.word	0x00030840
        /*0cc4*/ 	.short	0x010a
        /*0cc6*/ 	.byte	0x3f
	.zero		1


	//   ....[63]....
        /*0cc8*/ 	.word	0x00012c90
        /*0ccc*/ 	.word	0x00000016
        /*0cd0*/ 	.word	0x00030820
        /*0cd4*/ 	.short	0x010a
        /*0cd6*/ 	.byte	0x3f
	.zero		1


	//   ....[64]....
        /*0cd8*/ 	.word	0x00012ce0
        /*0cdc*/ 	.word	0x00000006
        /*0ce0*/ 	.word	0x00030840
        /*0ce4*/ 	.short	0x010a
        /*0ce6*/ 	.byte	0x3f
	.zero		1


	//   ....[65]....
        /*0ce8*/ 	.word	0x000134b0
        /*0cec*/ 	.word	0x00000006
        /*0cf0*/ 	.word	0x00030860
        /*0cf4*/ 	.short	0x010a
        /*0cf6*/ 	.byte	0x3f
	.zero		1


	//   ....[66]....
        /*0cf8*/ 	.word	0x00013d40
        /*0cfc*/ 	.word	0x00000000
        /*0d00*/ 	.word	0x00030860
        /*0d04*/ 	.short	0x010a
        /*0d06*/ 	.byte	0x3f
	.zero		1


	//   ....[67]....
        /*0d08*/ 	.word	0x00014f70
        /*0d0c*/ 	.word	0x00000004
        /*0d10*/ 	.word	0x00030820
        /*0d14*/ 	.short	0x010a
        /*0d16*/ 	.byte	0x3f
	.zero		1


	//   ....[68]....
        /*0d18*/ 	.word	0x00015110
        /*0d1c*/ 	.word	0x00000005
        /*0d20*/ 	.word	0x00030840
        /*0d24*/ 	.short	0x010a
        /*0d26*/ 	.byte	0x3f
	.zero		1


	//   ....[69]....
        /*0d28*/ 	.word	0x00015160
        /*0d2c*/ 	.word	0x0000001b
        /*0d30*/ 	.word	0x00030840
        /*0d34*/ 	.short	0x010a
        /*0d36*/ 	.byte	0x3f
	.zero		1


	//   ....[70]....
        /*0d38*/ 	.word	0x000151b0
        /*0d3c*/ 	.word	0x00000005
        /*0d40*/ 	.word	0x00030860
        /*0d44*/ 	.short	0x010a
        /*0d46*/ 	.byte	0x3f
	.zero		1


	//----- nvinfo : EIATTR_NUM_MBARRIERS
	.align		4
.L_121:
        /*0d48*/ 	.byte	0x03, 0x38
        /*0d4a*/ 	.short	0x0016


	//----- nvinfo : EIATTR_EXIT_INSTR_OFFSETS
	.align		4
        /*0d4c*/ 	.byte	0x04, 0x1c
        /*0d4e*/ 	.short	(.L_123 - .L_122)


	//   ....[0]....
.L_122:
        /*0d50*/ 	.word	0x00000990


	//   ....[1]....
        /*0d54*/ 	.word	0x0000bc20


	//   ....[2]....
        /*0d58*/ 	.word	0x000116a0


	//----- nvinfo : EIATTR_MAX_THREADS
	.align		4
.L_123:
        /*0d5c*/ 	.byte	0x04, 0x05
        /*0d5e*/ 	.short	(.L_125 - .L_124)
.L_124:
        /*0d60*/ 	.word	0x00000180
        /*0d64*/ 	.word	0x00000001
        /*0d68*/ 	.word	0x00000001


	//----- nvinfo : EIATTR_CRS_STACK_SIZE
	.align		4
.L_125:
        /*0d6c*/ 	.byte	0x04, 0x1e
        /*0d6e*/ 	.short	(.L_127 - .L_126)
.L_126:
        /*0d70*/ 	.word	0x00000000


	//----- nvinfo : EIATTR_CBANK_PARAM_SIZE
	.align		4
.L_127:
        /*0d74*/ 	.byte	0x03, 0x19
        /*0d76*/ 	.short	0x0af0


	//----- nvinfo : EIATTR_PARAM_CBANK
	.align		4
        /*0d78*/ 	.byte	0x04, 0x0a
        /*0d7a*/ 	.short	(.L_129 - .L_128)
	.align		4
.L_128:
        /*0d7c*/ 	.word	index@(.nv.constant0._ZN7cutlass13device_kernelIN5flash11enable_sm90INS1_16FlashAttnFwdSm90INS1_25CollectiveMainloopFwdSm90ILi2EN4cute5tupleIJNS5_1CILi1EEES8_S8_EEENS6_IJNS7_ILi128EEENS7_ILi96EEENS7_ILi192EEEEEELi192ENS_10bfloat16_tEfNS_4arch4Sm90ELb0ELb0ELb1ELb1ELb1ELb0ELb0ELb1ELb1ELb1ELb1ELb0EEENS1_21CollectiveEpilogueFwdINS6_IJSA_SC_SB_EEES9_SE_SG_Li256ELb1ELb1ELb1ELb0EEENS1_36VarlenDynamicPersistentTileSchedulerILi128ELi96ELi256ELi128ELb1ELb1ELb1ELb0ELb1ELb1EEEEEEEEEvNT_6ParamsE)
        /*0d80*/ 	.short	0x0210
        /*0d82*/ 	.short	0x0af0


	//----- nvinfo : EIATTR_SW_WAR
	.align		4
.L_129:
        /*0d84*/ 	.byte	0x04, 0x36
        /*0d86*/ 	.short	(.L_131 - .L_130)
.L_130:
        /*0d88*/ 	.word	0x00000008
.L_131:


//--------------------- .nv.info._ZN7cutlass13device_kernelIN5flash11enable_sm90INS1_16FlashAttnFwdSm90INS1_25CollectiveMainloopFwdSm90ILi2EN4cute5tupleIJNS5_1CILi1EEES8_S8_EEENS6_IJNS7_ILi128EEENS7_ILi96EEENS7_ILi192EEEEEELi192ENS_10bfloat16_tEfNS_4arch4Sm90ELb0ELb0ELb1ELb1ELb1ELb1ELb0ELb1ELb1ELb1ELb1ELb0EEENS1_21CollectiveEpilogueFwdINS6_IJSA_SC_SB_EEES9_SE_SG_Li256ELb1ELb1ELb1ELb0EEENS1_36VarlenDynamicPersistentTileSchedulerILi128ELi96ELi256ELi128ELb1ELb1ELb1ELb0ELb1ELb1EEEEEEEEEvNT_6ParamsE --------------------------
	.section	.nv.info._ZN7cutlass13device_kernelIN5flash11enable_sm90INS1_16FlashAttnFwdSm90INS1_25CollectiveMainloopFwdSm90ILi2EN4cute5tupleIJNS5_1CILi1EEES8_S8_EEENS6_IJNS7_ILi128EEENS7_ILi96EEENS7_ILi192EEEEEELi192ENS_10bfloat16_tEfNS_4arch4Sm90ELb0ELb0ELb1ELb1ELb1ELb1ELb0ELb1ELb1ELb1ELb1ELb0EEENS1_21CollectiveEpilogueFwdINS6_IJSA_SC_SB_EEES9_SE_SG_Li256ELb1ELb1ELb1ELb0EEENS1_36VarlenDynamicPersistentTileSchedulerILi128ELi96ELi256ELi128ELb1ELb1ELb1ELb0ELb1ELb1EEEEEEEEEvNT_6ParamsE,"",@"SHT_CUDA_INFO"
	.sectionflags	@""
	.align	4


	//----- nvinfo : EIATTR_CUDA_API_VERSION
	.align		4
        /*0000*/ 	.byte	0x04, 0x37
        /*0002*/ 	.short	(.L_133 - .L_132)
.L_132:
        /*0004*/ 	.word	0x00000082


	//----- nvinfo : EIATTR_KPARAM_INFO
	.align		4
.L_133:
        /*0008*/ 	.byte	0x04, 0x17
        /*000a*/ 	.short	(.L_135 - .L_134)
.L_134:
        /*000c*/ 	.word	0x00000000
        /*0010*/ 	.short	0x0000
        /*0012*/ 	.short	0x0070
        /*0014*/ 	.byte	0x00, 0xf0, 0x01, 0x2a


	//----- nvinfo : EIATTR_SPARSE_MMA_MASK
	.align		4
.L_135:
        /*0018*/ 	.byte	0x03, 0x50
        /*001a*/ 	.short	0x0000


	//----- nvinfo : EIATTR_MAXREG_COUNT
	.align		4
        /*001c*/ 	.byte	0x03, 0x1b
        /*001e*/ 	.short	0x00a8


	//----- nvinfo : EIATTR_NUM_BARRIERS
	.align		4
        /*0020*/ 	.byte	0x02, 0x4c
        /*0022*/ 	.byte	0x10
	.zero		1


	//----- nvinfo : EIATTR_EXTERNS
	.align		4
        /*0024*/ 	.byte	0x04, 0x0f
        /*0026*/ 	.short	(.L_137 - .L_136)


	//   ....[0]....
	.align		4
.L_136:
        /*0028*/ 	.word	index@(__assertfail)


	//----- nvinfo : EIATTR_ANNOTATIONS
	.align		4
.L_137:
        /*002c*/ 	.byte	0x04, 0x55
        /*002e*/ 	.short	(.L_139 - .L_138)


	//   ....[0]....
.L_138:
        /* <DEDUP_REMOVED lines=102> */
        /*0684*/ 	.byte	0x80, 0x5f, 0x02, 0x00


	//----- nvinfo : EIATTR_MERCURY_ISA_VERSION
	.align		4
.L_139:
        /*0688*/ 	.byte	0x03, 0x5f
        /*068a*/ 	.short	0x0101


	//----- nvinfo : EIATTR_UNUSED_LOAD_BYTE_OFFSET
	.align		4
        /*068c*/ 	.byte	0x04, 0x44
        /*068e*/ 	.short	(.L_141 - .L_140)


	//   ....[0]....
.L_140:
        /*0690*/ 	.word	0x00000a20
        /*0694*/ 	.word	0x0000fff0


	//   ....[1]....
        /*0698*/ 	.word	0x000182e0
        /*069c*/ 	.word	0x0000fff0


	//----- nvinfo : EIATTR_INT_WARP_WIDE_INSTR_OFFSETS
	.align		4
.L_141:
        /*06a0*/ 	.byte	0x04, 0x31
        /*06a2*/ 	.short	(.L_143 - .L_142)


	//   ....[0]....
.L_142:
        /*06a4*/ 	.word	0x00000120


	//   ....[1]....
        /*06a8*/ 	.word	0x00000160


	//   ....[2]....
        /*06ac*/ 	.word	0x00000220


	//   ....[3]....
        /*06b0*/ 	.word	0x0001ec50


	//   ....[4]....
        /*06b4*/ 	.word	0x0001ece0


	//   ....[5]....
        /*06b8*/ 	.word	0x00021b60


	//   ....[6]....
        /*06bc*/ 	.word	0x00021bf0


	//----- nvinfo : EIATTR_COOP_GROUP_MASK_REGIDS
	.align		4
.L_143:
        /*06c0*/ 	.byte	0x04, 0x29
        /*06c2*/ 	.short	(.L_145 - .L_144)


	//   ....[0]....
.L_144:
        /*06c4*/ 	.word	0xffffffff


	//   ....[1]....
        /*06c8*/ 	.word	0xffffffff


	//   ....[2]....
        /*06cc*/ 	.word	0xffffffff


	//   ....[3]....
        /*06d0*/ 	.word	0xffffffff


	//   ....[4]....
        /*06d4*/ 	.word	0xffffffff


	//   ....[5]....
        /*06d8*/ 	.word	0xffffffff


	//   ....[6]....
        /*06dc*/ 	.word	0xffffffff


	//   ....[7]....
        /*06e0*/ 	.word	0xffffffff


	//   ....[8]....
        /*06e4*/ 	.word	0xffffffff


	//   ....[9]....
        /*06e8*/ 	.word	0xffffffff


	//   ....[10]....
        /*06ec*/ 	.word	0xffffffff


	//   ....[11]....
        /*06f0*/ 	.word	0xffffffff


	//   ....[12]....
        /*06f4*/ 	.word	0xffffffff


	//   ....[13]....
        /*06f8*/ 	.word	0xffffffff


	//   ....[14]....
        /*06fc*/ 	.word	0xffffffff


	//   ....[15]....
        /*0700*/ 	.word	0xffffffff


	//   ....[16]....
        /*0704*/ 	.word	0xffffffff


	//   ....[17]....
        /*0708*/ 	.word	0xffffffff


	//   ....[18]....
        /*070c*/ 	.word	0xffffffff


	//   ....[19]....
        /*0710*/ 	.word	0xffffffff


	//   ....[20]....
        /*0714*/ 	.word	0xffffffff


	//   ....[21]....
        /*0718*/ 	.word	0xffffffff


	//   ....[22]....
        /*071c*/ 	.word	0xffffffff


	//   ....[23]....
        /*0720*/ 	.word	0xffffffff


	//   ....[24]....
        /*0724*/ 	.word	0xffffffff


	//   ....[25]....
        /*0728*/ 	.word	0xffffffff


	//   ....[26]....
        /*072c*/ 	.word	0xffffffff


	//   ....[27]....
        /*0730*/ 	.word	0xffffffff


	//   ....[28]....
        /*0734*/ 	.word	0xffffffff


	//   ....[29]....
        /*0738*/ 	.word	0xffffffff


	//   ....[30]....
        /*073c*/ 	.word	0xffffffff


	//   ....[31]....
        /*0740*/ 	.word	0xffffffff


	//   ....[32]....
        /*0744*/ 	.word	0xffffffff


	//   ....[33]....
        /*0748*/ 	.word	0xffffffff


	//   ....[34]....
        /*074c*/ 	.word	0xffffffff


	//   ....[35]....
        /*0750*/ 	.word	0xffffffff


	//   ....[36]....
        /*0754*/ 	.word	0xffffffff


	//   ....[37]....
        /*0758*/ 	.word	0xffffffff


	//   ....[38]....
        /*075c*/ 	.word	0xffffffff


	//   ....[39]....
        /*0760*/ 	.word	0xffffffff


	//   ....[40]....
        /*0764*/ 	.word	0xffffffff


	//   ....[41]....
        /*0768*/ 	.word	0xffffffff


	//   ....[42]....
        /*076c*/ 	.word	0xffffffff


	//   ....[43]....
        /*0770*/ 	.word	0xffffffff


	//   ....[44]....
        /*0774*/ 	.word	0xffffffff


	//   ....[45]....
        /*0778*/ 	.word	0xffffffff


	//   ....[46]....
        /*077c*/ 	.word	0xffffffff


	//   ....[47]....
        /*0780*/ 	.word	0xffffffff


	//   ....[48]....
        /*0784*/ 	.word	0xffffffff


	//   ....[49]....
        /*0788*/ 	.word	0xffffffff


	//   ....[50]....
        /*078c*/ 	.word	0xffffffff


	//   ....[51]....
        /*0790*/ 	.word	0xffffffff


	//   ....[52]....
        /*0794*/ 	.word	0xffffffff


	//   ....[53]....
        /*0798*/ 	.word	0xffffffff


	//   ....[54]....
        /*079c*/ 	.word	0xffffffff


	//   ....[55]....
        /*07a0*/ 	.word	0xffffffff


	//   ....[56]....
        /*07a4*/ 	.word	0xffffffff


	//   ....[57]....
        /*07a8*/ 	.word	0xffffffff


	//   ....[58]....
        /*07ac*/ 	.word	0xffffffff


	//   ....[59]....
        /*07b0*/ 	.word	0xffffffff


	//   ....[60]....
        /*07b4*/ 	.word	0xffffffff


	//   ....[61]....
        /*07b8*/ 	.word	0xffffffff


	//   ....[62]....
        /*07bc*/ 	.word	0xffffffff


	//   ....[63]....
        /*07c0*/ 	.word	0xffffffff


	//   ....[64]....
        /*07c4*/ 	.word	0xffffffff


	//   ....[65]....
        /*07c8*/ 	.word	0xffffffff


	//   ....[66]....
        /*07cc*/ 	.word	0xffffffff


	//   ....[67]....
        /*07d0*/ 	.word	0xffffffff


	//   ....[68]....
        /*07d4*/ 	.word	0xffffffff


	//   ....[69]....
        /*07d8*/ 	.word	0xffffffff


	//   ....[70]....
        /*07dc*/ 	.word	0xffffffff


	//   ....[71]....
        /*07e0*/ 	.word	0xffffffff


	//   ....[72]....
        /*07e4*/ 	.word	0xffffffff


	//   ....[73]....
        /*07e8*/ 	.word	0xffffffff


	//   ....[74]....
        /*07ec*/ 	.word	0xffffffff


	//   ....[75]....
        /*07f0*/ 	.word	0xffffffff


	//   ....[76]....
        /*07f4*/ 	.word	0xffffffff


	//   ....[77]....
        /*07f8*/ 	.word	0xffffffff


	//   ....[78]....
        /*07fc*/ 	.word	0xffffffff


	//   ....[79]....
        /*0800*/ 	.word	0xffffffff


	//   ....[80]....
        /*0804*/ 	.word	0xffffffff


	//   ....[81]....
        /*0808*/ 	.word	0xffffffff


	//   ....[82]....
        /*080c*/ 	.word	0xffffffff


	//   ....[83]....
        /*0810*/ 	.word	0xffffffff


	//   ....[84]....
        /*0814*/ 	.word	0xffffffff


	//   ....[85]....
        /*0818*/ 	.word	0xffffffff


	//   ....[86]....
        /*081c*/ 	.word	0xffffffff


	//   ....[87]....
        /*0820*/ 	.word	0xffffffff


	//   ....[88]....
        /*0824*/ 	.word	0xffffffff


	//   ....[89]....
        /*0828*/ 	.word	0xffffffff


	//   ....[90]....
        /*082c*/ 	.word	0xffffffff


	//   ....[91]....
        /*0830*/ 	.word	0xffffffff


	//   ....[92]....
        /*0834*/ 	.word	0xffffffff


	//   ....[93]....
        /*0838*/ 	.word	0xffffffff


	//   ....[94]....
        /*083c*/ 	.word	0xffffffff


	//   ....[95]....
        /*0840*/ 	.word	0xffffffff


	//   ....[96]....
        /*0844*/ 	.word	0xffffffff


	//   ....[97]....
        /*0848*/ 	.word	0xffffffff


	//   ....[98]....
        /*084c*/ 	.word	0xffffffff


	//   ....[99]....
        /*0850*/ 	.word	0xffffffff


	//   ....[100]....
        /*0854*/ 	.word	0xffffffff


	//   ....[101]....
        /*0858*/ 	.word	0xffffffff


	//   ....[102]....
        /*085c*/ 	.word	0xffffffff


	//   ....[103]....
        /*0860*/ 	.word	0xffffffff


	//   ....[104]....
        /*0864*/ 	.word	0xffffffff


	//   ....[105]....
        /*0868*/ 	.word	0xffffffff


	//   ....[106]....
        /*086c*/ 	.word	0xffffffff


	//   ....[107]....
        /*0870*/ 	.word	0xffffffff


	//   ....[108]....
        /*0874*/ 	.word	0xffffffff


	//   ....[109]....
        /*0878*/ 	.word	0xffffffff


	//   ....[110]....
        /*087c*/ 	.word	0xffffffff


	//   ....[111]....
        /*0880*/ 	.word	0xffffffff


	//   ....[112]....
        /*0884*/ 	.word	0xffffffff


	//   ....[113]....
        /*0888*/ 	.word	0xffffffff


	//   ....[114]....
        /*088c*/ 	.word	0xffffffff


	//   ....[115]....
        /*0890*/ 	.word	0xffffffff


	//   ....[116]....
        /*0894*/ 	.word	0xffffffff


	//   ....[117]....
        /*0898*/ 	.word	0xffffffff


	//   ....[118]....
        /*089c*/ 	.word	0xffffffff


	//   ....[119]....
        /*08a0*/ 	.word	0xffffffff


	//   ....[120]....
        /*08a4*/ 	.word	0xffffffff


	//   ....[121]....
        /*08a8*/ 	.word	0xffffffff


	//   ....[122]....
        /*08ac*/ 	.word	0xffffffff


	//   ....[123]....
        /*08b0*/ 	.word	0xffffffff


	//   ....[124]....
        /*08b4*/ 	.word	0xffffffff


	//   ....[125]....
        /*08b8*/ 	.word	0xffffffff


	//   ....[126]....
        /*08bc*/ 	.word	0xffffffff


	//   ....[127]....
        /*08c0*/ 	.word	0xffffffff


	//   ....[128]....
        /*08c4*/ 	.word	0xffffffff


	//   ....[129]....
        /*08c8*/ 	.word	0xffffffff


	//   ....[130]....
        /*08cc*/ 	.word	0xffffffff


	//   ....[131]....
        /*08d0*/ 	.word	0xffffffff


	//   ....[132]....
        /*08d4*/ 	.word	0xffffffff


	//   ....[133]....
        /*08d8*/ 	.word	0xffffffff


	//   ....[134]....
        /*08dc*/ 	.word	0xffffffff


	//   ....[135]....
        /*08e0*/ 	.word	0xffffffff


	//   ....[136]....
        /*08e4*/ 	.word	0xffffffff


	//   ....[137]....
        /*08e8*/ 	.word	0xffffffff


	//   ....[138]....
        /*08ec*/ 	.word	0xffffffff


	//   ....[139]....
        /*08f0*/ 	.word	0xffffffff


	//   ....[140]....
        /*08f4*/ 	.word	0xffffffff


	//   ....[141]....
        /*08f8*/ 	.word	0xffffffff


	//   ....[142]....
        /*08fc*/ 	.word	0xffffffff


	//   ....[143]....
        /*0900*/ 	.word	0xffffffff


	//   ....[144]....
        /*0904*/ 	.word	0xffffffff


	//   ....[145]....
        /*0908*/ 	.word	0xffffffff


	//   ....[146]....
        /*090c*/ 	.word	0xffffffff


	//   ....[147]....
        /*0910*/ 	.word	0xffffffff


	//   ....[148]....
        /*0914*/ 	.word	0xffffffff


	//   ....[149]....
        /*0918*/ 	.word	0xffffffff


	//   ....[150]....
        /*091c*/ 	.word	0xffffffff


	//   ....[151]....
        /*0920*/ 	.word	0xffffffff


	//   ....[152]....
        /*0924*/ 	.word	0xffffffff


	//   ....[153]....
        /*0928*/ 	.word	0xffffffff


	//   ....[154]....
        /*092c*/ 	.word	0xffffffff


	//   ....[155]....
        /*0930*/ 	.word	0xffffffff


	//   ....[156]....
        /*0934*/ 	.word	0xffffffff


	//   ....[157]....
        /*0938*/ 	.word	0xffffffff


	//   ....[158]....
        /*093c*/ 	.word	0xffffffff


	//   ....[159]....
        /*0940*/ 	.word	0xffffffff


	//   ....[160]....
        /*0944*/ 	.word	0xffffffff


	//   ....[161]....
        /*0948*/ 	.word	0xffffffff


	//   ....[162]....
        /*094c*/ 	.word	0xffffffff


	//   ....[163]....
        /*0950*/ 	.word	0xffffffff


	//   ....[164]....
        /*0954*/ 	.word	0xffffffff


	//   ....[165]....
        /*0958*/ 	.word	0xffffffff


	//   ....[166]....
        /*095c*/ 	.word	0xffffffff


	//   ....[167]....
        /*0960*/ 	.word	0xffffffff


	//   ....[168]....
        /*0964*/ 	.word	0xffffffff


	//   ....[169]....
        /*0968*/ 	.word	0x0500000f


	//   ....[170]....
        /*096c*/ 	.word	0x0500000f


	//   ....[171]....
        /*0970*/ 	.word	0x0500000f


	//   ....[172]....
        /*0974*/ 	.word	0x0500000f


	//   ....[173]....
        /*0978*/ 	.word	0x0500000f


	//   ....[174]....
        /*097c*/ 	.word	0x0500000f


	//   ....[175]....
        /*0980*/ 	.word	0x0500000f


	//   ....[176]....
        /*0984*/ 	.word	0x0500000f


	//   ....[177]....
        /*0988*/ 	.word	0x0500000f


	//   ....[178]....
        /*098c*/ 	.word	0x0500000f


	//   ....[179]....
        /*0990*/ 	.word	0x0500000f


	//   ....[180]....
        /*0994*/ 	.word	0x0500000f


	//   ....[181]....
        /*0998*/ 	.word	0x0500000f


	//   ....[182]....
        /*099c*/ 	.word	0x0500000f


	//   ....[183]....
        /*09a0*/ 	.word	0x0500000f


	//   ....[184]....
        /*09a4*/ 	.word	0x0500000f


	//   ....[185]....
        /*09a8*/ 	.word	0x0500000f


	//   ....[186]....
        /*09ac*/ 	.word	0x0500000f


	//   ....[187]....
        /*09b0*/ 	.word	0x0500000f


	//   ....[188]....
        /*09b4*/ 	.word	0x0500000f


	//   ....[189]....
        /*09b8*/ 	.word	0x0500000f


	//   ....[190]....
        /*09bc*/ 	.word	0x0500000f


	//   ....[191]....
        /*09c0*/ 	.word	0x0500000f


	//   ....[192]....
        /*09c4*/ 	.word	0x0500000f


	//   ....[193]....
        /*09c8*/ 	.word	0x0500000f


	//   ....[194]....
        /*09cc*/ 	.word	0x0500000f


	//   ....[195]....
        /*09d0*/ 	.word	0x0500000f


	//   ....[196]....
        /*09d4*/ 	.word	0x0500000f


	//   ....[197]....
        /*09d8*/ 	.word	0x0500000f


	//   ....[198]....
        /*09dc*/ 	.word	0x0500000f


	//   ....[199]....
        /*09e0*/ 	.word	0x0500000f


	//   ....[200]....
        /*09e4*/ 	.word	0x0500000f


	//   ....[201]....
        /*09e8*/ 	.word	0x0500000f


	//   ....[202]....
        /*09ec*/ 	.word	0x0500000f


	//   ....[203]....
        /*09f0*/ 	.word	0x0500000f


	//   ....[204]....
        /*09f4*/ 	.word	0x0500000f


	//   ....[205]....
        /*09f8*/ 	.word	0x0500000f


	//   ....[206]....
        /*09fc*/ 	.word	0x0500000f


	//   ....[207]....
        /*0a00*/ 	.word	0x0500000f


	//   ....[208]....
        /*0a04*/ 	.word	0x0500000f


	//   ....[209]....
        /*0a08*/ 	.word	0x0500000f


	//   ....[210]....
        /*0a0c*/ 	.word	0x0500000f


	//   ....[211]....
        /*0a10*/ 	.word	0x0500000f


	//   ....[212]....
        /*0a14*/ 	.word	0x0500000f


	//   ....[213]....
        /*0a18*/ 	.word	0x0500000f


	//   ....[214]....
        /*0a1c*/ 	.word	0x0500000f


	//   ....[215]....
        /*0a20*/ 	.word	0x0500000f


	//   ....[216]....
        /*0a24*/ 	.word	0x0500000f


	//   ....[217]....
        /*0a28*/ 	.word	0x0500000f


	//   ....[218]....
        /*0a2c*/ 	.word	0x0500000f


	//   ....[219]....
        /*0a30*/ 	.word	0x0500000f


	//   ....[220]....
        /*0a34*/ 	.word	0x0500000f


	//   ....[221]....
        /*0a38*/ 	.word	0x0500000f


	//   ....[222]....
        /*0a3c*/ 	.word	0x0500000f


	//   ....[223]....
        /*0a40*/ 	.word	0x0500000f


	//   ....[224]....
        /*0a44*/ 	.word	0x0500000f


	//   ....[225]....
        /*0a48*/ 	.word	0x0500000f


	//   ....[226]....
        /*0a4c*/ 	.word	0x0500000f


	//   ....[227]....
        /*0a50*/ 	.word	0x0500000f


	//   ....[228]....
        /*0a54*/ 	.word	0x0500000f


	//   ....[229]....
        /*0a58*/ 	.word	0x0500000f


	//   ....[230]....
        /*0a5c*/ 	.word	0x0500000f


	//   ....[231]....
        /*0a60*/ 	.word	0x0500000f


	//   ....[232]....
        /*0a64*/ 	.word	0x0500000f


	//   ....[233]....
        /*0a68*/ 	.word	0x0500000f


	//   ....[234]....
        /*0a6c*/ 	.word	0x0500000f


	//   ....[235]....
        /*0a70*/ 	.word	0x0500000f


	//   ....[236]....
        /*0a74*/ 	.word	0x0500000f


	//   ....[237]....
        /*0a78*/ 	.word	0x0500000f


	//   ....[238]....
        /*0a7c*/ 	.word	0x0500000f


	//   ....[239]....
        /*0a80*/ 	.word	0x0500000f


	//   ....[240]....
        /*0a84*/ 	.word	0x0500000f


	//   ....[241]....
        /*0a88*/ 	.word	0x0500000f


	//   ....[242]....
        /*0a8c*/ 	.word	0x0500000f


	//   ....[243]....
        /*0a90*/ 	.word	0x0500000f


	//   ....[244]....
        /*0a94*/ 	.word	0x0500000f


	//   ....[245]....
        /*0a98*/ 	.word	0x0500000f


	//   ....[246]....
        /*0a9c*/ 	.word	0x0500000f


	//   ....[247]....
        /*0aa0*/ 	.word	0x0500000f


	//   ....[248]....
        /*0aa4*/ 	.word	0x0500000f


	//   ....[249]....
        /*0aa8*/ 	.word	0x0500000f


	//   ....[250]....
        /*0aac*/ 	.word	0x0500000f


	//   ....[251]....
        /*0ab0*/ 	.word	0x0500000f


	//   ....[252]....
        /*0ab4*/ 	.word	0x0500000f


	//   ....[253]....
        /*0ab8*/ 	.word	0x0500000f


	//   ....[254]....
        /*0abc*/ 	.word	0x0500000f


	//   ....[255]....
        /*0ac0*/ 	.word	0x0500000f


	//   ....[0]....
        /*0ac4*/ 	.word	0x0500000f


	//   ....[1]....
        /*0ac8*/ 	.word	0x0500000f


	//   ....[2]....
        /*0acc*/ 	.word	0x0500000f


	//   ....[3]....
        /*0ad0*/ 	.word	0x0500000f


	//   ....[4]....
        /*0ad4*/ 	.word	0x0500000f


	//   ....[5]....
        /*0ad8*/ 	.word	0x0500000f


	//   ....[6]....
        /*0adc*/ 	.word	0x0500000f


	//   ....[7]....
        /*0ae0*/ 	.word	0x0500000f


	//   ....[8]....
        /*0ae4*/ 	.word	0x0500000f


	//   ....[9]....
        /*0ae8*/ 	.word	0x0500000f


	//   ....[10]....
        /*0aec*/ 	.word	0x0500000f


	//   ....[11]....
        /*0af0*/ 	.word	0x0500000f


	//   ....[12]....
        /*0af4*/ 	.word	0x0500000f


	//   ....[13]....
        /*0af8*/ 	.word	0x0500000f


	//   ....[14]....
        /*0afc*/ 	.word	0x0500000f


	//   ....[15]....
        /*0b00*/ 	.word	0x0500000f


	//   ....[16]....
        /*0b04*/ 	.word	0x0500000f


	//   ....[17]....
        /*0b08*/ 	.word	0x0500000f


	//----- nvinfo : EIATTR_COOP_GROUP_INSTR_OFFSETS
	.align		4
.L_145:
        /*0b0c*/ 	.byte	0x04, 0x28
        /*0b0e*/ 	.short	(.L_147 - .L_146)


	//   ....[0]....
.L_146:
        /*0b10*/ 	.word	0x00000060


	//   ....[1]....
        /*0b14*/ 	.word	0x00000130


	//   ....[2]....
        /*0b18*/ 	.word	0x00000230


	//   ....[3]....
        /*0b1c*/ 	.word	0x000003a0


	//   ....[4]....
        /*0b20*/ 	.word	0x00000500


	//   ....[5]....
        /*0b24*/ 	.word	0x00000620


	//   ....[6]....
        /*0b28*/ 	.word	0x00000780


	//   ....[7]....
        /*0b2c*/ 	.word	0x00003cf0


	//   ....[8]....
        /*0b30*/ 	.word	0x00003d00


	//   ....[9]....
        /*0b34*/ 	.word	0x000053a0


	//   ....[10]....
        /*0b38*/ 	.word	0x000053b0


	//   ....[11]....
        /*0b3c*/ 	.word	0x000074d0


	//   ....[12]....
        /*0b40*/ 	.word	0x000074e0


	//   ....[13]....
        /*0b44*/ 	.word	0x00008ce0


	//   ....[14]....
        /*0b48*/ 	.word	0x00008cf0


	//   ....[15]....
        /*0b4c*/ 	.word	0x0000a6e0


	//   ....[16]....
        /*0b50*/ 	.word	0x0000a6f0


	//   ....[17]....
        /*0b54*/ 	.word	0x0000a980


	//   ....[18]....
        /*0b58*/ 	.word	0x0000a990


	//   ....[19]....
        /*0b5c*/ 	.word	0x0000ae90


	//   ....[20]....
        /*0b60*/ 	.word	0x0000aeb0


	//   ....[21]....
        /*0b64*/ 	.word	0x0000b0f0


	//   ....[22]....
        /*0b68*/ 	.word	0x0000b110


	//   ....[23]....
        /*0b6c*/ 	.word	0x0000bad0


	//   ....[24]....
        /*0b70*/ 	.word	0x0000c030


	//   ....[25]....
        /*0b74*/ 	.word	0x0000c040


	//   ....[26]....
        /*0b78*/ 	.word	0x0000c050


	//   ....[27]....
        /*0b7c*/ 	.word	0x0000c060


	//   ....[28]....
        /*0b80*/ 	.word	0x0000ec00


	//   ....[29]....
        /*0b84*/ 	.word	0x0000ec10


	//   ....[30]....
        /*0b88*/ 	.word	0x0000ec20


	//   ....[31]....
        /*0b8c*/ 	.word	0x0000ec30


	//   ....[32]....
        /*0b90*/ 	.word	0x000133c0


	//   ....[33]....
        /*0b94*/ 	.word	0x000133f0


	//   ....[34]....
        /*0b98*/ 	.word	0x00013810


	//   ....[35]....
        /*0b9c*/ 	.word	0x000138f0


	//   ....[36]....
        /*0ba0*/ 	.word	0x00016140


	//   ....[37]....
        /*0ba4*/ 	.word	0x000161a0


	//   ....[38]....
        /*0ba8*/ 	.word	0x00016470


	//   ....[39]....
        /*0bac*/ 	.word	0x00016490


	//   ....[40]....
        /*0bb0*/ 	.word	0x00017a20


	//   ....[41]....
        /*0bb4*/ 	.word	0x00017a30


	//   ....[42]....
        /*0bb8*/ 	.word	0x00017a60


	//   ....[43]....
        /*0bbc*/ 	.word	0x00017a70


	//   ....[44]....
        /*0bc0*/ 	.word	0x00019080


	//   ....[45]....
        /*0bc4*/ 	.word	0x00019090


	//   ....[46]....
        /*0bc8*/ 	.word	0x000190a0


	//   ....[47]....
        /*0bcc*/ 	.word	0x000190b0


	//   ....[48]....
        /*0bd0*/ 	.word	0x000199a0


	//   ....[49]....
        /*0bd4*/ 	.word	0x000199f0


	//   ....[50]....
        /*0bd8*/ 	.word	0x00019b20


	//   ....[51]....
        /*0bdc*/ 	.word	0x00019b50


	//   ....[52]....
        /*0be0*/ 	.word	0x00019c70


	//   ....[53]....
        /*0be4*/ 	.word	0x00019c90


	//   ....[54]....
        /*0be8*/ 	.word	0x00019da0


	//   ....[55]....
        /*0bec*/ 	.word	0x00019dc0


	//   ....[56]....
        /*0bf0*/ 	.word	0x0001a460


	//   ....[57]....
        /*0bf4*/ 	.word	0x0001a490


	//   ....[58]....
        /*0bf8*/ 	.word	0x0001aad0


	//   ....[59]....
        /*0bfc*/ 	.word	0x0001aae0


	//   ....[60]....
        /*0c00*/ 	.word	0x0001ba00


	//   ....[61]....
        /*0c04*/ 	.word	0x0001ba30


	//   ....[62]....
        /*0c08*/ 	.word	0x0001bb50


	//   ....[63]....
        /*0c0c*/ 	.word	0x0001bb70


	//   ....[64]....
        /*0c10*/ 	.word	0x0001bc70


	//   ....[65]....
        /*0c14*/ 	.word	0x0001bc90


	//   ....[66]....
        /*0c18*/ 	.word	0x0001bda0


	//   ....[67]....
        /*0c1c*/ 	.word	0x0001bdc0


	//   ....[68]....
        /*0c20*/ 	.word	0x0001bf50


	//   ....[69]....
        /*0c24*/ 	.word	0x0001c160


	//   ....[70]....
        /*0c28*/ 	.word	0x0001c190


	//   ....[71]....
        /*0c2c*/ 	.word	0x0001c1c0


	//   ....[72]....
        /*0c30*/ 	.word	0x0001c1f0


	//   ....[73]....
        /*0c34*/ 	.word	0x0001c220


	//   ....[74]....
        /*0c38*/ 	.word	0x0001c250


	//   ....[75]....
        /*0c3c*/ 	.word	0x0001c3e0


	//   ....[76]....
        /*0c40*/ 	.word	0x0001c410


	//   ....[77]....
        /*0c44*/ 	.word	0x0001c440


	//   ....[78]....
        /*0c48*/ 	.word	0x0001c470


	//   ....[79]....
        /*0c4c*/ 	.word	0x0001c4a0


	//   ....[80]....
        /*0c50*/ 	.word	0x0001c4d0


	//   ....[81]....
        /*0c54*/ 	.word	0x0001c560


	//   ....[82]....
        /*0c58*/ 	.word	0x0001c590


	//   ....[83]....
        /*0c5c*/ 	.word	0x0001c5a0


	//   ....[84]....
        /*0c60*/ 	.word	0x0001c630


	//   ....[85]....
        /*0c64*/ 	.word	0x0001d5c0


	//   ....[86]....
        /*0c68*/ 	.word	0x0001f810


	//   ....[87]....
        /*0c6c*/ 	.word	0x0001f830


	//   ....[88]....
        /*0c70*/ 	.word	0x0001f8e0


	//   ....[89]....
        /*0c74*/ 	.word	0x0001f900


	//   ....[90]....
        /*0c78*/ 	.word	0x0001f9a0


	//   ....[91]....
        /*0c7c*/ 	.word	0x0001f9c0


	//   ....[92]....
        /*0c80*/ 	.word	0x0001fa60


	//   ....[93]....
        /*0c84*/ 	.word	0x0001fa80


	//   ....[94]....
        /*0c88*/ 	.word	0x0001fb20


	//   ....[95]....
        /*0c8c*/ 	.word	0x0001fb40


	//   ....[96]....
        /*0c90*/ 	.word	0x0001fb50


	//   ....[97]....
        /*0c94*/ 	.word	0x0001fbe0


	//   ....[98]....
        /*0c98*/ 	.word	0x00020310


	//   ....[99]....
        /*0c9c*/ 	.word	0x00020340


	//   ....[100]....
        /*0ca0*/ 	.word	0x00020360


	//   ....[101]....
        /*0ca4*/ 	.word	0x000203f0


	//   ....[102]....
        /*0ca8*/ 	.word	0x00020400


	//   ....[103]....
        /*0cac*/ 	.word	0x000204a0


	//   ....[104]....
        /*0cb0*/ 	.word	0x000204b0


	//   ....[105]....
        /*0cb4*/ 	.word	0x00020550


	//   ....[106]....
        /*0cb8*/ 	.word	0x00020560


	//   ....[107]....
        /*0cbc*/ 	.word	0x00020600


	//   ....[108]....
        /*0cc0*/ 	.word	0x00020610


	//   ....[109]....
        /*0cc4*/ 	.word	0x000206b0


	//   ....[110]....
        /*0cc8*/ 	.word	0x000206c0


	//   ....[111]....
        /*0ccc*/ 	.word	0x00020760


	//   ....[112]....
        /*0cd0*/ 	.word	0x00020770


	//   ....[113]....
        /*0cd4*/ 	.word	0x00020780


	//   ....[114]....
        /*0cd8*/ 	.word	0x00020fa0


	//   ....[115]....
        /*0cdc*/ 	.word	0x00020fb0


	//   ....[116]....
        /*0ce0*/ 	.word	0x00020fe0


	//   ....[117]....
        /*0ce4*/ 	.word	0x00021030


	//   ....[118]....
        /*0ce8*/ 	.word	0x00021040


	//   ....[119]....
        /*0cec*/ 	.word	0x000210a0


	//   ....[120]....
        /*0cf0*/ 	.word	0x000210d0


	//   ....[121]....
        /*0cf4*/ 	.word	0x00021110


	//   ....[122]....
        /*0cf8*/ 	.word	0x00021140


	//   ....[123]....
        /*0cfc*/ 	.word	0x00021180


	//   ....[124]....
        /*0d00*/ 	.word	0x000211b0


	//   ....[125]....
        /*0d04*/ 	.word	0x000211f0


	//   ....[126]....
        /*0d08*/ 	.word	0x00021490


	//   ....[127]....
        /*0d0c*/ 	.word	0x000214b0


	//   ....[128]....
        /*0d10*/ 	.word	0x00021550


	//   ....[129]....
        /*0d14*/ 	.word	0x00021560


	//   ....[130]....
        /*0d18*/ 	.word	0x000215f0


	//   ....[131]....
        /*0d1c*/ 	.word	0x00021600


	//   ....[132]....
        /*0d20*/ 	.word	0x00021690


	//   ....[133]....
        /*0d24*/ 	.word	0x000216a0


	//   ....[134]....
        /*0d28*/ 	.word	0x00021730


	//   ....[135]....
        /*0d2c*/ 	.word	0x00021740


	//   ....[136]....
        /*0d30*/ 	.word	0x00021750


	//   ....[137]....
        /*0d34*/ 	.word	0x000217e0


	//   ....[138]....
        /*0d38*/ 	.word	0x00021d50


	//   ....[139]....
        /*0d3c*/ 	.word	0x00021d90


	//   ....[140]....
        /*0d40*/ 	.word	0x00021dd0


	//   ....[141]....
        /*0d44*/ 	.word	0x00021e00


	//   ....[142]....
        /*0d48*/ 	.word	0x00021e90


	//   ....[143]....
        /*0d4c*/ 	.word	0x00021ec0


	//   ....[144]....
        /*0d50*/ 	.word	0x00021f30


	//   ....[145]....
        /*0d54*/ 	.word	0x00021f60


	//   ....[146]....
        /*0d58*/ 	.word	0x00021fd0


	//   ....[147]....
        /*0d5c*/ 	.word	0x00022000


	//   ....[148]....
        /*0d60*/ 	.word	0x00022030


	//   ....[149]....
        /*0d64*/ 	.word	0x00022080


	//   ....[150]....
        /*0d68*/ 	.word	0x000224c0


	//   ....[151]....
        /*0d6c*/ 	.word	0x000224f0


	//   ....[152]....
        /*0d70*/ 	.word	0x00022550


	//   ....[153]....
        /*0d74*/ 	.word	0x00022580


	//   ....[154]....
        /*0d78*/ 	.word	0x000225b0


	//   ....[155]....
        /*0d7c*/ 	.word	0x000225e0


	//   ....[156]....
        /*0d80*/ 	.word	0x00022610


	//   ....[157]....
        /*0d84*/ 	.word	0x00022640


	//   ....[158]....
        /*0d88*/ 	.word	0x000227e0


	//   ....[159]....
        /*0d8c*/ 	.word	0x00022810


	//   ....[160]....
        /*0d90*/ 	.word	0x00022840


	//   ....[161]....
        /*0d94*/ 	.word	0x00022870


	//   ....[162]....
        /*0d98*/ 	.word	0x000228a0


	//   ....[163]....
        /*0d9c*/ 	.word	0x000228d0


	//   ....[164]....
        /*0da0*/ 	.word	0x00022990


	//   ....[165]....
        /*0da4*/ 	.word	0x000229b0


	//   ....[166]....
        /*0da8*/ 	.word	0x000229c0


	//   ....[167]....
        /*0dac*/ 	.word	0x00022a20


	//   ....[168]....
        /*0db0*/ 	.word	0x00023040


	//   ....[169]....
        /*0db4*/ 	.word	0x00023360


	//   ....[170]....
        /*0db8*/ 	.word	0x000233f0


	//   ....[171]....
        /*0dbc*/ 	.word	0x00023490


	//   ....[172]....
        /*0dc0*/ 	.word	0x00023520


	//   ....[173]....
        /*0dc4*/ 	.word	0x00023610


	//   ....[174]....
        /*0dc8*/ 	.word	0x000236a0


	//   ....[175]....
        /*0dcc*/ 	.word	0x00023740


	//   ....[176]....
        /*0dd0*/ 	.word	0x000237d0


	//   ....[177]....
        /*0dd4*/ 	.word	0x000238c0


	//   ....[178]....
        /*0dd8*/ 	.word	0x00023950


	//   ....[179]....
        /*0ddc*/ 	.word	0x000239f0


	//   ....[180]....
        /*0de0*/ 	.word	0x00023a80


	//   ....[181]....
        /*0de4*/ 	.word	0x00023b70


	//   ....[182]....
        /*0de8*/ 	.word	0x00023c00


	//   ....[183]....
        /*0dec*/ 	.word	0x00023c50


	//   ....[184]....
        /*0df0*/ 	.word	0x00023ca0


	//   ....[185]....
        /*0df4*/ 	.word	0x00023d90


	//   ....[186]....
        /*0df8*/ 	.word	0x00023e20


	//   ....[187]....
        /*0dfc*/ 	.word	0x00023e70


	//   ....[188]....
        /*0e00*/ 	.word	0x00023ec0


	//   ....[189]....
        /*0e04*/ 	.word	0x00024120


	//   ....[190]....
        /*0e08*/ 	.word	0x00024400


	//   ....[191]....
        /*0e0c*/ 	.word	0x000244f0


	//   ....[192]....
        /*0e10*/ 	.word	0x00024590


	//   ....[193]....
        /*0e14*/ 	.word	0x000245f0


	//   ....[194]....
        /*0e18*/ 	.word	0x00024710


	//   ....[195]....
        /*0e1c*/ 	.word	0x00024770


	//   ....[196]....
        /*0e20*/ 	.word	0x00024880


	//   ....[197]....
        /*0e24*/ 	.word	0x000248f0


	//   ....[198]....
        /*0e28*/ 	.word	0x00024a00


	//   ....[199]....
        /*0e2c*/ 	.word	0x00024a70


	//   ....[200]....
        /*0e30*/ 	.word	0x00024b80


	//   ....[201]....
        /*0e34*/ 	.word	0x00024bf0


	//   ....[202]....
        /*0e38*/ 	.word	0x00024c90


	//   ....[203]....
        /*0e3c*/ 	.word	0x00024da0


	//   ....[204]....
        /*0e40*/ 	.word	0x00024e00


	//   ....[205]....
        /*0e44*/ 	.word	0x00024e60


	//   ....[206]....
        /*0e48*/ 	.word	0x00024f60


	//   ....[207]....
        /*0e4c*/ 	.word	0x00024fc0


	//   ....[208]....
        /*0e50*/ 	.word	0x000250d0


	//   ....[209]....
        /*0e54*/ 	.word	0x00025130


	//   ....[210]....
        /*0e58*/ 	.word	0x00025240


	//   ....[211]....
        /*0e5c*/ 	.word	0x000252a0


	//   ....[212]....
        /*0e60*/ 	.word	0x000253b0


	//   ....[213]....
        /*0e64*/ 	.word	0x00025410


	//   ....[214]....
        /*0e68*/ 	.word	0x00025520


	//   ....[215]....
        /*0e6c*/ 	.word	0x00025580


	//   ....[216]....
        /*0e70*/ 	.word	0x00025690


	//   ....[217]....
        /*0e74*/ 	.word	0x000256f0


	//   ....[218]....
        /*0e78*/ 	.word	0x000257e0


	//   ....[219]....
        /*0e7c*/ 	.word	0x00025910


	//   ....[220]....
        /*0e80*/ 	.word	0x000259d0


	//   ....[221]....
        /*0e84*/ 	.word	0x00025a40


	//   ....[222]....
        /*0e88*/ 	.word	0x00025b50


	//   ....[223]....
        /*0e8c*/ 	.word	0x00025bb0


	//   ....[224]....
        /*0e90*/ 	.word	0x00025c80


	//   ....[225]....
        /*0e94*/ 	.word	0x00025ce0


	//   ....[226]....
        /*0e98*/ 	.word	0x00025db0


	//   ....[227]....
        /*0e9c*/ 	.word	0x00025e10


	//   ....[228]....
        /*0ea0*/ 	.word	0x00025ee0


	//   ....[229]....
        /*0ea4*/ 	.word	0x00025fd0


	//   ....[230]....
        /*0ea8*/ 	.word	0x00026060


	//   ....[231]....
        /*0eac*/ 	.word	0x00026150


	//   ....[232]....
        /*0eb0*/ 	.word	0x000261f0


	//   ....[233]....
        /*0eb4*/ 	.word	0x00026250


	//   ....[234]....
        /*0eb8*/ 	.word	0x00026350


	//   ....[235]....
        /*0ebc*/ 	.word	0x000263b0


	//   ....[236]....
        /*0ec0*/ 	.word	0x000264b0


	//   ....[237]....
        /*0ec4*/ 	.word	0x00026510


	//   ....[238]....
        /*0ec8*/ 	.word	0x00026610


	//   ....[239]....
        /*0ecc*/ 	.word	0x00026670


	//   ....[240]....
        /*0ed0*/ 	.word	0x00026770


	//   ....[241]....
        /*0ed4*/ 	.word	0x000267d0


	//   ....[242]....
        /*0ed8*/ 	.word	0x000268a0


	//   ....[243]....
        /*0edc*/ 	.word	0x000269f0


	//   ....[244]....
        /*0ee0*/ 	.word	0x00026a90


	//   ....[245]....
        /*0ee4*/ 	.word	0x00026b70


	//   ....[246]....
        /*0ee8*/ 	.word	0x00026c40


	//   ....[247]....
        /*0eec*/ 	.word	0x00026ca0


	//   ....[248]....
        /*0ef0*/ 	.word	0x00026d90


	//   ....[249]....
        /*0ef4*/ 	.word	0x00026df0


	//   ....[250]....
        /*0ef8*/ 	.word	0x00026ee0


	//   ....[251]....
        /*0efc*/ 	.word	0x00026f40


	//   ....[252]....
        /*0f00*/ 	.word	0x00027030


	//   ....[253]....
        /*0f04*/ 	.word	0x00027090


	//   ....[254]....
        /*0f08*/ 	.word	0x00027170


	//   ....[255]....
        /*0f0c*/ 	.word	0x00027200


	//   ....[0]....
        /*0f10*/ 	.word	0x000272a0


	//   ....[1]....
        /*0f14*/ 	.word	0x00027410


	//   ....[2]....
        /*0f18*/ 	.word	0x00027480


	//   ....[3]....
        /*0f1c*/ 	.word	0x000274f0


	//   ....[4]....
        /*0f20*/ 	.word	0x00027560


	//   ....[5]....
        /*0f24*/ 	.word	0x000275d0


	//   ....[6]....
        /*0f28*/ 	.word	0x00027650


	//   ....[7]....
        /*0f2c*/ 	.word	0x000276d0


	//   ....[8]....
        /*0f30*/ 	.word	0x00027760


	//   ....[9]....
        /*0f34*/ 	.word	0x000277d0


	//   ....[10]....
        /*0f38*/ 	.word	0x00027840


	//   ....[11]....
        /*0f3c*/ 	.word	0x000278b0


	//   ....[12]....
        /*0f40*/ 	.word	0x00027930


	//   ....[13]....
        /*0f44*/ 	.word	0x000279a0


	//   ....[14]....
        /*0f48*/ 	.word	0x00027a40


	//   ....[15]....
        /*0f4c*/ 	.word	0x00027a90


	//   ....[16]....
        /*0f50*/ 	.word	0x00027b20


	//   ....[17]....
        /*0f54*/ 	.word	0x00027c50


	//----- nvinfo : EIATTR_REG_RECONFIG
	.align		4
.L_147:
        /*0f58*/ 	.byte	0x01, 0x54
	.zero		2


	//----- nvinfo : EIATTR_SYSCALL_OFFSETS
	.align		4
        /*0f5c*/ 	.byte	0x04, 0x46
        /*0f5e*/ 	.short	(.L_149 - .L_148)


	//   ....[0]....
.L_148:
        /*0f60*/ 	.word	0x00002060


	//   ....[1]....
        /*0f64*/ 	.word	0x000021b0


	//   ....[2]....
        /*0f68*/ 	.word	0x0000bc50


	//   ....[3]....
        /*0f6c*/ 	.word	0x0000bfb0


	//   ....[4]....
        /*0f70*/ 	.word	0x0001ee40


	//   ....[5]....
        /*0f74*/ 	.word	0x0001ef90


	//   ....[6]....
        /*0f78*/ 	.word	0x0001f080


	//   ....[7]....
        /*0f7c*/ 	.word	0x0001ffa0


	//----- nvinfo : EIATTR_MBARRIER_INSTR_OFFSETS
	.align		4
.L_149:
        /*0f80*/ 	.byte	0x04, 0x39
        /*0f82*/ 	.short	(.L_151 - .L_150)


	//   ....[0]....
.L_150:
        /*0f84*/ 	.word	0x00000250
        /*0f88*/ 	.word	0x000000ff
        /*0f8c*/ 	.word	0x00030800
        /*0f90*/ 	.short	0x0100
        /*0f92*/ 	.byte	0x08
	.zero		1


	//   ....[1]....
        /*0f94*/ 	.word	0x00000260
        /*0f98*/ 	.word	0x000000ff
        /*0f9c*/ 	.word	0x00030820
        /*0fa0*/ 	.short	0x0100
        /*0fa2*/ 	.byte	0x08
	.zero		1


	//   ....[2]....
        /*0fa4*/ 	.word	0x00000350
        /*0fa8*/ 	.word	0x000000ff
        /*0fac*/ 	.word	0x00030830
        /*0fb0*/ 	.short	0x0100
        /*0fb2*/ 	.byte	0x08
	.zero		1


	//   ....[3]....
        /*0fb4*/ 	.word	0x00000360
        /*0fb8*/ 	.word	0x000000ff
        /*0fbc*/ 	.word	0x00030840
        /*0fc0*/ 	.short	0x0100
        /*0fc2*/ 	.byte	0x08
	.zero		1


	//   ....[4]....
        /*0fc4*/ 	.word	0x00000370
        /*0fc8*/ 	.word	0x000000ff
        /*0fcc*/ 	.word	0x00030838
        /*0fd0*/ 	.short	0x0100
        /*0fd2*/ 	.byte	0x08
	.zero		1


	//   ....[5]....
        /*0fd4*/ 	.word	0x00000380
        /*0fd8*/ 	.word	0x000000ff
        /*0fdc*/ 	.word	0x00030848
        /*0fe0*/ 	.short	0x0100
        /*0fe2*/ 	.byte	0x08
	.zero		1


	//   ....[6]....
        /*0fe4*/ 	.word	0x000004b0
        /*0fe8*/ 	.word	0x000000ff
        /*0fec*/ 	.word	0x00030850
        /*0ff0*/ 	.short	0x0100
        /*0ff2*/ 	.byte	0x08
	.zero		1


	//   ....[7]....
        /*0ff4*/ 	.word	0x000004c0
        /*0ff8*/ 	.word	0x000000ff
        /*0ffc*/ 	.word	0x00030860
        /*1000*/ 	.short	0x0100
        /*1002*/ 	.byte	0x08
	.zero		1


	//   ....[8]....
        /*1004*/ 	.word	0x000004d0
        /*1008*/ 	.word	0x000000ff
        /*100c*/ 	.word	0x00030858
        /*1010*/ 	.short	0x0100
        /*1012*/ 	.byte	0x08
	.zero		1


	//   ....[9]....
        /*1014*/ 	.word	0x000004e0
        /*1018*/ 	.word	0x000000ff
        /*101c*/ 	.word	0x00030868
        /*1020*/ 	.short	0x0100
        /*1022*/ 	.byte	0x08
	.zero		1


	//   ....[10]....
        /*1024*/ 	.word	0x000005d0
        /*1028*/ 	.word	0x000000ff
        /*102c*/ 	.word	0x00030870
        /*1030*/ 	.short	0x0100
        /*1032*/ 	.byte	0x06
	.zero		1


	//   ....[11]....
        /*1034*/ 	.word	0x000005e0
        /*1038*/ 	.word	0x000000ff
        /*103c*/ 	.word	0x00030880
        /*1040*/ 	.short	0x0100
        /*1042*/ 	.byte	0x06
	.zero		1


	//   ....[12]....
        /*1044*/ 	.word	0x000005f0
        /*1048*/ 	.word	0x000000ff
        /*104c*/ 	.word	0x00030878
        /*1050*/ 	.short	0x0100
        /*1052*/ 	.byte	0x06
	.zero		1


	//   ....[13]....
        /*1054*/ 	.word	0x00000600
        /*1058*/ 	.word	0x000000ff
        /*105c*/ 	.word	0x00030888
        /*1060*/ 	.short	0x0100
        /*1062*/ 	.byte	0x06
	.zero		1


	//   ....[14]....
        /*1064*/ 	.word	0x00000730
        /*1068*/ 	.word	0x000000ff
        /*106c*/ 	.word	0x00030890
        /*1070*/ 	.short	0x0100
        /*1072*/ 	.byte	0x08
	.zero		1


	//   ....[15]....
        /*1074*/ 	.word	0x00000740
        /*1078*/ 	.word	0x000000ff
        /*107c*/ 	.word	0x000308a0
        /*1080*/ 	.short	0x0100
        /*1082*/ 	.byte	0x08
	.zero		1


	//   ....[16]....
        /*1084*/ 	.word	0x00000750
        /*1088*/ 	.word	0x000000ff
        /*108c*/ 	.word	0x00030898
        /*1090*/ 	.short	0x0100
        /*1092*/ 	.byte	0x08
	.zero		1


	//   ....[17]....
        /*1094*/ 	.word	0x00000760
        /*1098*/ 	.word	0x000000ff
        /*109c*/ 	.word	0x000308a8
        /*10a0*/ 	.short	0x0100
        /*10a2*/ 	.byte	0x08
	.zero		1


	//   ....[18]....
        /*10a4*/ 	.word	0x00000890
        /*10a8*/ 	.word	0x000000ff
        /*10ac*/ 	.word	0x000308b0
        /*10b0*/ 	.short	0x0100
        /*10b2*/ 	.byte	0x08
	.zero		1


	//   ....[19]....
        /*10b4*/ 	.word	0x000008a0
        /*10b8*/ 	.word	0x000000ff
        /*10bc*/ 	.word	0x000308c0
        /*10c0*/ 	.short	0x0100
        /*10c2*/ 	.byte	0x08
	.zero		1


	//   ....[20]....
        /*10c4*/ 	.word	0x000008b0
        /*10c8*/ 	.word	0x000000ff
        /*10cc*/ 	.word	0x000308b8
        /*10d0*/ 	.short	0x0100
        /*10d2*/ 	.byte	0x08
	.zero		1


	//   ....[21]....
        /*10d4*/ 	.word	0x000008c0
        /*10d8*/ 	.word	0x000000ff
        /*10dc*/ 	.word	0x000308c8
        /*10e0*/ 	.short	0x0100
        /*10e2*/ 	.byte	0x08
	.zero		1


	//   ....[22]....
        /*10e4*/ 	.word	0x00003ca0
        /*10e8*/ 	.word	0x00000054
        /*10ec*/ 	.word	0x00030890
        /*10f0*/ 	.short	0x010a
        /*10f2*/ 	.byte	0x3f
	.zero		1


	//   ....[23]....
        /*10f4*/ 	.word	0x00007460
        /*10f8*/ 	.word	0x00000054
        /*10fc*/ 	.word	0x00030890
        /*1100*/ 	.short	0x010a
        /*1102*/ 	.byte	0x3f
	.zero		1


	//   ....[24]....
        /*1104*/ 	.word	0x0000a540
        /*1108*/ 	.word	0x00000054
        /*110c*/ 	.word	0x00030890
        /*1110*/ 	.short	0x010a
        /*1112*/ 	.byte	0x3f
	.zero		1


	//   ....[25]....
        /*1114*/ 	.word	0x0000ace0
        /*1118*/ 	.word	0x0000000b
        /*111c*/ 	.word	0x00000000
        /*1120*/ 	.short	0x0101
        /*1122*/ 	.byte	0x3f
	.zero		1


	//   ....[26]....
        /*1124*/ 	.word	0x0000ad20
        /*1128*/ 	.word	0x00000054
        /*112c*/ 	.word	0x000308b0
        /*1130*/ 	.short	0x010a
        /*1132*/ 	.byte	0x3f
	.zero		1


	//   ....[27]....
        /*1134*/ 	.word	0x0000b440
        /*1138*/ 	.word	0x00000054
        /*113c*/ 	.word	0x00000000
        /*1140*/ 	.short	0x0101
        /*1142*/ 	.byte	0x3f
	.zero		1


	//   ....[28]....
        /*1144*/ 	.word	0x0000bcd0
        /*1148*/ 	.word	0x00000002
        /*114c*/ 	.word	0x00030800
        /*1150*/ 	.short	0x010a
        /*1152*/ 	.byte	0x3f
	.zero		1


	//   ....[29]....
        /*1154*/ 	.word	0x0000bd20
        /*1158*/ 	.word	0x00000002
        /*115c*/ 	.word	0x00030800
        /*1160*/ 	.short	0x010a
        /*1162*/ 	.byte	0x3f
	.zero		1


	//   ....[30]....
        /*1164*/ 	.word	0x0000c790
        /*1168*/ 	.word	0x00000002
        /*116c*/ 	.word	0x00030800
        /*1170*/ 	.short	0x010a
        /*1172*/ 	.byte	0x3f
	.zero		1


	//   ....[31]....
        /*1174*/ 	.word	0x0000f0d0
        /*1178*/ 	.word	0x00000002
        /*117c*/ 	.word	0x00030800
        /*1180*/ 	.short	0x010a
        /*1182*/ 	.byte	0x3f
	.zero		1


	//   ....[32]....
        /*1184*/ 	.word	0x00011b20
        /*1188*/ 	.word	0x00000003
        /*118c*/ 	.word	0x00030830
        /*1190*/ 	.short	0x010a
        /*1192*/ 	.byte	0x3f
	.zero		1


	//   ....[33]....
        /*1194*/ 	.word	0x00011b70
        /*1198*/ 	.word	0x00000003
        /*119c*/ 	.word	0x00030830
        /*11a0*/ 	.short	0x010a
        /*11a2*/ 	.byte	0x3f
	.zero		1


	//   ....[34]....
        /*11a4*/ 	.word	0x000128d0
        /*11a8*/ 	.word	0x00000003
        /*11ac*/ 	.word	0x00000000
        /*11b0*/ 	.short	0x0101
        /*11b2*/ 	.byte	0x3f
	.zero		1


	//   ....[35]....
        /*11b4*/ 	.word	0x00014840
        /*11b8*/ 	.word	0x00000000
        /*11bc*/ 	.word	0x00030830
        /*11c0*/ 	.short	0x010a
        /*11c2*/ 	.byte	0x3f
	.zero		1


	//   ....[36]....
        /*11c4*/ 	.word	0x000148c0
        /*11c8*/ 	.word	0x00000000
        /*11cc*/ 	.word	0x00030830
        /*11d0*/ 	.short	0x010a
        /*11d2*/ 	.byte	0x3f
	.zero		1


	//   ....[37]....
        /*11d4*/ 	.word	0x00015770
        /*11d8*/ 	.word	0x0000000b
        /*11dc*/ 	.word	0x00030850
        /*11e0*/ 	.short	0x010a
        /*11e2*/ 	.byte	0x3f
	.zero		1


	//   ....[38]....
        /*11e4*/ 	.word	0x000157c0
        /*11e8*/ 	.word	0x0000000b
        /*11ec*/ 	.word	0x00030850
        /*11f0*/ 	.short	0x010a
        /*11f2*/ 	.byte	0x3f
	.zero		1


	//   ....[39]....
        /*11f4*/ 	.word	0x00015bc0
        /*11f8*/ 	.word	0x00000000
        /*11fc*/ 	.word	0x00000000
        /*1200*/ 	.short	0x0101
        /*1202*/ 	.byte	0x3f
	.zero		1


	//   ....[40]....
        /*1204*/ 	.word	0x00016ee0
        /*1208*/ 	.word	0x0000000b
        /*120c*/ 	.word	0x00000000
        /*1210*/ 	.short	0x0101
        /*1212*/ 	.byte	0x3f
	.zero		1


	//   ....[41]....
        /*1214*/ 	.word	0x000176d0
        /*1218*/ 	.word	0x00000006
        /*121c*/ 	.word	0x00030850
        /*1220*/ 	.short	0x010a
        /*1222*/ 	.byte	0x3f
	.zero		1


	//   ....[42]....
        /*1224*/ 	.word	0x00017770
        /*1228*/ 	.word	0x00000006
        /*122c*/ 	.word	0x00030850
        /*1230*/ 	.short	0x010a
        /*1232*/ 	.byte	0x3f
	.zero		1


	//   ....[43]....
        /*1234*/ 	.word	0x00017c70
        /*1238*/ 	.word	0x000000e0
        /*123c*/ 	.word	0x00000000
        /*1240*/ 	.short	0x0101
        /*1242*/ 	.byte	0x3f
	.zero		1


	//   ....[44]....
        /*1244*/ 	.word	0x000199b0
        /*1248*/ 	.word	0x00000000
        /*124c*/ 	.word	0x00000000
        /*1250*/ 	.short	0x0101
        /*1252*/ 	.byte	0x3f
	.zero		1


	//   ....[45]....
        /*1254*/ 	.word	0x0001a480
        /*1258*/ 	.word	0x0000003a
        /*125c*/ 	.word	0x00000000
        /*1260*/ 	.short	0x0101
        /*1262*/ 	.byte	0x3f
	.zero		1


	//   ....[46]....
        /*1264*/ 	.word	0x0001d6a0
        /*1268*/ 	.word	0x00000016
        /*126c*/ 	.word	0x00030820
        /*1270*/ 	.short	0x010a
        /*1272*/ 	.byte	0x3f
	.zero		1


	//   ....[47]....
        /*1274*/ 	.word	0x0001d730
        /*1278*/ 	.word	0x0000000c
        /*127c*/ 	.word	0x000308a0
        /*1280*/ 	.short	0x010a
        /*1282*/ 	.byte	0x3f
	.zero		1


	//   ....[48]....
        /*1284*/ 	.word	0x0001db80
        /*1288*/ 	.word	0x0000000c
        /*128c*/ 	.word	0x000308c0
        /*1290*/ 	.short	0x010a
        /*1292*/ 	.byte	0x3f
	.zero		1


	//   ....[49]....
        /*1294*/ 	.word	0x0001e090
        /*1298*/ 	.word	0x0000000b
        /*129c*/ 	.word	0x000308a0
        /*12a0*/ 	.short	0x010a
        /*12a2*/ 	.byte	0x3f
	.zero		1


	//   ....[50]....
        /*12a4*/ 	.word	0x0001e4d0
        /*12a8*/ 	.word	0x0000000b
        /*12ac*/ 	.word	0x000308c0
        /*12b0*/ 	.short	0x010a
        /*12b2*/ 	.byte	0x3f
	.zero		1


	//   ....[51]....
        /*12b4*/ 	.word	0x0001f600
        /*12b8*/ 	.word	0x00000007
        /*12bc*/ 	.word	0x00030840
        /*12c0*/ 	.short	0x010a
        /*12c2*/ 	.byte	0x3f
	.zero		1


	//   ....[52]....
        /*12c4*/ 	.word	0x0001fca0
        /*12c8*/ 	.word	0x00000007
        /*12cc*/ 	.word	0x00030830
        /*12d0*/ 	.short	0x0107
        /*12d2*/ 	.byte	0x3f
	.zero		1


	//   ....[53]....
        /*12d4*/ 	.word	0x0001fd70
        /*12d8*/ 	.word	0x00000007
        /*12dc*/ 	.word	0x00030830
        /*12e0*/ 	.short	0x0101
        /*12e2*/ 	.byte	0x3f
	.zero		1


	//   ....[54]....
        /*12e4*/ 	.word	0x000208d0
        /*12e8*/ 	.word	0x00000016
        /*12ec*/ 	.word	0x00030800
        /*12f0*/ 	.short	0x0107
        /*12f2*/ 	.byte	0x3f
	.zero		1


	//   ....[55]....
        /*12f4*/ 	.word	0x000209e0
        /*12f8*/ 	.word	0x00000016
        /*12fc*/ 	.word	0x00030800
        /*1300*/ 	.short	0x0101
        /*1302*/ 	.byte	0x3f
	.zero		1


	//   ....[56]....
        /*1304*/ 	.word	0x00020a00
        /*1308*/ 	.word	0x00000016
        /*130c*/ 	.word	0x00030820
        /*1310*/ 	.short	0x010a
        /*1312*/ 	.byte	0x3f
	.zero		1


	//   ....[57]....
        /*1314*/ 	.word	0x00020dc0
        /*1318*/ 	.word	0x00000007
        /*131c*/ 	.word	0x00030840
        /*1320*/ 	.short	0x010a
        /*1322*/ 	.byte	0x3f
	.zero		1


	//   ....[58]....
        /*1324*/ 	.word	0x000212b0
        /*1328*/ 	.word	0x00000007
        /*132c*/ 	.word	0x00030830
        /*1330*/ 	.short	0x0107
        /*1332*/ 	.byte	0x3f
	.zero		1


	//   ....[59]....
        /*1334*/ 	.word	0x00021370
        /*1338*/ 	.word	0x00000007
        /*133c*/ 	.word	0x00030830
        /*1340*/ 	.short	0x0101
        /*1342*/ 	.byte	0x3f
	.zero		1


	//   ....[60]....
        /*1344*/ 	.word	0x000213d0
        /*1348*/ 	.word	0x00000006
        /*134c*/ 	.word	0x00030860
        /*1350*/ 	.short	0x010a
        /*1352*/ 	.byte	0x3f
	.zero		1


	//   ....[61]....
        /*1354*/ 	.word	0x00021950
        /*1358*/ 	.word	0x00000006
        /*135c*/ 	.word	0x00030850
        /*1360*/ 	.short	0x0107
        /*1362*/ 	.byte	0x3f
	.zero		1


	//   ....[62]....
        /*1364*/ 	.word	0x00021a80
        /*1368*/ 	.word	0x00000006
        /*136c*/ 	.word	0x00030850
        /*1370*/ 	.short	0x0101
        /*1372*/ 	.byte	0x3f
	.zero		1


	//   ....[63]....
        /*1374*/ 	.word	0x00021ca0
        /*1378*/ 	.word	0x00000000
        /*137c*/ 	.word	0x00030860
        /*1380*/ 	.short	0x010a
        /*1382*/ 	.byte	0x3f
	.zero		1


	//   ....[64]....
        /*1384*/ 	.word	0x000221b0
        /*1388*/ 	.word	0x00000000
        /*138c*/ 	.word	0x00030850
        /*1390*/ 	.short	0x0107
        /*1392*/ 	.byte	0x3f
	.zero		1


	//   ....[65]....
        /*1394*/ 	.word	0x00022270
        /*1398*/ 	.word	0x00000000
        /*139c*/ 	.word	0x00030850
        /*13a0*/ 	.short	0x0101
        /*13a2*/ 	.byte	0x3f
	.zero		1


	//   ....[66]....
        /*13a4*/ 	.word	0x00022fc0
        /*13a8*/ 	.word	0x00000007
        /*13ac*/ 	.word	0x00030820
        /*13b0*/ 	.short	0x010a
        /*13b2*/ 	.byte	0x3f
	.zero		1


	//   ....[67]....
        /*13b4*/ 	.word	0x00023130
        /*13b8*/ 	.word	0x00000005
        /*13bc*/ 	.word	0x00030840
        /*13c0*/ 	.short	0x010a
        /*13c2*/ 	.byte	0x3f
	.zero		1


	//   ....[68]....
        /*13c4*/ 	.word	0x000231d0
        /*13c8*/ 	.word	0x00000003
        /*13cc*/ 	.word	0x00030840
        /*13d0*/ 	.short	0x010a
        /*13d2*/ 	.byte	0x3f
	.zero		1


	//   ....[69]....
        /*13d4*/ 	.word	0x00023210
        /*13d8*/ 	.word	0x00000005
        /*13dc*/ 	.word	0x00030860
        /*13e0*/ 	.short	0x010a
        /*13e2*/ 	.byte	0x3f
	.zero		1


	//   ....[70]....
        /*13e4*/ 	.word	0x00023250
        /*13e8*/ 	.word	0x00000003
        /*13ec*/ 	.word	0x00030860
        /*13f0*/ 	.short	0x010a
        /*13f2*/ 	.byte	0x3f
	.zero		1


	//   ....[71]....
        /*13f4*/ 	.word	0x000232b0
        /*13f8*/ 	.word	0x00000054
        /*13fc*/ 	.word	0x00030890
        /*1400*/ 	.short	0x010a
        /*1402*/ 	.byte	0x3f
	.zero		1


	//   ....[72]....
        /*1404*/ 	.word	0x00023560
        /*1408*/ 	.word	0x00000054
        /*140c*/ 	.word	0x00030890
        /*1410*/ 	.short	0x010a
        /*1412*/ 	.byte	0x3f
	.zero		1


	//   ....[73]....
        /*1414*/ 	.word	0x00023810
        /*1418*/ 	.word	0x00000054
        /*141c*/ 	.word	0x00030890
        /*1420*/ 	.short	0x010a
        /*1422*/ 	.byte	0x3f
	.zero		1


	//   ....[74]....
        /*1424*/ 	.word	0x00023ac0
        /*1428*/ 	.word	0x00000054
        /*142c*/ 	.word	0x000308b0
        /*1430*/ 	.short	0x010a
        /*1432*/ 	.byte	0x3f
	.zero		1


	//   ....[75]....
        /*1434*/ 	.word	0x00023ce0
        /*1438*/ 	.word	0x00000002
        /*143c*/ 	.word	0x00030800
        /*1440*/ 	.short	0x010a
        /*1442*/ 	.byte	0x3f
	.zero		1


	//   ....[76]....
        /*1444*/ 	.word	0x00023f00
        /*1448*/ 	.word	0x00000002
        /*144c*/ 	.word	0x00030800
        /*1450*/ 	.short	0x010a
        /*1452*/ 	.byte	0x3f
	.zero		1


	//   ....[77]....
        /*1454*/ 	.word	0x00023f50
        /*1458*/ 	.word	0x00000003
        /*145c*/ 	.word	0x00030830
        /*1460*/ 	.short	0x010a
        /*1462*/ 	.byte	0x3f
	.zero		1


	//   ....[78]....
        /*1464*/ 	.word	0x00023fa0
        /*1468*/ 	.word	0x00000000
        /*146c*/ 	.word	0x00030830
        /*1470*/ 	.short	0x010a
        /*1472*/ 	.byte	0x3f
	.zero		1


	//   ....[79]....
        /*1474*/ 	.word	0x00023ff0
        /*1478*/ 	.word	0x0000000b
        /*147c*/ 	.word	0x00030850
        /*1480*/ 	.short	0x010a
        /*1482*/ 	.byte	0x3f
	.zero		1


	//   ....[80]....
        /*1484*/ 	.word	0x00024040
        /*1488*/ 	.word	0x00000006
        /*148c*/ 	.word	0x00030850
        /*1490*/ 	.short	0x010a
        /*1492*/ 	.byte	0x3f
	.zero		1


	//   ....[81]....
        /*1494*/ 	.word	0x000241e0
        /*1498*/ 	.word	0x00000016
        /*149c*/ 	.word	0x00030820
        /*14a0*/ 	.short	0x010a
        /*14a2*/ 	.byte	0x3f
	.zero		1


	//   ....[82]....
        /*14a4*/ 	.word	0x00024230
        /*14a8*/ 	.word	0x0000000c
        /*14ac*/ 	.word	0x000308a0
        /*14b0*/ 	.short	0x010a
        /*14b2*/ 	.byte	0x3f
	.zero		1


	//   ....[83]....
        /*14b4*/ 	.word	0x00024280
        /*14b8*/ 	.word	0x0000000c
        /*14bc*/ 	.word	0x000308c0
        /*14c0*/ 	.short	0x010a
        /*14c2*/ 	.byte	0x3f
	.zero		1


	//   ....[84]....
        /*14c4*/ 	.word	0x000242d0
        /*14c8*/ 	.word	0x0000000b
        /*14cc*/ 	.word	0x000308a0
        /*14d0*/ 	.short	0x010a
        /*14d2*/ 	.byte	0x3f
	.zero		1


	//   ....[85]....
        /*14d4*/ 	.word	0x00024320
        /*14d8*/ 	.word	0x0000000b
        /*14dc*/ 	.word	0x000308c0
        /*14e0*/ 	.short	0x010a
        /*14e2*/ 	.byte	0x3f
	.zero		1


	//   ....[86]....
        /*14e4*/ 	.word	0x00024440
        /*14e8*/ 	.word	0x00000007
        /*14ec*/ 	.word	0x00030840
        /*14f0*/ 	.short	0x010a
        /*14f2*/ 	.byte	0x3f
	.zero		1


	//   ....[87]....
        /*14f4*/ 	.word	0x00025810
        /*14f8*/ 	.word	0x00000016
        /*14fc*/ 	.word	0x00030820
        /*1500*/ 	.short	0x010a
        /*1502*/ 	.byte	0x3f
	.zero		1


	//   ....[88]....
        /*1504*/ 	.word	0x00025860
        /*1508*/ 	.word	0x00000007
        /*150c*/ 	.word	0x00030840
        /*1510*/ 	.short	0x010a
        /*1512*/ 	.byte	0x3f
	.zero		1


	//   ....[89]....
        /*1514*/ 	.word	0x000260a0
        /*1518*/ 	.word	0x00000006
        /*151c*/ 	.word	0x00030860
        /*1520*/ 	.short	0x010a
        /*1522*/ 	.byte	0x3f
	.zero		1


	//   ....[90]....
        /*1524*/ 	.word	0x00026940
        /*1528*/ 	.word	0x00000000
        /*152c*/ 	.word	0x00030860
        /*1530*/ 	.short	0x010a
        /*1532*/ 	.byte	0x3f
	.zero		1


	//   ....[91]....
        /*1534*/ 	.word	0x00027b70
        /*1538*/ 	.word	0x00000007
        /*153c*/ 	.word	0x00030820
        /*1540*/ 	.short	0x010a
        /*1542*/ 	.byte	0x3f
	.zero		1


	//   ....[92]....
        /*1544*/ 	.word	0x00027d10
        /*1548*/ 	.word	0x00000005
        /*154c*/ 	.word	0x00030840
        /*1550*/ 	.short	0x010a
        /*1552*/ 	.byte	0x3f
	.zero		1


	//   ....[93]....
        /*1554*/ 	.word	0x00027d60
        /*1558*/ 	.word	0x00000003
        /*155c*/ 	.word	0x00030840
        /*1560*/ 	.short	0x010a
        /*1562*/ 	.byte	0x3f
	.zero		1


	//   ....[94]....
        /*1564*/ 	.word	0x00027db0
        /*1568*/ 	.word	0x00000005
        /*156c*/ 	.word	0x00030860
        /*1570*/ 	.short	0x010a
        /*1572*/ 	.byte	0x3f
	.zero		1


	//----- nvinfo : EIATTR_NUM_MBARRIERS
	.align		4
.L_151:
        /*1574*/ 	.byte	0x03, 0x38
        /*1576*/ 	.short	0x0016


	//----- nvinfo : EIATTR_EXIT_INSTR_OFFSETS
	.align		4
        /*1578*/ 	.byte	0x04, 0x1c
        /*157a*/ 	.short	(.L_153 - .L_152)


	//   ....[0]....
.L_152:
        /*157c*/ 	.word	0x000232a0


	//----- nvinfo : EIATTR_MAX_THREADS
	.align		4
.L_153:
        /*1580*/ 	.byte	0x04, 0x05
        /*1582*/ 	.short	(.L_155 - .L_154)
.L_154:
        /*1584*/ 	.word	0x00000180
        /*1588*/ 	.word	0x00000001
        /*158c*/ 	.word	0x00000001


	//----- nvinfo : EIATTR_CRS_STACK_SIZE
	.align		4
.L_155:
        /*1590*/ 	.byte	0x04, 0x1e
        /*1592*/ 	.short	(.L_157 - .L_156)
.L_156:
        /*1594*/ 	.word	0x00000000


	//----- nvinfo : EIATTR_CBANK_PARAM_SIZE
	.align		4
.L_157:
        /*1598*/ 	.byte	0x03, 0x19
        /*159a*/ 	.short	0x0af0


	//----- nvinfo : EIATTR_PARAM_CBANK
	.align		4
        /*159c*/ 	.byte	0x04, 0x0a
        /*159e*/ 	.short	(.L_159 - .L_158)
	.align		4
.L_158:
        /*15a0*/ 	.word	index@(.nv.constant0._ZN7cutlass13device_kernelIN5flash11enable_sm90INS1_16FlashAttnFwdSm90INS1_25CollectiveMainloopFwdSm90ILi2EN4cute5tupleIJNS5_1CILi1EEES8_S8_EEENS6_IJNS7_ILi128EEENS7_ILi96EEENS7_ILi192EEEEEELi192ENS_10bfloat16_tEfNS_4arch4Sm90ELb0ELb0ELb1ELb1ELb1ELb1ELb0ELb1ELb1ELb1ELb1ELb0EEENS1_21CollectiveEpilogueFwdINS6_IJSA_SC_SB_EEES9_SE_SG_Li256ELb1ELb1ELb1ELb0EEENS1_36VarlenDynamicPersistentTileSchedulerILi128ELi96ELi256ELi128ELb1ELb1ELb1ELb0ELb1ELb1EEEEEEEEEvNT_6ParamsE)
        /*15a4*/ 	.short	0x0210
        /*15a6*/ 	.short	0x0af0


	//----- nvinfo : EIATTR_SW_WAR
	.align		4
.L_159:
        /*15a8*/ 	.byte	0x04, 0x36
        /*15aa*/ 	.short	(.L_161 - .L_160)
.L_160:
        /*15ac*/ 	.word	0x00000008
.L_161:


//--------------------- .nv.info._ZN7cutlass13device_kernelIN5flash11enable_sm90INS1_16FlashAttnFwdSm90INS1_25CollectiveMainloopFwdSm90ILi2EN4cute5tupleIJNS5_1CILi1EEES8_S8_EEENS6_IJNS7_ILi128EEENS7_ILi96EEENS7_ILi192EEEEEELi192ENS_10bfloat16_tEfNS_4arch4Sm90ELb0ELb1ELb1ELb0ELb1ELb0ELb0ELb1ELb1ELb1ELb1ELb0EEENS1_21CollectiveEpilogueFwdINS6_IJSA_SC_SB_EEES9_SE_SG_Li256ELb0ELb1ELb1ELb0EEENS1_19SingleTileSchedulerILb0ELb1ELb1ELi128EEEEEEEEEvNT_6ParamsE --------------------------
	.section	.nv.info._ZN7cutlass13device_kernelIN5flash11enable_sm90INS1_16FlashAttnFwdSm90INS1_25CollectiveMainloopFwdSm90ILi2EN4cute5tupleIJNS5_1CILi1EEES8_S8_EEENS6_IJNS7_ILi128EEENS7_ILi96EEENS7_ILi192EEEEEELi192ENS_10bfloat16_tEfNS_4arch4Sm90ELb0ELb1ELb1ELb0ELb1ELb0ELb0ELb1ELb1ELb1ELb1ELb0EEENS1_21CollectiveEpilogueFwdINS6_IJSA_SC_SB_EEES9_SE_SG_Li256ELb0ELb1ELb1ELb0EEENS1_19SingleTileSchedulerILb0ELb1ELb1ELi128EEEEEEEEEvNT_6ParamsE,"",@"SHT_CUDA_INFO"
	.sectionflags	@""
	.align	4


	//----- nvinfo : EIATTR_CUDA_API_VERSION
	.align		4
        /*0000*/ 	.byte	0x04, 0x37
        /*0002*/ 	.short	(.L_163 - .L_162)
.L_162:
        /*0004*/ 	.word	0x00000082


	//----- nvinfo : EIATTR_KPARAM_INFO
	.align		4
.L_163:
        /*0008*/ 	.byte	0x04, 0x17
        /*000a*/ 	.short	(.L_165 - .L_164)
.L_164:
        /*000c*/ 	.word	0x00000000
        /*0010*/ 	.short	0x0000
        /*0012*/ 	.short	0x0070
        /*0014*/ 	.byte	0x00, 0xf0, 0x01, 0x28


	//----- nvinfo : EIATTR_SPARSE_MMA_MASK
	.align		4
.L_165:
        /*0018*/ 	.byte	0x03, 0x50
        /*001a*/ 	.short	0x0000


	//----- nvinfo : EIATTR_MAXREG_COUNT
	.align		4
        /*001c*/ 	.byte	0x03, 0x1b
        /*001e*/ 	.short	0x00a8


	//----- nvinfo : EIATTR_NUM_BARRIERS
	.align		4
        /*0020*/ 	.byte	0x02, 0x4c
        /*0022*/ 	.byte	0x09
	.zero		1


	//----- nvinfo : EIATTR_EXTERNS
	.align		4
        /*0024*/ 	.byte	0x04, 0x0f
        /*0026*/ 	.short	(.L_167 - .L_166)


	//   ....[0]....
	.align		4
.L_166:
        /*0028*/ 	.word	index@(__assertfail)


	//----- nvinfo : EIATTR_ANNOTATIONS
	.align		4
.L_167:
        /*002c*/ 	.byte	0x04, 0x55
        /*002e*/ 	.short	(.L_169 - .L_168)


	//   ....[0]....
.L_168:
        /*0030*/ 	.word	0x00000001
        /*0034*/ 	.byte	0xb0, 0x08, 0x00, 0x00, 0x01, 0x00, 0x00, 0x00, 0xe0, 0x09, 0x00, 0x00, 0x01, 0x00, 0x00, 0x00
        /*0044*/ 	.byte	0x80, 0x18, 0x00, 0x00, 0x01, 0x00, 0x00, 0x00, 0x30, 0xf6, 0x00, 0x00, 0x01, 0x00, 0x00, 0x00
        /*0054*/ 	.byte	0x40, 0x12, 0x01, 0x00, 0x01, 0x00, 0x00, 0x00, 0x00, 0x26, 0x01, 0x00, 0x01, 0x00, 0x00, 0x00
        /*0064*/ 	.byte	0x30, 0x27, 0x01, 0x00, 0x01, 0x00, 0x00, 0x00, 0x20, 0x3c, 0x01, 0x00, 0x01, 0x00, 0x00, 0x00
        /*0074*/ 	.byte	0x70, 0x53, 0x01, 0x00


	//----- nvinfo : EIATTR_MERCURY_ISA_VERSION
	.align		4
.L_169:
        /*0078*/ 	.byte	0x03, 0x5f
        /*007a*/ 	.short	0x0101


	//----- nvinfo : EIATTR_INT_WARP_WIDE_INSTR_OFFSETS
	.align		4
        /*007c*/ 	.byte	0x04, 0x31
        /*007e*/ 	.short	(.L_171 - .L_170)


	//   ....[0]....
.L_170:
        /*0080*/ 	.word	0x000000c0


	//   ....[1]....
        /*0084*/ 	.word	0x000000d0


	//   ....[2]....
        /*0088*/ 	.word	0x00000170


	//----- nvinfo : EIATTR_COOP_GROUP_MASK_REGIDS
	.align		4
.L_171:
        /*008c*/ 	.byte	0x04, 0x29
        /*008e*/ 	.short	(.L_173 - .L_172)


	//   ....[0]....
.L_172:
        /*0090*/ 	.word	0xffffffff


	//   ....[1]....
        /*0094*/ 	.word	0xffffffff


	//   ....[2]....
        /*0098*/ 	.word	0xffffffff


	//   ....[3]....
        /*009c*/ 	.word	0xffffffff


	//   ....[4]....
        /*00a0*/ 	.word	0xffffffff


	//   ....[5]....
        /*00a4*/ 	.word	0xffffffff


	//   ....[6]....
        /*00a8*/ 	.word	0xffffffff


	//   ....[7]....
        /*00ac*/ 	.word	0xffffffff


	//   ....[8]....
        /*00b0*/ 	.word	0xffffffff


	//   ....[9]....
        /*00b4*/ 	.word	0xffffffff


	//   ....[10]....
        /*00b8*/ 	.word	0xffffffff


	//   ....[11]....
        /*00bc*/ 	.word	0xffffffff


	//   ....[12]....
        /*00c0*/ 	.word	0xffffffff


	//   ....[13]....
        /*00c4*/ 	.word	0xffffffff


	//   ....[14]....
        /*00c8*/ 	.word	0xffffffff


	//   ....[15]....
        /*00cc*/ 	.word	0xffffffff


	//   ....[16]....
        /*00d0*/ 	.word	0xffffffff


	//   ....[17]....
        /*00d4*/ 	.word	0xffffffff


	//   ....[18]....
        /*00d8*/ 	.word	0xffffffff


	//   ....[19]....
        /*00dc*/ 	.word	0xffffffff


	//   ....[20]....
        /*00e0*/ 	.word	0xffffffff


	//   ....[21]....
        /*00e4*/ 	.word	0xffffffff


	//   ....[22]....
        /*00e8*/ 	.word	0xffffffff


	//   ....[23]....
        /*00ec*/ 	.word	0xffffffff


	//   ....[24]....
        /*00f0*/ 	.word	0xffffffff


	//   ....[25]....
        /*00f4*/ 	.word	0xffffffff


	//   ....[26]....
        /*00f8*/ 	.word	0xffffffff


	//   ....[27]....
        /*00fc*/ 	.word	0xffffffff


	//   ....[28]....
        /*0100*/ 	.word	0xffffffff


	//   ....[29]....
        /*0104*/ 	.word	0xffffffff


	//   ....[30]....
        /*0108*/ 	.word	0xffffffff


	//   ....[31]....
        /*010c*/ 	.word	0xffffffff


	//   ....[32]....
        /*0110*/ 	.word	0xffffffff


	//   ....[33]....
        /*0114*/ 	.word	0xffffffff


	//   ....[34]....
        /*0118*/ 	.word	0xffffffff


	//   ....[35]....
        /*011c*/ 	.word	0xffffffff


	//   ....[36]....
        /*0120*/ 	.word	0xffffffff


	//   ....[37]....
        /*0124*/ 	.word	0xffffffff


	//   ....[38]....
        /*0128*/ 	.word	0xffffffff


	//   ....[39]....
        /*012c*/ 	.word	0xffffffff


	//   ....[40]....
        /*0130*/ 	.word	0xffffffff


	//   ....[41]....
        /*0134*/ 	.word	0xffffffff


	//   ....[42]....
        /*0138*/ 	.word	0xffffffff


	//   ....[43]....
        /*013c*/ 	.word	0xffffffff


	//   ....[44]....
        /*0140*/ 	.word	0xffffffff


	//   ....[45]....
        /*0144*/ 	.word	0xffffffff


	//   ....[46]....
        /*0148*/ 	.word	0xffffffff


	//   ....[47]....
        /*014c*/ 	.word	0xffffffff


	//   ....[48]....
        /*0150*/ 	.word	0xffffffff


	//   ....[49]....
        /*0154*/ 	.word	0xffffffff


	//   ....[50]....
        /*0158*/ 	.word	0xffffffff


	//   ....[51]....
        /*015c*/ 	.word	0xffffffff


	//   ....[52]....
        /*0160*/ 	.word	0xffffffff


	//   ....[53]....
        /*0164*/ 	.word	0xffffffff


	//   ....[54]....
        /*0168*/ 	.word	0xffffffff


	//   ....[55]....
        /*016c*/ 	.word	0xffffffff


	//   ....[56]....
        /*0170*/ 	.word	0xffffffff


	//   ....[57]....
        /*0174*/ 	.word	0xffffffff


	//   ....[58]....
        /*0178*/ 	.word	0xffffffff


	//   ....[59]....
        /*017c*/ 	.word	0xffffffff


	//   ....[60]....
        /*0180*/ 	.word	0xffffffff


	//   ....[61]....
        /*0184*/ 	.word	0xffffffff


	//   ....[62]....
        /*0188*/ 	.word	0xffffffff


	//   ....[63]....
        /*018c*/ 	.word	0xffffffff


	//   ....[64]....
        /*0190*/ 	.word	0xffffffff


	//   ....[65]....
        /*0194*/ 	.word	0xffffffff


	//   ....[66]....
        /*0198*/ 	.word	0xffffffff


	//   ....[67]....
        /*019c*/ 	.word	0xffffffff


	//   ....[68]....
        /*01a0*/ 	.word	0xffffffff


	//   ....[69]....
        /*01a4*/ 	.word	0xffffffff


	//   ....[70]....
        /*01a8*/ 	.word	0xffffffff


	//   ....[71]....
        /*01ac*/ 	.word	0xffffffff


	//   ....[72]....
        /*01b0*/ 	.word	0xffffffff


	//   ....[73]....
        /*01b4*/ 	.word	0xffffffff


	//   ....[74]....
        /*01b8*/ 	.word	0xffffffff


	//   ....[75]....
        /*01bc*/ 	.word	0xffffffff


	//   ....[76]....
        /*01c0*/ 	.word	0xffffffff


	//   ....[77]....
        /*01c4*/ 	.word	0xffffffff


	//   ....[78]....
        /*01c8*/ 	.word	0xffffffff


	//   ....[79]....
        /*01cc*/ 	.word	0xffffffff


	//   ....[80]....
        /*01d0*/ 	.word	0xffffffff


	//   ....[81]....
        /*01d4*/ 	.word	0xffffffff


	//   ....[82]....
        /*01d8*/ 	.word	0xffffffff


	//   ....[83]....
        /*01dc*/ 	.word	0xffffffff


	//   ....[84]....
        /*01e0*/ 	.word	0xffffffff


	//   ....[85]....
        /*01e4*/ 	.word	0xffffffff


	//   ....[86]....
        /*01e8*/ 	.word	0xffffffff


	//   ....[87]....
        /*01ec*/ 	.word	0xffffffff


	//   ....[88]....
        /*01f0*/ 	.word	0xffffffff


	//   ....[89]....
        /*01f4*/ 	.word	0xffffffff


	//   ....[90]....
        /*01f8*/ 	.word	0xffffffff


	//   ....[91]....
        /*01fc*/ 	.word	0xffffffff


	//   ....[92]....
        /*0200*/ 	.word	0xffffffff


	//   ....[93]....
        /*0204*/ 	.word	0xffffffff


	//   ....[94]....
        /*0208*/ 	.word	0xffffffff


	//   ....[95]....
        /*020c*/ 	.word	0xffffffff


	//   ....[96]....
        /*0210*/ 	.word	0xffffffff


	//   ....[97]....
        /*0214*/ 	.word	0xffffffff


	//   ....[98]....
        /*0218*/ 	.word	0xffffffff


	//   ....[99]....
        /*021c*/ 	.word	0xffffffff


	//   ....[100]....
        /*0220*/ 	.word	0xffffffff


	//   ....[101]....
        /*0224*/ 	.word	0xffffffff


	//   ....[102]....
        /*0228*/ 	.word	0xffffffff


	//   ....[103]....
        /*022c*/ 	.word	0xffffffff


	//   ....[104]....
        /*0230*/ 	.word	0xffffffff


	//   ....[105]....
        /*0234*/ 	.word	0xffffffff


	//   ....[106]....
        /*0238*/ 	.word	0xffffffff


	//   ....[107]....
        /*023c*/ 	.word	0x0500000f


	//   ....[108]....
        /*0240*/ 	.word	0x0500000f


	//   ....[109]....
        /*0244*/ 	.word	0x0500000f


	//   ....[110]....
        /*0248*/ 	.word	0x0500000f


	//   ....[111]....
        /*024c*/ 	.word	0x0500000f


	//   ....[112]....
        /*0250*/ 	.word	0x0500000f


	//   ....[113]....
        /*0254*/ 	.word	0x0500000f


	//   ....[114]....
        /*0258*/ 	.word	0x0500000f


	//   ....[115]....
        /*025c*/ 	.word	0x0500000f


	//   ....[116]....
        /*0260*/ 	.word	0x0500000f


	//   ....[117]....
        /*0264*/ 	.word	0x0500000f


	//   ....[118]....
        /*0268*/ 	.word	0x0500000f


	//   ....[119]....
        /*026c*/ 	.word	0x0500000f


	//   ....[120]....
        /*0270*/ 	.word	0x0500000f


	//   ....[121]....
        /*0274*/ 	.word	0x0500000f


	//   ....[122]....
        /*0278*/ 	.word	0x0500000f


	//   ....[123]....
        /*027c*/ 	.word	0x0500000f


	//   ....[124]....
        /*0280*/ 	.word	0x0500000f


	//   ....[125]....
        /*0284*/ 	.word	0x0500000f


	//   ....[126]....
        /*0288*/ 	.word	0x0500000f


	//   ....[127]....
        /*028c*/ 	.word	0x0500000f


	//   ....[128]....
        /*0290*/ 	.word	0x0500000f


	//   ....[129]....
        /*0294*/ 	.word	0x0500000f


	//   ....[130]....
        /*0298*/ 	.word	0x0500000f


	//   ....[131]....
        /*029c*/ 	.word	0x0500000f


	//   ....[132]....
        /*02a0*/ 	.word	0x0500000f


	//   ....[133]....
        /*02a4*/ 	.word	0x0500000f


	//   ....[134]....
        /*02a8*/ 	.word	0x0500000f


	//   ....[135]....
        /*02ac*/ 	.word	0x0500000f


	//   ....[136]....
        /*02b0*/ 	.word	0x0500000f


	//   ....[137]....
        /*02b4*/ 	.word	0x0500000f


	//   ....[138]....
        /*02b8*/ 	.word	0x0500000f


	//   ....[139]....
        /*02bc*/ 	.word	0x0500000f


	//   ....[140]....
        /*02c0*/ 	.word	0x0500000f


	//   ....[141]....
        /*02c4*/ 	.word	0x0500000f


	//   ....[142]....
        /*02c8*/ 	.word	0x0500000f


	//   ....[143]....
        /*02cc*/ 	.word	0x0500000f


	//   ....[144]....
        /*02d0*/ 	.word	0x0500000f


	//   ....[145]....
        /*02d4*/ 	.word	0x0500000f


	//   ....[146]....
        /*02d8*/ 	.word	0x0500000f


	//   ....[147]....
        /*02dc*/ 	.word	0x0500000f


	//   ....[148]....
        /*02e0*/ 	.word	0x0500000f


	//   ....[149]....
        /*02e4*/ 	.word	0x0500000f


	//   ....[150]....
        /*02e8*/ 	.word	0x0500000f


	//   ....[151]....
        /*02ec*/ 	.word	0x0500000f


	//   ....[152]....
        /*02f0*/ 	.word	0x0500000f


	//   ....[153]....
        /*02f4*/ 	.word	0x0500000f


	//   ....[154]....
        /*02f8*/ 	.word	0x0500000f


	//   ....[155]....
        /*02fc*/ 	.word	0x0500000f


	//   ....[156]....
        /*0300*/ 	.word	0x0500000f


	//   ....[157]....
        /*0304*/ 	.word	0x0500000f


	//   ....[158]....
        /*0308*/ 	.word	0x0500000f


	//   ....[159]....
        /*030c*/ 	.word	0x0500000f


	//   ....[160]....
        /*0310*/ 	.word	0x0500000f


	//   ....[161]....
        /*0314*/ 	.word	0x0500000f


	//   ....[162]....
        /*0318*/ 	.word	0x0500000f


	//   ....[163]....
        /*031c*/ 	.word	0x0500000f


	//   ....[164]....
        /*0320*/ 	.word	0x0500000f


	//   ....[165]....
        /*0324*/ 	.word	0x0500000f


	//   ....[166]....
        /*0328*/ 	.word	0x0500000f


	//   ....[167]....
        /*032c*/ 	.word	0x0500000f


	//   ....[168]....
        /*0330*/ 	.word	0x0500000f


	//   ....[169]....
        /*0334*/ 	.word	0x0500000f


	//   ....[170]....
        /*0338*/ 	.word	0x0500000f


	//   ....[171]....
        /*033c*/ 	.word	0x0500000f


	//   ....[172]....
        /*0340*/ 	.word	0x0500000f


	//----- nvinfo : EIATTR_COOP_GROUP_INSTR_OFFSETS
	.align		4
.L_173:
        /*0344*/ 	.byte	0x04, 0x28
        /*0346*/ 	.short	(.L_175 - .L_174)


	//   ....[0]....
.L_174:
        /*0348*/ 	.word	0x00000070


	//   ....[1]....
        /*034c*/ 	.word	0x000000b0


	//   ....[2]....
        /*0350*/ 	.word	0x000002d0


	//   ....[3]....
        /*0354*/ 	.word	0x00000430


	//   ....[4]....
        /*0358*/ 	.word	0x00000550


	//   ....[5]....
        /*035c*/ 	.word	0x000006b0


	//   ....[6]....
        /*0360*/ 	.word	0x00001680


	//   ....[7]....
        /*0364*/ 	.word	0x00002450


	//   ....[8]....
        /*0368*/ 	.word	0x00002b90


	//   ....[9]....
        /*036c*/ 	.word	0x00003900


	//   ....[10]....
        /*0370*/ 	.word	0x00003a40


	//   ....[11]....
        /*0374*/ 	.word	0x00004040


	//   ....[12]....
        /*0378*/ 	.word	0x000040c0


	//   ....[13]....
        /*037c*/ 	.word	0x00005f70


	//   ....[14]....
        /*0380*/ 	.word	0x00006ea0


	//   ....[15]....
        /*0384*/ 	.word	0x00007520


	//   ....[16]....
        /*0388*/ 	.word	0x00007640


	//   ....[17]....
        /*038c*/ 	.word	0x00007c00


	//   ....[18]....
        /*0390*/ 	.word	0x00007c90


	//   ....[19]....
        /*0394*/ 	.word	0x0000a0b0


	//   ....[20]....
        /*0398*/ 	.word	0x0000a0e0


	//   ....[21]....
        /*039c*/ 	.word	0x0000a110


	//   ....[22]....
        /*03a0*/ 	.word	0x0000a130


	//   ....[23]....
        /*03a4*/ 	.word	0x0000be60


	//   ....[24]....
        /*03a8*/ 	.word	0x0000cd80


	//   ....[25]....
        /*03ac*/ 	.word	0x0000d410


	//   ....[26]....
        /*03b0*/ 	.word	0x0000d530


	//   ....[27]....
        /*03b4*/ 	.word	0x0000daf0


	//   ....[28]....
        /*03b8*/ 	.word	0x0000db80


	//   ....[29]....
        /*03bc*/ 	.word	0x0000ec20


	//   ....[30]....
        /*03c0*/ 	.word	0x0000ec40


	//   ....[31]....
        /*03c4*/ 	.word	0x0000ed00


	//   ....[32]....
        /*03c8*/ 	.word	0x0000ed10


	//   ....[33]....
        /*03cc*/ 	.word	0x0000fdc0


	//   ....[34]....
        /*03d0*/ 	.word	0x0000fe10


	//   ....[35]....
        /*03d4*/ 	.word	0x0000fe50


	//   ....[36]....
        /*03d8*/ 	.word	0x0000fe90


	//   ....[37]....
        /*03dc*/ 	.word	0x0000fee0


	//   ....[38]....
        /*03e0*/ 	.word	0x0000ff00


	//   ....[39]....
        /*03e4*/ 	.word	0x00010850


	//   ....[40]....
        /*03e8*/ 	.word	0x00010860


	//   ....[41]....
        /*03ec*/ 	.word	0x000115b0


	//   ....[42]....
        /*03f0*/ 	.word	0x00012c00


	//   ....[43]....
        /*03f4*/ 	.word	0x00012c20


	//   ....[44]....
        /*03f8*/ 	.word	0x00012c30


	//   ....[45]....
        /*03fc*/ 	.word	0x00012c40


	//   ....[46]....
        /*0400*/ 	.word	0x00012c50


	//   ....[47]....
        /*0404*/ 	.word	0x00012c60


	//   ....[48]....
        /*0408*/ 	.word	0x00012c70


	//   ....[49]....
        /*040c*/ 	.word	0x00012cd0


	//   ....[50]....
        /*0410*/ 	.word	0x00012d10


	//   ....[51]....
        /*0414*/ 	.word	0x00012d70


	//   ....[52]....
        /*0418*/ 	.word	0x00012d80


	//   ....[53]....
        /*041c*/ 	.word	0x00012e40


	//   ....[54]....
        /*0420*/ 	.word	0x00013490


	//   ....[55]....
        /*0424*/ 	.word	0x000134c0


	//   ....[56]....
        /*0428*/ 	.word	0x000134f0


	//   ....[57]....
        /*042c*/ 	.word	0x00013510


	//   ....[58]....
        /*0430*/ 	.word	0x00013520


	//   ....[59]....
        /*0434*/ 	.word	0x000135a0


	//   ....[60]....
        /*0438*/ 	.word	0x000135e0


	//   ....[61]....
        /*043c*/ 	.word	0x00013630


	//   ....[62]....
        /*0440*/ 	.word	0x00013660


	//   ....[63]....
        /*0444*/ 	.word	0x000136c0


	//   ....[64]....
        /*0448*/ 	.word	0x00013700


	//   ....[65]....
        /*044c*/ 	.word	0x00013750


	//   ....[66]....
        /*0450*/ 	.word	0x00013780


	//   ....[67]....
        /*0454*/ 	.word	0x000137d0


	//   ....[68]....
        /*0458*/ 	.word	0x00013810


	//   ....[69]....
        /*045c*/ 	.word	0x00013860


	//   ....[70]....
        /*0460*/ 	.word	0x00014030


	//   ....[71]....
        /*0464*/ 	.word	0x00014060


	//   ....[72]....
        /*0468*/ 	.word	0x00014080


	//   ....[73]....
        /*046c*/ 	.word	0x00014090


	//   ....[74]....
        /*0470*/ 	.word	0x000140b0


	//   ....[75]....
        /*0474*/ 	.word	0x00014110


	//   ....[76]....
        /*0478*/ 	.word	0x00014130


	//   ....[77]....
        /*047c*/ 	.word	0x00014150


	//   ....[78]....
        /*0480*/ 	.word	0x00014160


	//   ....[79]....
        /*0484*/ 	.word	0x000141c0


	//   ....[80]....
        /*0488*/ 	.word	0x000141f0


	//   ....[81]....
        /*048c*/ 	.word	0x00014270


	//   ....[82]....
        /*0490*/ 	.word	0x000144e0


	//   ....[83]....
        /*0494*/ 	.word	0x00014500


	//   ....[84]....
        /*0498*/ 	.word	0x00014510


	//   ....[85]....
        /*049c*/ 	.word	0x00014530


	//   ....[86]....
        /*04a0*/ 	.word	0x000145c0


	//   ....[87]....
        /*04a4*/ 	.word	0x000145f0


	//   ....[88]....
        /*04a8*/ 	.word	0x00014660


	//   ....[89]....
        /*04ac*/ 	.word	0x00014690


	//   ....[90]....
        /*04b0*/ 	.word	0x00014700


	//   ....[91]....
        /*04b4*/ 	.word	0x00014730


	//   ....[92]....
        /*04b8*/ 	.word	0x000147a0


	//   ....[93]....
        /*04bc*/ 	.word	0x000147d0


	//   ....[94]....
        /*04c0*/ 	.word	0x00014ca0


	//   ....[95]....
        /*04c4*/ 	.word	0x00014cd0


	//   ....[96]....
        /*04c8*/ 	.word	0x00014d00


	//   ....[97]....
        /*04cc*/ 	.word	0x00014d30


	//   ....[98]....
        /*04d0*/ 	.word	0x00014d60


	//   ....[99]....
        /*04d4*/ 	.word	0x00014d70


	//   ....[100]....
        /*04d8*/ 	.word	0x00014e10


	//   ....[101]....
        /*04dc*/ 	.word	0x00014e30


	//   ....[102]....
        /*04e0*/ 	.word	0x00014ec0


	//   ....[103]....
        /*04e4*/ 	.word	0x00014ee0


	//   ....[104]....
        /*04e8*/ 	.word	0x00014f50


	//   ....[105]....
        /*04ec*/ 	.word	0x00014f80


	//   ....[106]....
        /*04f0*/ 	.word	0x00015300


	//   ....[107]....
        /*04f4*/ 	.word	0x00015940


	//   ....[108]....
        /*04f8*/ 	.word	0x00015a30


	//   ....[109]....
        /*04fc*/ 	.word	0x00015ad0


	//   ....[110]....
        /*0500*/ 	.word	0x00015b30


	//   ....[111]....
        /*0504*/ 	.word	0x00015c00


	//   ....[112]....
        /*0508*/ 	.word	0x00015c70


	//   ....[113]....
        /*050c*/ 	.word	0x00015d40


	//   ....[114]....
        /*0510*/ 	.word	0x00015dc0


	//   ....[115]....
        /*0514*/ 	.word	0x00015e90


	//   ....[116]....
        /*0518*/ 	.word	0x00015f10


	//   ....[117]....
        /*051c*/ 	.word	0x00015ff0


	//   ....[118]....
        /*0520*/ 	.word	0x00016070


	//   ....[119]....
        /*0524*/ 	.word	0x00016130


	//   ....[120]....
        /*0528*/ 	.word	0x000161c0


	//   ....[121]....
        /*052c*/ 	.word	0x00016220


	//   ....[122]....
        /*0530*/ 	.word	0x000162c0


	//   ....[123]....
        /*0534*/ 	.word	0x00016390


	//   ....[124]....
        /*0538*/ 	.word	0x00016410


	//   ....[125]....
        /*053c*/ 	.word	0x000164e0


	//   ....[126]....
        /*0540*/ 	.word	0x00016560


	//   ....[127]....
        /*0544*/ 	.word	0x00016630


	//   ....[128]....
        /*0548*/ 	.word	0x000166b0


	//   ....[129]....
        /*054c*/ 	.word	0x00016780


	//   ....[130]....
        /*0550*/ 	.word	0x00016800


	//   ....[131]....
        /*0554*/ 	.word	0x000168d0


	//   ....[132]....
        /*0558*/ 	.word	0x00016950


	//   ....[133]....
        /*055c*/ 	.word	0x00016a20


	//   ....[134]....
        /*0560*/ 	.word	0x00016a90


	//   ....[135]....
        /*0564*/ 	.word	0x00016b50


	//   ....[136]....
        /*0568*/ 	.word	0x00016c90


	//   ....[137]....
        /*056c*/ 	.word	0x00016d60


	//   ....[138]....
        /*0570*/ 	.word	0x00016dc0


	//   ....[139]....
        /*0574*/ 	.word	0x00016e80


	//   ....[140]....
        /*0578*/ 	.word	0x00016ee0


	//   ....[141]....
        /*057c*/ 	.word	0x00016fa0


	//   ....[142]....
        /*0580*/ 	.word	0x00017000


	//   ....[143]....
        /*0584*/ 	.word	0x000170d0


	//   ....[144]....
        /*0588*/ 	.word	0x00017130


	//   ....[145]....
        /*058c*/ 	.word	0x00017200


	//   ....[146]....
        /*0590*/ 	.word	0x00017260


	//   ....[147]....
        /*0594*/ 	.word	0x00017340


	//   ....[148]....
        /*0598*/ 	.word	0x00017420


	//   ....[149]....
        /*059c*/ 	.word	0x000174c0


	//   ....[150]....
        /*05a0*/ 	.word	0x00017520


	//   ....[151]....
        /*05a4*/ 	.word	0x000175e0


	//   ....[152]....
        /*05a8*/ 	.word	0x000176a0


	//   ....[153]....
        /*05ac*/ 	.word	0x00017760


	//   ....[154]....
        /*05b0*/ 	.word	0x00017820


	//   ....[155]....
        /*05b4*/ 	.word	0x000178e0


	//   ....[156]....
        /*05b8*/ 	.word	0x000179a0


	//   ....[157]....
        /*05bc*/ 	.word	0x00017a60


	//   ....[158]....
        /*05c0*/ 	.word	0x00017b20


	//   ....[159]....
        /*05c4*/ 	.word	0x00017be0


	//   ....[160]....
        /*05c8*/ 	.word	0x00017d20


	//   ....[161]....
        /*05cc*/ 	.word	0x00017dc0


	//   ....[162]....
        /*05d0*/ 	.word	0x00017e90


	//   ....[163]....
        /*05d4*/ 	.word	0x00017f80


	//   ....[164]....
        /*05d8*/ 	.word	0x00017ff0


	//   ....[165]....
        /*05dc*/ 	.word	0x000180e0


	//   ....[166]....
        /*05e0*/ 	.word	0x00018150


	//   ....[167]....
        /*05e4*/ 	.word	0x00018250


	//   ....[168]....
        /*05e8*/ 	.word	0x000182d0


	//   ....[169]....
        /*05ec*/ 	.word	0x000183c0


	//   ....[170]....
        /*05f0*/ 	.word	0x00018430


	//   ....[171]....
        /*05f4*/ 	.word	0x00018500


	//   ....[172]....
        /*05f8*/ 	.word	0x00018610


	//----- nvinfo : EIATTR_REG_RECONFIG
	.align		4
.L_175:
        /*05fc*/ 	.byte	0x01, 0x54
	.zero		2


	//----- nvinfo : EIATTR_SYSCALL_OFFSETS
	.align		4
        /*0600*/ 	.byte	0x04, 0x46
        /*0602*/ 	.short	(.L_177 - .L_176)


	//   ....[0]....
.L_176:
        /*0604*/ 	.word	0x00001840


	//   ....[1]....
        /*0608*/ 	.word	0x00012170


	//   ....[2]....
        /*060c*/ 	.word	0x000122b0


	//   ....[3]....
        /*0610*/ 	.word	0x000123a0


	//   ....[4]....
        /*0614*/ 	.word	0x000131e0


	//----- nvinfo : EIATTR_MBARRIER_INSTR_OFFSETS
	.align		4
.L_177:
        /*0618*/ 	.byte	0x04, 0x39
        /*061a*/ 	.short	(.L_179 - .L_178)


	//   ....[0]....
.L_178:
        /*061c*/ 	.word	0x00000180
        /*0620*/ 	.word	0x000000ff
        /*0624*/ 	.word	0x00030800
        /*0628*/ 	.short	0x0100
        /*062a*/ 	.byte	0x08
	.zero		1


	//   ....[1]....
        /*062c*/ 	.word	0x00000190
        /*0630*/ 	.word	0x000000ff
        /*0634*/ 	.word	0x00030820
        /*0638*/ 	.short	0x0100
        /*063a*/ 	.byte	0x08
	.zero		1


	//   ....[2]....
        /*063c*/ 	.word	0x00000280
        /*0640*/ 	.word	0x000000ff
        /*0644*/ 	.word	0x00030830
        /*0648*/ 	.short	0x0100
        /*064a*/ 	.byte	0x08
	.zero		1


	//   ....[3]....
        /*064c*/ 	.word	0x00000290
        /*0650*/ 	.word	0x000000ff
        /*0654*/ 	.word	0x00030840
        /*0658*/ 	.short	0x0100
        /*065a*/ 	.byte	0x08
	.zero		1


	//   ....[4]....
        /*065c*/ 	.word	0x000002a0
        /*0660*/ 	.word	0x000000ff
        /*0664*/ 	.word	0x00030838
        /*0668*/ 	.short	0x0100
        /*066a*/ 	.byte	0x08
	.zero		1


	//   ....[5]....
        /*066c*/ 	.word	0x000002b0
        /*0670*/ 	.word	0x000000ff
        /*0674*/ 	.word	0x00030848
        /*0678*/ 	.short	0x0100
        /*067a*/ 	.byte	0x08
	.zero		1


	//   ....[6]....
        /*067c*/ 	.word	0x000003e0
        /*0680*/ 	.word	0x000000ff
        /*0684*/ 	.word	0x00030850
        /*0688*/ 	.short	0x0100
        /*068a*/ 	.byte	0x08
	.zero		1


	//   ....[7]....
        /*068c*/ 	.word	0x000003f0
        /*0690*/ 	.word	0x000000ff
        /*0694*/ 	.word	0x00030860
        /*0698*/ 	.short	0x0100
        /*069a*/ 	.byte	0x08
	.zero		1


	//   ....[8]....
        /*069c*/ 	.word	0x00000400
        /*06a0*/ 	.word	0x000000ff
        /*06a4*/ 	.word	0x00030858
        /*06a8*/ 	.short	0x0100
        /*06aa*/ 	.byte	0x08
	.zero		1


	//   ....[9]....
        /*06ac*/ 	.word	0x00000410
        /*06b0*/ 	.word	0x000000ff
        /*06b4*/ 	.word	0x00030868
        /*06b8*/ 	.short	0x0100
        /*06ba*/ 	.byte	0x08
	.zero		1


	//   ....[10]....
        /*06bc*/ 	.word	0x00000500
        /*06c0*/ 	.word	0x000000ff
        /*06c4*/ 	.word	0x00030870
        /*06c8*/ 	.short	0x0100
        /*06ca*/ 	.byte	0x06
	.zero		1


	//   ....[11]....
        /*06cc*/ 	.word	0x00000510
        /*06d0*/ 	.word	0x000000ff
        /*06d4*/ 	.word	0x00030880
        /*06d8*/ 	.short	0x0100
        /*06da*/ 	.byte	0x06
	.zero		1


	//   ....[12]....
        /*06dc*/ 	.word	0x00000520
        /*06e0*/ 	.word	0x000000ff
        /*06e4*/ 	.word	0x00030878
        /*06e8*/ 	.short	0x0100
        /*06ea*/ 	.byte	0x06
	.zero		1


	//   ....[13]....
        /*06ec*/ 	.word	0x00000530
        /*06f0*/ 	.word	0x000000ff
        /*06f4*/ 	.word	0x00030888
        /*06f8*/ 	.short	0x0100
        /*06fa*/ 	.byte	0x06
	.zero		1


	//   ....[14]....
        /*06fc*/ 	.word	0x00000660
        /*0700*/ 	.word	0x000000ff
        /*0704*/ 	.word	0x00030890
        /*0708*/ 	.short	0x0100
        /*070a*/ 	.byte	0x08
	.zero		1


	//   ....[15]....
        /*070c*/ 	.word	0x00000670
        /*0710*/ 	.word	0x000000ff
        /*0714*/ 	.word	0x000308a0
        /*0718*/ 	.short	0x0100
        /*071a*/ 	.byte	0x08
	.zero		1


	//   ....[16]....
        /*071c*/ 	.word	0x00000680
        /*0720*/ 	.word	0x000000ff
        /*0724*/ 	.word	0x00030898
        /*0728*/ 	.short	0x0100
        /*072a*/ 	.byte	0x08
	.zero		1


	//   ....[17]....
        /*072c*/ 	.word	0x00000690
        /*0730*/ 	.word	0x000000ff
        /*0734*/ 	.word	0x000308a8
        /*0738*/ 	.short	0x0100
        /*073a*/ 	.byte	0x08
	.zero		1


	//   ....[18]....
        /*073c*/ 	.word	0x000007d0
        /*0740*/ 	.word	0x000000ff
        /*0744*/ 	.word	0x000308b0
        /*0748*/ 	.short	0x0100
        /*074a*/ 	.byte	0x08
	.zero		1


	//   ....[19]....
        /*074c*/ 	.word	0x000007e0
        /*0750*/ 	.word	0x000000ff
        /*0754*/ 	.word	0x000308c0
        /*0758*/ 	.short	0x0100
        /*075a*/ 	.byte	0x08
	.zero		1


	//   ....[20]....
        /*075c*/ 	.word	0x000007f0
        /*0760*/ 	.word	0x000000ff
        /*0764*/ 	.word	0x000308b8
        /*0768*/ 	.short	0x0100
        /*076a*/ 	.byte	0x08
	.zero		1


	//   ....[21]....
        /*076c*/ 	.word	0x00000800
        /*0770*/ 	.word	0x000000ff
        /*0774*/ 	.word	0x000308c8
        /*0778*/ 	.short	0x0100
        /*077a*/ 	.byte	0x08
	.zero		1


	//   ....[22]....
        /*077c*/ 	.word	0x00001860
        /*0780*/ 	.word	0x000000ff
        /*0784*/ 	.word	0x00030800
        /*0788*/ 	.short	0x010a
        /*078a*/ 	.byte	0x27
	.zero		1


	//   ....[23]....
        /*078c*/ 	.word	0x000018f0
        /*0790*/ 	.word	0x000000ff
        /*0794*/ 	.word	0x00030830
        /*0798*/ 	.short	0x010a
        /*079a*/ 	.byte	0x27
	.zero		1


	//   ....[24]....
        /*079c*/ 	.word	0x00001950
        /*07a0*/ 	.word	0x000000ff
        /*07a4*/ 	.word	0x00030830
        /*07a8*/ 	.short	0x010a
        /*07aa*/ 	.byte	0x27
	.zero		1


	//   ....[25]....
        /*07ac*/ 	.word	0x00002660
        /*07b0*/ 	.word	0x000000ff
        /*07b4*/ 	.word	0x00000000
        /*07b8*/ 	.short	0x0101
        /*07ba*/ 	.byte	0x04
	.zero		1


	//   ....[26]....
        /*07bc*/ 	.word	0x00004f70
        /*07c0*/ 	.word	0x000000ff
        /*07c4*/ 	.word	0x00030830
        /*07c8*/ 	.short	0x010a
        /*07ca*/ 	.byte	0x3c
	.zero		1


	//   ....[27]....
        /*07cc*/ 	.word	0x00004fb0
        /*07d0*/ 	.word	0x000000ff
        /*07d4*/ 	.word	0x00030830
        /*07d8*/ 	.short	0x010a
        /*07da*/ 	.byte	0x3c
	.zero		1


	//   ....[28]....
        /*07dc*/ 	.word	0x00005a20
        /*07e0*/ 	.word	0x000000ff
        /*07e4*/ 	.word	0x00030850
        /*07e8*/ 	.short	0x010a
        /*07ea*/ 	.byte	0x0e
	.zero		1


	//   ....[29]....
        /*07ec*/ 	.word	0x00005a60
        /*07f0*/ 	.word	0x000000ff
        /*07f4*/ 	.word	0x00030850
        /*07f8*/ 	.short	0x010a
        /*07fa*/ 	.byte	0x0e
	.zero		1


	//   ....[30]....
        /*07fc*/ 	.word	0x00006190
        /*0800*/ 	.word	0x000000ff
        /*0804*/ 	.word	0x00000000
        /*0808*/ 	.short	0x0101
        /*080a*/ 	.byte	0x3c
	.zero		1


	//   ....[31]....
        /*080c*/ 	.word	0x00008570
        /*0810*/ 	.word	0x000000ff
        /*0814*/ 	.word	0x00000000
        /*0818*/ 	.short	0x0101
        /*081a*/ 	.byte	0x0e
	.zero		1


	//   ....[32]....
        /*081c*/ 	.word	0x00008a20
        /*0820*/ 	.word	0x000000ff
        /*0824*/ 	.word	0x00030830
        /*0828*/ 	.short	0x010a
        /*082a*/ 	.byte	0x05
	.zero		1


	//   ....[33]....
        /*082c*/ 	.word	0x00008a60
        /*0830*/ 	.word	0x000000ff
        /*0834*/ 	.word	0x00030830
        /*0838*/ 	.short	0x010a
        /*083a*/ 	.byte	0x05
	.zero		1


	//   ....[34]....
        /*083c*/ 	.word	0x000094d0
        /*0840*/ 	.word	0x000000ff
        /*0844*/ 	.word	0x00030850
        /*0848*/ 	.short	0x010a
        /*084a*/ 	.byte	0x05
	.zero		1


	//   ....[35]....
        /*084c*/ 	.word	0x00009510
        /*0850*/ 	.word	0x000000ff
        /*0854*/ 	.word	0x00030850
        /*0858*/ 	.short	0x010a
        /*085a*/ 	.byte	0x05
	.zero		1


	//   ....[36]....
        /*085c*/ 	.word	0x00009c00
        /*0860*/ 	.word	0x000000ff
        /*0864*/ 	.word	0x00000000
        /*0868*/ 	.short	0x0101
        /*086a*/ 	.byte	0x0a
	.zero		1


	//   ....[37]....
        /*086c*/ 	.word	0x0000ac70
        /*0870*/ 	.word	0x000000ff
        /*0874*/ 	.word	0x00000000
        /*0878*/ 	.short	0x0101
        /*087a*/ 	.byte	0x05
	.zero		1


	//   ....[38]....
        /*087c*/ 	.word	0x0000ae60
        /*0880*/ 	.word	0x000000ff
        /*0884*/ 	.word	0x00030830
        /*0888*/ 	.short	0x010a
        /*088a*/ 	.byte	0x3c
	.zero		1


	//   ....[39]....
        /*088c*/ 	.word	0x0000aea0
        /*0890*/ 	.word	0x000000ff
        /*0894*/ 	.word	0x00030830
        /*0898*/ 	.short	0x010a
        /*089a*/ 	.byte	0x3c
	.zero		1


	//   ....[40]....
        /*089c*/ 	.word	0x0000b910
        /*08a0*/ 	.word	0x000000ff
        /*08a4*/ 	.word	0x00030850
        /*08a8*/ 	.short	0x010a
        /*08aa*/ 	.byte	0x05
	.zero		1


	//   ....[41]....
        /*08ac*/ 	.word	0x0000b950
        /*08b0*/ 	.word	0x000000ff
        /*08b4*/ 	.word	0x00030850
        /*08b8*/ 	.short	0x010a
        /*08ba*/ 	.byte	0x05
	.zero		1


	//   ....[42]....
        /*08bc*/ 	.word	0x0000c080
        /*08c0*/ 	.word	0x000000ff
        /*08c4*/ 	.word	0x00000000
        /*08c8*/ 	.short	0x0101
        /*08ca*/ 	.byte	0x3c
	.zero		1


	//   ....[43]....
        /*08cc*/ 	.word	0x0000e460
        /*08d0*/ 	.word	0x000000ff
        /*08d4*/ 	.word	0x00000000
        /*08d8*/ 	.short	0x0101
        /*08da*/ 	.byte	0x05
	.zero		1


	//   ....[44]....
        /*08dc*/ 	.word	0x0000eb90
        /*08e0*/ 	.word	0x000000ff
        /*08e4*/ 	.word	0x00030850
        /*08e8*/ 	.short	0x010a
        /*08ea*/ 	.byte	0x05
	.zero		1


	//   ....[45]....
        /*08ec*/ 	.word	0x0000ebd0
        /*08f0*/ 	.word	0x000000ff
        /*08f4*/ 	.word	0x00030850
        /*08f8*/ 	.short	0x010a
        /*08fa*/ 	.byte	0x05
	.zero		1


	//   ....[46]....
        /*08fc*/ 	.word	0x0000f1e0
        /*0900*/ 	.word	0x000000ff
        /*0904*/ 	.word	0x00000000
        /*0908*/ 	.short	0x0101
        /*090a*/ 	.byte	0x04
	.zero		1


	//   ....[47]....
        /*090c*/ 	.word	0x0000ff10
        /*0910*/ 	.word	0x000000ff
        /*0914*/ 	.word	0x00000000
        /*0918*/ 	.short	0x0101
        /*091a*/ 	.byte	0x04
	.zero		1


	//   ....[48]....
        /*091c*/ 	.word	0x000129b0
        /*0920*/ 	.word	0x000000ff
        /*0924*/ 	.word	0x00030840
        /*0928*/ 	.short	0x010a
        /*092a*/ 	.byte	0x30
	.zero		1


	//   ....[49]....
        /*092c*/ 	.word	0x00012fa0
        /*0930*/ 	.word	0x000000ff
        /*0934*/ 	.word	0x00030830
        /*0938*/ 	.short	0x0107
        /*093a*/ 	.byte	0x30
	.zero		1


	//   ....[50]....
        /*093c*/ 	.word	0x00013010
        /*0940*/ 	.word	0x000000ff
        /*0944*/ 	.word	0x00030830
        /*0948*/ 	.short	0x0101
        /*094a*/ 	.byte	0x30
	.zero		1


	//   ....[51]....
        /*094c*/ 	.word	0x000139b0
        /*0950*/ 	.word	0x000000ff
        /*0954*/ 	.word	0x00030800
        /*0958*/ 	.short	0x0107
        /*095a*/ 	.byte	0x30
	.zero		1


	//   ....[52]....
        /*095c*/ 	.word	0x00013a10
        /*0960*/ 	.word	0x000000ff
        /*0964*/ 	.word	0x00030800
        /*0968*/ 	.short	0x0101
        /*096a*/ 	.byte	0x30
	.zero		1


	//   ....[53]....
        /*096c*/ 	.word	0x00013a30
        /*0970*/ 	.word	0x000000ff
        /*0974*/ 	.word	0x00030820
        /*0978*/ 	.short	0x010a
        /*097a*/ 	.byte	0x30
	.zero		1


	//   ....[54]....
        /*097c*/ 	.word	0x00013e20
        /*0980*/ 	.word	0x00000013
        /*0984*/ 	.word	0x00030840
        /*0988*/ 	.short	0x010a
        /*098a*/ 	.byte	0x3f
	.zero		1


	//   ....[55]....
        /*098c*/ 	.word	0x00014360
        /*0990*/ 	.word	0x00000013
        /*0994*/ 	.word	0x00030830
        /*0998*/ 	.short	0x0107
        /*099a*/ 	.byte	0x3f
	.zero		1


	//   ....[56]....
        /*099c*/ 	.word	0x00014410
        /*09a0*/ 	.word	0x00000013
        /*09a4*/ 	.word	0x00030830
        /*09a8*/ 	.short	0x0101
        /*09aa*/ 	.byte	0x3f
	.zero		1


	//   ....[57]....
        /*09ac*/ 	.word	0x00014470
        /*09b0*/ 	.word	0x00000006
        /*09b4*/ 	.word	0x00030860
        /*09b8*/ 	.short	0x010a
        /*09ba*/ 	.byte	0x3f
	.zero		1


	//   ....[58]....
        /*09bc*/ 	.word	0x00014920
        /*09c0*/ 	.word	0x00000006
        /*09c4*/ 	.word	0x00030850
        /*09c8*/ 	.short	0x0107
        /*09ca*/ 	.byte	0x3f
	.zero		1


	//   ....[59]....
        /*09cc*/ 	.word	0x00014a90
        /*09d0*/ 	.word	0x00000006
        /*09d4*/ 	.word	0x00030850
        /*09d8*/ 	.short	0x0101
        /*09da*/ 	.byte	0x3f
	.zero		1


	//   ....[60]....
        /*09dc*/ 	.word	0x00014c10
        /*09e0*/ 	.word	0x00000000
        /*09e4*/ 	.word	0x00030860
        /*09e8*/ 	.short	0x010a
        /*09ea*/ 	.byte	0x3f
	.zero		1


	//   ....[61]....
        /*09ec*/ 	.word	0x00015140
        /*09f0*/ 	.word	0x00000000
        /*09f4*/ 	.word	0x00030850
        /*09f8*/ 	.short	0x0107
        /*09fa*/ 	.byte	0x3f
	.zero		1


	//   ....[62]....
        /*09fc*/ 	.word	0x000151f0
        /*0a00*/ 	.word	0x00000000
        /*0a04*/ 	.word	0x00030850
        /*0a08*/ 	.short	0x0101
        /*0a0a*/ 	.byte	0x3f
	.zero		1


	//   ....[63]....
        /*0a0c*/ 	.word	0x00015290
        /*0a10*/ 	.word	0x00000007
        /*0a14*/ 	.word	0x00030820
        /*0a18*/ 	.short	0x010a
        /*0a1a*/ 	.byte	0x3f
	.zero		1


	//   ....[64]....
        /*0a1c*/ 	.word	0x00015410
        /*0a20*/ 	.word	0x00000005
        /*0a24*/ 	.word	0x00030840
        /*0a28*/ 	.short	0x010a
        /*0a2a*/ 	.byte	0x3f
	.zero		1


	//   ....[65]....
        /*0a2c*/ 	.word	0x000154b0
        /*0a30*/ 	.word	0x00000007
        /*0a34*/ 	.word	0x00030840
        /*0a38*/ 	.short	0x010a
        /*0a3a*/ 	.byte	0x3f
	.zero		1


	//   ....[66]....
        /*0a3c*/ 	.word	0x000154f0
        /*0a40*/ 	.word	0x00000005
        /*0a44*/ 	.word	0x00030860
        /*0a48*/ 	.short	0x010a
        /*0a4a*/ 	.byte	0x3f
	.zero		1


	//   ....[67]....
        /*0a4c*/ 	.word	0x00015530
        /*0a50*/ 	.word	0x00000007
        /*0a54*/ 	.word	0x00030860
        /*0a58*/ 	.short	0x010a
        /*0a5a*/ 	.byte	0x3f
	.zero		1


	//   ....[68]....
        /*0a5c*/ 	.word	0x000155a0
        /*0a60*/ 	.word	0x00000003
        /*0a64*/ 	.word	0x00030800
        /*0a68*/ 	.short	0x010a
        /*0a6a*/ 	.byte	0x3f
	.zero		1


	//   ....[69]....
        /*0a6c*/ 	.word	0x00015600
        /*0a70*/ 	.word	0x00000003
        /*0a74*/ 	.word	0x00030830
        /*0a78*/ 	.short	0x010a
        /*0a7a*/ 	.byte	0x3f
	.zero		1


	//   ....[70]....
        /*0a7c*/ 	.word	0x00015660
        /*0a80*/ 	.word	0x00000009
        /*0a84*/ 	.word	0x00030830
        /*0a88*/ 	.short	0x010a
        /*0a8a*/ 	.byte	0x3f
	.zero		1


	//   ....[71]....
        /*0a8c*/ 	.word	0x000156c0
        /*0a90*/ 	.word	0x00000009
        /*0a94*/ 	.word	0x00030850
        /*0a98*/ 	.short	0x010a
        /*0a9a*/ 	.byte	0x3f
	.zero		1


	//   ....[72]....
        /*0a9c*/ 	.word	0x00015720
        /*0aa0*/ 	.word	0x00000009
        /*0aa4*/ 	.word	0x00030830
        /*0aa8*/ 	.short	0x010a
        /*0aaa*/ 	.byte	0x3f
	.zero		1


	//   ....[73]....
        /*0aac*/ 	.word	0x00015780
        /*0ab0*/ 	.word	0x00000009
        /*0ab4*/ 	.word	0x00030850
        /*0ab8*/ 	.short	0x010a
        /*0aba*/ 	.byte	0x3f
	.zero		1


	//   ....[74]....
        /*0abc*/ 	.word	0x000157e0
        /*0ac0*/ 	.word	0x00000009
        /*0ac4*/ 	.word	0x00030830
        /*0ac8*/ 	.short	0x010a
        /*0aca*/ 	.byte	0x3f
	.zero		1


	//   ....[75]....
        /*0acc*/ 	.word	0x00015840
        /*0ad0*/ 	.word	0x00000009
        /*0ad4*/ 	.word	0x00030850
        /*0ad8*/ 	.short	0x010a
        /*0ada*/ 	.byte	0x3f
	.zero		1


	//   ....[76]....
        /*0adc*/ 	.word	0x000158a0
        /*0ae0*/ 	.word	0x00000005
        /*0ae4*/ 	.word	0x00030850
        /*0ae8*/ 	.short	0x010a
        /*0aea*/ 	.byte	0x3f
	.zero		1


	//   ....[77]....
        /*0aec*/ 	.word	0x00015980
        /*0af0*/ 	.word	0x00000003
        /*0af4*/ 	.word	0x00030840
        /*0af8*/ 	.short	0x010a
        /*0afa*/ 	.byte	0x3f
	.zero		1


	//   ....[78]....
        /*0afc*/ 	.word	0x00016b90
        /*0b00*/ 	.word	0x00000003
        /*0b04*/ 	.word	0x00030820
        /*0b08*/ 	.short	0x010a
        /*0b0a*/ 	.byte	0x3f
	.zero		1


	//   ....[79]....
        /*0b0c*/ 	.word	0x00016be0
        /*0b10*/ 	.word	0x00000013
        /*0b14*/ 	.word	0x00030840
        /*0b18*/ 	.short	0x010a
        /*0b1a*/ 	.byte	0x3f
	.zero		1


	//   ....[80]....
        /*0b1c*/ 	.word	0x00017370
        /*0b20*/ 	.word	0x00000006
        /*0b24*/ 	.word	0x00030860
        /*0b28*/ 	.short	0x010a
        /*0b2a*/ 	.byte	0x3f
	.zero		1


	//   ....[81]....
        /*0b2c*/ 	.word	0x00017c70
        /*0b30*/ 	.word	0x00000000
        /*0b34*/ 	.word	0x00030860
        /*0b38*/ 	.short	0x010a
        /*0b3a*/ 	.byte	0x3f
	.zero		1


	//   ....[82]....
        /*0b3c*/ 	.word	0x00018530
        /*0b40*/ 	.word	0x00000007
        /*0b44*/ 	.word	0x00030820
        /*0b48*/ 	.short	0x010a
        /*0b4a*/ 	.byte	0x3f
	.zero		1


	//   ....[83]....
        /*0b4c*/ 	.word	0x000186d0
        /*0b50*/ 	.word	0x00000005
        /*0b54*/ 	.word	0x00030840
        /*0b58*/ 	.short	0x010a
        /*0b5a*/ 	.byte	0x3f
	.zero		1


	//   ....[84]....
        /*0b5c*/ 	.word	0x00018720
        /*0b60*/ 	.word	0x00000007
        /*0b64*/ 	.word	0x00030840
        /*0b68*/ 	.short	0x010a
        /*0b6a*/ 	.byte	0x3f
	.zero		1


	//   ....[85]....
        /*0b6c*/ 	.word	0x00018770
        /*0b70*/ 	.word	0x00000005
        /*0b74*/ 	.word	0x00030860
        /*0b78*/ 	.short	0x010a
        /*0b7a*/ 	.byte	0x3f
	.zero		1


	//----- nvinfo : EIATTR_NUM_MBARRIERS
	.align		4
.L_179:
        /*0b7c*/ 	.byte	0x03, 0x38
        /*0b7e*/ 	.short	0x0016


	//----- nvinfo : EIATTR_EXIT_INSTR_OFFSETS
	.align		4
        /*0b80*/ 	.byte	0x04, 0x1c
        /*0b82*/ 	.short	(.L_181 - .L_180)


	//   ....[0]....
.L_180:
        /*0b84*/ 	.word	0x00015580


	//----- nvinfo : EIATTR_MAX_THREADS
	.align		4
.L_181:
        /*0b88*/ 	.byte	0x04, 0x05
        /*0b8a*/ 	.short	(.L_183 - .L_182)
.L_182:
        /*0b8c*/ 	.word	0x00000180
        /*0b90*/ 	.word	0x00000001
        /*0b94*/ 	.word	0x00000001


	//----- nvinfo : EIATTR_CRS_STACK_SIZE
	.align		4
.L_183:
        /*0b98*/ 	.byte	0x04, 0x1e
        /*0b9a*/ 	.short	(.L_185 - .L_184)
.L_184:
        /*0b9c*/ 	.word	0x00000000


	//----- nvinfo : EIATTR_CBANK_PARAM_SIZE
	.align		4
.L_185:
        /*0ba0*/ 	.byte	0x03, 0x19
        /*0ba2*/ 	.short	0x0a70


	//----- nvinfo : EIATTR_PARAM_CBANK
	.align		4
        /*0ba4*/ 	.byte	0x04, 0x0a
        /*0ba6*/ 	.short	(.L_187 - .L_186)
	.align		4
.L_186:
        /*0ba8*/ 	.word	index@(.nv.constant0._ZN7cutlass13device_kernelIN5flash11enable_sm90INS1_16FlashAttnFwdSm90INS1_25CollectiveMainloopFwdSm90ILi2EN4cute5tupleIJNS5_1CILi1EEES8_S8_EEENS6_IJNS7_ILi128EEENS7_ILi96EEENS7_ILi192EEEEEELi192ENS_10bfloat16_tEfNS_4arch4Sm90ELb0ELb1ELb1ELb0ELb1ELb0ELb0ELb1ELb1ELb1ELb1ELb0EEENS1_21CollectiveEpilogueFwdINS6_IJSA_SC_SB_EEES9_SE_SG_Li256ELb0ELb1ELb1ELb0EEENS1_19SingleTileSchedulerILb0ELb1ELb1ELi128EEEEEEEEEvNT_6ParamsE)
        /*0bac*/ 	.short	0x0210
        /*0bae*/ 	.short	0x0a70


	//----- nvinfo : EIATTR_SW_WAR
	.align		4
.L_187:
        /*0bb0*/ 	.byte	0x04, 0x36
        /*0bb2*/ 	.short	(.L_189 - .L_188)
.L_188:
        /*0bb4*/ 	.word	0x00000008
.L_189:


//--------------------- .nv.info._ZN7cutlass13device_kernelIN5flash11enable_sm90INS1_16FlashAttnFwdSm90INS1_25CollectiveMainloopFwdSm90ILi2EN4cute5tupleIJNS5_1CILi1EEES8_S8_EEENS6_IJNS7_ILi128EEENS7_ILi96EEENS7_ILi192EEEEEELi192ENS_10bfloat16_tEfNS_4arch4Sm90ELb0ELb1ELb1ELb1ELb1ELb0ELb0ELb1ELb1ELb1ELb1ELb0EEENS1_21CollectiveEpilogueFwdINS6_IJSA_SC_SB_EEES9_SE_SG_Li256ELb1ELb1ELb1ELb0EEENS1_36VarlenDynamicPersistentTileSchedulerILi128ELi96ELi256ELi128ELb1ELb1ELb1ELb1ELb0ELb1EEEEEEEEEvNT_6ParamsE --------------------------
	.section	.nv.info._ZN7cutlass13device_kernelIN5flash11enable_sm90INS1_16FlashAttnFwdSm90INS1_25CollectiveMainloopFwdSm90ILi2EN4cute5tupleIJNS5_1CILi1EEES8_S8_EEENS6_IJNS7_ILi128EEENS7_ILi96EEENS7_ILi192EEEEEELi192ENS_10bfloat16_tEfNS_4arch4Sm90ELb0ELb1ELb1ELb1ELb1ELb0ELb0ELb1ELb1ELb1ELb1ELb0EEENS1_21CollectiveEpilogueFwdINS6_IJSA_SC_SB_EEES9_SE_SG_Li256ELb1ELb1ELb1ELb0EEENS1_36VarlenDynamicPersistentTileSchedulerILi128ELi96ELi256ELi128ELb1ELb1ELb1ELb1ELb0ELb1EEEEEEEEEvNT_6ParamsE,"",@"SHT_CUDA_INFO"
	.sectionflags	@""
	.align	4


	//----- nvinfo : EIATTR_CUDA_API_VERSION
	.align		4
        /*0000*/ 	.byte	0x04, 0x37
        /*0002*/ 	.short	(.L_191 - .L_190)
.L_190:
        /*0004*/ 	.word	0x00000082


	//----- nvinfo : EIATTR_KPARAM_INFO
	.align		4
.L_191:
        /*0008*/ 	.byte	0x04, 0x17
        /*000a*/ 	.short	(.L_193 - .L_192)
.L_192:
        /*000c*/ 	.word	0x00000000
        /*0010*/ 	.short	0x0000
        /*0012*/ 	.short	0x0070
        /*0014*/ 	.byte	0x00, 0xf0, 0x01, 0x2a


	//----- nvinfo : EIATTR_SPARSE_MMA_MASK
	.align		4
.L_193:
        /*0018*/ 	.byte	0x03, 0x50
        /*001a*/ 	.short	0x0000


	//----- nvinfo : EIATTR_MAXREG_COUNT
	.align		4
        /*001c*/ 	.byte	0x03, 0x1b
        /*001e*/ 	.short	0x00a8


	//----- nvinfo : EIATTR_NUM_BARRIERS
	.align		4
        /*0020*/ 	.byte	0x02, 0x4c
        /*0022*/ 	.byte	0x09
	.zero		1


	//----- nvinfo : EIATTR_EXTERNS
	.align		4
        /*0024*/ 	.byte	0x04, 0x0f
        /*0026*/ 	.short	(.L_195 - .L_194)


	//   ....[0]....
	.align		4
.L_194:
        /*0028*/ 	.word	index@(__assertfail)


	//----- nvinfo : EIATTR_ANNOTATIONS
	.align		4
.L_195:
        /*002c*/ 	.byte	0x04, 0x55
        /*002e*/ 	.short	(.L_197 - .L_196)


	//   ....[0]....
.L_196:
        /* <DEDUP_REMOVED lines=14> */


	//----- nvinfo : EIATTR_MERCURY_ISA_VERSION
	.align		4
.L_197:
        /*0100*/ 	.byte	0x03, 0x5f
        /*0102*/ 	.short	0x0101


	//----- nvinfo : EIATTR_UNUSED_LOAD_BYTE_OFFSET
	.align		4
        /*0104*/ 	.byte	0x04, 0x44
        /*0106*/ 	.short	(.L_199 - .L_198)


	//   ....[0]....
.L_198:
        /*0108*/ 	.word	0x00000950
        /*010c*/ 	.word	0x0000fff0


	//   ....[1]....
        /*0110*/ 	.word	0x0000fe10
        /*0114*/ 	.word	0x0000fff0


	//----- nvinfo : EIATTR_INT_WARP_WIDE_INSTR_OFFSETS
	.align		4
.L_199:
        /*0118*/ 	.byte	0x04, 0x31
        /*011a*/ 	.short	(.L_201 - .L_200)


	//   ....[0]....
.L_200:
        /*011c*/ 	.word	0x000000c0


	//   ....[1]....
        /*0120*/ 	.word	0x000000d0


	//   ....[2]....
        /*0124*/ 	.word	0x00000170


	//   ....[3]....
        /*0128*/ 	.word	0x00015880


	//   ....[4]....
        /*012c*/ 	.word	0x00015910


	//   ....[5]....
        /*0130*/ 	.word	0x000186b0


	//   ....[6]....
        /*0134*/ 	.word	0x00018740


	//----- nvinfo : EIATTR_COOP_GROUP_MASK_REGIDS
	.align		4
.L_201:
        /*0138*/ 	.byte	0x04, 0x29
        /*013a*/ 	.short	(.L_203 - .L_202)


	//   ....[0]....
.L_202:
        /*013c*/ 	.word	0xffffffff


	//   ....[1]....
        /*0140*/ 	.word	0xffffffff


	//   ....[2]....
        /*0144*/ 	.word	0xffffffff


	//   ....[3]....
        /*0148*/ 	.word	0xffffffff


	//   ....[4]....
        /*014c*/ 	.word	0xffffffff


	//   ....[5]....
        /*0150*/ 	.word	0xffffffff


	//   ....[6]....
        /*0154*/ 	.word	0xffffffff


	//   ....[7]....
        /*0158*/ 	.word	0xffffffff


	//   ....[8]....
        /*015c*/ 	.word	0xffffffff


	//   ....[9]....
        /*0160*/ 	.word	0xffffffff


	//   ....[10]....
        /*0164*/ 	.word	0xffffffff


	//   ....[11]....
        /*0168*/ 	.word	0xffffffff


	//   ....[12]....
        /*016c*/ 	.word	0xffffffff


	//   ....[13]....
        /*0170*/ 	.word	0xffffffff


	//   ....[14]....
        /*0174*/ 	.word	0xffffffff


	//   ....[15]....
        /*0178*/ 	.word	0xffffffff


	//   ....[16]....
        /*017c*/ 	.word	0xffffffff


	//   ....[17]....
        /*0180*/ 	.word	0xffffffff


	//   ....[18]....
        /*0184*/ 	.word	0xffffffff


	//   ....[19]....
        /*0188*/ 	.word	0xffffffff


	//   ....[20]....
        /*018c*/ 	.word	0xffffffff


	//   ....[21]....
        /*0190*/ 	.word	0xffffffff


	//   ....[22]....
        /*0194*/ 	.word	0xffffffff


	//   ....[23]....
        /*0198*/ 	.word	0xffffffff


	//   ....[24]....
        /*019c*/ 	.word	0xffffffff


	//   ....[25]....
        /*01a0*/ 	.word	0xffffffff


	//   ....[26]....
        /*01a4*/ 	.word	0xffffffff


	//   ....[27]....
        /*01a8*/ 	.word	0xffffffff


	//   ....[28]....
        /*01ac*/ 	.word	0xffffffff


	//   ....[29]....
        /*01b0*/ 	.word	0xffffffff


	//   ....[30]....
        /*01b4*/ 	.word	0xffffffff


	//   ....[31]....
        /*01b8*/ 	.word	0xffffffff


	//   ....[32]....
        /*01bc*/ 	.word	0xffffffff


	//   ....[33]....
        /*01c0*/ 	.word	0xffffffff


	//   ....[34]....
        /*01c4*/ 	.word	0xffffffff


	//   ....[35]....
        /*01c8*/ 	.word	0xffffffff


	//   ....[36]....
        /*01cc*/ 	.word	0xffffffff


	//   ....[37]....
        /*01d0*/ 	.word	0xffffffff


	//   ....[38]....
        /*01d4*/ 	.word	0xffffffff


	//   ....[39]....
        /*01d8*/ 	.word	0xffffffff


	//   ....[40]....
        /*01dc*/ 	.word	0xffffffff


	//   ....[41]....
        /*01e0*/ 	.word	0xffffffff


	//   ....[42]....
        /*01e4*/ 	.word	0xffffffff


	//   ....[43]....
        /*01e8*/ 	.word	0xffffffff


	//   ....[44]....
        /*01ec*/ 	.word	0xffffffff


	//   ....[45]....
        /*01f0*/ 	.word	0xffffffff


	//   ....[46]....
        /*01f4*/ 	.word	0xffffffff


	//   ....[47]....
        /*01f8*/ 	.word	0xffffffff


	//   ....[48]....
        /*01fc*/ 	.word	0xffffffff


	//   ....[49]....
        /*0200*/ 	.word	0xffffffff


	//   ....[50]....
        /*0204*/ 	.word	0xffffffff


	//   ....[51]....
        /*0208*/ 	.word	0xffffffff


	//   ....[52]....
        /*020c*/ 	.word	0xffffffff


	//   ....[53]....
        /*0210*/ 	.word	0xffffffff


	//   ....[54]....
        /*0214*/ 	.word	0xffffffff


	//   ....[55]....
        /*0218*/ 	.word	0xffffffff


	//   ....[56]....
        /*021c*/ 	.word	0xffffffff


	//   ....[57]....
        /*0220*/ 	.word	0xffffffff


	//   ....[58]....
        /*0224*/ 	.word	0xffffffff


	//   ....[59]....
        /*0228*/ 	.word	0xffffffff


	//   ....[60]....
        /*022c*/ 	.word	0xffffffff


	//   ....[61]....
        /*0230*/ 	.word	0xffffffff


	//   ....[62]....
        /*0234*/ 	.word	0xffffffff


	//   ....[63]....
        /*0238*/ 	.word	0xffffffff


	//   ....[64]....
        /*023c*/ 	.word	0xffffffff


	//   ....[65]....
        /*0240*/ 	.word	0xffffffff


	//   ....[66]....
        /*0244*/ 	.word	0xffffffff


	//   ....[67]....
        /*0248*/ 	.word	0xffffffff


	//   ....[68]....
        /*024c*/ 	.word	0xffffffff


	//   ....[69]....
        /*0250*/ 	.word	0xffffffff


	//   ....[70]....
        /*0254*/ 	.word	0xffffffff


	//   ....[71]....
        /*0258*/ 	.word	0xffffffff


	//   ....[72]....
        /*025c*/ 	.word	0xffffffff


	//   ....[73]....
        /*0260*/ 	.word	0xffffffff


	//   ....[74]....
        /*0264*/ 	.word	0xffffffff


	//   ....[75]....
        /*0268*/ 	.word	0xffffffff


	//   ....[76]....
        /*026c*/ 	.word	0xffffffff


	//   ....[77]....
        /*0270*/ 	.word	0xffffffff


	//   ....[78]....
        /*0274*/ 	.word	0xffffffff


	//   ....[79]....
        /*0278*/ 	.word	0xffffffff


	//   ....[80]....
        /*027c*/ 	.word	0xffffffff


	//   ....[81]....
        /*0280*/ 	.word	0xffffffff


	//   ....[82]....
        /*0284*/ 	.word	0xffffffff


	//   ....[83]....
        /*0288*/ 	.word	0xffffffff


	//   ....[84]....
        /*028c*/ 	.word	0xffffffff


	//   ....[85]....
        /*0290*/ 	.word	0xffffffff


	//   ....[86]....
        /*0294*/ 	.word	0xffffffff


	//   ....[87]....
        /*0298*/ 	.word	0xffffffff


	//   ....[88]....
        /*029c*/ 	.word	0xffffffff


	//   ....[89]....
        /*02a0*/ 	.word	0xffffffff


	//   ....[90]....
        /*02a4*/ 	.word	0xffffffff


	//   ....[91]....
        /*02a8*/ 	.word	0xffffffff


	//   ....[92]....
        /*02ac*/ 	.word	0xffffffff


	//   ....[93]....
        /*02b0*/ 	.word	0xffffffff


	//   ....[94]....
        /*02b4*/ 	.word	0xffffffff


	//   ....[95]....
        /*02b8*/ 	.word	0xffffffff


	//   ....[96]....
        /*02bc*/ 	.word	0xffffffff


	//   ....[97]....
        /*02c0*/ 	.word	0xffffffff


	//   ....[98]....
        /*02c4*/ 	.word	0xffffffff


	//   ....[99]....
        /*02c8*/ 	.word	0xffffffff


	//   ....[100]....
        /*02cc*/ 	.word	0xffffffff


	//   ....[101]....
        /*02d0*/ 	.word	0xffffffff


	//   ....[102]....
        /*02d4*/ 	.word	0xffffffff


	//   ....[103]....
        /*02d8*/ 	.word	0xffffffff


	//   ....[104]....
        /*02dc*/ 	.word	0xffffffff


	//   ....[105]....
        /*02e0*/ 	.word	0xffffffff


	//   ....[106]....
        /*02e4*/ 	.word	0xffffffff


	//   ....[107]....
        /*02e8*/ 	.word	0xffffffff


	//   ....[108]....
        /*02ec*/ 	.word	0xffffffff


	//   ....[109]....
        /*02f0*/ 	.word	0xffffffff


	//   ....[110]....
        /*02f4*/ 	.word	0xffffffff


	//   ....[111]....
        /*02f8*/ 	.word	0xffffffff


	//   ....[112]....
        /*02fc*/ 	.word	0xffffffff


	//   ....[113]....
        /*0300*/ 	.word	0xffffffff


	//   ....[114]....
        /*0304*/ 	.word	0xffffffff


	//   ....[115]....
        /*0308*/ 	.word	0xffffffff


	//   ....[116]....
        /*030c*/ 	.word	0xffffffff


	//   ....[117]....
        /*0310*/ 	.word	0xffffffff


	//   ....[118]....
        /*0314*/ 	.word	0xffffffff


	//   ....[119]....
        /*0318*/ 	.word	0xffffffff


	//   ....[120]....
        /*031c*/ 	.word	0xffffffff


	//   ....[121]....
        /*0320*/ 	.word	0xffffffff


	//   ....[122]....
        /*0324*/ 	.word	0xffffffff


	//   ....[123]....
        /*0328*/ 	.word	0xffffffff


	//   ....[124]....
        /*032c*/ 	.word	0xffffffff


	//   ....[125]....
        /*0330*/ 	.word	0xffffffff


	//   ....[126]....
        /*0334*/ 	.word	0xffffffff


	//   ....[127]....
        /*0338*/ 	.word	0xffffffff


	//   ....[128]....
        /*033c*/ 	.word	0xffffffff


	//   ....[129]....
        /*0340*/ 	.word	0xffffffff


	//   ....[130]....
        /*0344*/ 	.word	0xffffffff


	//   ....[131]....
        /*0348*/ 	.word	0xffffffff


	//   ....[132]....
        /*034c*/ 	.word	0xffffffff


	//   ....[133]....
        /*0350*/ 	.word	0xffffffff


	//   ....[134]....
        /*0354*/ 	.word	0xffffffff


	//   ....[135]....
        /*0358*/ 	.word	0xffffffff


	//   ....[136]....
        /*035c*/ 	.word	0xffffffff


	//   ....[137]....
        /*0360*/ 	.word	0xffffffff


	//   ....[138]....
        /*0364*/ 	.word	0xffffffff


	//   ....[139]....
        /*0368*/ 	.word	0xffffffff


	//   ....[140]....
        /*036c*/ 	.word	0xffffffff


	//   ....[141]....
        /*0370*/ 	.word	0xffffffff


	//   ....[142]....
        /*0374*/ 	.word	0xffffffff


	//   ....[143]....
        /*0378*/ 	.word	0xffffffff


	//   ....[144]....
        /*037c*/ 	.word	0xffffffff


	//   ....[145]....
        /*0380*/ 	.word	0xffffffff


	//   ....[146]....
        /*0384*/ 	.word	0xffffffff


	//   ....[147]....
        /*0388*/ 	.word	0xffffffff


	//   ....[148]....
        /*038c*/ 	.word	0xffffffff


	//   ....[149]....
        /*0390*/ 	.word	0xffffffff


	//   ....[150]....
        /*0394*/ 	.word	0xffffffff


	//   ....[151]....
        /*0398*/ 	.word	0xffffffff


	//   ....[152]....
        /*039c*/ 	.word	0xffffffff


	//   ....[153]....
        /*03a0*/ 	.word	0xffffffff


	//   ....[154]....
        /*03a4*/ 	.word	0xffffffff


	//   ....[155]....
        /*03a8*/ 	.word	0xffffffff


	//   ....[156]....
        /*03ac*/ 	.word	0xffffffff


	//   ....[157]....
        /*03b0*/ 	.word	0x0500000f


	//   ....[158]....
        /*03b4*/ 	.word	0x0500000f


	//   ....[159]....
        /*03b8*/ 	.word	0x0500000f


	//   ....[160]....
        /*03bc*/ 	.word	0x0500000f


	//   ....[161]....
        /*03c0*/ 	.word	0x0500000f


	//   ....[162]....
        /*03c4*/ 	.word	0x0500000f


	//   ....[163]....
        /*03c8*/ 	.word	0x0500000f


	//   ....[164]....
        /*03cc*/ 	.word	0x0500000f


	//   ....[165]....
        /*03d0*/ 	.word	0x0500000f


	//   ....[166]....
        /*03d4*/ 	.word	0x0500000f


	//   ....[167]....
        /*03d8*/ 	.word	0x0500000f


	//   ....[168]....
        /*03dc*/ 	.word	0x0500000f


	//   ....[169]....
        /*03e0*/ 	.word	0x0500000f


	//   ....[170]....
        /*03e4*/ 	.word	0x0500000f


	//   ....[171]....
        /*03e8*/ 	.word	0x0500000f


	//   ....[172]....
        /*03ec*/ 	.word	0x0500000f


	//   ....[173]....
        /*03f0*/ 	.word	0x0500000f


	//   ....[174]....
        /*03f4*/ 	.word	0x0500000f


	//   ....[175]....
        /*03f8*/ 	.word	0x0500000f


	//   ....[176]....
        /*03fc*/ 	.word	0x0500000f


	//   ....[177]....
        /*0400*/ 	.word	0x0500000f


	//   ....[178]....
        /*0404*/ 	.word	0x0500000f


	//   ....[179]....
        /*0408*/ 	.word	0x0500000f


	//   ....[180]....
        /*040c*/ 	.word	0x0500000f


	//   ....[181]....
        /*0410*/ 	.word	0x0500000f


	//   ....[182]....
        /*0414*/ 	.word	0x0500000f


	//   ....[183]....
        /*0418*/ 	.word	0x0500000f


	//   ....[184]....
        /*041c*/ 	.word	0x0500000f


	//   ....[185]....
        /*0420*/ 	.word	0x0500000f


	//   ....[186]....
        /*0424*/ 	.word	0x0500000f


	//   ....[187]....
        /*0428*/ 	.word	0x0500000f


	//   ....[188]....
        /*042c*/ 	.word	0x0500000f


	//   ....[189]....
        /*0430*/ 	.word	0x0500000f


	//   ....[190]....
        /*0434*/ 	.word	0x0500000f


	//   ....[191]....
        /*0438*/ 	.word	0x0500000f


	//   ....[192]....
        /*043c*/ 	.word	0x0500000f


	//   ....[193]....
        /*0440*/ 	.word	0x0500000f


	//   ....[194]....
        /*0444*/ 	.word	0x0500000f


	//   ....[195]....
        /*0448*/ 	.word	0x0500000f


	//   ....[196]....
        /*044c*/ 	.word	0x0500000f


	//   ....[197]....
        /*0450*/ 	.word	0x0500000f


	//   ....[198]....
        /*0454*/ 	.word	0x0500000f


	//   ....[199]....
        /*0458*/ 	.word	0x0500000f


	//   ....[200]....
        /*045c*/ 	.word	0x0500000f


	//   ....[201]....
        /*0460*/ 	.word	0x0500000f


	//   ....[202]....
        /*0464*/ 	.word	0x0500000f


	//   ....[203]....
        /*0468*/ 	.word	0x0500000f


	//   ....[204]....
        /*046c*/ 	.word	0x0500000f


	//   ....[205]....
        /*0470*/ 	.word	0x0500000f


	//   ....[206]....
        /*0474*/ 	.word	0x0500000f


	//   ....[207]....
        /*0478*/ 	.word	0x0500000f


	//   ....[208]....
        /*047c*/ 	.word	0x0500000f


	//   ....[209]....
        /*0480*/ 	.word	0x0500000f


	//   ....[210]....
        /*0484*/ 	.word	0x0500000f


	//   ....[211]....
        /*0488*/ 	.word	0x0500000f


	//   ....[212]....
        /*048c*/ 	.word	0x0500000f


	//   ....[213]....
        /*0490*/ 	.word	0x0500000f


	//   ....[214]....
        /*0494*/ 	.word	0x0500000f


	//   ....[215]....
        /*0498*/ 	.word	0x0500000f


	//   ....[216]....
        /*049c*/ 	.word	0x0500000f


	//   ....[217]....
        /*04a0*/ 	.word	0x0500000f


	//   ....[218]....
        /*04a4*/ 	.word	0x0500000f


	//   ....[219]....
        /*04a8*/ 	.word	0x0500000f


	//   ....[220]....
        /*04ac*/ 	.word	0x0500000f


	//   ....[221]....
        /*04b0*/ 	.word	0x0500000f


	//   ....[222]....
        /*04b4*/ 	.word	0x0500000f


	//   ....[223]....
        /*04b8*/ 	.word	0x0500000f


	//   ....[224]....
        /*04bc*/ 	.word	0x0500000f


	//   ....[225]....
        /*04c0*/ 	.word	0x0500000f


	//   ....[226]....
        /*04c4*/ 	.word	0x0500000f


	//   ....[227]....
        /*04c8*/ 	.word	0x0500000f


	//   ....[228]....
        /*04cc*/ 	.word	0x0500000f


	//   ....[229]....
        /*04d0*/ 	.word	0x0500000f


	//   ....[230]....
        /*04d4*/ 	.word	0x0500000f


	//   ....[231]....
        /*04d8*/ 	.word	0x0500000f


	//   ....[232]....
        /*04dc*/ 	.word	0x0500000f


	//   ....[233]....
        /*04e0*/ 	.word	0x0500000f


	//   ....[234]....
        /*04e4*/ 	.word	0x0500000f


	//   ....[235]....
        /*04e8*/ 	.word	0x0500000f


	//   ....[236]....
        /*04ec*/ 	.word	0x0500000f


	//   ....[237]....
        /*04f0*/ 	.word	0x0500000f


	//   ....[238]....
        /*04f4*/ 	.word	0x0500000f


	//   ....[239]....
        /*04f8*/ 	.word	0x0500000f


	//   ....[240]....
        /*04fc*/ 	.word	0x0500000f


	//----- nvinfo : EIATTR_COOP_GROUP_INSTR_OFFSETS
	.align		4
.L_203:
        /*0500*/ 	.byte	0x04, 0x28
        /*0502*/ 	.short	(.L_205 - .L_204)


	//   ....[0]....
.L_204:
        /*0504*/ 	.word	0x00000070


	//   ....[1]....
        /*0508*/ 	.word	0x000000b0


	//   ....[2]....
        /*050c*/ 	.word	0x000002d0


	//   ....[3]....
        /*0510*/ 	.word	0x00000430


	//   ....[4]....
        /*0514*/ 	.word	0x00000550


	//   ....[5]....
        /*0518*/ 	.word	0x000006b0


	//   ....[6]....
        /*051c*/ 	.word	0x00001fe0


	//   ....[7]....
        /*0520*/ 	.word	0x00002b90


	//   ....[8]....
        /*0524*/ 	.word	0x000032b0


	//   ....[9]....
        /*0528*/ 	.word	0x000042d0


	//   ....[10]....
        /*052c*/ 	.word	0x000042f0


	//   ....[11]....
        /*0530*/ 	.word	0x000047c0


	//   ....[12]....
        /*0534*/ 	.word	0x00004840


	//   ....[13]....
        /*0538*/ 	.word	0x00006710


	//   ....[14]....
        /*053c*/ 	.word	0x000075b0


	//   ....[15]....
        /*0540*/ 	.word	0x00007c00


	//   ....[16]....
        /*0544*/ 	.word	0x00007d10


	//   ....[17]....
        /*0548*/ 	.word	0x000082f0


	//   ....[18]....
        /*054c*/ 	.word	0x00008340


	//   ....[19]....
        /*0550*/ 	.word	0x0000a7f0


	//   ....[20]....
        /*0554*/ 	.word	0x0000a810


	//   ....[21]....
        /*0558*/ 	.word	0x0000a830


	//   ....[22]....
        /*055c*/ 	.word	0x0000a850


	//   ....[23]....
        /*0560*/ 	.word	0x0000c640


	//   ....[24]....
        /*0564*/ 	.word	0x0000ccb0


	//   ....[25]....
        /*0568*/ 	.word	0x0000db20


	//   ....[26]....
        /*056c*/ 	.word	0x0000dc30


	//   ....[27]....
        /*0570*/ 	.word	0x0000e210


	//   ....[28]....
        /*0574*/ 	.word	0x0000e260


	//   ....[29]....
        /*0578*/ 	.word	0x0000f320


	//   ....[30]....
        /*057c*/ 	.word	0x0000f350


	//   ....[31]....
        /*0580*/ 	.word	0x0000f410


	//   ....[32]....
        /*0584*/ 	.word	0x0000f420


	//   ....[33]....
        /*0588*/ 	.word	0x00010cc0


	//   ....[34]....
        /*058c*/ 	.word	0x00010ce0


	//   ....[35]....
        /*0590*/ 	.word	0x00010cf0


	//   ....[36]....
        /*0594*/ 	.word	0x00010d00


	//   ....[37]....
        /*0598*/ 	.word	0x00011610


	//   ....[38]....
        /*059c*/ 	.word	0x00011630


	//   ....[39]....
        /*05a0*/ 	.word	0x00011760


	//   ....[40]....
        /*05a4*/ 	.word	0x00011780


	//   ....[41]....
        /*05a8*/ 	.word	0x00011880


	//   ....[42]....
        /*05ac*/ 	.word	0x000118a0


	//   ....[43]....
        /*05b0*/ 	.word	0x000119b0


	//   ....[44]....
        /*05b4*/ 	.word	0x000119d0


	//   ....[45]....
        /*05b8*/ 	.word	0x00011e00


	//   ....[46]....
        /*05bc*/ 	.word	0x00011e10


	//   ....[47]....
        /*05c0*/ 	.word	0x00012540


	//   ....[48]....
        /*05c4*/ 	.word	0x00012550


	//   ....[49]....
        /*05c8*/ 	.word	0x000136f0


	//   ....[50]....
        /*05cc*/ 	.word	0x00013720


	//   ....[51]....
        /*05d0*/ 	.word	0x00013840


	//   ....[52]....
        /*05d4*/ 	.word	0x00013860


	//   ....[53]....
        /*05d8*/ 	.word	0x00013960


	//   ....[54]....
        /*05dc*/ 	.word	0x00013980


	//   ....[55]....
        /*05e0*/ 	.word	0x00013a90


	//   ....[56]....
        /*05e4*/ 	.word	0x00013ab0


	//   ....[57]....
        /*05e8*/ 	.word	0x00013c50


	//   ....[58]....
        /*05ec*/ 	.word	0x00013e40


	//   ....[59]....
        /*05f0*/ 	.word	0x00013e70


	//   ....[60]....
        /*05f4*/ 	.word	0x00013ea0


	//   ....[61]....
        /*05f8*/ 	.word	0x00013ed0


	//   ....[62]....
        /*05fc*/ 	.word	0x00013f00


	//   ....[63]....
        /*0600*/ 	.word	0x00013f30


	//   ....[64]....
        /*0604*/ 	.word	0x000140a0


	//   ....[65]....
        /*0608*/ 	.word	0x000140d0


	//   ....[66]....
        /*060c*/ 	.word	0x00014100


	//   ....[67]....
        /*0610*/ 	.word	0x00014130


	//   ....[68]....
        /*0614*/ 	.word	0x00014160


	//   ....[69]....
        /*0618*/ 	.word	0x00014190


	//   ....[70]....
        /*061c*/ 	.word	0x00014220


	//   ....[71]....
        /*0620*/ 	.word	0x00014250


	//   ....[72]....
        /*0624*/ 	.word	0x00014260


	//   ....[73]....
        /*0628*/ 	.word	0x000142a0


	//   ....[74]....
        /*062c*/ 	.word	0x00016410


	//   ....[75]....
        /*0630*/ 	.word	0x00016430


	//   ....[76]....
        /*0634*/ 	.word	0x000164e0


	//   ....[77]....
        /*0638*/ 	.word	0x00016500


	//   ....[78]....
        /*063c*/ 	.word	0x000165a0


	//   ....[79]....
        /*0640*/ 	.word	0x000165c0


	//   ....[80]....
        /*0644*/ 	.word	0x00016660


	//   ....[81]....
        /*0648*/ 	.word	0x00016680


	//   ....[82]....
        /*064c*/ 	.word	0x00016720


	//   ....[83]....
        /*0650*/ 	.word	0x00016740


	//   ....[84]....
        /*0654*/ 	.word	0x00016750


	//   ....[85]....
        /*0658*/ 	.word	0x000167e0


	//   ....[86]....
        /*065c*/ 	.word	0x00016ec0


	//   ....[87]....
        /*0660*/ 	.word	0x00016ef0


	//   ....[88]....
        /*0664*/ 	.word	0x00016f50


	//   ....[89]....
        /*0668*/ 	.word	0x00016fb0


	//   ....[90]....
        /*066c*/ 	.word	0x00017000


	//   ....[91]....
        /*0670*/ 	.word	0x00017060


	//   ....[92]....
        /*0674*/ 	.word	0x000170b0


	//   ....[93]....
        /*0678*/ 	.word	0x00017110


	//   ....[94]....
        /*067c*/ 	.word	0x00017160


	//   ....[95]....
        /*0680*/ 	.word	0x000171c0


	//   ....[96]....
        /*0684*/ 	.word	0x00017210


	//   ....[97]....
        /*0688*/ 	.word	0x00017270


	//   ....[98]....
        /*068c*/ 	.word	0x000172c0


	//   ....[99]....
        /*0690*/ 	.word	0x00017310


	//   ....[100]....
        /*0694*/ 	.word	0x00017330


	//   ....[101]....
        /*0698*/ 	.word	0x00017370


	//   ....[102]....
        /*069c*/ 	.word	0x00017b20


	//   ....[103]....
        /*06a0*/ 	.word	0x00017b60


	//   ....[104]....
        /*06a4*/ 	.word	0x00017b70


	//   ....[105]....
        /*06a8*/ 	.word	0x00017bd0


	//   ....[106]....
        /*06ac*/ 	.word	0x00017be0


	//   ....[107]....
        /*06b0*/ 	.word	0x00017c40


	//   ....[108]....
        /*06b4*/ 	.word	0x00017c70


	//   ....[109]....
        /*06b8*/ 	.word	0x00017cb0


	//   ....[110]....
        /*06bc*/ 	.word	0x00017ce0


	//   ....[111]....
        /*06c0*/ 	.word	0x00017d20


	//   ....[112]....
        /*06c4*/ 	.word	0x00017d50


	//   ....[113]....
        /*06c8*/ 	.word	0x00017d90


	//   ....[114]....
        /*06cc*/ 	.word	0x00018000


	//   ....[115]....
        /*06d0*/ 	.word	0x00018020


	//   ....[116]....
        /*06d4*/ 	.word	0x00018030


	//   ....[117]....
        /*06d8*/ 	.word	0x000180c0


	//   ....[118]....
        /*06dc*/ 	.word	0x000180d0


	//   ....[119]....
        /*06e0*/ 	.word	0x00018160


	//   ....[120]....
        /*06e4*/ 	.word	0x00018170


	//   ....[121]....
        /*06e8*/ 	.word	0x00018200


	//   ....[122]....
        /*06ec*/ 	.word	0x00018210


	//   ....[123]....
        /*06f0*/ 	.word	0x000182a0


	//   ....[124]....
        /*06f4*/ 	.word	0x000182b0


	//   ....[125]....
        /*06f8*/ 	.word	0x000182c0


	//   ....[126]....
        /*06fc*/ 	.word	0x00018880


	//   ....[127]....
        /*0700*/ 	.word	0x000188c0


	//   ....[128]....
        /*0704*/ 	.word	0x00018900


	//   ....[129]....
        /*0708*/ 	.word	0x00018930


	//   ....[130]....
        /*070c*/ 	.word	0x000189c0


	//   ....[131]....
        /*0710*/ 	.word	0x000189f0


	//   ....[132]....
        /*0714*/ 	.word	0x00018a60


	//   ....[133]....
        /*0718*/ 	.word	0x00018a90


	//   ....[134]....
        /*071c*/ 	.word	0x00018b00


	//   ....[135]....
        /*0720*/ 	.word	0x00018b30


	//   ....[136]....
        /*0724*/ 	.word	0x00018b60


	//   ....[137]....
        /*0728*/ 	.word	0x00018bb0


	//   ....[138]....
        /*072c*/ 	.word	0x00018ff0


	//   ....[139]....
        /*0730*/ 	.word	0x00019000


	//   ....[140]....
        /*0734*/ 	.word	0x00019040


	//   ....[141]....
        /*0738*/ 	.word	0x00019080


	//   ....[142]....
        /*073c*/ 	.word	0x000190b0


	//   ....[143]....
        /*0740*/ 	.word	0x000190e0


	//   ....[144]....
        /*0744*/ 	.word	0x00019110


	//   ....[145]....
        /*0748*/ 	.word	0x00019140


	//   ....[146]....
        /*074c*/ 	.word	0x000192f0


	//   ....[147]....
        /*0750*/ 	.word	0x00019320


	//   ....[148]....
        /*0754*/ 	.word	0x00019350


	//   ....[149]....
        /*0758*/ 	.word	0x00019380


	//   ....[150]....
        /*075c*/ 	.word	0x000193b0


	//   ....[151]....
        /*0760*/ 	.word	0x000193e0


	//   ....[152]....
        /*0764*/ 	.word	0x000194a0


	//   ....[153]....
        /*0768*/ 	.word	0x000194c0


	//   ....[154]....
        /*076c*/ 	.word	0x000194e0


	//   ....[155]....
        /*0770*/ 	.word	0x00019540


	//   ....[156]....
        /*0774*/ 	.word	0x00019f60


	//   ....[157]....
        /*0778*/ 	.word	0x0001a5e0


	//   ....[158]....
        /*077c*/ 	.word	0x0001a6d0


	//   ....[159]....
        /*0780*/ 	.word	0x0001a770


	//   ....[160]....
        /*0784*/ 	.word	0x0001a7d0


	//   ....[161]....
        /*0788*/ 	.word	0x0001a8e0


	//   ....[162]....
        /*078c*/ 	.word	0x0001a950


	//   ....[163]....
        /*0790*/ 	.word	0x0001aa60


	//   ....[164]....
        /*0794*/ 	.word	0x0001aad0


	//   ....[165]....
        /*0798*/ 	.word	0x0001abe0


	//   ....[166]....
        /*079c*/ 	.word	0x0001ac50


	//   ....[167]....
        /*07a0*/ 	.word	0x0001ad60


	//   ....[168]....
        /*07a4*/ 	.word	0x0001add0


	//   ....[169]....
        /*07a8*/ 	.word	0x0001ae70


	//   ....[170]....
        /*07ac*/ 	.word	0x0001af80


	//   ....[171]....
        /*07b0*/ 	.word	0x0001aff0


	//   ....[172]....
        /*07b4*/ 	.word	0x0001b070


	//   ....[173]....
        /*07b8*/ 	.word	0x0001b140


	//   ....[174]....
        /*07bc*/ 	.word	0x0001b1c0


	//   ....[175]....
        /*07c0*/ 	.word	0x0001b2a0


	//   ....[176]....
        /*07c4*/ 	.word	0x0001b320


	//   ....[177]....
        /*07c8*/ 	.word	0x0001b400


	//   ....[178]....
        /*07cc*/ 	.word	0x0001b480


	//   ....[179]....
        /*07d0*/ 	.word	0x0001b560


	//   ....[180]....
        /*07d4*/ 	.word	0x0001b5e0


	//   ....[181]....
        /*07d8*/ 	.word	0x0001b6c0


	//   ....[182]....
        /*07dc*/ 	.word	0x0001b740


	//   ....[183]....
        /*07e0*/ 	.word	0x0001b810


	//   ....[184]....
        /*07e4*/ 	.word	0x0001b890


	//   ....[185]....
        /*07e8*/ 	.word	0x0001b950


	//   ....[186]....
        /*07ec*/ 	.word	0x0001ba80


	//   ....[187]....
        /*07f0*/ 	.word	0x0001bb50


	//   ....[188]....
        /*07f4*/ 	.word	0x0001bbc0


	//   ....[189]....
        /*07f8*/ 	.word	0x0001bc90


	//   ....[190]....
        /*07fc*/ 	.word	0x0001bcf0


	//   ....[191]....
        /*0800*/ 	.word	0x0001bdc0


	//   ....[192]....
        /*0804*/ 	.word	0x0001be20


	//   ....[193]....
        /*0808*/ 	.word	0x0001bef0


	//   ....[194]....
        /*080c*/ 	.word	0x0001bf50


	//   ....[195]....
        /*0810*/ 	.word	0x0001c020


	//   ....[196]....
        /*0814*/ 	.word	0x0001c080


	//   ....[197]....
        /*0818*/ 	.word	0x0001c160


	//   ....[198]....
        /*081c*/ 	.word	0x0001c250


	//   ....[199]....
        /*0820*/ 	.word	0x0001c2f0


	//   ....[200]....
        /*0824*/ 	.word	0x0001c350


	//   ....[201]....
        /*0828*/ 	.word	0x0001c450


	//   ....[202]....
        /*082c*/ 	.word	0x0001c4b0


	//   ....[203]....
        /*0830*/ 	.word	0x0001c5b0


	//   ....[204]....
        /*0834*/ 	.word	0x0001c610


	//   ....[205]....
        /*0838*/ 	.word	0x0001c710


	//   ....[206]....
        /*083c*/ 	.word	0x0001c770


	//   ....[207]....
        /*0840*/ 	.word	0x0001c870


	//   ....[208]....
        /*0844*/ 	.word	0x0001c8d0


	//   ....[209]....
        /*0848*/ 	.word	0x0001c9a0


	//   ....[210]....
        /*084c*/ 	.word	0x0001cae0


	//   ....[211]....
        /*0850*/ 	.word	0x0001cb80


	//   ....[212]....
        /*0854*/ 	.word	0x0001cc60


	//   ....[213]....
        /*0858*/ 	.word	0x0001cd30


	//   ....[214]....
        /*085c*/ 	.word	0x0001cd90


	//   ....[215]....
        /*0860*/ 	.word	0x0001ce80


	//   ....[216]....
        /*0864*/ 	.word	0x0001cee0


	//   ....[217]....
        /*0868*/ 	.word	0x0001cfd0


	//   ....[218]....
        /*086c*/ 	.word	0x0001d030


	//   ....[219]....
        /*0870*/ 	.word	0x0001d120


	//   ....[220]....
        /*0874*/ 	.word	0x0001d180


	//   ....[221]....
        /*0878*/ 	.word	0x0001d260


	//   ....[222]....
        /*087c*/ 	.word	0x0001d2f0


	//   ....[223]....
        /*0880*/ 	.word	0x0001d390


	//   ....[224]....
        /*0884*/ 	.word	0x0001d500


	//   ....[225]....
        /*0888*/ 	.word	0x0001d570


	//   ....[226]....
        /*088c*/ 	.word	0x0001d5f0


	//   ....[227]....
        /*0890*/ 	.word	0x0001d660


	//   ....[228]....
        /*0894*/ 	.word	0x0001d6d0


	//   ....[229]....
        /*0898*/ 	.word	0x0001d750


	//   ....[230]....
        /*089c*/ 	.word	0x0001d7d0


	//   ....[231]....
        /*08a0*/ 	.word	0x0001d860


	//   ....[232]....
        /*08a4*/ 	.word	0x0001d8d0


	//   ....[233]....
        /*08a8*/ 	.word	0x0001d940


	//   ....[234]....
        /*08ac*/ 	.word	0x0001d9b0


	//   ....[235]....
        /*08b0*/ 	.word	0x0001da30


	//   ....[236]....
        /*08b4*/ 	.word	0x0001daa0


	//   ....[237]....
        /*08b8*/ 	.word	0x0001db30


	//   ....[238]....
        /*08bc*/ 	.word	0x0001db90


	//   ....[239]....
        /*08c0*/ 	.word	0x0001dc20


	//   ....[240]....
        /*08c4*/ 	.word	0x0001dd50


	//----- nvinfo : EIATTR_REG_RECONFIG
	.align		4
.L_205:
        /*08c8*/ 	.byte	0x01, 0x54
	.zero		2


	//----- nvinfo : EIATTR_SYSCALL_OFFSETS
	.align		4
        /*08cc*/ 	.byte	0x04, 0x46
        /*08ce*/ 	.short	(.L_207 - .L_206)


	//   ....[0]....
.L_206:
        /*08d0*/ 	.word	0x00002160


	//   ....[1]....
        /*08d4*/ 	.word	0x00015a70


	//   ....[2]....
        /*08d8*/ 	.word	0x00015bc0


	//   ....[3]....
        /*08dc*/ 	.word	0x00015cb0


	//   ....[4]....
        /*08e0*/ 	.word	0x00016b20


	//----- nvinfo : EIATTR_MBARRIER_INSTR_OFFSETS
	.align		4
.L_207:
        /*08e4*/ 	.byte	0x04, 0x39
        /*08e6*/ 	.short	(.L_209 - .L_208)


	//   ....[0]....
.L_208:
        /*08e8*/ 	.word	0x00000180
        /*08ec*/ 	.word	0x000000ff
        /*08f0*/ 	.word	0x00030800
        /*08f4*/ 	.short	0x0100
        /*08f6*/ 	.byte	0x08
	.zero		1


	//   ....[1]....
        /*08f8*/ 	.word	0x00000190
        /*08fc*/ 	.word	0x000000ff
        /*0900*/ 	.word	0x00030820
        /*0904*/ 	.short	0x0100
        /*0906*/ 	.byte	0x08
	.zero		1


	//   ....[2]....
        /*0908*/ 	.word	0x00000280
        /*090c*/ 	.word	0x000000ff
        /*0910*/ 	.word	0x00030830
        /*0914*/ 	.short	0x0100
        /*0916*/ 	.byte	0x08
	.zero		1


	//   ....[3]....
        /*0918*/ 	.word	0x00000290
        /*091c*/ 	.word	0x000000ff
        /*0920*/ 	.word	0x00030840
        /*0924*/ 	.short	0x0100
        /*0926*/ 	.byte	0x08
	.zero		1


	//   ....[4]....
        /*0928*/ 	.word	0x000002a0
        /*092c*/ 	.word	0x000000ff
        /*0930*/ 	.word	0x00030838
        /*0934*/ 	.short	0x0100
        /*0936*/ 	.byte	0x08
	.zero		1


	//   ....[5]....
        /*0938*/ 	.word	0x000002b0
        /*093c*/ 	.word	0x000000ff
        /*0940*/ 	.word	0x00030848
        /*0944*/ 	.short	0x0100
        /*0946*/ 	.byte	0x08
	.zero		1


	//   ....[6]....
        /*0948*/ 	.word	0x000003e0
        /*094c*/ 	.word	0x000000ff
        /*0950*/ 	.word	0x00030850
        /*0954*/ 	.short	0x0100
        /*0956*/ 	.byte	0x08
	.zero		1


	//   ....[7]....
        /*0958*/ 	.word	0x000003f0
        /*095c*/ 	.word	0x000000ff
        /*0960*/ 	.word	0x00030860
        /*0964*/ 	.short	0x0100
        /*0966*/ 	.byte	0x08
	.zero		1


	//   ....[8]....
        /*0968*/ 	.word	0x00000400
        /*096c*/ 	.word	0x000000ff
        /*0970*/ 	.word	0x00030858
        /*0974*/ 	.short	0x0100
        /*0976*/ 	.byte	0x08
	.zero		1


	//   ....[9]....
        /*0978*/ 	.word	0x00000410
        /*097c*/ 	.word	0x000000ff
        /*0980*/ 	.word	0x00030868
        /*0984*/ 	.short	0x0100
        /*0986*/ 	.byte	0x08
	.zero		1


	//   ....[10]....
        /*0988*/ 	.word	0x00000500
        /*098c*/ 	.word	0x000000ff
        /*0990*/ 	.word	0x00030870
        /*0994*/ 	.short	0x0100
        /*0996*/ 	.byte	0x06
	.zero		1


	//   ....[11]....
        /*0998*/ 	.word	0x00000510
        /*099c*/ 	.word	0x000000ff
        /*09a0*/ 	.word	0x00030880
        /*09a4*/ 	.short	0x0100
        /*09a6*/ 	.byte	0x06
	.zero		1


	//   ....[12]....
        /*09a8*/ 	.word	0x00000520
        /*09ac*/ 	.word	0x000000ff
        /*09b0*/ 	.word	0x00030878
        /*09b4*/ 	.short	0x0100
        /*09b6*/ 	.byte	0x06
	.zero		1


	//   ....[13]....
        /*09b8*/ 	.word	0x00000530
        /*09bc*/ 	.word	0x000000ff
        /*09c0*/ 	.word	0x00030888
        /*09c4*/ 	.short	0x0100
        /*09c6*/ 	.byte	0x06
	.zero		1


	//   ....[14]....
        /*09c8*/ 	.word	0x00000660
        /*09cc*/ 	.word	0x000000ff
        /*09d0*/ 	.word	0x00030890
        /*09d4*/ 	.short	0x0100
        /*09d6*/ 	.byte	0x08
	.zero		1


	//   ....[15]....
        /*09d8*/ 	.word	0x00000670
        /*09dc*/ 	.word	0x000000ff
        /*09e0*/ 	.word	0x000308a0
        /*09e4*/ 	.short	0x0100
        /*09e6*/ 	.byte	0x08
	.zero		1


	//   ....[16]....
        /*09e8*/ 	.word	0x00000680
        /*09ec*/ 	.word	0x000000ff
        /*09f0*/ 	.word	0x00030898
        /*09f4*/ 	.short	0x0100
        /*09f6*/ 	.byte	0x08
	.zero		1


	//   ....[17]....
        /*09f8*/ 	.word	0x00000690
        /*09fc*/ 	.word	0x000000ff
        /*0a00*/ 	.word	0x000308a8
        /*0a04*/ 	.short	0x0100
        /*0a06*/ 	.byte	0x08
	.zero		1


	//   ....[18]....
        /*0a08*/ 	.word	0x000007d0
        /*0a0c*/ 	.word	0x000000ff
        /*0a10*/ 	.word	0x000308b0
        /*0a14*/ 	.short	0x0100
        /*0a16*/ 	.byte	0x08
	.zero		1


	//   ....[19]....
        /*0a18*/ 	.word	0x000007e0
        /*0a1c*/ 	.word	0x000000ff
        /*0a20*/ 	.word	0x000308c0
        /*0a24*/ 	.short	0x0100
        /*0a26*/ 	.byte	0x08
	.zero		1


	//   ....[20]....
        /*0a28*/ 	.word	0x000007f0
        /*0a2c*/ 	.word	0x000000ff
        /*0a30*/ 	.word	0x000308b8
        /*0a34*/ 	.short	0x0100
        /*0a36*/ 	.byte	0x08
	.zero		1


	//   ....[21]....
        /*0a38*/ 	.word	0x00000800
        /*0a3c*/ 	.word	0x000000ff
        /*0a40*/ 	.word	0x000308c8
        /*0a44*/ 	.short	0x0100
        /*0a46*/ 	.byte	0x08
	.zero		1


	//   ....[22]....
        /*0a48*/ 	.word	0x000021e0
        /*0a4c*/ 	.word	0x000000ff
        /*0a50*/ 	.word	0x00030800
        /*0a54*/ 	.short	0x010a
        /*0a56*/ 	.byte	0x3c
	.zero		1


	//   ....[23]....
        /*0a58*/ 	.word	0x00002290
        /*0a5c*/ 	.word	0x00000003
        /*0a60*/ 	.word	0x00030830
        /*0a64*/ 	.short	0x010a
        /*0a66*/ 	.byte	0x3f
	.zero		1


	//   ....[24]....
        /*0a68*/ 	.word	0x000022d0
        /*0a6c*/ 	.word	0x00000003
        /*0a70*/ 	.word	0x00030830
        /*0a74*/ 	.short	0x010a
        /*0a76*/ 	.byte	0x3f
	.zero		1


	//   ....[25]....
        /*0a78*/ 	.word	0x00002dd0
        /*0a7c*/ 	.word	0x000000ff
        /*0a80*/ 	.word	0x00000000
        /*0a84*/ 	.short	0x0101
        /*0a86*/ 	.byte	0x04
	.zero		1


	//   ....[26]....
        /*0a88*/ 	.word	0x00005690
        /*0a8c*/ 	.word	0x000000ff
        /*0a90*/ 	.word	0x00030830
        /*0a94*/ 	.short	0x010a
        /*0a96*/ 	.byte	0x06
	.zero		1


	//   ....[27]....
        /*0a98*/ 	.word	0x000056d0
        /*0a9c*/ 	.word	0x000000ff
        /*0aa0*/ 	.word	0x00030830
        /*0aa4*/ 	.short	0x010a
        /*0aa6*/ 	.byte	0x06
	.zero		1


	//   ....[28]....
        /*0aa8*/ 	.word	0x000061c0
        /*0aac*/ 	.word	0x000000ff
        /*0ab0*/ 	.word	0x00030850
        /*0ab4*/ 	.short	0x010a
        /*0ab6*/ 	.byte	0x07
	.zero		1


	//   ....[29]....
        /*0ab8*/ 	.word	0x00006200
        /*0abc*/ 	.word	0x000000ff
        /*0ac0*/ 	.word	0x00030850
        /*0ac4*/ 	.short	0x010a
        /*0ac6*/ 	.byte	0x07
	.zero		1


	//   ....[30]....
        /*0ac8*/ 	.word	0x00006900
        /*0acc*/ 	.word	0x000000ff
        /*0ad0*/ 	.word	0x00000000
        /*0ad4*/ 	.short	0x0101
        /*0ad6*/ 	.byte	0x06
	.zero		1


	//   ....[31]....
        /*0ad8*/ 	.word	0x00008c40
        /*0adc*/ 	.word	0x000000ff
        /*0ae0*/ 	.word	0x00000000
        /*0ae4*/ 	.short	0x0101
        /*0ae6*/ 	.byte	0x07
	.zero		1


	//   ....[32]....
        /*0ae8*/ 	.word	0x000090d0
        /*0aec*/ 	.word	0x000000ff
        /*0af0*/ 	.word	0x00030830
        /*0af4*/ 	.short	0x010a
        /*0af6*/ 	.byte	0x06
	.zero		1


	//   ....[33]....
        /*0af8*/ 	.word	0x00009110
        /*0afc*/ 	.word	0x000000ff
        /*0b00*/ 	.word	0x00030830
        /*0b04*/ 	.short	0x010a
        /*0b06*/ 	.byte	0x06
	.zero		1


	//   ....[34]....
        /*0b08*/ 	.word	0x00009c00
        /*0b0c*/ 	.word	0x000000ff
        /*0b10*/ 	.word	0x00030850
        /*0b14*/ 	.short	0x010a
        /*0b16*/ 	.byte	0x07
	.zero		1


	//   ....[35]....
        /*0b18*/ 	.word	0x00009c40
        /*0b1c*/ 	.word	0x000000ff
        /*0b20*/ 	.word	0x00030850
        /*0b24*/ 	.short	0x010a
        /*0b26*/ 	.byte	0x07
	.zero		1


	//   ....[36]....
        /*0b28*/ 	.word	0x0000a2f0
        /*0b2c*/ 	.word	0x000000ff
        /*0b30*/ 	.word	0x00000000
        /*0b34*/ 	.short	0x0101
        /*0b36*/ 	.byte	0x06
	.zero		1


	//   ....[37]....
        /*0b38*/ 	.word	0x0000b390
        /*0b3c*/ 	.word	0x000000ff
        /*0b40*/ 	.word	0x00000000
        /*0b44*/ 	.short	0x0101
        /*0b46*/ 	.byte	0x07
	.zero		1


	//   ....[38]....
        /*0b48*/ 	.word	0x0000b5c0
        /*0b4c*/ 	.word	0x000000ff
        /*0b50*/ 	.word	0x00030830
        /*0b54*/ 	.short	0x010a
        /*0b56*/ 	.byte	0x06
	.zero		1


	//   ....[39]....
        /*0b58*/ 	.word	0x0000b600
        /*0b5c*/ 	.word	0x000000ff
        /*0b60*/ 	.word	0x00030830
        /*0b64*/ 	.short	0x010a
        /*0b66*/ 	.byte	0x06
	.zero		1


	//   ....[40]....
        /*0b68*/ 	.word	0x0000c0f0
        /*0b6c*/ 	.word	0x000000ff
        /*0b70*/ 	.word	0x00030850
        /*0b74*/ 	.short	0x010a
        /*0b76*/ 	.byte	0x07
	.zero		1


	//   ....[41]....
        /*0b78*/ 	.word	0x0000c130
        /*0b7c*/ 	.word	0x000000ff
        /*0b80*/ 	.word	0x00030850
        /*0b84*/ 	.short	0x010a
        /*0b86*/ 	.byte	0x07
	.zero		1


	//   ....[42]....
        /*0b88*/ 	.word	0x0000c820
        /*0b8c*/ 	.word	0x000000ff
        /*0b90*/ 	.word	0x00000000
        /*0b94*/ 	.short	0x0101
        /*0b96*/ 	.byte	0x06
	.zero		1


	//   ....[43]....
        /*0b98*/ 	.word	0x0000eb70
        /*0b9c*/ 	.word	0x000000ff
        /*0ba0*/ 	.word	0x00000000
        /*0ba4*/ 	.short	0x0101
        /*0ba6*/ 	.byte	0x07
	.zero		1


	//   ....[44]....
        /*0ba8*/ 	.word	0x0000f290
        /*0bac*/ 	.word	0x000000ff
        /*0bb0*/ 	.word	0x00030850
        /*0bb4*/ 	.short	0x010a
        /*0bb6*/ 	.byte	0x05
	.zero		1


	//   ....[45]....
        /*0bb8*/ 	.word	0x0000f2d0
        /*0bbc*/ 	.word	0x000000ff
        /*0bc0*/ 	.word	0x00030850
        /*0bc4*/ 	.short	0x010a
        /*0bc6*/ 	.byte	0x05
	.zero		1


	//   ....[46]....
        /*0bc8*/ 	.word	0x0000fa80
        /*0bcc*/ 	.word	0x000000ff
        /*0bd0*/ 	.word	0x00000000
        /*0bd4*/ 	.short	0x0101
        /*0bd6*/ 	.byte	0x04
	.zero		1


	//   ....[47]....
        /*0bd8*/ 	.word	0x00011600
        /*0bdc*/ 	.word	0x000000ff
        /*0be0*/ 	.word	0x00000000
        /*0be4*/ 	.short	0x0101
        /*0be6*/ 	.byte	0x08
	.zero		1


	//   ....[48]....
        /*0be8*/ 	.word	0x00011c60
        /*0bec*/ 	.word	0x000000ff
        /*0bf0*/ 	.word	0x00000000
        /*0bf4*/ 	.short	0x0101
        /*0bf6*/ 	.byte	0x08
	.zero		1


	//   ....[49]....
        /*0bf8*/ 	.word	0x00016220
        /*0bfc*/ 	.word	0x00000007
        /*0c00*/ 	.word	0x00030840
        /*0c04*/ 	.short	0x010a
        /*0c06*/ 	.byte	0x3f
	.zero		1


	//   ....[50]....
        /*0c08*/ 	.word	0x000168a0
        /*0c0c*/ 	.word	0x00000007
        /*0c10*/ 	.word	0x00030830
        /*0c14*/ 	.short	0x0107
        /*0c16*/ 	.byte	0x3f
	.zero		1


	//   ....[51]....
        /*0c18*/ 	.word	0x00016950
        /*0c1c*/ 	.word	0x00000007
        /*0c20*/ 	.word	0x00030830
        /*0c24*/ 	.short	0x0101
        /*0c26*/ 	.byte	0x3f
	.zero		1


	//   ....[52]....
        /*0c28*/ 	.word	0x00017480
        /*0c2c*/ 	.word	0x00000011
        /*0c30*/ 	.word	0x00030800
        /*0c34*/ 	.short	0x0107
        /*0c36*/ 	.byte	0x3f
	.zero		1


	//   ....[53]....
        /*0c38*/ 	.word	0x000175a0
        /*0c3c*/ 	.word	0x00000011
        /*0c40*/ 	.word	0x00030800
        /*0c44*/ 	.short	0x0101
        /*0c46*/ 	.byte	0x3f
	.zero		1


	//   ....[54]....
        /*0c48*/ 	.word	0x000175c0
        /*0c4c*/ 	.word	0x00000011
        /*0c50*/ 	.word	0x00030820
        /*0c54*/ 	.short	0x010a
        /*0c56*/ 	.byte	0x3f
	.zero		1


	//   ....[55]....
        /*0c58*/ 	.word	0x00017980
        /*0c5c*/ 	.word	0x00000006
        /*0c60*/ 	.word	0x00030840
        /*0c64*/ 	.short	0x010a
        /*0c66*/ 	.byte	0x3f
	.zero		1


	//   ....[56]....
        /*0c68*/ 	.word	0x00017e40
        /*0c6c*/ 	.word	0x00000006
        /*0c70*/ 	.word	0x00030830
        /*0c74*/ 	.short	0x0107
        /*0c76*/ 	.byte	0x3f
	.zero		1


	//   ....[57]....
        /*0c78*/ 	.word	0x00017ef0
        /*0c7c*/ 	.word	0x00000006
        /*0c80*/ 	.word	0x00030830
        /*0c84*/ 	.short	0x0101
        /*0c86*/ 	.byte	0x3f
	.zero		1


	//   ....[58]....
        /*0c88*/ 	.word	0x00017f60
        /*0c8c*/ 	.word	0x00000006
        /*0c90*/ 	.word	0x00030860
        /*0c94*/ 	.short	0x010a
        /*0c96*/ 	.byte	0x3f
	.zero		1


	//   ....[59]....
        /*0c98*/ 	.word	0x000184b0
        /*0c9c*/ 	.word	0x00000006
        /*0ca0*/ 	.word	0x00030850
        /*0ca4*/ 	.short	0x0107
        /*0ca6*/ 	.byte	0x3f
	.zero		1


	//   ....[60]....
        /*0ca8*/ 	.word	0x000185d0
        /*0cac*/ 	.word	0x00000006
        /*0cb0*/ 	.word	0x00030850
        /*0cb4*/ 	.short	0x0101
        /*0cb6*/ 	.byte	0x3f
	.zero		1


	//   ....[61]....
        /*0cb8*/ 	.word	0x000187e0
        /*0cbc*/ 	.word	0x00000000
        /*0cc0*/ 	.word	0x00030860
        /*0cc4*/ 	.short	0x010a
        /*0cc6*/ 	.byte	0x3f
	.zero		1


	//   ....[62]....
        /*0cc8*/ 	.word	0x00018ce0
        /*0ccc*/ 	.word	0x00000000
        /*0cd0*/ 	.word	0x00030850
        /*0cd4*/ 	.short	0x0107
        /*0cd6*/ 	.byte	0x3f
	.zero		1


	//   ....[63]....
        /*0cd8*/ 	.word	0x00018d90
        /*0cdc*/ 	.word	0x00000000
        /*0ce0*/ 	.word	0x00030850
        /*0ce4*/ 	.short	0x0101
        /*0ce6*/ 	.byte	0x3f
	.zero		1


	//   ....[64]....
        /*0ce8*/ 	.word	0x00019ee0
        /*0cec*/ 	.word	0x00000004
        /*0cf0*/ 	.word	0x00030820
        /*0cf4*/ 	.short	0x010a
        /*0cf6*/ 	.byte	0x3f
	.zero		1


	//   ....[65]....
        /*0cf8*/ 	.word	0x0001a080
        /*0cfc*/ 	.word	0x00000005
        /*0d00*/ 	.word	0x00030840
        /*0d04*/ 	.short	0x010a
        /*0d06*/ 	.byte	0x3f
	.zero		1


	//   ....[66]....
        /*0d08*/ 	.word	0x0001a120
        /*0d0c*/ 	.word	0x00000017
        /*0d10*/ 	.word	0x00030840
        /*0d14*/ 	.short	0x010a
        /*0d16*/ 	.byte	0x3f
	.zero		1


	//   ....[67]....
        /*0d18*/ 	.word	0x0001a160
        /*0d1c*/ 	.word	0x00000005
        /*0d20*/ 	.word	0x00030860
        /*0d24*/ 	.short	0x010a
        /*0d26*/ 	.byte	0x3f
	.zero		1


	//   ....[68]....
        /*0d28*/ 	.word	0x0001a1a0
        /*0d2c*/ 	.word	0x00000017
        /*0d30*/ 	.word	0x00030860
        /*0d34*/ 	.short	0x010a
        /*0d36*/ 	.byte	0x3f
	.zero		1


	//   ....[69]....
        /*0d38*/ 	.word	0x0001a210
        /*0d3c*/ 	.word	0x00000003
        /*0d40*/ 	.word	0x00030800
        /*0d44*/ 	.short	0x010a
        /*0d46*/ 	.byte	0x3f
	.zero		1


	//   ....[70]....
        /*0d48*/ 	.word	0x0001a260
        /*0d4c*/ 	.word	0x00000003
        /*0d50*/ 	.word	0x00030830
        /*0d54*/ 	.short	0x010a
        /*0d56*/ 	.byte	0x3f
	.zero		1


	//   ....[71]....
        /*0d58*/ 	.word	0x0001a2c0
        /*0d5c*/ 	.word	0x00000009
        /*0d60*/ 	.word	0x00030830
        /*0d64*/ 	.short	0x010a
        /*0d66*/ 	.byte	0x3f
	.zero		1


	//   ....[72]....
        /*0d68*/ 	.word	0x0001a320
        /*0d6c*/ 	.word	0x00000002
        /*0d70*/ 	.word	0x00030850
        /*0d74*/ 	.short	0x010a
        /*0d76*/ 	.byte	0x3f
	.zero		1


	//   ....[73]....
        /*0d78*/ 	.word	0x0001a380
        /*0d7c*/ 	.word	0x00000009
        /*0d80*/ 	.word	0x00030830
        /*0d84*/ 	.short	0x010a
        /*0d86*/ 	.byte	0x3f
	.zero		1


	//   ....[74]....
        /*0d88*/ 	.word	0x0001a3e0
        /*0d8c*/ 	.word	0x00000002
        /*0d90*/ 	.word	0x00030850
        /*0d94*/ 	.short	0x010a
        /*0d96*/ 	.byte	0x3f
	.zero		1


	//   ....[75]....
        /*0d98*/ 	.word	0x0001a440
        /*0d9c*/ 	.word	0x00000009
        /*0da0*/ 	.word	0x00030830
        /*0da4*/ 	.short	0x010a
        /*0da6*/ 	.byte	0x3f
	.zero		1


	//   ....[76]....
        /*0da8*/ 	.word	0x0001a4a0
        /*0dac*/ 	.word	0x00000002
        /*0db0*/ 	.word	0x00030850
        /*0db4*/ 	.short	0x010a
        /*0db6*/ 	.byte	0x3f
	.zero		1


	//   ....[77]....
        /*0db8*/ 	.word	0x0001a500
        /*0dbc*/ 	.word	0x00000005
        /*0dc0*/ 	.word	0x00030850
        /*0dc4*/ 	.short	0x010a
        /*0dc6*/ 	.byte	0x3f
	.zero		1


	//   ....[78]....
        /*0dc8*/ 	.word	0x0001a620
        /*0dcc*/ 	.word	0x00000007
        /*0dd0*/ 	.word	0x00030840
        /*0dd4*/ 	.short	0x010a
        /*0dd6*/ 	.byte	0x3f
	.zero		1


	//   ....[79]....
        /*0dd8*/ 	.word	0x0001b980
        /*0ddc*/ 	.word	0x00000011
        /*0de0*/ 	.word	0x00030820
        /*0de4*/ 	.short	0x010a
        /*0de6*/ 	.byte	0x3f
	.zero		1


	//   ....[80]....
        /*0de8*/ 	.word	0x0001b9d0
        /*0dec*/ 	.word	0x00000006
        /*0df0*/ 	.word	0x00030840
        /*0df4*/ 	.short	0x010a
        /*0df6*/ 	.byte	0x3f
	.zero		1


	//   ....[81]....
        /*0df8*/ 	.word	0x0001c1a0
        /*0dfc*/ 	.word	0x00000006
        /*0e00*/ 	.word	0x00030860
        /*0e04*/ 	.short	0x010a
        /*0e06*/ 	.byte	0x3f
	.zero		1


	//   ....[82]....
        /*0e08*/ 	.word	0x0001ca30
        /*0e0c*/ 	.word	0x00000000
        /*0e10*/ 	.word	0x00030860
        /*0e14*/ 	.short	0x010a
        /*0e16*/ 	.byte	0x3f
	.zero		1


	//   ....[83]....
        /*0e18*/ 	.word	0x0001dc70
        /*0e1c*/ 	.word	0x00000004
        /*0e20*/ 	.word	0x00030820
        /*0e24*/ 	.short	0x010a
        /*0e26*/ 	.byte	0x3f
	.zero		1


	//   ....[84]....
        /*0e28*/ 	.word	0x0001de10
        /*0e2c*/ 	.word	0x00000005
        /*0e30*/ 	.word	0x00030840
        /*0e34*/ 	.short	0x010a
        /*0e36*/ 	.byte	0x3f
	.zero		1


	//   ....[85]....
        /*0e38*/ 	.word	0x0001de60
        /*0e3c*/ 	.word	0x00000017
        /*0e40*/ 	.word	0x00030840
        /*0e44*/ 	.short	0x010a
        /*0e46*/ 	.byte	0x3f
	.zero		1


	//   ....[86]....
        /*0e48*/ 	.word	0x0001deb0
        /*0e4c*/ 	.word	0x00000005
        /*0e50*/ 	.word	0x00030860
        /*0e54*/ 	.short	0x010a
        /*0e56*/ 	.byte	0x3f
	.zero		1


	//----- nvinfo : EIATTR_NUM_MBARRIERS
	.align		4
.L_209:
        /*0e58*/ 	.byte	0x03, 0x38
        /*0e5a*/ 	.short	0x0016


	//----- nvinfo : EIATTR_EXIT_INSTR_OFFSETS
	.align		4
        /*0e5c*/ 	.byte	0x04, 0x1c
        /*0e5e*/ 	.short	(.L_211 - .L_210)


	//   ....[0]....
.L_210:
        /*0e60*/ 	.word	0x00000990


	//   ....[1]....
        /*0e64*/ 	.word	0x00013bf0


	//   ....[2]....
        /*0e68*/ 	.word	0x0001a1f0


	//----- nvinfo : EIATTR_MAX_THREADS
	.align		4
.L_211:
        /*0e6c*/ 	.byte	0x04, 0x05
        /*0e6e*/ 	.short	(.L_213 - .L_212)
.L_212:
        /*0e70*/ 	.word	0x00000180
        /*0e74*/ 	.word	0x00000001
        /*0e78*/ 	.word	0x00000001


	//----- nvinfo : EIATTR_CRS_STACK_SIZE
	.align		4
.L_213:
        /*0e7c*/ 	.byte	0x04, 0x1e
        /*0e7e*/ 	.short	(.L_215 - .L_214)
.L_214:
        /*0e80*/ 	.word	0x00000000


	//----- nvinfo : EIATTR_CBANK_PARAM_SIZE
	.align		4
.L_215:
        /*0e84*/ 	.byte	0x03, 0x19
        /*0e86*/ 	.short	0x0af0


	//----- nvinfo : EIATTR_PARAM_CBANK
	.align		4
        /*0e88*/ 	.byte	0x04, 0x0a
        /*0e8a*/ 	.short	(.L_217 - .L_216)
	.align		4
.L_216:
        /*0e8c*/ 	.word	index@(.nv.constant0._ZN7cutlass13device_kernelIN5flash11enable_sm90INS1_16FlashAttnFwdSm90INS1_25CollectiveMainloopFwdSm90ILi2EN4cute5tupleIJNS5_1CILi1EEES8_S8_EEENS6_IJNS7_ILi128EEENS7_ILi96EEENS7_ILi192EEEEEELi192ENS_10bfloat16_tEfNS_4arch4Sm90ELb0ELb1ELb1ELb1ELb1ELb0ELb0ELb1ELb1ELb1ELb1ELb0EEENS1_21CollectiveEpilogueFwdINS6_IJSA_SC_SB_EEES9_SE_SG_Li256ELb1ELb1ELb1ELb0EEENS1_36VarlenDynamicPersistentTileSchedulerILi128ELi96ELi256ELi128ELb1ELb1ELb1ELb1ELb0ELb1EEEEEEEEEvNT_6ParamsE)
        /*0e90*/ 	.short	0x0210
        /*0e92*/ 	.short	0x0af0


	//----- nvinfo : EIATTR_SW_WAR
	.align		4
.L_217:
        /*0e94*/ 	.byte	0x04, 0x36
        /*0e96*/ 	.short	(.L_219 - .L_218)
.L_218:
        /*0e98*/ 	.word	0x00000008
.L_219:


//--------------------- .nv.info._ZN7cutlass13device_kernelIN5flash11enable_sm90INS1_16FlashAttnFwdSm90INS1_25CollectiveMainloopFwdSm90ILi2EN4cute5tupleIJNS5_1CILi1EEES8_S8_EEENS6_IJNS7_ILi128EEENS7_ILi96EEENS7_ILi192EEEEEELi192ENS_10bfloat16_tEfNS_4arch4Sm90ELb0ELb1ELb1ELb1ELb1ELb1ELb0ELb1ELb1ELb1ELb1ELb0EEENS1_21CollectiveEpilogueFwdINS6_IJSA_SC_SB_EEES9_SE_SG_Li256ELb1ELb1ELb1ELb0EEENS1_36VarlenDynamicPersistentTileSchedulerILi128ELi96ELi256ELi128ELb1ELb1ELb1ELb1ELb0ELb1EEEEEEEEEvNT_6ParamsE --------------------------
	.section	.nv.info._ZN7cutlass13device_kernelIN5flash11enable_sm90INS1_16FlashAttnFwdSm90INS1_25CollectiveMainloopFwdSm90ILi2EN4cute5tupleIJNS5_1CILi1EEES8_S8_EEENS6_IJNS7_ILi128EEENS7_ILi96EEENS7_ILi192EEEEEELi192ENS_10bfloat16_tEfNS_4arch4Sm90ELb0ELb1ELb1ELb1ELb1ELb1ELb0ELb1ELb1ELb1ELb1ELb0EEENS1_21CollectiveEpilogueFwdINS6_IJSA_SC_SB_EEES9_SE_SG_Li256ELb1ELb1ELb1ELb0EEENS1_36VarlenDynamicPersistentTileSchedulerILi128ELi96ELi256ELi128ELb1ELb1ELb1ELb1ELb0ELb1EEEEEEEEEvNT_6ParamsE,"",@"SHT_CUDA_INFO"
	.sectionflags	@""
	.align	4


	//----- nvinfo : EIATTR_CUDA_API_VERSION
	.align		4
        /*0000*/ 	.byte	0x04, 0x37
        /*0002*/ 	.short	(.L_221 - .L_220)
.L_220:
        /*0004*/ 	.word	0x00000082


	//----- nvinfo : EIATTR_KPARAM_INFO
	.align		4
.L_221:
        /*0008*/ 	.byte	0x04, 0x17
        /*000a*/ 	.short	(.L_223 - .L_222)
.L_222:
        /*000c*/ 	.word	0x00000000
        /*0010*/ 	.short	0x0000
        /*0012*/ 	.short	0x0070
        /*0014*/ 	.byte	0x00, 0xf0, 0x01, 0x2a


	//----- nvinfo : EIATTR_SPARSE_MMA_MASK
	.align		4
.L_223:
        /*0018*/ 	.byte	0x03, 0x50
        /*001a*/ 	.short	0x0000


	//----- nvinfo : EIATTR_MAXREG_COUNT
	.align		4
        /*001c*/ 	.byte	0x03, 0x1b
        /*001e*/ 	.short	0x00a8


	//----- nvinfo : EIATTR_NUM_BARRIERS
	.align		4
        /*0020*/ 	.byte	0x02, 0x4c
        /*0022*/ 	.byte	0x10
	.zero		1


	//----- nvinfo : EIATTR_EXTERNS
	.align		4
        /*0024*/ 	.byte	0x04, 0x0f
        /*0026*/ 	.short	(.L_225 - .L_224)


	//   ....[0]....
	.align		4
.L_224:
        /*0028*/ 	.word	index@(__assertfail)


	//----- nvinfo : EIATTR_ANNOTATIONS
	.align		4
.L_225:
        /*002c*/ 	.byte	0x04, 0x55
        /*002e*/ 	.short	(.L_227 - .L_226)


	//   ....[0]....
.L_226:
        /* <DEDUP_REMOVED lines=47> */


	//----- nvinfo : EIATTR_MERCURY_ISA_VERSION
	.align		4
.L_227:
        /*0308*/ 	.byte	0x03, 0x5f
        /*030a*/ 	.short	0x0101


	//----- nvinfo : EIATTR_UNUSED_LOAD_BYTE_OFFSET
	.align		4
        /*030c*/ 	.byte	0x04, 0x44
        /*030e*/ 	.short	(.L_229 - .L_228)


	//   ....[0]....
.L_228:
        /*0310*/ 	.word	0x00000af0
        /*0314*/ 	.word	0x0000fff0


	//   ....[1]....
        /*0318*/ 	.word	0x0001ac20
        /*031c*/ 	.word	0x0000fff0


	//----- nvinfo : EIATTR_INT_WARP_WIDE_INSTR_OFFSETS
	.align		4
.L_229:
        /*0320*/ 	.byte	0x04, 0x31
        /*0322*/ 	.short	(.L_231 - .L_230)


	//   ....[0]....
.L_230:
        /*0324*/ 	.word	0x000001c0


	//   ....[1]....
        /*0328*/ 	.word	0x00000200


	//   ....[2]....
        /*032c*/ 	.word	0x00000270


	//   ....[3]....
        /*0330*/ 	.word	0x00021f70


	//   ....[4]....
        /*0334*/ 	.word	0x00022000


	//   ....[5]....
        /*0338*/ 	.word	0x00024dd0


	//   ....[6]....
        /*033c*/ 	.word	0x00024e60


	//----- nvinfo : EIATTR_COOP_GROUP_MASK_REGIDS
	.align		4
.L_231:
        /*0340*/ 	.byte	0x04, 0x29
        /*0342*/ 	.short	(.L_233 - .L_232)


	//   ....[0]....
.L_232:
        /*0344*/ 	.word	0xffffffff


	//   ....[1]....
        /*0348*/ 	.word	0xffffffff


	//   ....[2]....
        /*034c*/ 	.word	0xffffffff


	//   ....[3]....
        /*0350*/ 	.word	0xffffffff


	//   ....[4]....
        /*0354*/ 	.word	0xffffffff


	//   ....[5]....
        /*0358*/ 	.word	0xffffffff


	//   ....[6]....
        /*035c*/ 	.word	0xffffffff


	//   ....[7]....
        /*0360*/ 	.word	0xffffffff


	//   ....[8]....
        /*0364*/ 	.word	0xffffffff


	//   ....[9]....
        /*0368*/ 	.word	0xffffffff


	//   ....[10]....
        /*036c*/ 	.word	0xffffffff


	//   ....[11]....
        /*0370*/ 	.word	0xffffffff


	//   ....[12]....
        /*0374*/ 	.word	0xffffffff


	//   ....[13]....
        /*0378*/ 	.word	0xffffffff


	//   ....[14]....
        /*037c*/ 	.word	0xffffffff


	//   ....[15]....
        /*0380*/ 	.word	0xffffffff


	//   ....[16]....
        /*0384*/ 	.word	0xffffffff


	//   ....[17]....
        /*0388*/ 	.word	0xffffffff


	//   ....[18]....
        /*038c*/ 	.word	0xffffffff


	//   ....[19]....
        /*0390*/ 	.word	0xffffffff


	//   ....[20]....
        /*0394*/ 	.word	0xffffffff


	//   ....[21]....
        /*0398*/ 	.word	0xffffffff


	//   ....[22]....
        /*039c*/ 	.word	0xffffffff


	//   ....[23]....
        /*03a0*/ 	.word	0xffffffff


	//   ....[24]....
        /*03a4*/ 	.word	0xffffffff


	//   ....[25]....
        /*03a8*/ 	.word	0xffffffff


	//   ....[26]....
        /*03ac*/ 	.word	0xffffffff


	//   ....[27]....
        /*03b0*/ 	.word	0xffffffff


	//   ....[28]....
        /*03b4*/ 	.word	0xffffffff


	//   ....[29]....
        /*03b8*/ 	.word	0xffffffff


	//   ....[30]....
        /*03bc*/ 	.word	0xffffffff


	//   ....[31]....
        /*03c0*/ 	.word	0xffffffff


	//   ....[32]....
        /*03c4*/ 	.word	0xffffffff


	//   ....[33]....
        /*03c8*/ 	.word	0xffffffff


	//   ....[34]....
        /*03cc*/ 	.word	0xffffffff


	//   ....[35]....
        /*03d0*/ 	.word	0xffffffff


	//   ....[36]....
        /*03d4*/ 	.word	0xffffffff


	//   ....[37]....
        /*03d8*/ 	.word	0xffffffff


	//   ....[38]....
        /*03dc*/ 	.word	0xffffffff


	//   ....[39]....
        /*03e0*/ 	.word	0xffffffff


	//   ....[40]....
        /*03e4*/ 	.word	0xffffffff


	//   ....[41]....
        /*03e8*/ 	.word	0xffffffff


	//   ....[42]....
        /*03ec*/ 	.word	0xffffffff


	//   ....[43]....
        /*03f0*/ 	.word	0xffffffff


	//   ....[44]....
        /*03f4*/ 	.word	0xffffffff


	//   ....[45]....
        /*03f8*/ 	.word	0xffffffff


	//   ....[46]....
        /*03fc*/ 	.word	0xffffffff


	//   ....[47]....
        /*0400*/ 	.word	0xffffffff


	//   ....[48]....
        /*0404*/ 	.word	0xffffffff


	//   ....[49]....
        /*0408*/ 	.word	0xffffffff


	//   ....[50]....
        /*040c*/ 	.word	0xffffffff


	//   ....[51]....
        /*0410*/ 	.word	0xffffffff


	//   ....[52]....
        /*0414*/ 	.word	0xffffffff


	//   ....[53]....
        /*0418*/ 	.word	0xffffffff


	//   ....[54]....
        /*041c*/ 	.word	0xffffffff


	//   ....[55]....
        /*0420*/ 	.word	0xffffffff


	//   ....[56]....
        /*0424*/ 	.word	0xffffffff


	//   ....[57]....
        /*0428*/ 	.word	0xffffffff


	//   ....[58]....
        /*042c*/ 	.word	0xffffffff


	//   ....[59]....
        /*0430*/ 	.word	0xffffffff


	//   ....[60]....
        /*0434*/ 	.word	0xffffffff


	//   ....[61]....
        /*0438*/ 	.word	0xffffffff


	//   ....[62]....
        /*043c*/ 	.word	0xffffffff


	//   ....[63]....
        /*0440*/ 	.word	0xffffffff


	//   ....[64]....
        /*0444*/ 	.word	0xffffffff


	//   ....[65]....
        /*0448*/ 	.word	0xffffffff


	//   ....[66]....
        /*044c*/ 	.word	0xffffffff


	//   ....[67]....
        /*0450*/ 	.word	0xffffffff


	//   ....[68]....
        /*0454*/ 	.word	0xffffffff


	//   ....[69]....
        /*0458*/ 	.word	0xffffffff


	//   ....[70]....
        /*045c*/ 	.word	0xffffffff


	//   ....[71]....
        /*0460*/ 	.word	0xffffffff


	//   ....[72]....
        /*0464*/ 	.word	0xffffffff


	//   ....[73]....
        /*0468*/ 	.word	0xffffffff


	//   ....[74]....
        /*046c*/ 	.word	0xffffffff


	//   ....[75]....
        /*0470*/ 	.word	0xffffffff


	//   ....[76]....
        /*0474*/ 	.word	0xffffffff


	//   ....[77]....
        /*0478*/ 	.word	0xffffffff


	//   ....[78]....
        /*047c*/ 	.word	0xffffffff


	//   ....[79]....
        /*0480*/ 	.word	0xffffffff


	//   ....[80]....
        /*0484*/ 	.word	0xffffffff


	//   ....[81]....
        /*0488*/ 	.word	0xffffffff


	//   ....[82]....
        /*048c*/ 	.word	0xffffffff


	//   ....[83]....
        /*0490*/ 	.word	0xffffffff


	//   ....[84]....
        /*0494*/ 	.word	0xffffffff


	//   ....[85]....
        /*0498*/ 	.word	0xffffffff


	//   ....[86]....
        /*049c*/ 	.word	0xffffffff


	//   ....[87]....
        /*04a0*/ 	.word	0xffffffff


	//   ....[88]....
        /*04a4*/ 	.word	0xffffffff


	//   ....[89]....
        /*04a8*/ 	.word	0xffffffff


	//   ....[90]....
        /*04ac*/ 	.word	0xffffffff


	//   ....[91]....
        /*04b0*/ 	.word	0xffffffff


	//   ....[92]....
        /*04b4*/ 	.word	0xffffffff


	//   ....[93]....
        /*04b8*/ 	.word	0xffffffff


	//   ....[94]....
        /*04bc*/ 	.word	0xffffffff


	//   ....[95]....
        /*04c0*/ 	.word	0xffffffff


	//   ....[96]....
        /*04c4*/ 	.word	0xffffffff


	//   ....[97]....
        /*04c8*/ 	.word	0xffffffff


	//   ....[98]....
        /*04cc*/ 	.word	0xffffffff


	//   ....[99]....
        /*04d0*/ 	.word	0xffffffff


	//   ....[100]....
        /*04d4*/ 	.word	0xffffffff


	//   ....[101]....
        /*04d8*/ 	.word	0xffffffff


	//   ....[102]....
        /*04dc*/ 	.word	0xffffffff


	//   ....[103]....
        /*04e0*/ 	.word	0xffffffff


	//   ....[104]....
        /*04e4*/ 	.word	0xffffffff


	//   ....[105]....
        /*04e8*/ 	.word	0xffffffff


	//   ....[106]....
        /*04ec*/ 	.word	0xffffffff


	//   ....[107]....
        /*04f0*/ 	.word	0xffffffff


	//   ....[108]....
        /*04f4*/ 	.word	0xffffffff


	//   ....[109]....
        /*04f8*/ 	.word	0xffffffff


	//   ....[110]....
        /*04fc*/ 	.word	0xffffffff


	//   ....[111]....
        /*0500*/ 	.word	0xffffffff


	//   ....[112]....
        /*0504*/ 	.word	0xffffffff


	//   ....[113]....
        /*0508*/ 	.word	0xffffffff


	//   ....[114]....
        /*050c*/ 	.word	0xffffffff


	//   ....[115]....
        /*0510*/ 	.word	0xffffffff


	//   ....[116]....
        /*0514*/ 	.word	0xffffffff


	//   ....[117]....
        /*0518*/ 	.word	0xffffffff


	//   ....[118]....
        /*051c*/ 	.word	0xffffffff


	//   ....[119]....
        /*0520*/ 	.word	0xffffffff


	//   ....[120]....
        /*0524*/ 	.word	0xffffffff


	//   ....[121]....
        /*0528*/ 	.word	0xffffffff


	//   ....[122]....
        /*052c*/ 	.word	0xffffffff


	//   ....[123]....
        /*0530*/ 	.word	0xffffffff


	//   ....[124]....
        /*0534*/ 	.word	0xffffffff


	//   ....[125]....
        /*0538*/ 	.word	0xffffffff


	//   ....[126]....
        /*053c*/ 	.word	0xffffffff


	//   ....[127]....
        /*0540*/ 	.word	0xffffffff


	//   ....[128]....
        /*0544*/ 	.word	0xffffffff


	//   ....[129]....
        /*0548*/ 	.word	0xffffffff


	//   ....[130]....
        /*054c*/ 	.word	0xffffffff


	//   ....[131]....
        /*0550*/ 	.word	0xffffffff


	//   ....[132]....
        /*0554*/ 	.word	0xffffffff


	//   ....[133]....
        /*0558*/ 	.word	0xffffffff


	//   ....[134]....
        /*055c*/ 	.word	0xffffffff


	//   ....[135]....
        /*0560*/ 	.word	0xffffffff


	//   ....[136]....
        /*0564*/ 	.word	0xffffffff


	//   ....[137]....
        /*0568*/ 	.word	0xffffffff


	//   ....[138]....
        /*056c*/ 	.word	0xffffffff


	//   ....[139]....
        /*0570*/ 	.word	0xffffffff


	//   ....[140]....
        /*0574*/ 	.word	0xffffffff


	//   ....[141]....
        /*0578*/ 	.word	0xffffffff


	//   ....[142]....
        /*057c*/ 	.word	0xffffffff


	//   ....[143]....
        /*0580*/ 	.word	0xffffffff


	//   ....[144]....
        /*0584*/ 	.word	0xffffffff


	//   ....[145]....
        /*0588*/ 	.word	0xffffffff


	//   ....[146]....
        /*058c*/ 	.word	0xffffffff


	//   ....[147]....
        /*0590*/ 	.word	0xffffffff


	//   ....[148]....
        /*0594*/ 	.word	0xffffffff


	//   ....[149]....
        /*0598*/ 	.word	0xffffffff


	//   ....[150]....
        /*059c*/ 	.word	0xffffffff


	//   ....[151]....
        /*05a0*/ 	.word	0xffffffff


	//   ....[152]....
        /*05a4*/ 	.word	0xffffffff


	//   ....[153]....
        /*05a8*/ 	.word	0xffffffff


	//   ....[154]....
        /*05ac*/ 	.word	0xffffffff


	//   ....[155]....
        /*05b0*/ 	.word	0xffffffff


	//   ....[156]....
        /*05b4*/ 	.word	0xffffffff


	//   ....[157]....
        /*05b8*/ 	.word	0xffffffff


	//   ....[158]....
        /*05bc*/ 	.word	0xffffffff


	//   ....[159]....
        /*05c0*/ 	.word	0xffffffff


	//   ....[160]....
        /*05c4*/ 	.word	0xffffffff


	//   ....[161]....
        /*05c8*/ 	.word	0xffffffff


	//   ....[162]....
        /*05cc*/ 	.word	0xffffffff


	//   ....[163]....
        /*05d0*/ 	.word	0xffffffff


	//   ....[164]....
        /*05d4*/ 	.word	0xffffffff


	//   ....[165]....
        /*05d8*/ 	.word	0xffffffff


	//   ....[166]....
        /*05dc*/ 	.word	0xffffffff


	//   ....[167]....
        /*05e0*/ 	.word	0xffffffff


	//   ....[168]....
        /*05e4*/ 	.word	0xffffffff


	//   ....[169]....
        /*05e8*/ 	.word	0xffffffff


	//   ....[170]....
        /*05ec*/ 	.word	0xffffffff


	//   ....[171]....
        /*05f0*/ 	.word	0xffffffff


	//   ....[172]....
        /*05f4*/ 	.word	0xffffffff


	//   ....[173]....
        /*05f8*/ 	.word	0xffffffff


	//   ....[174]....
        /*05fc*/ 	.word	0xffffffff


	//   ....[175]....
        /*0600*/ 	.word	0xffffffff


	//   ....[176]....
        /*0604*/ 	.word	0xffffffff


	//   ....[177]....
        /*0608*/ 	.word	0xffffffff


	//   ....[178]....
        /*060c*/ 	.word	0xffffffff


	//   ....[179]....
        /*0610*/ 	.word	0x0500000f


	//   ....[180]....
        /*0614*/ 	.word	0x0500000f


	//   ....[181]....
        /*0618*/ 	.word	0x0500000f


	//   ....[182]....
        /*061c*/ 	.word	0x0500000f


	//   ....[183]....
        /*0620*/ 	.word	0x0500000f


	//   ....[184]....
        /*0624*/ 	.word	0x0500000f


	//   ....[185]....
        /*0628*/ 	.word	0x0500000f


	//   ....[186]....
        /*062c*/ 	.word	0x0500000f


	//   ....[187]....
        /*0630*/ 	.word	0x0500000f


	//   ....[188]....
        /*0634*/ 	.word	0x0500000f


	//   ....[189]....
        /*0638*/ 	.word	0x0500000f


	//   ....[190]....
        /*063c*/ 	.word	0x0500000f


	//   ....[191]....
        /*0640*/ 	.word	0x0500000f


	//   ....[192]....
        /*0644*/ 	.word	0x0500000f


	//   ....[193]....
        /*0648*/ 	.word	0x0500000f


	//   ....[194]....
        /*064c*/ 	.word	0x0500000f


	//   ....[195]....
        /*0650*/ 	.word	0x0500000f


	//   ....[196]....
        /*0654*/ 	.word	0x0500000f


	//   ....[197]....
        /*0658*/ 	.word	0x0500000f


	//   ....[198]....
        /*065c*/ 	.word	0x0500000f


	//   ....[199]....
        /*0660*/ 	.word	0x0500000f


	//   ....[200]....
        /*0664*/ 	.word	0x0500000f


	//   ....[201]....
        /*0668*/ 	.word	0x0500000f


	//   ....[202]....
        /*066c*/ 	.word	0x0500000f


	//   ....[203]....
        /*0670*/ 	.word	0x0500000f


	//   ....[204]....
        /*0674*/ 	.word	0x0500000f


	//   ....[205]....
        /*0678*/ 	.word	0x0500000f


	//   ....[206]....
        /*067c*/ 	.word	0x0500000f


	//   ....[207]....
        /*0680*/ 	.word	0x0500000f


	//   ....[208]....
        /*0684*/ 	.word	0x0500000f


	//   ....[209]....
        /*0688*/ 	.word	0x0500000f


	//   ....[210]....
        /*068c*/ 	.word	0x0500000f


	//   ....[211]....
        /*0690*/ 	.word	0x0500000f


	//   ....[212]....
        /*0694*/ 	.word	0x0500000f


	//   ....[213]....
        /*0698*/ 	.word	0x0500000f


	//   ....[214]....
        /*069c*/ 	.word	0x0500000f


	//   ....[215]....
        /*06a0*/ 	.word	0x0500000f


	//   ....[216]....
        /*06a4*/ 	.word	0x0500000f


	//   ....[217]....
        /*06a8*/ 	.word	0x0500000f


	//   ....[218]....
        /*06ac*/ 	.word	0x0500000f


	//   ....[219]....
        /*06b0*/ 	.word	0x0500000f


	//   ....[220]....
        /*06b4*/ 	.word	0x0500000f


	//   ....[221]....
        /*06b8*/ 	.word	0x0500000f


	//   ....[222]....
        /*06bc*/ 	.word	0x0500000f


	//   ....[223]....
        /*06c0*/ 	.word	0x0500000f


	//   ....[224]....
        /*06c4*/ 	.word	0x0500000f


	//   ....[225]....
        /*06c8*/ 	.word	0x0500000f


	//   ....[226]....
        /*06cc*/ 	.word	0x0500000f


	//   ....[227]....
        /*06d0*/ 	.word	0x0500000f


	//   ....[228]....
        /*06d4*/ 	.word	0x0500000f


	//   ....[229]....
        /*06d8*/ 	.word	0x0500000f


	//   ....[230]....
        /*06dc*/ 	.word	0x0500000f


	//   ....[231]....
        /*06e0*/ 	.word	0x0500000f


	//   ....[232]....
        /*06e4*/ 	.word	0x0500000f


	//   ....[233]....
        /*06e8*/ 	.word	0x0500000f


	//   ....[234]....
        /*06ec*/ 	.word	0x0500000f


	//   ....[235]....
        /*06f0*/ 	.word	0x0500000f


	//   ....[236]....
        /*06f4*/ 	.word	0x0500000f


	//   ....[237]....
        /*06f8*/ 	.word	0x0500000f


	//   ....[238]....
        /*06fc*/ 	.word	0x0500000f


	//   ....[239]....
        /*0700*/ 	.word	0x0500000f


	//   ....[240]....
        /*0704*/ 	.word	0x0500000f


	//   ....[241]....
        /*0708*/ 	.word	0x0500000f


	//   ....[242]....
        /*070c*/ 	.word	0x0500000f


	//   ....[243]....
        /*0710*/ 	.word	0x0500000f


	//   ....[244]....
        /*0714*/ 	.word	0x0500000f


	//   ....[245]....
        /*0718*/ 	.word	0x0500000f


	//   ....[246]....
        /*071c*/ 	.word	0x0500000f


	//   ....[247]....
        /*0720*/ 	.word	0x0500000f


	//   ....[248]....
        /*0724*/ 	.word	0x0500000f


	//   ....[249]....
        /*0728*/ 	.word	0x0500000f


	//   ....[250]....
        /*072c*/ 	.word	0x0500000f


	//   ....[251]....
        /*0730*/ 	.word	0x0500000f


	//   ....[252]....
        /*0734*/ 	.word	0x0500000f


	//   ....[253]....
        /*0738*/ 	.word	0x0500000f


	//   ....[254]....
        /*073c*/ 	.word	0x0500000f


	//   ....[255]....
        /*0740*/ 	.word	0x0500000f


	//   ....[0]....
        /*0744*/ 	.word	0x0500000f


	//   ....[1]....
        /*0748*/ 	.word	0x0500000f


	//   ....[2]....
        /*074c*/ 	.word	0x0500000f


	//   ....[3]....
        /*0750*/ 	.word	0x0500000f


	//   ....[4]....
        /*0754*/ 	.word	0x0500000f


	//   ....[5]....
        /*0758*/ 	.word	0x0500000f


	//   ....[6]....
        /*075c*/ 	.word	0x0500000f


	//   ....[7]....
        /*0760*/ 	.word	0x0500000f


	//   ....[8]....
        /*0764*/ 	.word	0x0500000f


	//   ....[9]....
        /*0768*/ 	.word	0x0500000f


	//   ....[10]....
        /*076c*/ 	.word	0x0500000f


	//   ....[11]....
        /*0770*/ 	.word	0x0500000f


	//   ....[12]....
        /*0774*/ 	.word	0x0500000f


	//   ....[13]....
        /*0778*/ 	.word	0x0500000f


	//   ....[14]....
        /*077c*/ 	.word	0x0500000f


	//   ....[15]....
        /*0780*/ 	.word	0x0500000f


	//   ....[16]....
        /*0784*/ 	.word	0x0500000f


	//   ....[17]....
        /*0788*/ 	.word	0x0500000f


	//   ....[18]....
        /*078c*/ 	.word	0x0500000f


	//   ....[19]....
        /*0790*/ 	.word	0x0500000f


	//   ....[20]....
        /*0794*/ 	.word	0x0500000f


	//   ....[21]....
        /*0798*/ 	.word	0x0500000f


	//   ....[22]....
        /*079c*/ 	.word	0x0500000f


	//   ....[23]....
        /*07a0*/ 	.word	0x0500000f


	//   ....[24]....
        /*07a4*/ 	.word	0x0500000f


	//   ....[25]....
        /*07a8*/ 	.word	0x0500000f


	//   ....[26]....
        /*07ac*/ 	.word	0x0500000f


	//   ....[27]....
        /*07b0*/ 	.word	0x0500000f


	//   ....[28]....
        /*07b4*/ 	.word	0xffffffff


	//   ....[29]....
        /*07b8*/ 	.word	0xffffffff


	//   ....[30]....
        /*07bc*/ 	.word	0xffffffff


	//   ....[31]....
        /*07c0*/ 	.word	0xffffffff


	//   ....[32]....
        /*07c4*/ 	.word	0xffffffff


	//   ....[33]....
        /*07c8*/ 	.word	0xffffffff


	//   ....[34]....
        /*07cc*/ 	.word	0xffffffff


	//   ....[35]....
        /*07d0*/ 	.word	0xffffffff


	//   ....[36]....
        /*07d4*/ 	.word	0xffffffff


	//   ....[37]....
        /*07d8*/ 	.word	0xffffffff


	//   ....[38]....
        /*07dc*/ 	.word	0xffffffff


	//   ....[39]....
        /*07e0*/ 	.word	0xffffffff


	//   ....[40]....
        /*07e4*/ 	.word	0x0500000f


	//   ....[41]....
        /*07e8*/ 	.word	0x0500000f


	//   ....[42]....
        /*07ec*/ 	.word	0x0500000f


	//   ....[43]....
        /*07f0*/ 	.word	0x0500000f


	//   ....[44]....
        /*07f4*/ 	.word	0x0500000f


	//   ....[45]....
        /*07f8*/ 	.word	0x0500000f


	//   ....[46]....
        /*07fc*/ 	.word	0x0500000f


	//   ....[47]....
        /*0800*/ 	.word	0x0500000f


	//   ....[48]....
        /*0804*/ 	.word	0x0500000f


	//   ....[49]....
        /*0808*/ 	.word	0x0500000f


	//   ....[50]....
        /*080c*/ 	.word	0x0500000f


	//   ....[51]....
        /*0810*/ 	.word	0x0500000f


	//----- nvinfo : EIATTR_COOP_GROUP_INSTR_OFFSETS
	.align		4
.L_233:
        /*0814*/ 	.byte	0x04, 0x28
        /*0816*/ 	.short	(.L_235 - .L_234)


	//   ....[0]....
.L_234:
        /*0818*/ 	.word	0x000000d0


	//   ....[1]....
        /*081c*/ 	.word	0x000001d0


	//   ....[2]....
        /*0820*/ 	.word	0x00000220


	//   ....[3]....
        /*0824*/ 	.word	0x00000450


	//   ....[4]....
        /*0828*/ 	.word	0x000005b0


	//   ....[5]....
        /*082c*/ 	.word	0x000006d0


	//   ....[6]....
        /*0830*/ 	.word	0x00000830


	//   ....[7]....
        /*0834*/ 	.word	0x000041b0


	//   ....[8]....
        /*0838*/ 	.word	0x000041c0


	//   ....[9]....
        /*083c*/ 	.word	0x000045b0


	//   ....[10]....
        /*0840*/ 	.word	0x000045c0


	//   ....[11]....
        /*0844*/ 	.word	0x000055b0


	//   ....[12]....
        /*0848*/ 	.word	0x00005da0


	//   ....[13]....
        /*084c*/ 	.word	0x00005db0


	//   ....[14]....
        /*0850*/ 	.word	0x00005dc0


	//   ....[15]....
        /*0854*/ 	.word	0x00005dd0


	//   ....[16]....
        /*0858*/ 	.word	0x00006630


	//   ....[17]....
        /*085c*/ 	.word	0x00006640


	//   ....[18]....
        /*0860*/ 	.word	0x00006650


	//   ....[19]....
        /*0864*/ 	.word	0x00006660


	//   ....[20]....
        /*0868*/ 	.word	0x000097d0


	//   ....[21]....
        /*086c*/ 	.word	0x000097e0


	//   ....[22]....
        /*0870*/ 	.word	0x000097f0


	//   ....[23]....
        /*0874*/ 	.word	0x00009800


	//   ....[24]....
        /*0878*/ 	.word	0x00009e90


	//   ....[25]....
        /*087c*/ 	.word	0x00009ea0


	//   ....[26]....
        /*0880*/ 	.word	0x00009eb0


	//   ....[27]....
        /*0884*/ 	.word	0x00009ec0


	//   ....[28]....
        /*0888*/ 	.word	0x0000de70


	//   ....[29]....
        /*088c*/ 	.word	0x0000e960


	//   ....[30]....
        /*0890*/ 	.word	0x0000f250


	//   ....[31]....
        /*0894*/ 	.word	0x0000f280


	//   ....[32]....
        /*0898*/ 	.word	0x0000f6f0


	//   ....[33]....
        /*089c*/ 	.word	0x0000f770


	//   ....[34]....
        /*08a0*/ 	.word	0x00011500


	//   ....[35]....
        /*08a4*/ 	.word	0x00011c20


	//   ....[36]....
        /*08a8*/ 	.word	0x00012a80


	//   ....[37]....
        /*08ac*/ 	.word	0x00012b90


	//   ....[38]....
        /*08b0*/ 	.word	0x00013120


	//   ....[39]....
        /*08b4*/ 	.word	0x000131a0


	//   ....[40]....
        /*08b8*/ 	.word	0x00015680


	//   ....[41]....
        /*08bc*/ 	.word	0x000156a0


	//   ....[42]....
        /*08c0*/ 	.word	0x000156c0


	//   ....[43]....
        /*08c4*/ 	.word	0x000156e0


	//   ....[44]....
        /*08c8*/ 	.word	0x000173a0


	//   ....[45]....
        /*08cc*/ 	.word	0x00017ac0


	//   ....[46]....
        /*08d0*/ 	.word	0x00018920


	//   ....[47]....
        /*08d4*/ 	.word	0x00018a30


	//   ....[48]....
        /*08d8*/ 	.word	0x00018fc0


	//   ....[49]....
        /*08dc*/ 	.word	0x00019020


	//   ....[50]....
        /*08e0*/ 	.word	0x0001a120


	//   ....[51]....
        /*08e4*/ 	.word	0x0001a150


	//   ....[52]....
        /*08e8*/ 	.word	0x0001a1f0


	//   ....[53]....
        /*08ec*/ 	.word	0x0001a210


	//   ....[54]....
        /*08f0*/ 	.word	0x0001b9e0


	//   ....[55]....
        /*08f4*/ 	.word	0x0001b9f0


	//   ....[56]....
        /*08f8*/ 	.word	0x0001ba00


	//   ....[57]....
        /*08fc*/ 	.word	0x0001ba10


	//   ....[58]....
        /*0900*/ 	.word	0x0001c2c0


	//   ....[59]....
        /*0904*/ 	.word	0x0001c2e0


	//   ....[60]....
        /*0908*/ 	.word	0x0001c420


	//   ....[61]....
        /*090c*/ 	.word	0x0001c440


	//   ....[62]....
        /*0910*/ 	.word	0x0001c540


	//   ....[63]....
        /*0914*/ 	.word	0x0001c560


	//   ....[64]....
        /*0918*/ 	.word	0x0001c670


	//   ....[65]....
        /*091c*/ 	.word	0x0001c690


	//   ....[66]....
        /*0920*/ 	.word	0x0001cba0


	//   ....[67]....
        /*0924*/ 	.word	0x0001cbb0


	//   ....[68]....
        /*0928*/ 	.word	0x0001d240


	//   ....[69]....
        /*092c*/ 	.word	0x0001d250


	//   ....[70]....
        /*0930*/ 	.word	0x0001e140


	//   ....[71]....
        /*0934*/ 	.word	0x0001e170


	//   ....[72]....
        /*0938*/ 	.word	0x0001e290


	//   ....[73]....
        /*093c*/ 	.word	0x0001e2b0


	//   ....[74]....
        /*0940*/ 	.word	0x0001e3b0


	//   ....[75]....
        /*0944*/ 	.word	0x0001e3d0


	//   ....[76]....
        /*0948*/ 	.word	0x0001e4e0


	//   ....[77]....
        /*094c*/ 	.word	0x0001e500


	//   ....[78]....
        /*0950*/ 	.word	0x0001e6a0


	//   ....[79]....
        /*0954*/ 	.word	0x0001e8a0


	//   ....[80]....
        /*0958*/ 	.word	0x0001e8d0


	//   ....[81]....
        /*095c*/ 	.word	0x0001e900


	//   ....[82]....
        /*0960*/ 	.word	0x0001e930


	//   ....[83]....
        /*0964*/ 	.word	0x0001e960


	//   ....[84]....
        /*0968*/ 	.word	0x0001e990


	//   ....[85]....
        /*096c*/ 	.word	0x0001eb10


	//   ....[86]....
        /*0970*/ 	.word	0x0001eb40


	//   ....[87]....
        /*0974*/ 	.word	0x0001eb70


	//   ....[88]....
        /*0978*/ 	.word	0x0001eba0


	//   ....[89]....
        /*097c*/ 	.word	0x0001ebd0


	//   ....[90]....
        /*0980*/ 	.word	0x0001ec00


	//   ....[91]....
        /*0984*/ 	.word	0x0001ec90


	//   ....[92]....
        /*0988*/ 	.word	0x0001ecc0


	//   ....[93]....
        /*098c*/ 	.word	0x0001ecd0


	//   ....[94]....
        /*0990*/ 	.word	0x0001ed10


	//   ....[95]....
        /*0994*/ 	.word	0x000204b0


	//   ....[96]....
        /*0998*/ 	.word	0x00022af0


	//   ....[97]....
        /*099c*/ 	.word	0x00022b10


	//   ....[98]....
        /*09a0*/ 	.word	0x00022bc0


	//   ....[99]....
        /*09a4*/ 	.word	0x00022be0


	//   ....[100]....
        /*09a8*/ 	.word	0x00022c80


	//   ....[101]....
        /*09ac*/ 	.word	0x00022ca0


	//   ....[102]....
        /*09b0*/ 	.word	0x00022d40


	//   ....[103]....
        /*09b4*/ 	.word	0x00022d60


	//   ....[104]....
        /*09b8*/ 	.word	0x00022e00


	//   ....[105]....
        /*09bc*/ 	.word	0x00022e20


	//   ....[106]....
        /*09c0*/ 	.word	0x00022e30


	//   ....[107]....
        /*09c4*/ 	.word	0x00022ec0


	//   ....[108]....
        /*09c8*/ 	.word	0x000235f0


	//   ....[109]....
        /*09cc*/ 	.word	0x00023620


	//   ....[110]....
        /*09d0*/ 	.word	0x00023680


	//   ....[111]....
        /*09d4*/ 	.word	0x000236e0


	//   ....[112]....
        /*09d8*/ 	.word	0x00023730


	//   ....[113]....
        /*09dc*/ 	.word	0x00023790


	//   ....[114]....
        /*09e0*/ 	.word	0x000237e0


	//   ....[115]....
        /*09e4*/ 	.word	0x00023840


	//   ....[116]....
        /*09e8*/ 	.word	0x00023890


	//   ....[117]....
        /*09ec*/ 	.word	0x000238f0


	//   ....[118]....
        /*09f0*/ 	.word	0x00023940


	//   ....[119]....
        /*09f4*/ 	.word	0x000239a0


	//   ....[120]....
        /*09f8*/ 	.word	0x000239f0


	//   ....[121]....
        /*09fc*/ 	.word	0x00023a40


	//   ....[122]....
        /*0a00*/ 	.word	0x00023a60


	//   ....[123]....
        /*0a04*/ 	.word	0x00023aa0


	//   ....[124]....
        /*0a08*/ 	.word	0x00024230


	//   ....[125]....
        /*0a0c*/ 	.word	0x00024270


	//   ....[126]....
        /*0a10*/ 	.word	0x00024280


	//   ....[127]....
        /*0a14*/ 	.word	0x000242e0


	//   ....[128]....
        /*0a18*/ 	.word	0x000242f0


	//   ....[129]....
        /*0a1c*/ 	.word	0x00024350


	//   ....[130]....
        /*0a20*/ 	.word	0x00024380


	//   ....[131]....
        /*0a24*/ 	.word	0x000243c0


	//   ....[132]....
        /*0a28*/ 	.word	0x000243f0


	//   ....[133]....
        /*0a2c*/ 	.word	0x00024430


	//   ....[134]....
        /*0a30*/ 	.word	0x00024460


	//   ....[135]....
        /*0a34*/ 	.word	0x000244a0


	//   ....[136]....
        /*0a38*/ 	.word	0x00024720


	//   ....[137]....
        /*0a3c*/ 	.word	0x00024740


	//   ....[138]....
        /*0a40*/ 	.word	0x00024750


	//   ....[139]....
        /*0a44*/ 	.word	0x000247e0


	//   ....[140]....
        /*0a48*/ 	.word	0x000247f0


	//   ....[141]....
        /*0a4c*/ 	.word	0x00024880


	//   ....[142]....
        /*0a50*/ 	.word	0x00024890


	//   ....[143]....
        /*0a54*/ 	.word	0x00024920


	//   ....[144]....
        /*0a58*/ 	.word	0x00024930


	//   ....[145]....
        /*0a5c*/ 	.word	0x000249c0


	//   ....[146]....
        /*0a60*/ 	.word	0x000249d0


	//   ....[147]....
        /*0a64*/ 	.word	0x000249e0


	//   ....[148]....
        /*0a68*/ 	.word	0x00024fb0


	//   ....[149]....
        /*0a6c*/ 	.word	0x00024ff0


	//   ....[150]....
        /*0a70*/ 	.word	0x00025030


	//   ....[151]....
        /*0a74*/ 	.word	0x00025060


	//   ....[152]....
        /*0a78*/ 	.word	0x000250f0


	//   ....[153]....
        /*0a7c*/ 	.word	0x00025120


	//   ....[154]....
        /*0a80*/ 	.word	0x00025190


	//   ....[155]....
        /*0a84*/ 	.word	0x000251c0


	//   ....[156]....
        /*0a88*/ 	.word	0x00025230


	//   ....[157]....
        /*0a8c*/ 	.word	0x00025260


	//   ....[158]....
        /*0a90*/ 	.word	0x00025290


	//   ....[159]....
        /*0a94*/ 	.word	0x000252e0


	//   ....[160]....
        /*0a98*/ 	.word	0x00025700


	//   ....[161]....
        /*0a9c*/ 	.word	0x00025730


	//   ....[162]....
        /*0aa0*/ 	.word	0x00025790


	//   ....[163]....
        /*0aa4*/ 	.word	0x000257c0


	//   ....[164]....
        /*0aa8*/ 	.word	0x000257f0


	//   ....[165]....
        /*0aac*/ 	.word	0x00025820


	//   ....[166]....
        /*0ab0*/ 	.word	0x00025850


	//   ....[167]....
        /*0ab4*/ 	.word	0x00025880


	//   ....[168]....
        /*0ab8*/ 	.word	0x00025a20


	//   ....[169]....
        /*0abc*/ 	.word	0x00025a50


	//   ....[170]....
        /*0ac0*/ 	.word	0x00025a80


	//   ....[171]....
        /*0ac4*/ 	.word	0x00025ab0


	//   ....[172]....
        /*0ac8*/ 	.word	0x00025ae0


	//   ....[173]....
        /*0acc*/ 	.word	0x00025b10


	//   ....[174]....
        /*0ad0*/ 	.word	0x00025bd0


	//   ....[175]....
        /*0ad4*/ 	.word	0x00025bf0


	//   ....[176]....
        /*0ad8*/ 	.word	0x00025c10


	//   ....[177]....
        /*0adc*/ 	.word	0x00025c70


	//   ....[178]....
        /*0ae0*/ 	.word	0x00026690


	//   ....[179]....
        /*0ae4*/ 	.word	0x000269e0


	//   ....[180]....
        /*0ae8*/ 	.word	0x00026a70


	//   ....[181]....
        /*0aec*/ 	.word	0x00026b00


	//   ....[182]....
        /*0af0*/ 	.word	0x00026b90


	//   ....[183]....
        /*0af4*/ 	.word	0x00026c10


	//   ....[184]....
        /*0af8*/ 	.word	0x00026c60


	//   ....[185]....
        /*0afc*/ 	.word	0x00026cb0


	//   ....[186]....
        /*0b00*/ 	.word	0x00026d00


	//   ....[187]....
        /*0b04*/ 	.word	0x00026d90


	//   ....[188]....
        /*0b08*/ 	.word	0x00026e20


	//   ....[189]....
        /*0b0c*/ 	.word	0x00026e70


	//   ....[190]....
        /*0b10*/ 	.word	0x00026ec0


	//   ....[191]....
        /*0b14*/ 	.word	0x00026fb0


	//   ....[192]....
        /*0b18*/ 	.word	0x00027000


	//   ....[193]....
        /*0b1c*/ 	.word	0x00027050


	//   ....[194]....
        /*0b20*/ 	.word	0x000270a0


	//   ....[195]....
        /*0b24*/ 	.word	0x00027150


	//   ....[196]....
        /*0b28*/ 	.word	0x000271e0


	//   ....[197]....
        /*0b2c*/ 	.word	0x00027240


	//   ....[198]....
        /*0b30*/ 	.word	0x000272a0


	//   ....[199]....
        /*0b34*/ 	.word	0x000276b0


	//   ....[200]....
        /*0b38*/ 	.word	0x00027990


	//   ....[201]....
        /*0b3c*/ 	.word	0x00027a80


	//   ....[202]....
        /*0b40*/ 	.word	0x00027b20


	//   ....[203]....
        /*0b44*/ 	.word	0x00027b80


	//   ....[204]....
        /*0b48*/ 	.word	0x00027c90


	//   ....[205]....
        /*0b4c*/ 	.word	0x00027d00


	//   ....[206]....
        /*0b50*/ 	.word	0x00027e10


	//   ....[207]....
        /*0b54*/ 	.word	0x00027e80


	//   ....[208]....
        /*0b58*/ 	.word	0x00027f90


	//   ....[209]....
        /*0b5c*/ 	.word	0x00028000


	//   ....[210]....
        /*0b60*/ 	.word	0x00028110


	//   ....[211]....
        /*0b64*/ 	.word	0x00028180


	//   ....[212]....
        /*0b68*/ 	.word	0x00028220


	//   ....[213]....
        /*0b6c*/ 	.word	0x00028330


	//   ....[214]....
        /*0b70*/ 	.word	0x000283a0


	//   ....[215]....
        /*0b74*/ 	.word	0x00028420


	//   ....[216]....
        /*0b78*/ 	.word	0x000284f0


	//   ....[217]....
        /*0b7c*/ 	.word	0x00028570


	//   ....[218]....
        /*0b80*/ 	.word	0x00028650


	//   ....[219]....
        /*0b84*/ 	.word	0x000286d0


	//   ....[220]....
        /*0b88*/ 	.word	0x000287b0


	//   ....[221]....
        /*0b8c*/ 	.word	0x00028830


	//   ....[222]....
        /*0b90*/ 	.word	0x00028910


	//   ....[223]....
        /*0b94*/ 	.word	0x00028990


	//   ....[224]....
        /*0b98*/ 	.word	0x00028a70


	//   ....[225]....
        /*0b9c*/ 	.word	0x00028af0


	//   ....[226]....
        /*0ba0*/ 	.word	0x00028bc0


	//   ....[227]....
        /*0ba4*/ 	.word	0x00028c40


	//   ....[228]....
        /*0ba8*/ 	.word	0x00028d00


	//   ....[229]....
        /*0bac*/ 	.word	0x00028e30


	//   ....[230]....
        /*0bb0*/ 	.word	0x00028f00


	//   ....[231]....
        /*0bb4*/ 	.word	0x00028f70


	//   ....[232]....
        /*0bb8*/ 	.word	0x00029040


	//   ....[233]....
        /*0bbc*/ 	.word	0x000290a0


	//   ....[234]....
        /*0bc0*/ 	.word	0x00029170


	//   ....[235]....
        /*0bc4*/ 	.word	0x000291d0


	//   ....[236]....
        /*0bc8*/ 	.word	0x000292a0


	//   ....[237]....
        /*0bcc*/ 	.word	0x00029300


	//   ....[238]....
        /*0bd0*/ 	.word	0x000293d0


	//   ....[239]....
        /*0bd4*/ 	.word	0x00029430


	//   ....[240]....
        /*0bd8*/ 	.word	0x00029510


	//   ....[241]....
        /*0bdc*/ 	.word	0x00029600


	//   ....[242]....
        /*0be0*/ 	.word	0x000296a0


	//   ....[243]....
        /*0be4*/ 	.word	0x00029700


	//   ....[244]....
        /*0be8*/ 	.word	0x00029800


	//   ....[245]....
        /*0bec*/ 	.word	0x00029860


	//   ....[246]....
        /*0bf0*/ 	.word	0x00029960


	//   ....[247]....
        /*0bf4*/ 	.word	0x000299c0


	//   ....[248]....
        /*0bf8*/ 	.word	0x00029ac0


	//   ....[249]....
        /*0bfc*/ 	.word	0x00029b20


	//   ....[250]....
        /*0c00*/ 	.word	0x00029c20


	//   ....[251]....
        /*0c04*/ 	.word	0x00029c80


	//   ....[252]....
        /*0c08*/ 	.word	0x00029d50


	//   ....[253]....
        /*0c0c*/ 	.word	0x00029e90


	//   ....[254]....
        /*0c10*/ 	.word	0x00029f30


	//   ....[255]....
        /*0c14*/ 	.word	0x0002a010


	//   ....[0]....
        /*0c18*/ 	.word	0x0002a0e0


	//   ....[1]....
        /*0c1c*/ 	.word	0x0002a140


	//   ....[2]....
        /*0c20*/ 	.word	0x0002a230


	//   ....[3]....
        /*0c24*/ 	.word	0x0002a290


	//   ....[4]....
        /*0c28*/ 	.word	0x0002a380


	//   ....[5]....
        /*0c2c*/ 	.word	0x0002a3e0


	//   ....[6]....
        /*0c30*/ 	.word	0x0002a4d0


	//   ....[7]....
        /*0c34*/ 	.word	0x0002a530


	//   ....[8]....
        /*0c38*/ 	.word	0x0002a610


	//   ....[9]....
        /*0c3c*/ 	.word	0x0002a6a0


	//   ....[10]....
        /*0c40*/ 	.word	0x0002a740


	//   ....[11]....
        /*0c44*/ 	.word	0x0002a8c0


	//   ....[12]....
        /*0c48*/ 	.word	0x0002a930


	//   ....[13]....
        /*0c4c*/ 	.word	0x0002a9a0


	//   ....[14]....
        /*0c50*/ 	.word	0x0002aa10


	//   ....[15]....
        /*0c54*/ 	.word	0x0002aa80


	//   ....[16]....
        /*0c58*/ 	.word	0x0002ab00


	//   ....[17]....
        /*0c5c*/ 	.word	0x0002ab80


	//   ....[18]....
        /*0c60*/ 	.word	0x0002ac10


	//   ....[19]....
        /*0c64*/ 	.word	0x0002ac80


	//   ....[20]....
        /*0c68*/ 	.word	0x0002acf0


	//   ....[21]....
        /*0c6c*/ 	.word	0x0002ad60


	//   ....[22]....
        /*0c70*/ 	.word	0x0002ade0


	//   ....[23]....
        /*0c74*/ 	.word	0x0002ae50


	//   ....[24]....
        /*0c78*/ 	.word	0x0002aee0


	//   ....[25]....
        /*0c7c*/ 	.word	0x0002af40


	//   ....[26]....
        /*0c80*/ 	.word	0x0002afd0


	//   ....[27]....
        /*0c84*/ 	.word	0x0002b100


	//   ....[28]....
        /*0c88*/ 	.word	0x0002c860


	//   ....[29]....
        /*0c8c*/ 	.word	0x0002c870


	//   ....[30]....
        /*0c90*/ 	.word	0x0002e3d0


	//   ....[31]....
        /*0c94*/ 	.word	0x0002e3e0


	//   ....[32]....
        /*0c98*/ 	.word	0x00031110


	//   ....[33]....
        /*0c9c*/ 	.word	0x00031120


	//   ....[34]....
        /*0ca0*/ 	.word	0x00033010


	//   ....[35]....
        /*0ca4*/ 	.word	0x00033020


	//   ....[36]....
        /*0ca8*/ 	.word	0x00035360


	//   ....[37]....
        /*0cac*/ 	.word	0x00035370


	//   ....[38]....
        /*0cb0*/ 	.word	0x000358e0


	//   ....[39]....
        /*0cb4*/ 	.word	0x000358f0


	//   ....[40]....
        /*0cb8*/ 	.word	0x00036010


	//   ....[41]....
        /*0cbc*/ 	.word	0x000360a0


	//   ....[42]....
        /*0cc0*/ 	.word	0x00036140


	//   ....[43]....
        /*0cc4*/ 	.word	0x000361d0


	//   ....[44]....
        /*0cc8*/ 	.word	0x000362b0


	//   ....[45]....
        /*0ccc*/ 	.word	0x00036340


	//   ....[46]....
        /*0cd0*/ 	.word	0x000363e0


	//   ....[47]....
        /*0cd4*/ 	.word	0x00036470


	//   ....[48]....
        /*0cd8*/ 	.word	0x00036550


	//   ....[49]....
        /*0cdc*/ 	.word	0x000365e0


	//   ....[50]....
        /*0ce0*/ 	.word	0x00036670


	//   ....[51]....
        /*0ce4*/ 	.word	0x00036700


	//----- nvinfo : EIATTR_REG_RECONFIG
	.align		4
.L_235:
        /*0ce8*/ 	.byte	0x01, 0x54
	.zero		2


	//----- nvinfo : EIATTR_SYSCALL_OFFSETS
	.align		4
        /*0cec*/ 	.byte	0x04, 0x46
        /*0cee*/ 	.short	(.L_237 - .L_236)


	//   ....[0]....
.L_236:
        /*0cf0*/ 	.word	0x000023c0


	//   ....[1]....
        /*0cf4*/ 	.word	0x000025f0


	//   ....[2]....
        /*0cf8*/ 	.word	0x00005730


	//   ....[3]....
        /*0cfc*/ 	.word	0x00005a80


	//   ....[4]....
        /*0d00*/ 	.word	0x00022160


	//   ....[5]....
        /*0d04*/ 	.word	0x000222b0


	//   ....[6]....
        /*0d08*/ 	.word	0x000223a0


	//   ....[7]....
        /*0d0c*/ 	.word	0x00023280


	//----- nvinfo : EIATTR_MBARRIER_INSTR_OFFSETS
	.align		4
.L_237:
        /*0d10*/ 	.byte	0x04, 0x39
        /*0d12*/ 	.short	(.L_239 - .L_238)


	//   ....[0]....
.L_238:
        /*0d14*/ 	.word	0x00000300
        /*0d18*/ 	.word	0x000000ff
        /*0d1c*/ 	.word	0x00030800
        /*0d20*/ 	.short	0x0100
        /*0d22*/ 	.byte	0x08
	.zero		1


	//   ....[1]....
        /*0d24*/ 	.word	0x00000310
        /*0d28*/ 	.word	0x000000ff
        /*0d2c*/ 	.word	0x00030820
        /*0d30*/ 	.short	0x0100
        /*0d32*/ 	.byte	0x08
	.zero		1


	//   ....[2]....
        /*0d34*/ 	.word	0x00000400
        /*0d38*/ 	.word	0x000000ff
        /*0d3c*/ 	.word	0x00030830
        /*0d40*/ 	.short	0x0100
        /*0d42*/ 	.byte	0x08
	.zero		1


	//   ....[3]....
        /*0d44*/ 	.word	0x00000410
        /*0d48*/ 	.word	0x000000ff
        /*0d4c*/ 	.word	0x00030840
        /*0d50*/ 	.short	0x0100
        /*0d52*/ 	.byte	0x08
	.zero		1


	//   ....[4]....
        /*0d54*/ 	.word	0x00000420
        /*0d58*/ 	.word	0x000000ff
        /*0d5c*/ 	.word	0x00030838
        /*0d60*/ 	.short	0x0100
        /*0d62*/ 	.byte	0x08
	.zero		1


	//   ....[5]....
        /*0d64*/ 	.word	0x00000430
        /*0d68*/ 	.word	0x000000ff
        /*0d6c*/ 	.word	0x00030848
        /*0d70*/ 	.short	0x0100
        /*0d72*/ 	.byte	0x08
	.zero		1


	//   ....[6]....
        /*0d74*/ 	.word	0x00000560
        /*0d78*/ 	.word	0x000000ff
        /*0d7c*/ 	.word	0x00030850
        /*0d80*/ 	.short	0x0100
        /*0d82*/ 	.byte	0x08
	.zero		1


	//   ....[7]....
        /*0d84*/ 	.word	0x00000570
        /*0d88*/ 	.word	0x000000ff
        /*0d8c*/ 	.word	0x00030860
        /*0d90*/ 	.short	0x0100
        /*0d92*/ 	.byte	0x08
	.zero		1


	//   ....[8]....
        /*0d94*/ 	.word	0x00000580
        /*0d98*/ 	.word	0x000000ff
        /*0d9c*/ 	.word	0x00030858
        /*0da0*/ 	.short	0x0100
        /*0da2*/ 	.byte	0x08
	.zero		1


	//   ....[9]....
        /*0da4*/ 	.word	0x00000590
        /*0da8*/ 	.word	0x000000ff
        /*0dac*/ 	.word	0x00030868
        /*0db0*/ 	.short	0x0100
        /*0db2*/ 	.byte	0x08
	.zero		1


	//   ....[10]....
        /*0db4*/ 	.word	0x00000680
        /*0db8*/ 	.word	0x000000ff
        /*0dbc*/ 	.word	0x00030870
        /*0dc0*/ 	.short	0x0100
        /*0dc2*/ 	.byte	0x06
	.zero		1


	//   ....[11]....
        /*0dc4*/ 	.word	0x00000690
        /*0dc8*/ 	.word	0x000000ff
        /*0dcc*/ 	.word	0x00030880
        /*0dd0*/ 	.short	0x0100
        /*0dd2*/ 	.byte	0x06
	.zero		1


	//   ....[12]....
        /*0dd4*/ 	.word	0x000006a0
        /*0dd8*/ 	.word	0x000000ff
        /*0ddc*/ 	.word	0x00030878
        /*0de0*/ 	.short	0x0100
        /*0de2*/ 	.byte	0x06
	.zero		1


	//   ....[13]....
        /*0de4*/ 	.word	0x000006b0
        /*0de8*/ 	.word	0x000000ff
        /*0dec*/ 	.word	0x00030888
        /*0df0*/ 	.short	0x0100
        /*0df2*/ 	.byte	0x06
	.zero		1


	//   ....[14]....
        /*0df4*/ 	.word	0x000007e0
        /*0df8*/ 	.word	0x000000ff
        /*0dfc*/ 	.word	0x00030890
        /*0e00*/ 	.short	0x0100
        /*0e02*/ 	.byte	0x08
	.zero		1


	//   ....[15]....
        /*0e04*/ 	.word	0x000007f0
        /*0e08*/ 	.word	0x000000ff
        /*0e0c*/ 	.word	0x000308a0
        /*0e10*/ 	.short	0x0100
        /*0e12*/ 	.byte	0x08
	.zero		1


	//   ....[16]....
        /*0e14*/ 	.word	0x00000800
        /*0e18*/ 	.word	0x000000ff
        /*0e1c*/ 	.word	0x00030898
        /*0e20*/ 	.short	0x0100
        /*0e22*/ 	.byte	0x08
	.zero		1


	//   ....[17]....
        /*0e24*/ 	.word	0x00000810
        /*0e28*/ 	.word	0x000000ff
        /*0e2c*/ 	.word	0x000308a8
        /*0e30*/ 	.short	0x0100
        /*0e32*/ 	.byte	0x08
	.zero		1


	//   ....[18]....
        /*0e34*/ 	.word	0x00000940
        /*0e38*/ 	.word	0x000000ff
        /*0e3c*/ 	.word	0x000308b0
        /*0e40*/ 	.short	0x0100
        /*0e42*/ 	.byte	0x08
	.zero		1


	//   ....[19]....
        /*0e44*/ 	.word	0x00000950
        /*0e48*/ 	.word	0x000000ff
        /*0e4c*/ 	.word	0x000308c0
        /*0e50*/ 	.short	0x0100
        /*0e52*/ 	.byte	0x08
	.zero		1


	//   ....[20]....
        /*0e54*/ 	.word	0x00000960
        /*0e58*/ 	.word	0x000000ff
        /*0e5c*/ 	.word	0x000308b8
        /*0e60*/ 	.short	0x0100
        /*0e62*/ 	.byte	0x08
	.zero		1


	//   ....[21]....
        /*0e64*/ 	.word	0x00000970
        /*0e68*/ 	.word	0x000000ff
        /*0e6c*/ 	.word	0x000308c8
        /*0e70*/ 	.short	0x0100
        /*0e72*/ 	.byte	0x08
	.zero		1


	//   ....[22]....
        /*0e74*/ 	.word	0x00003f90
        /*0e78*/ 	.word	0x0000001c
        /*0e7c*/ 	.word	0x000308b0
        /*0e80*/ 	.short	0x010a
        /*0e82*/ 	.byte	0x3f
	.zero		1


	//   ....[23]....
        /*0e84*/ 	.word	0x00004a10
        /*0e88*/ 	.word	0x0000001c
        /*0e8c*/ 	.word	0x00000000
        /*0e90*/ 	.short	0x0101
        /*0e92*/ 	.byte	0x3f
	.zero		1


	//   ....[24]....
        /*0e94*/ 	.word	0x000057e0
        /*0e98*/ 	.word	0x00000003
        /*0e9c*/ 	.word	0x00030800
        /*0ea0*/ 	.short	0x010a
        /*0ea2*/ 	.byte	0x3f
	.zero		1


	//   ....[25]....
        /*0ea4*/ 	.word	0x00005830
        /*0ea8*/ 	.word	0x00000003
        /*0eac*/ 	.word	0x00030800
        /*0eb0*/ 	.short	0x010a
        /*0eb2*/ 	.byte	0x3f
	.zero		1


	//   ....[26]....
        /*0eb4*/ 	.word	0x00006e10
        /*0eb8*/ 	.word	0x000000ff
        /*0ebc*/ 	.word	0x00030800
        /*0ec0*/ 	.short	0x010a
        /*0ec2*/ 	.byte	0x27
	.zero		1


	//   ....[27]....
        /*0ec4*/ 	.word	0x0000a420
        /*0ec8*/ 	.word	0x000000ff
        /*0ecc*/ 	.word	0x00030800
        /*0ed0*/ 	.short	0x010a
        /*0ed2*/ 	.byte	0x27
	.zero		1


	//   ....[28]....
        /*0ed4*/ 	.word	0x0000d290
        /*0ed8*/ 	.word	0x0000000d
        /*0edc*/ 	.word	0x00030830
        /*0ee0*/ 	.short	0x010a
        /*0ee2*/ 	.byte	0x3f
	.zero		1


	//   ....[29]....
        /*0ee4*/ 	.word	0x0000d2d0
        /*0ee8*/ 	.word	0x0000000d
        /*0eec*/ 	.word	0x00030830
        /*0ef0*/ 	.short	0x010a
        /*0ef2*/ 	.byte	0x3f
	.zero		1


	//   ....[30]....
        /*0ef4*/ 	.word	0x0000dcd0
        /*0ef8*/ 	.word	0x000000ff
        /*0efc*/ 	.word	0x00000000
        /*0f00*/ 	.short	0x0101
        /*0f02*/ 	.byte	0x04
	.zero		1


	//   ....[31]....
        /*0f04*/ 	.word	0x000105a0
        /*0f08*/ 	.word	0x000000ff
        /*0f0c*/ 	.word	0x00030830
        /*0f10*/ 	.short	0x010a
        /*0f12*/ 	.byte	0x07
	.zero		1


	//   ....[32]....
        /*0f14*/ 	.word	0x00010600
        /*0f18*/ 	.word	0x000000ff
        /*0f1c*/ 	.word	0x00030830
        /*0f20*/ 	.short	0x010a
        /*0f22*/ 	.byte	0x07
	.zero		1


	//   ....[33]....
        /*0f24*/ 	.word	0x000110a0
        /*0f28*/ 	.word	0x000000ff
        /*0f2c*/ 	.word	0x00030850
        /*0f30*/ 	.short	0x010a
        /*0f32*/ 	.byte	0x06
	.zero		1


	//   ....[34]....
        /*0f34*/ 	.word	0x000110e0
        /*0f38*/ 	.word	0x000000ff
        /*0f3c*/ 	.word	0x00030850
        /*0f40*/ 	.short	0x010a
        /*0f42*/ 	.byte	0x06
	.zero		1


	//   ....[35]....
        /*0f44*/ 	.word	0x00011790
        /*0f48*/ 	.word	0x000000ff
        /*0f4c*/ 	.word	0x00000000
        /*0f50*/ 	.short	0x0101
        /*0f52*/ 	.byte	0x07
	.zero		1


	//   ....[36]....
        /*0f54*/ 	.word	0x00013a60
        /*0f58*/ 	.word	0x000000ff
        /*0f5c*/ 	.word	0x00000000
        /*0f60*/ 	.short	0x0101
        /*0f62*/ 	.byte	0x06
	.zero		1


	//   ....[37]....
        /*0f64*/ 	.word	0x00013f90
        /*0f68*/ 	.word	0x000000ff
        /*0f6c*/ 	.word	0x00030830
        /*0f70*/ 	.short	0x010a
        /*0f72*/ 	.byte	0x07
	.zero		1


	//   ....[38]....
        /*0f74*/ 	.word	0x00013ff0
        /*0f78*/ 	.word	0x000000ff
        /*0f7c*/ 	.word	0x00030830
        /*0f80*/ 	.short	0x010a
        /*0f82*/ 	.byte	0x07
	.zero		1


	//   ....[39]....
        /*0f84*/ 	.word	0x00014a90
        /*0f88*/ 	.word	0x000000ff
        /*0f8c*/ 	.word	0x00030850
        /*0f90*/ 	.short	0x010a
        /*0f92*/ 	.byte	0x06
	.zero		1


	//   ....[40]....
        /*0f94*/ 	.word	0x00014ad0
        /*0f98*/ 	.word	0x000000ff
        /*0f9c*/ 	.word	0x00030850
        /*0fa0*/ 	.short	0x010a
        /*0fa2*/ 	.byte	0x06
	.zero		1


	//   ....[41]....
        /*0fa4*/ 	.word	0x00015160
        /*0fa8*/ 	.word	0x000000ff
        /*0fac*/ 	.word	0x00000000
        /*0fb0*/ 	.short	0x0101
        /*0fb2*/ 	.byte	0x07
	.zero		1


	//   ....[42]....
        /*0fb4*/ 	.word	0x000161d0
        /*0fb8*/ 	.word	0x000000ff
        /*0fbc*/ 	.word	0x00000000
        /*0fc0*/ 	.short	0x0101
        /*0fc2*/ 	.byte	0x06
	.zero		1


	//   ....[43]....
        /*0fc4*/ 	.word	0x00016440
        /*0fc8*/ 	.word	0x000000ff
        /*0fcc*/ 	.word	0x00030830
        /*0fd0*/ 	.short	0x010a
        /*0fd2*/ 	.byte	0x07
	.zero		1


	//   ....[44]....
        /*0fd4*/ 	.word	0x000164a0
        /*0fd8*/ 	.word	0x000000ff
        /*0fdc*/ 	.word	0x00030830
        /*0fe0*/ 	.short	0x010a
        /*0fe2*/ 	.byte	0x07
	.zero		1


	//   ....[45]....
        /*0fe4*/ 	.word	0x00016f40
        /*0fe8*/ 	.word	0x000000ff
        /*0fec*/ 	.word	0x00030850
        /*0ff0*/ 	.short	0x010a
        /*0ff2*/ 	.byte	0x06
	.zero		1


	//   ....[46]....
        /*0ff4*/ 	.word	0x00016f80
        /*0ff8*/ 	.word	0x000000ff
        /*0ffc*/ 	.word	0x00030850
        /*1000*/ 	.short	0x010a
        /*1002*/ 	.byte	0x06
	.zero		1


	//   ....[47]....
        /*1004*/ 	.word	0x00017630
        /*1008*/ 	.word	0x000000ff
        /*100c*/ 	.word	0x00000000
        /*1010*/ 	.short	0x0101
        /*1012*/ 	.byte	0x07
	.zero		1


	//   ....[48]....
        /*1014*/ 	.word	0x00019920
        /*1018*/ 	.word	0x000000ff
        /*101c*/ 	.word	0x00000000
        /*1020*/ 	.short	0x0101
        /*1022*/ 	.byte	0x06
	.zero		1


	//   ....[49]....
        /*1024*/ 	.word	0x0001a090
        /*1028*/ 	.word	0x000000ff
        /*102c*/ 	.word	0x00030850
        /*1030*/ 	.short	0x010a
        /*1032*/ 	.byte	0x05
	.zero		1


	//   ....[50]....
        /*1034*/ 	.word	0x0001a0d0
        /*1038*/ 	.word	0x000000ff
        /*103c*/ 	.word	0x00030850
        /*1040*/ 	.short	0x010a
        /*1042*/ 	.byte	0x05
	.zero		1


	//   ....[51]....
        /*1044*/ 	.word	0x0001a650
        /*1048*/ 	.word	0x000000ff
        /*104c*/ 	.word	0x00000000
        /*1050*/ 	.short	0x0101
        /*1052*/ 	.byte	0x04
	.zero		1


	//   ....[52]....
        /*1054*/ 	.word	0x0001c290
        /*1058*/ 	.word	0x000000ff
        /*105c*/ 	.word	0x00000000
        /*1060*/ 	.short	0x0101
        /*1062*/ 	.byte	0x05
	.zero		1


	//   ....[53]....
        /*1064*/ 	.word	0x0001c9e0
        /*1068*/ 	.word	0x000000ff
        /*106c*/ 	.word	0x00000000
        /*1070*/ 	.short	0x0101
        /*1072*/ 	.byte	0x05
	.zero		1


	//   ....[54]....
        /*1074*/ 	.word	0x00020590
        /*1078*/ 	.word	0x00000011
        /*107c*/ 	.word	0x00030820
        /*1080*/ 	.short	0x010a
        /*1082*/ 	.byte	0x3f
	.zero		1


	//   ....[55]....
        /*1084*/ 	.word	0x00020620
        /*1088*/ 	.word	0x0000000c
        /*108c*/ 	.word	0x000308a0
        /*1090*/ 	.short	0x010a
        /*1092*/ 	.byte	0x3f
	.zero		1


	//   ....[56]....
        /*1094*/ 	.word	0x00020a70
        /*1098*/ 	.word	0x0000000c
        /*109c*/ 	.word	0x000308c0
        /*10a0*/ 	.short	0x010a
        /*10a2*/ 	.byte	0x3f
	.zero		1


	//   ....[57]....
        /*10a4*/ 	.word	0x00020f80
        /*10a8*/ 	.word	0x00000007
        /*10ac*/ 	.word	0x000308a0
        /*10b0*/ 	.short	0x010a
        /*10b2*/ 	.byte	0x3f
	.zero		1


	//   ....[58]....
        /*10b4*/ 	.word	0x000213c0
        /*10b8*/ 	.word	0x00000007
        /*10bc*/ 	.word	0x000308c0
        /*10c0*/ 	.short	0x010a
        /*10c2*/ 	.byte	0x3f
	.zero		1


	//   ....[59]....
        /*10c4*/ 	.word	0x000228f0
        /*10c8*/ 	.word	0x00000007
        /*10cc*/ 	.word	0x00030840
        /*10d0*/ 	.short	0x010a
        /*10d2*/ 	.byte	0x3f
	.zero		1


	//   ....[60]....
        /*10d4*/ 	.word	0x00022f80
        /*10d8*/ 	.word	0x00000007
        /*10dc*/ 	.word	0x00030830
        /*10e0*/ 	.short	0x0107
        /*10e2*/ 	.byte	0x3f
	.zero		1


	//   ....[61]....
        /*10e4*/ 	.word	0x00023030
        /*10e8*/ 	.word	0x00000007
        /*10ec*/ 	.word	0x00030830
        /*10f0*/ 	.short	0x0101
        /*10f2*/ 	.byte	0x3f
	.zero		1


	//   ....[62]....
        /*10f4*/ 	.word	0x00023bb0
        /*10f8*/ 	.word	0x00000011
        /*10fc*/ 	.word	0x00030800
        /*1100*/ 	.short	0x0107
        /*1102*/ 	.byte	0x3f
	.zero		1


	//   ....[63]....
        /*1104*/ 	.word	0x00023cc0
        /*1108*/ 	.word	0x00000011
        /*110c*/ 	.word	0x00030800
        /*1110*/ 	.short	0x0101
        /*1112*/ 	.byte	0x3f
	.zero		1


	//   ....[64]....
        /*1114*/ 	.word	0x00023ce0
        /*1118*/ 	.word	0x00000011
        /*111c*/ 	.word	0x00030820
        /*1120*/ 	.short	0x010a
        /*1122*/ 	.byte	0x3f
	.zero		1


	//   ....[65]....
        /*1124*/ 	.word	0x00024090
        /*1128*/ 	.word	0x00000007
        /*112c*/ 	.word	0x00030840
        /*1130*/ 	.short	0x010a
        /*1132*/ 	.byte	0x3f
	.zero		1


	//   ....[66]....
        /*1134*/ 	.word	0x00024550
        /*1138*/ 	.word	0x00000007
        /*113c*/ 	.word	0x00030830
        /*1140*/ 	.short	0x0107
        /*1142*/ 	.byte	0x3f
	.zero		1


	//   ....[67]....
        /*1144*/ 	.word	0x00024600
        /*1148*/ 	.word	0x00000007
        /*114c*/ 	.word	0x00030830
        /*1150*/ 	.short	0x0101
        /*1152*/ 	.byte	0x3f
	.zero		1


	//   ....[68]....
        /*1154*/ 	.word	0x00024660
        /*1158*/ 	.word	0x00000006
        /*115c*/ 	.word	0x00030860
        /*1160*/ 	.short	0x010a
        /*1162*/ 	.byte	0x3f
	.zero		1


	//   ....[69]....
        /*1164*/ 	.word	0x00024bd0
        /*1168*/ 	.word	0x00000006
        /*116c*/ 	.word	0x00030850
        /*1170*/ 	.short	0x0107
        /*1172*/ 	.byte	0x3f
	.zero		1


	//   ....[70]....
        /*1174*/ 	.word	0x00024cf0
        /*1178*/ 	.word	0x00000006
        /*117c*/ 	.word	0x00030850
        /*1180*/ 	.short	0x0101
        /*1182*/ 	.byte	0x3f
	.zero		1


	//   ....[71]....
        /*1184*/ 	.word	0x00024f00
        /*1188*/ 	.word	0x00000000
        /*118c*/ 	.word	0x00030860
        /*1190*/ 	.short	0x010a
        /*1192*/ 	.byte	0x3f
	.zero		1


	//   ....[72]....
        /*1194*/ 	.word	0x00025410
        /*1198*/ 	.word	0x00000000
        /*119c*/ 	.word	0x00030850
        /*11a0*/ 	.short	0x0107
        /*11a2*/ 	.byte	0x3f
	.zero		1


	//   ....[73]....
        /*11a4*/ 	.word	0x000254d0
        /*11a8*/ 	.word	0x00000000
        /*11ac*/ 	.word	0x00030850
        /*11b0*/ 	.short	0x0101
        /*11b2*/ 	.byte	0x3f
	.zero		1


	//   ....[74]....
        /*11b4*/ 	.word	0x00026610
        /*11b8*/ 	.word	0x00000005
        /*11bc*/ 	.word	0x00030820
        /*11c0*/ 	.short	0x010a
        /*11c2*/ 	.byte	0x3f
	.zero		1


	//   ....[75]....
        /*11c4*/ 	.word	0x000267b0
        /*11c8*/ 	.word	0x00000003
        /*11cc*/ 	.word	0x00030840
        /*11d0*/ 	.short	0x010a
        /*11d2*/ 	.byte	0x3f
	.zero		1


	//   ....[76]....
        /*11d4*/ 	.word	0x00026850
        /*11d8*/ 	.word	0x00000017
        /*11dc*/ 	.word	0x00030840
        /*11e0*/ 	.short	0x010a
        /*11e2*/ 	.byte	0x3f
	.zero		1


	//   ....[77]....
        /*11e4*/ 	.word	0x00026890
        /*11e8*/ 	.word	0x00000003
        /*11ec*/ 	.word	0x00030860
        /*11f0*/ 	.short	0x010a
        /*11f2*/ 	.byte	0x3f
	.zero		1


	//   ....[78]....
        /*11f4*/ 	.word	0x000268d0
        /*11f8*/ 	.word	0x00000017
        /*11fc*/ 	.word	0x00030860
        /*1200*/ 	.short	0x010a
        /*1202*/ 	.byte	0x3f
	.zero		1


	//   ....[79]....
        /*1204*/ 	.word	0x00026930
        /*1208*/ 	.word	0x0000001c
        /*120c*/ 	.word	0x000308b0
        /*1210*/ 	.short	0x010a
        /*1212*/ 	.byte	0x3f
	.zero		1


	//   ....[80]....
        /*1214*/ 	.word	0x00026f10
        /*1218*/ 	.word	0x00000005
        /*121c*/ 	.word	0x00030800
        /*1220*/ 	.short	0x010a
        /*1222*/ 	.byte	0x3f
	.zero		1


	//   ....[81]....
        /*1224*/ 	.word	0x000272e0
        /*1228*/ 	.word	0x0000003d
        /*122c*/ 	.word	0x00030800
        /*1230*/ 	.short	0x010a
        /*1232*/ 	.byte	0x3f
	.zero		1


	//   ....[82]....
        /*1234*/ 	.word	0x00027330
        /*1238*/ 	.word	0x0000000d
        /*123c*/ 	.word	0x00030830
        /*1240*/ 	.short	0x010a
        /*1242*/ 	.byte	0x3f
	.zero		1


	//   ....[83]....
        /*1244*/ 	.word	0x00027390
        /*1248*/ 	.word	0x0000000a
        /*124c*/ 	.word	0x00030830
        /*1250*/ 	.short	0x010a
        /*1252*/ 	.byte	0x3f
	.zero		1


	//   ....[84]....
        /*1254*/ 	.word	0x000273f0
        /*1258*/ 	.word	0x00000009
        /*125c*/ 	.word	0x00030850
        /*1260*/ 	.short	0x010a
        /*1262*/ 	.byte	0x3f
	.zero		1


	//   ....[85]....
        /*1264*/ 	.word	0x00027450
        /*1268*/ 	.word	0x0000000d
        /*126c*/ 	.word	0x00030830
        /*1270*/ 	.short	0x010a
        /*1272*/ 	.byte	0x3f
	.zero		1


	//   ....[86]....
        /*1274*/ 	.word	0x000274b0
        /*1278*/ 	.word	0x00000002
        /*127c*/ 	.word	0x00030850
        /*1280*/ 	.short	0x010a
        /*1282*/ 	.byte	0x3f
	.zero		1


	//   ....[87]....
        /*1284*/ 	.word	0x00027510
        /*1288*/ 	.word	0x0000000d
        /*128c*/ 	.word	0x00030830
        /*1290*/ 	.short	0x010a
        /*1292*/ 	.byte	0x3f
	.zero		1


	//   ....[88]....
        /*1294*/ 	.word	0x00027570
        /*1298*/ 	.word	0x00000002
        /*129c*/ 	.word	0x00030850
        /*12a0*/ 	.short	0x010a
        /*12a2*/ 	.byte	0x3f
	.zero		1


	//   ....[89]....
        /*12a4*/ 	.word	0x000275d0
        /*12a8*/ 	.word	0x00000005
        /*12ac*/ 	.word	0x00030850
        /*12b0*/ 	.short	0x010a
        /*12b2*/ 	.byte	0x3f
	.zero		1


	//   ....[90]....
        /*12b4*/ 	.word	0x00027770
        /*12b8*/ 	.word	0x00000011
        /*12bc*/ 	.word	0x00030820
        /*12c0*/ 	.short	0x010a
        /*12c2*/ 	.byte	0x3f
	.zero		1


	//   ....[91]....
        /*12c4*/ 	.word	0x000277c0
        /*12c8*/ 	.word	0x0000000c
        /*12cc*/ 	.word	0x000308a0
        /*12d0*/ 	.short	0x010a
        /*12d2*/ 	.byte	0x3f
	.zero		1


	//   ....[92]....
        /*12d4*/ 	.word	0x00027810
        /*12d8*/ 	.word	0x0000000c
        /*12dc*/ 	.word	0x000308c0
        /*12e0*/ 	.short	0x010a
        /*12e2*/ 	.byte	0x3f
	.zero		1


	//   ....[93]....
        /*12e4*/ 	.word	0x00027860
        /*12e8*/ 	.word	0x00000007
        /*12ec*/ 	.word	0x000308a0
        /*12f0*/ 	.short	0x010a
        /*12f2*/ 	.byte	0x3f
	.zero		1


	//   ....[94]....
        /*12f4*/ 	.word	0x000278b0
        /*12f8*/ 	.word	0x00000007
        /*12fc*/ 	.word	0x000308c0
        /*1300*/ 	.short	0x010a
        /*1302*/ 	.byte	0x3f
	.zero		1


	//   ....[95]....
        /*1304*/ 	.word	0x000279d0
        /*1308*/ 	.word	0x00000007
        /*130c*/ 	.word	0x00030840
        /*1310*/ 	.short	0x010a
        /*1312*/ 	.byte	0x3f
	.zero		1


	//   ....[96]....
        /*1314*/ 	.word	0x00028d30
        /*1318*/ 	.word	0x00000011
        /*131c*/ 	.word	0x00030820
        /*1320*/ 	.short	0x010a
        /*1322*/ 	.byte	0x3f
	.zero		1


	//   ....[97]....
        /*1324*/ 	.word	0x00028d80
        /*1328*/ 	.word	0x00000007
        /*132c*/ 	.word	0x00030840
        /*1330*/ 	.short	0x010a
        /*1332*/ 	.byte	0x3f
	.zero		1


	//   ....[98]....
        /*1334*/ 	.word	0x00029550
        /*1338*/ 	.word	0x00000006
        /*133c*/ 	.word	0x00030860
        /*1340*/ 	.short	0x010a
        /*1342*/ 	.byte	0x3f
	.zero		1


	//   ....[99]....
        /*1344*/ 	.word	0x00029de0
        /*1348*/ 	.word	0x00000000
        /*134c*/ 	.word	0x00030860
        /*1350*/ 	.short	0x010a
        /*1352*/ 	.byte	0x3f
	.zero		1


	//   ....[100]....
        /*1354*/ 	.word	0x0002b020
        /*1358*/ 	.word	0x00000005
        /*135c*/ 	.word	0x00030820
        /*1360*/ 	.short	0x010a
        /*1362*/ 	.byte	0x3f
	.zero		1


	//   ....[101]....
        /*1364*/ 	.word	0x0002b1c0
        /*1368*/ 	.word	0x00000003
        /*136c*/ 	.word	0x00030840
        /*1370*/ 	.short	0x010a
        /*1372*/ 	.byte	0x3f
	.zero		1


	//   ....[102]....
        /*1374*/ 	.word	0x0002b210
        /*1378*/ 	.word	0x00000017
        /*137c*/ 	.word	0x00030840
        /*1380*/ 	.short	0x010a
        /*1382*/ 	.byte	0x3f
	.zero		1


	//   ....[103]....
        /*1384*/ 	.word	0x0002b260
        /*1388*/ 	.word	0x00000003
        /*138c*/ 	.word	0x00030860
        /*1390*/ 	.short	0x010a
        /*1392*/ 	.byte	0x3f
	.zero		1


	//   ....[104]....
        /*1394*/ 	.word	0x0002c610
        /*1398*/ 	.word	0x00000004
        /*139c*/ 	.word	0x00000000
        /*13a0*/ 	.short	0x010a
        /*13a2*/ 	.byte	0x3f
	.zero		1


	//   ....[105]....
        /*13a4*/ 	.word	0x00030f50
        /*13a8*/ 	.word	0x00000008
        /*13ac*/ 	.word	0x00000000
        /*13b0*/ 	.short	0x010a
        /*13b2*/ 	.byte	0x3f
	.zero		1


	//   ....[106]....
        /*13b4*/ 	.word	0x00035040
        /*13b8*/ 	.word	0x00000006
        /*13bc*/ 	.word	0x00000000
        /*13c0*/ 	.short	0x010a
        /*13c2*/ 	.byte	0x3f
	.zero		1


	//   ....[107]....
        /*13c4*/ 	.word	0x00035f30
        /*13c8*/ 	.word	0x00000006
        /*13cc*/ 	.word	0x00000000
        /*13d0*/ 	.short	0x0101
        /*13d2*/ 	.byte	0x3f
	.zero		1


	//   ....[108]....
        /*13d4*/ 	.word	0x00035f60
        /*13d8*/ 	.word	0x00000004
        /*13dc*/ 	.word	0x00000000
        /*13e0*/ 	.short	0x010a
        /*13e2*/ 	.byte	0x3f
	.zero		1


	//   ....[109]....
        /*13e4*/ 	.word	0x00036200
        /*13e8*/ 	.word	0x00000008
        /*13ec*/ 	.word	0x00000000
        /*13f0*/ 	.short	0x010a
        /*13f2*/ 	.byte	0x3f
	.zero		1


	//   ....[110]....
        /*13f4*/ 	.word	0x000364a0
        /*13f8*/ 	.word	0x00000006
        /*13fc*/ 	.word	0x00000000
        /*1400*/ 	.short	0x010a
        /*1402*/ 	.byte	0x3f
	.zero		1


	//----- nvinfo : EIATTR_NUM_MBARRIERS
	.align		4
.L_239:
        /*1404*/ 	.byte	0x03, 0x38
        /*1406*/ 	.short	0x0016


	//----- nvinfo : EIATTR_EXIT_INSTR_OFFSETS
	.align		4
        /*1408*/ 	.byte	0x04, 0x1c
        /*140a*/ 	.short	(.L_241 - .L_240)


	//   ....[0]....
.L_240:
        /*140c*/ 	.word	0x00000b20


	//   ....[1]....
        /*1410*/ 	.word	0x0001e640


	//   ....[2]....
        /*1414*/ 	.word	0x00026920


	//----- nvinfo : EIATTR_MAX_THREADS
	.align		4
.L_241:
        /*1418*/ 	.byte	0x04, 0x05
        /*141a*/ 	.short	(.L_243 - .L_242)
.L_242:
        /*141c*/ 	.word	0x00000180
        /*1420*/ 	.word	0x00000001
        /*1424*/ 	.word	0x00000001


	//----- nvinfo : EIATTR_CRS_STACK_SIZE
	.align		4
.L_243:
        /*1428*/ 	.byte	0x04, 0x1e
        /*142a*/ 	.short	(.L_245 - .L_244)
.L_244:
        /*142c*/ 	.word	0x00000000


	//----- nvinfo : EIATTR_CBANK_PARAM_SIZE
	.align		4
.L_245:
        /*1430*/ 	.byte	0x03, 0x19
        /*1432*/ 	.short	0x0af0


	//----- nvinfo : EIATTR_PARAM_CBANK
	.align		4
        /*1434*/ 	.byte	0x04, 0x0a
        /*1436*/ 	.short	(.L_247 - .L_246)
	.align		4
.L_246:
        /*1438*/ 	.word	index@(.nv.constant0._ZN7cutlass13device_kernelIN5flash11enable_sm90INS1_16FlashAttnFwdSm90INS1_25CollectiveMainloopFwdSm90ILi2EN4cute5tupleIJNS5_1CILi1EEES8_S8_EEENS6_IJNS7_ILi128EEENS7_ILi96EEENS7_ILi192EEEEEELi192ENS_10bfloat16_tEfNS_4arch4Sm90ELb0ELb1ELb1ELb1ELb1ELb1ELb0ELb1ELb1ELb1ELb1ELb0EEENS1_21CollectiveEpilogueFwdINS6_IJSA_SC_SB_EEES9_SE_SG_Li256ELb1ELb1ELb1ELb0EEENS1_36VarlenDynamicPersistentTileSchedulerILi128ELi96ELi256ELi128ELb1ELb1ELb1ELb1ELb0ELb1EEEEEEEEEvNT_6ParamsE)
        /*143c*/ 	.short	0x0210
        /*143e*/ 	.short	0x0af0


	//----- nvinfo : EIATTR_SW_WAR
	.align		4
.L_247:
        /*1440*/ 	.byte	0x04, 0x36
        /*1442*/ 	.short	(.L_249 - .L_248)
.L_248:
        /*1444*/ 	.word	0x00000008
.L_249:


//--------------------- .nv.info._ZN7cutlass13device_kernelIN5flash11enable_sm90INS1_16FlashAttnFwdSm90INS1_25CollectiveMainloopFwdSm90ILi2EN4cute5tupleIJNS5_1CILi1EEES8_S8_EEENS6_IJNS7_ILi128EEENS7_ILi96EEENS7_ILi192EEEEEELi192ENS_10bfloat16_tEfNS_4arch4Sm90ELb1ELb0ELb1ELb0ELb1ELb0ELb0ELb1ELb1ELb1ELb1ELb0EEENS1_21CollectiveEpilogueFwdINS6_IJSA_SC_SB_EEES9_SE_SG_Li256ELb0ELb1ELb1ELb0EEENS1_19SingleTileSchedulerILb0ELb1ELb1ELi128EEEEEEEEEvNT_6ParamsE --------------------------
	.section	.nv.info._ZN7cutlass13device_kernelIN5flash11enable_sm90INS1_16FlashAttnFwdSm90INS1_25CollectiveMainloopFwdSm90ILi2EN4cute5tupleIJNS5_1CILi1EEES8_S8_EEENS6_IJNS7_ILi128EEENS7_ILi96EEENS7_ILi192EEEEEELi192ENS_10bfloat16_tEfNS_4arch4Sm90ELb1ELb0ELb1ELb0ELb1ELb0ELb0ELb1ELb1ELb1ELb1ELb0EEENS1_21CollectiveEpilogueFwdINS6_IJSA_SC_SB_EEES9_SE_SG_Li256ELb0ELb1ELb1ELb0EEENS1_19SingleTileSchedulerILb0ELb1ELb1ELi128EEEEEEEEEvNT_6ParamsE,"",@"SHT_CUDA_INFO"
	.sectionflags	@""
	.align	4


	//----- nvinfo : EIATTR_CUDA_API_VERSION
	.align		4
        /*0000*/ 	.byte	0x04, 0x37
        /*0002*/ 	.short	(.L_251 - .L_250)
.L_250:
        /*0004*/ 	.word	0x00000082


	//----- nvinfo : EIATTR_KPARAM_INFO
	.align		4
.L_251:
        /*0008*/ 	.byte	0x04, 0x17
        /*000a*/ 	.short	(.L_253 - .L_252)
.L_252:
        /*000c*/ 	.word	0x00000000
        /*0010*/ 	.short	0x0000
        /*0012*/ 	.short	0x0070
        /*0014*/ 	.byte	0x00, 0xf0, 0x01, 0x28


	//----- nvinfo : EIATTR_SPARSE_MMA_MASK
	.align		4
.L_253:
        /*0018*/ 	.byte	0x03, 0x50
        /*001a*/ 	.short	0x0000


	//----- nvinfo : EIATTR_MAXREG_COUNT
	.align		4
        /*001c*/ 	.byte	0x03, 0x1b
        /*001e*/ 	.short	0x00a8


	//----- nvinfo : EIATTR_NUM_BARRIERS
	.align		4
        /*0020*/ 	.byte	0x02, 0x4c
        /*0022*/ 	.byte	0x09
	.zero		1


	//----- nvinfo : EIATTR_EXTERNS
	.align		4
        /*0024*/ 	.byte	0x04, 0x0f
        /*0026*/ 	.short	(.L_255 - .L_254)


	//   ....[0]....
	.align		4
.L_254:
        /*0028*/ 	.word	index@(__assertfail)


	//----- nvinfo : EIATTR_ANNOTATIONS
	.align		4
.L_255:
        /*002c*/ 	.byte	0x04, 0x55
        /*002e*/ 	.short	(.L_257 - .L_256)


	//   ....[0]....
.L_256:
        /*0030*/ 	.word	0x00000001
        /*0034*/ 	.byte	0xb0, 0x08, 0x00, 0x00, 0x01, 0x00, 0x00, 0x00, 0xd0, 0x14, 0x00, 0x00, 0x01, 0x00, 0x00, 0x00
        /*0044*/ 	.byte	0x40, 0xcc, 0x00, 0x00, 0x01, 0x00, 0x00, 0x00, 0x70, 0xcd, 0x00, 0x00, 0x01, 0x00, 0x00, 0x00
        /*0054*/ 	.byte	0x70, 0xe2, 0x00, 0x00, 0x01, 0x00, 0x00, 0x00, 0xc0, 0xf9, 0x00, 0x00


	//----- nvinfo : EIATTR_MERCURY_ISA_VERSION
	.align		4
.L_257:
        /*0060*/ 	.byte	0x03, 0x5f
        /*0062*/ 	.short	0x0101


	//----- nvinfo : EIATTR_INT_WARP_WIDE_INSTR_OFFSETS
	.align		4
        /*0064*/ 	.byte	0x04, 0x31
        /*0066*/ 	.short	(.L_259 - .L_258)


	//   ....[0]....
.L_258:
        /*0068*/ 	.word	0x000000c0


	//   ....[1]....
        /*006c*/ 	.word	0x000000d0


	//   ....[2]....
        /*0070*/ 	.word	0x00000170


	//----- nvinfo : EIATTR_COOP_GROUP_MASK_REGIDS
	.align		4
.L_259:
        /*0074*/ 	.byte	0x04, 0x29
        /*0076*/ 	.short	(.L_261 - .L_260)


	//   ....[0]....
.L_260:
        /*0078*/ 	.word	0xffffffff


	//   ....[1]....
        /*007c*/ 	.word	0xffffffff


	//   ....[2]....
        /*0080*/ 	.word	0xffffffff


	//   ....[3]....
        /*0084*/ 	.word	0xffffffff


	//   ....[4]....
        /*0088*/ 	.word	0xffffffff


	//   ....[5]....
        /*008c*/ 	.word	0xffffffff


	//   ....[6]....
        /*0090*/ 	.word	0xffffffff


	//   ....[7]....
        /*0094*/ 	.word	0xffffffff


	//   ....[8]....
        /*0098*/ 	.word	0xffffffff


	//   ....[9]....
        /*009c*/ 	.word	0xffffffff


	//   ....[10]....
        /*00a0*/ 	.word	0xffffffff


	//   ....[11]....
        /*00a4*/ 	.word	0xffffffff


	//   ....[12]....
        /*00a8*/ 	.word	0xffffffff


	//   ....[13]....
        /*00ac*/ 	.word	0xffffffff


	//   ....[14]....
        /*00b0*/ 	.word	0xffffffff


	//   ....[15]....
        /*00b4*/ 	.word	0xffffffff


	//   ....[16]....
        /*00b8*/ 	.word	0xffffffff


	//   ....[17]....
        /*00bc*/ 	.word	0xffffffff


	//   ....[18]....
        /*00c0*/ 	.word	0xffffffff


	//   ....[19]....
        /*00c4*/ 	.word	0xffffffff


	//   ....[20]....
        /*00c8*/ 	.word	0xffffffff


	//   ....[21]....
        /*00cc*/ 	.word	0xffffffff


	//   ....[22]....
        /*00d0*/ 	.word	0xffffffff


	//   ....[23]....
        /*00d4*/ 	.word	0xffffffff


	//   ....[24]....
        /*00d8*/ 	.word	0xffffffff


	//   ....[25]....
        /*00dc*/ 	.word	0xffffffff


	//   ....[26]....
        /*00e0*/ 	.word	0xffffffff


	//   ....[27]....
        /*00e4*/ 	.word	0xffffffff


	//   ....[28]....
        /*00e8*/ 	.word	0xffffffff


	//   ....[29]....
        /*00ec*/ 	.word	0xffffffff


	//   ....[30]....
        /*00f0*/ 	.word	0xffffffff


	//   ....[31]....
        /*00f4*/ 	.word	0xffffffff


	//   ....[32]....
        /*00f8*/ 	.word	0xffffffff


	//   ....[33]....
        /*00fc*/ 	.word	0xffffffff


	//   ....[34]....
        /*0100*/ 	.word	0xffffffff


	//   ....[35]....
        /*0104*/ 	.word	0xffffffff


	//   ....[36]....
        /*0108*/ 	.word	0xffffffff


	//   ....[37]....
        /*010c*/ 	.word	0xffffffff


	//   ....[38]....
        /*0110*/ 	.word	0xffffffff


	//   ....[39]....
        /*0114*/ 	.word	0xffffffff


	//   ....[40]....
        /*0118*/ 	.word	0xffffffff


	//   ....[41]....
        /*011c*/ 	.word	0xffffffff


	//   ....[42]....
        /*0120*/ 	.word	0xffffffff


	//   ....[43]....
        /*0124*/ 	.word	0xffffffff


	//   ....[44]....
        /*0128*/ 	.word	0xffffffff


	//   ....[45]....
        /*012c*/ 	.word	0xffffffff


	//   ....[46]....
        /*0130*/ 	.word	0xffffffff


	//   ....[47]....
        /*0134*/ 	.word	0xffffffff


	//   ....[48]....
        /*0138*/ 	.word	0xffffffff


	//   ....[49]....
        /*013c*/ 	.word	0xffffffff


	//   ....[50]....
        /*0140*/ 	.word	0xffffffff


	//   ....[51]....
        /*0144*/ 	.word	0xffffffff


	//   ....[52]....
        /*0148*/ 	.word	0xffffffff


	//   ....[53]....
        /*014c*/ 	.word	0xffffffff


	//   ....[54]....
        /*0150*/ 	.word	0xffffffff


	//   ....[55]....
        /*0154*/ 	.word	0xffffffff


	//   ....[56]....
        /*0158*/ 	.word	0xffffffff


	//   ....[57]....
        /*015c*/ 	.word	0xffffffff


	//   ....[58]....
        /*0160*/ 	.word	0xffffffff


	//   ....[59]....
        /*0164*/ 	.word	0xffffffff


	//   ....[60]....
        /*0168*/ 	.word	0xffffffff


	//   ....[61]....
        /*016c*/ 	.word	0xffffffff


	//   ....[62]....
        /*0170*/ 	.word	0xffffffff


	//   ....[63]....
        /*0174*/ 	.word	0xffffffff


	//   ....[64]....
        /*0178*/ 	.word	0xffffffff


	//   ....[65]....
        /*017c*/ 	.word	0xffffffff


	//   ....[66]....
        /*0180*/ 	.word	0xffffffff


	//   ....[67]....
        /*0184*/ 	.word	0xffffffff


	//   ....[68]....
        /*0188*/ 	.word	0xffffffff


	//   ....[69]....
        /*018c*/ 	.word	0xffffffff


	//   ....[70]....
        /*0190*/ 	.word	0xffffffff


	//   ....[71]....
        /*0194*/ 	.word	0xffffffff


	//   ....[72]....
        /*0198*/ 	.word	0xffffffff


	//   ....[73]....
        /*019c*/ 	.word	0xffffffff


	//   ....[74]....
        /*01a0*/ 	.word	0xffffffff


	//   ....[75]....
        /*01a4*/ 	.word	0xffffffff


	//   ....[76]....
        /*01a8*/ 	.word	0xffffffff


	//   ....[77]....
        /*01ac*/ 	.word	0xffffffff


	//   ....[78]....
        /*01b0*/ 	.word	0xffffffff


	//   ....[79]....
        /*01b4*/ 	.word	0xffffffff


	//   ....[80]....
        /*01b8*/ 	.word	0xffffffff


	//   ....[81]....
        /*01bc*/ 	.word	0xffffffff


	//   ....[82]....
        /*01c0*/ 	.word	0xffffffff


	//   ....[83]....
        /*01c4*/ 	.word	0xffffffff


	//   ....[84]....
        /*01c8*/ 	.word	0xffffffff


	//   ....[85]....
        /*01cc*/ 	.word	0xffffffff


	//   ....[86]....
        /*01d0*/ 	.word	0xffffffff


	//   ....[87]....
        /*01d4*/ 	.word	0xffffffff


	//   ....[88]....
        /*01d8*/ 	.word	0xffffffff


	//   ....[89]....
        /*01dc*/ 	.word	0xffffffff


	//   ....[90]....
        /*01e0*/ 	.word	0xffffffff


	//   ....[91]....
        /*01e4*/ 	.word	0xffffffff


	//   ....[92]....
        /*01e8*/ 	.word	0xffffffff


	//   ....[93]....
        /*01ec*/ 	.word	0xffffffff


	//   ....[94]....
        /*01f0*/ 	.word	0xffffffff


	//   ....[95]....
        /*01f4*/ 	.word	0xffffffff


	//   ....[96]....
        /*01f8*/ 	.word	0xffffffff


	//   ....[97]....
        /*01fc*/ 	.word	0xffffffff


	//   ....[98]....
        /*0200*/ 	.word	0xffffffff


	//   ....[99]....
        /*0204*/ 	.word	0xffffffff


	//   ....[100]....
        /*0208*/ 	.word	0xffffffff


	//   ....[101]....
        /*020c*/ 	.word	0x0500000f


	//   ....[102]....
        /*0210*/ 	.word	0x0500000f


	//   ....[103]....
        /*0214*/ 	.word	0x0500000f


	//   ....[104]....
        /*0218*/ 	.word	0x0500000f


	//   ....[105]....
        /*021c*/ 	.word	0x0500000f


	//   ....[106]....
        /*0220*/ 	.word	0x0500000f


	//   ....[107]....
        /*0224*/ 	.word	0x0500000f


	//   ....[108]....
        /*0228*/ 	.word	0x0500000f


	//   ....[109]....
        /*022c*/ 	.word	0x0500000f


	//   ....[110]....
        /*0230*/ 	.word	0x0500000f


	//   ....[111]....
        /*0234*/ 	.word	0x0500000f


	//   ....[112]....
        /*0238*/ 	.word	0x0500000f


	//   ....[113]....
        /*023c*/ 	.word	0x0500000f


	//   ....[114]....
        /*0240*/ 	.word	0x0500000f


	//   ....[115]....
        /*0244*/ 	.word	0x0500000f


	//   ....[116]....
        /*0248*/ 	.word	0x0500000f


	//   ....[117]....
        /*024c*/ 	.word	0x0500000f


	//   ....[118]....
        /*0250*/ 	.word	0x0500000f


	//   ....[119]....
        /*0254*/ 	.word	0x0500000f


	//   ....[120]....
        /*0258*/ 	.word	0x0500000f


	//   ....[121]....
        /*025c*/ 	.word	0x0500000f


	//   ....[122]....
        /*0260*/ 	.word	0x0500000f


	//   ....[123]....
        /*0264*/ 	.word	0x0500000f


	//   ....[124]....
        /*0268*/ 	.word	0x0500000f


	//   ....[125]....
        /*026c*/ 	.word	0x0500000f


	//   ....[126]....
        /*0270*/ 	.word	0x0500000f


	//   ....[127]....
        /*0274*/ 	.word	0x0500000f


	//   ....[128]....
        /*0278*/ 	.word	0x0500000f


	//   ....[129]....
        /*027c*/ 	.word	0x0500000f


	//   ....[130]....
        /*0280*/ 	.word	0x0500000f


	//   ....[131]....
        /*0284*/ 	.word	0x0500000f


	//   ....[132]....
        /*0288*/ 	.word	0x0500000f


	//   ....[133]....
        /*028c*/ 	.word	0x0500000f


	//   ....[134]....
        /*0290*/ 	.word	0x0500000f


	//   ....[135]....
        /*0294*/ 	.word	0x0500000f


	//   ....[136]....
        /*0298*/ 	.word	0x0500000f


	//   ....[137]....
        /*029c*/ 	.word	0x0500000f


	//   ....[138]....
        /*02a0*/ 	.word	0x0500000f


	//   ....[139]....
        /*02a4*/ 	.word	0x0500000f


	//   ....[140]....
        /*02a8*/ 	.word	0x0500000f


	//   ....[141]....
        /*02ac*/ 	.word	0x0500000f


	//   ....[142]....
        /*02b0*/ 	.word	0x0500000f


	//   ....[143]....
        /*02b4*/ 	.word	0x0500000f


	//   ....[144]....
        /*02b8*/ 	.word	0x0500000f


	//   ....[145]....
        /*02bc*/ 	.word	0x0500000f


	//   ....[146]....
        /*02c0*/ 	.word	0x0500000f


	//   ....[147]....
        /*02c4*/ 	.word	0x0500000f


	//   ....[148]....
        /*02c8*/ 	.word	0x0500000f


	//   ....[149]....
        /*02cc*/ 	.word	0x0500000f


	//   ....[150]....
        /*02d0*/ 	.word	0x0500000f


	//   ....[151]....
        /*02d4*/ 	.word	0x0500000f


	//   ....[152]....
        /*02d8*/ 	.word	0x0500000f


	//   ....[153]....
        /*02dc*/ 	.word	0x0500000f


	//   ....[154]....
        /*02e0*/ 	.word	0x0500000f


	//   ....[155]....
        /*02e4*/ 	.word	0x0500000f


	//   ....[156]....
        /*02e8*/ 	.word	0x0500000f


	//   ....[157]....
        /*02ec*/ 	.word	0x0500000f


	//   ....[158]....
        /*02f0*/ 	.word	0x0500000f


	//   ....[159]....
        /*02f4*/ 	.word	0x0500000f


	//   ....[160]....
        /*02f8*/ 	.word	0x0500000f


	//   ....[161]....
        /*02fc*/ 	.word	0x0500000f


	//   ....[162]....
        /*0300*/ 	.word	0x0500000f


	//   ....[163]....
        /*0304*/ 	.word	0x0500000f


	//   ....[164]....
        /*0308*/ 	.word	0x0500000f


	//   ....[165]....
        /*030c*/ 	.word	0x0500000f


	//   ....[166]....
        /*0310*/ 	.word	0x0500000f


	//----- nvinfo : EIATTR_COOP_GROUP_INSTR_OFFSETS
	.align		4
.L_261:
        /*0314*/ 	.byte	0x04, 0x28
        /*0316*/ 	.short	(.L_263 - .L_262)


	//   ....[0]....
.L_262:
        /*0318*/ 	.word	0x00000070


	//   ....[1]....
        /*031c*/ 	.word	0x000000b0


	//   ....[2]....
        /*0320*/ 	.word	0x000002d0


	//   ....[3]....
        /*0324*/ 	.word	0x00000430


	//   ....[4]....
        /*0328*/ 	.word	0x00000550


	//   ....[5]....
        /*032c*/ 	.word	0x000006b0


	//   ....[6]....
        /*0330*/ 	.word	0x000012d0


	//   ....[7]....
        /*0334*/ 	.word	0x000020b0


	//   ....[8]....
        /*0338*/ 	.word	0x000021e0


	//   ....[9]....
        /*033c*/ 	.word	0x00002b60


	//   ....[10]....
        /*0340*/ 	.word	0x00002c10


	//   ....[11]....
        /*0344*/ 	.word	0x00003350


	//   ....[12]....
        /*0348*/ 	.word	0x000033c0


	//   ....[13]....
        /*034c*/ 	.word	0x00004fe0


	//   ....[14]....
        /*0350*/ 	.word	0x000057e0


	//   ....[15]....
        /*0354*/ 	.word	0x00005840


	//   ....[16]....
        /*0358*/ 	.word	0x00005860


	//   ....[17]....
        /*035c*/ 	.word	0x00006050


	//   ....[18]....
        /*0360*/ 	.word	0x000060c0


	//   ....[19]....
        /*0364*/ 	.word	0x000082a0


	//   ....[20]....
        /*0368*/ 	.word	0x000082d0


	//   ....[21]....
        /*036c*/ 	.word	0x000082f0


	//   ....[22]....
        /*0370*/ 	.word	0x00008310


	//   ....[23]....
        /*0374*/ 	.word	0x00009620


	//   ....[24]....
        /*0378*/ 	.word	0x00009640


	//   ....[25]....
        /*037c*/ 	.word	0x00009700


	//   ....[26]....
        /*0380*/ 	.word	0x00009710


	//   ....[27]....
        /*0384*/ 	.word	0x0000a7b0


	//   ....[28]....
        /*0388*/ 	.word	0x0000a800


	//   ....[29]....
        /*038c*/ 	.word	0x0000a840


	//   ....[30]....
        /*0390*/ 	.word	0x0000a880


	//   ....[31]....
        /*0394*/ 	.word	0x0000a8d0


	//   ....[32]....
        /*0398*/ 	.word	0x0000a8e0


	//   ....[33]....
        /*039c*/ 	.word	0x0000b240


	//   ....[34]....
        /*03a0*/ 	.word	0x0000b250


	//   ....[35]....
        /*03a4*/ 	.word	0x0000bf90


	//   ....[36]....
        /*03a8*/ 	.word	0x0000d240


	//   ....[37]....
        /*03ac*/ 	.word	0x0000d260


	//   ....[38]....
        /*03b0*/ 	.word	0x0000d270


	//   ....[39]....
        /*03b4*/ 	.word	0x0000d280


	//   ....[40]....
        /*03b8*/ 	.word	0x0000d290


	//   ....[41]....
        /*03bc*/ 	.word	0x0000d2a0


	//   ....[42]....
        /*03c0*/ 	.word	0x0000d2b0


	//   ....[43]....
        /*03c4*/ 	.word	0x0000d310


	//   ....[44]....
        /*03c8*/ 	.word	0x0000d350


	//   ....[45]....
        /*03cc*/ 	.word	0x0000d3b0


	//   ....[46]....
        /*03d0*/ 	.word	0x0000d3c0


	//   ....[47]....
        /*03d4*/ 	.word	0x0000d480


	//   ....[48]....
        /*03d8*/ 	.word	0x0000dae0


	//   ....[49]....
        /*03dc*/ 	.word	0x0000db10


	//   ....[50]....
        /*03e0*/ 	.word	0x0000db40


	//   ....[51]....
        /*03e4*/ 	.word	0x0000db60


	//   ....[52]....
        /*03e8*/ 	.word	0x0000db80


	//   ....[53]....
        /*03ec*/ 	.word	0x0000dc00


	//   ....[54]....
        /*03f0*/ 	.word	0x0000dc40


	//   ....[55]....
        /*03f4*/ 	.word	0x0000dc90


	//   ....[56]....
        /*03f8*/ 	.word	0x0000dcc0


	//   ....[57]....
        /*03fc*/ 	.word	0x0000dd20


	//   ....[58]....
        /*0400*/ 	.word	0x0000dd60


	//   ....[59]....
        /*0404*/ 	.word	0x0000ddb0


	//   ....[60]....
        /*0408*/ 	.word	0x0000dde0


	//   ....[61]....
        /*040c*/ 	.word	0x0000de30


	//   ....[62]....
        /*0410*/ 	.word	0x0000de70


	//   ....[63]....
        /*0414*/ 	.word	0x0000dec0


	//   ....[64]....
        /*0418*/ 	.word	0x0000e680


	//   ....[65]....
        /*041c*/ 	.word	0x0000e6b0


	//   ....[66]....
        /*0420*/ 	.word	0x0000e6d0


	//   ....[67]....
        /*0424*/ 	.word	0x0000e6e0


	//   ....[68]....
        /*0428*/ 	.word	0x0000e700


	//   ....[69]....
        /*042c*/ 	.word	0x0000e760


	//   ....[70]....
        /*0430*/ 	.word	0x0000e780


	//   ....[71]....
        /*0434*/ 	.word	0x0000e7a0


	//   ....[72]....
        /*0438*/ 	.word	0x0000e7b0


	//   ....[73]....
        /*043c*/ 	.word	0x0000e810


	//   ....[74]....
        /*0440*/ 	.word	0x0000e840


	//   ....[75]....
        /*0444*/ 	.word	0x0000e8c0


	//   ....[76]....
        /*0448*/ 	.word	0x0000eb30


	//   ....[77]....
        /*044c*/ 	.word	0x0000eb50


	//   ....[78]....
        /*0450*/ 	.word	0x0000eb60


	//   ....[79]....
        /*0454*/ 	.word	0x0000eb80


	//   ....[80]....
        /*0458*/ 	.word	0x0000ec10


	//   ....[81]....
        /*045c*/ 	.word	0x0000ec40


	//   ....[82]....
        /*0460*/ 	.word	0x0000ecb0


	//   ....[83]....
        /*0464*/ 	.word	0x0000ece0


	//   ....[84]....
        /*0468*/ 	.word	0x0000ed50


	//   ....[85]....
        /*046c*/ 	.word	0x0000ed80


	//   ....[86]....
        /*0470*/ 	.word	0x0000edf0


	//   ....[87]....
        /*0474*/ 	.word	0x0000ee20


	//   ....[88]....
        /*0478*/ 	.word	0x0000f2f0


	//   ....[89]....
        /*047c*/ 	.word	0x0000f320


	//   ....[90]....
        /*0480*/ 	.word	0x0000f350


	//   ....[91]....
        /*0484*/ 	.word	0x0000f380


	//   ....[92]....
        /*0488*/ 	.word	0x0000f3b0


	//   ....[93]....
        /*048c*/ 	.word	0x0000f3c0


	//   ....[94]....
        /*0490*/ 	.word	0x0000f460


	//   ....[95]....
        /*0494*/ 	.word	0x0000f480


	//   ....[96]....
        /*0498*/ 	.word	0x0000f510


	//   ....[97]....
        /*049c*/ 	.word	0x0000f530


	//   ....[98]....
        /*04a0*/ 	.word	0x0000f5a0


	//   ....[99]....
        /*04a4*/ 	.word	0x0000f5d0


	//   ....[100]....
        /*04a8*/ 	.word	0x0000f950


	//   ....[101]....
        /*04ac*/ 	.word	0x0000fed0


	//   ....[102]....
        /*04b0*/ 	.word	0x0000ffc0


	//   ....[103]....
        /*04b4*/ 	.word	0x00010060


	//   ....[104]....
        /*04b8*/ 	.word	0x000100c0


	//   ....[105]....
        /*04bc*/ 	.word	0x00010190


	//   ....[106]....
        /*04c0*/ 	.word	0x00010200


	//   ....[107]....
        /*04c4*/ 	.word	0x000102d0


	//   ....[108]....
        /*04c8*/ 	.word	0x00010350


	//   ....[109]....
        /*04cc*/ 	.word	0x00010420


	//   ....[110]....
        /*04d0*/ 	.word	0x000104a0


	//   ....[111]....
        /*04d4*/ 	.word	0x00010580


	//   ....[112]....
        /*04d8*/ 	.word	0x00010600


	//   ....[113]....
        /*04dc*/ 	.word	0x000106c0


	//   ....[114]....
        /*04e0*/ 	.word	0x00010750


	//   ....[115]....
        /*04e4*/ 	.word	0x000107c0


	//   ....[116]....
        /*04e8*/ 	.word	0x00010860


	//   ....[117]....
        /*04ec*/ 	.word	0x00010930


	//   ....[118]....
        /*04f0*/ 	.word	0x000109b0


	//   ....[119]....
        /*04f4*/ 	.word	0x00010a80


	//   ....[120]....
        /*04f8*/ 	.word	0x00010b00


	//   ....[121]....
        /*04fc*/ 	.word	0x00010bd0


	//   ....[122]....
        /*0500*/ 	.word	0x00010c50


	//   ....[123]....
        /*0504*/ 	.word	0x00010d20


	//   ....[124]....
        /*0508*/ 	.word	0x00010da0


	//   ....[125]....
        /*050c*/ 	.word	0x00010e70


	//   ....[126]....
        /*0510*/ 	.word	0x00010ef0


	//   ....[127]....
        /*0514*/ 	.word	0x00010fc0


	//   ....[128]....
        /*0518*/ 	.word	0x00011030


	//   ....[129]....
        /*051c*/ 	.word	0x000110f0


	//   ....[130]....
        /*0520*/ 	.word	0x00011230


	//   ....[131]....
        /*0524*/ 	.word	0x000112f0


	//   ....[132]....
        /*0528*/ 	.word	0x00011360


	//   ....[133]....
        /*052c*/ 	.word	0x00011420


	//   ....[134]....
        /*0530*/ 	.word	0x00011480


	//   ....[135]....
        /*0534*/ 	.word	0x00011540


	//   ....[136]....
        /*0538*/ 	.word	0x000115a0


	//   ....[137]....
        /*053c*/ 	.word	0x00011670


	//   ....[138]....
        /*0540*/ 	.word	0x000116d0


	//   ....[139]....
        /*0544*/ 	.word	0x000117a0


	//   ....[140]....
        /*0548*/ 	.word	0x00011800


	//   ....[141]....
        /*054c*/ 	.word	0x000118e0


	//   ....[142]....
        /*0550*/ 	.word	0x000119c0


	//   ....[143]....
        /*0554*/ 	.word	0x00011a60


	//   ....[144]....
        /*0558*/ 	.word	0x00011ac0


	//   ....[145]....
        /*055c*/ 	.word	0x00011b80


	//   ....[146]....
        /*0560*/ 	.word	0x00011c40


	//   ....[147]....
        /*0564*/ 	.word	0x00011d00


	//   ....[148]....
        /*0568*/ 	.word	0x00011dc0


	//   ....[149]....
        /*056c*/ 	.word	0x00011e80


	//   ....[150]....
        /*0570*/ 	.word	0x00011f40


	//   ....[151]....
        /*0574*/ 	.word	0x00012000


	//   ....[152]....
        /*0578*/ 	.word	0x000120c0


	//   ....[153]....
        /*057c*/ 	.word	0x00012180


	//   ....[154]....
        /*0580*/ 	.word	0x000122c0


	//   ....[155]....
        /*0584*/ 	.word	0x00012360


	//   ....[156]....
        /*0588*/ 	.word	0x00012430


	//   ....[157]....
        /*058c*/ 	.word	0x00012520


	//   ....[158]....
        /*0590*/ 	.word	0x00012590


	//   ....[159]....
        /*0594*/ 	.word	0x00012680


	//   ....[160]....
        /*0598*/ 	.word	0x000126f0


	//   ....[161]....
        /*059c*/ 	.word	0x000127f0


	//   ....[162]....
        /*05a0*/ 	.word	0x00012870


	//   ....[163]....
        /*05a4*/ 	.word	0x00012960


	//   ....[164]....
        /*05a8*/ 	.word	0x000129d0


	//   ....[165]....
        /*05ac*/ 	.word	0x00012aa0


	//   ....[166]....
        /*05b0*/ 	.word	0x00012bb0


	//----- nvinfo : EIATTR_REG_RECONFIG
	.align		4
.L_263:
        /*05b4*/ 	.byte	0x01, 0x54
	.zero		2


	//----- nvinfo : EIATTR_SYSCALL_OFFSETS
	.align		4
        /*05b8*/ 	.byte	0x04, 0x46
        /*05ba*/ 	.short	(.L_265 - .L_264)


	//   ....[0]....
.L_264:
        /*05bc*/ 	.word	0x00001490


	//   ....[1]....
        /*05c0*/ 	.word	0x0000c7b0


	//   ....[2]....
        /*05c4*/ 	.word	0x0000c8f0


	//   ....[3]....
        /*05c8*/ 	.word	0x0000c9e0


	//   ....[4]....
        /*05cc*/ 	.word	0x0000d820


	//----- nvinfo : EIATTR_MBARRIER_INSTR_OFFSETS
	.align		4
.L_265:
        /*05d0*/ 	.byte	0x04, 0x39
        /*05d2*/ 	.short	(.L_267 - .L_266)


	//   ....[0]....
.L_266:
        /*05d4*/ 	.word	0x00000180
        /*05d8*/ 	.word	0x000000ff
        /*05dc*/ 	.word	0x00030800
        /*05e0*/ 	.short	0x0100
        /*05e2*/ 	.byte	0x08
	.zero		1


	//   ....[1]....
        /*05e4*/ 	.word	0x00000190
        /*05e8*/ 	.word	0x000000ff
        /*05ec*/ 	.word	0x00030820
        /*05f0*/ 	.short	0x0100
        /*05f2*/ 	.byte	0x08
	.zero		1


	//   ....[2]....
        /*05f4*/ 	.word	0x00000280
        /*05f8*/ 	.word	0x000000ff
        /*05fc*/ 	.word	0x00030830
        /*0600*/ 	.short	0x0100
        /*0602*/ 	.byte	0x08
	.zero		1


	//   ....[3]....
        /*0604*/ 	.word	0x00000290
        /*0608*/ 	.word	0x000000ff
        /*060c*/ 	.word	0x00030840
        /*0610*/ 	.short	0x0100
        /*0612*/ 	.byte	0x08
	.zero		1


	//   ....[4]....
        /*0614*/ 	.word	0x000002a0
        /*0618*/ 	.word	0x000000ff
        /*061c*/ 	.word	0x00030838
        /*0620*/ 	.short	0x0100
        /*0622*/ 	.byte	0x08
	.zero		1


	//   ....[5]....
        /*0624*/ 	.word	0x000002b0
        /*0628*/ 	.word	0x000000ff
        /*062c*/ 	.word	0x00030848
        /*0630*/ 	.short	0x0100
        /*0632*/ 	.byte	0x08
	.zero		1


	//   ....[6]....
        /*0634*/ 	.word	0x000003e0
        /*0638*/ 	.word	0x000000ff
        /*063c*/ 	.word	0x00030850
        /*0640*/ 	.short	0x0100
        /*0642*/ 	.byte	0x08
	.zero		1


	//   ....[7]....
        /*0644*/ 	.word	0x000003f0
        /*0648*/ 	.word	0x000000ff
        /*064c*/ 	.word	0x00030860
        /*0650*/ 	.short	0x0100
        /*0652*/ 	.byte	0x08
	.zero		1


	//   ....[8]....
        /*0654*/ 	.word	0x00000400
        /*0658*/ 	.word	0x000000ff
        /*065c*/ 	.word	0x00030858
        /*0660*/ 	.short	0x0100
        /*0662*/ 	.byte	0x08
	.zero		1


	//   ....[9]....
        /*0664*/ 	.word	0x00000410
        /*0668*/ 	.word	0x000000ff
        /*066c*/ 	.word	0x00030868
        /*0670*/ 	.short	0x0100
        /*0672*/ 	.byte	0x08
	.zero		1


	//   ....[10]....
        /*0674*/ 	.word	0x00000500
        /*0678*/ 	.word	0x000000ff
        /*067c*/ 	.word	0x00030870
        /*0680*/ 	.short	0x0100
        /*0682*/ 	.byte	0x06
	.zero		1


	//   ....[11]....
        /*0684*/ 	.word	0x00000510
        /*0688*/ 	.word	0x000000ff
        /*068c*/ 	.word	0x00030880
        /*0690*/ 	.short	0x0100
        /*0692*/ 	.byte	0x06
	.zero		1


	//   ....[12]....
        /*0694*/ 	.word	0x00000520
        /*0698*/ 	.word	0x000000ff
        /*069c*/ 	.word	0x00030878
        /*06a0*/ 	.short	0x0100
        /*06a2*/ 	.byte	0x06
	.zero		1


	//   ....[13]....
        /*06a4*/ 	.word	0x00000530
        /*06a8*/ 	.word	0x000000ff
        /*06ac*/ 	.word	0x00030888
        /*06b0*/ 	.short	0x0100
        /*06b2*/ 	.byte	0x06
	.zero		1


	//   ....[14]....
        /*06b4*/ 	.word	0x00000660
        /*06b8*/ 	.word	0x000000ff
        /*06bc*/ 	.word	0x00030890
        /*06c0*/ 	.short	0x0100
        /*06c2*/ 	.byte	0x08
	.zero		1


	//   ....[15]....
        /*06c4*/ 	.word	0x00000670
        /*06c8*/ 	.word	0x000000ff
        /*06cc*/ 	.word	0x000308a0
        /*06d0*/ 	.short	0x0100
        /*06d2*/ 	.byte	0x08
	.zero		1


	//   ....[16]....
        /*06d4*/ 	.word	0x00000680
        /*06d8*/ 	.word	0x000000ff
        /*06dc*/ 	.word	0x00030898
        /*06e0*/ 	.short	0x0100
        /*06e2*/ 	.byte	0x08
	.zero		1


	//   ....[17]....
        /*06e4*/ 	.word	0x00000690
        /*06e8*/ 	.word	0x000000ff
        /*06ec*/ 	.word	0x000308a8
        /*06f0*/ 	.short	0x0100
        /*06f2*/ 	.byte	0x08
	.zero		1


	//   ....[18]....
        /*06f4*/ 	.word	0x000007d0
        /*06f8*/ 	.word	0x000000ff
        /*06fc*/ 	.word	0x000308b0
        /*0700*/ 	.short	0x0100
        /*0702*/ 	.byte	0x08
	.zero		1


	//   ....[19]....
        /*0704*/ 	.word	0x000007e0
        /*0708*/ 	.word	0x000000ff
        /*070c*/ 	.word	0x000308c0
        /*0710*/ 	.short	0x0100
        /*0712*/ 	.byte	0x08
	.zero		1


	//   ....[20]....
        /*0714*/ 	.word	0x000007f0
        /*0718*/ 	.word	0x000000ff
        /*071c*/ 	.word	0x000308b8
        /*0720*/ 	.short	0x0100
        /*0722*/ 	.byte	0x08
	.zero		1


	//   ....[21]....
        /*0724*/ 	.word	0x00000800
        /*0728*/ 	.word	0x000000ff
        /*072c*/ 	.word	0x000308c8
        /*0730*/ 	.short	0x0100
        /*0732*/ 	.byte	0x08
	.zero		1


	//   ....[22]....
        /*0734*/ 	.word	0x000014b0
        /*0738*/ 	.word	0x000000ff
        /*073c*/ 	.word	0x00030800
        /*0740*/ 	.short	0x010a
        /*0742*/ 	.byte	0x3c
	.zero		1


	//   ....[23]....
        /*0744*/ 	.word	0x00001540
        /*0748*/ 	.word	0x000000ff
        /*074c*/ 	.word	0x00030830
        /*0750*/ 	.short	0x010a
        /*0752*/ 	.byte	0x3c
	.zero		1


	//   ....[24]....
        /*0754*/ 	.word	0x000015a0
        /*0758*/ 	.word	0x000000ff
        /*075c*/ 	.word	0x00030830
        /*0760*/ 	.short	0x010a
        /*0762*/ 	.byte	0x3c
	.zero		1


	//   ....[25]....
        /*0764*/ 	.word	0x00002840
        /*0768*/ 	.word	0x000000ff
        /*076c*/ 	.word	0x00000000
        /*0770*/ 	.short	0x0101
        /*0772*/ 	.byte	0x06
	.zero		1


	//   ....[26]....
        /*0774*/ 	.word	0x00003fe0
        /*0778*/ 	.word	0x000000ff
        /*077c*/ 	.word	0x00030830
        /*0780*/ 	.short	0x010a
        /*0782*/ 	.byte	0x27
	.zero		1


	//   ....[27]....
        /*0784*/ 	.word	0x00004020
        /*0788*/ 	.word	0x000000ff
        /*078c*/ 	.word	0x00030830
        /*0790*/ 	.short	0x010a
        /*0792*/ 	.byte	0x27
	.zero		1


	//   ....[28]....
        /*0794*/ 	.word	0x00004a90
        /*0798*/ 	.word	0x000000ff
        /*079c*/ 	.word	0x00030850
        /*07a0*/ 	.short	0x010a
        /*07a2*/ 	.byte	0x0e
	.zero		1


	//   ....[29]....
        /*07a4*/ 	.word	0x00004ad0
        /*07a8*/ 	.word	0x000000ff
        /*07ac*/ 	.word	0x00030850
        /*07b0*/ 	.short	0x010a
        /*07b2*/ 	.byte	0x0e
	.zero		1


	//   ....[30]....
        /*07b4*/ 	.word	0x000053d0
        /*07b8*/ 	.word	0x000000ff
        /*07bc*/ 	.word	0x00000000
        /*07c0*/ 	.short	0x0101
        /*07c2*/ 	.byte	0x27
	.zero		1


	//   ....[31]....
        /*07c4*/ 	.word	0x000069f0
        /*07c8*/ 	.word	0x000000ff
        /*07cc*/ 	.word	0x00000000
        /*07d0*/ 	.short	0x0101
        /*07d2*/ 	.byte	0x0e
	.zero		1


	//   ....[32]....
        /*07d4*/ 	.word	0x00006c00
        /*07d8*/ 	.word	0x000000ff
        /*07dc*/ 	.word	0x00030830
        /*07e0*/ 	.short	0x010a
        /*07e2*/ 	.byte	0x27
	.zero		1


	//   ....[33]....
        /*07e4*/ 	.word	0x00006c40
        /*07e8*/ 	.word	0x000000ff
        /*07ec*/ 	.word	0x00030830
        /*07f0*/ 	.short	0x010a
        /*07f2*/ 	.byte	0x27
	.zero		1


	//   ....[34]....
        /*07f4*/ 	.word	0x000076c0
        /*07f8*/ 	.word	0x000000ff
        /*07fc*/ 	.word	0x00030850
        /*0800*/ 	.short	0x010a
        /*0802*/ 	.byte	0x05
	.zero		1


	//   ....[35]....
        /*0804*/ 	.word	0x00007700
        /*0808*/ 	.word	0x000000ff
        /*080c*/ 	.word	0x00030850
        /*0810*/ 	.short	0x010a
        /*0812*/ 	.byte	0x05
	.zero		1


	//   ....[36]....
        /*0814*/ 	.word	0x00007e10
        /*0818*/ 	.word	0x000000ff
        /*081c*/ 	.word	0x00000000
        /*0820*/ 	.short	0x0101
        /*0822*/ 	.byte	0x27
	.zero		1


	//   ....[37]....
        /*0824*/ 	.word	0x00008e60
        /*0828*/ 	.word	0x000000ff
        /*082c*/ 	.word	0x00000000
        /*0830*/ 	.short	0x0101
        /*0832*/ 	.byte	0x05
	.zero		1


	//   ....[38]....
        /*0834*/ 	.word	0x00009590
        /*0838*/ 	.word	0x000000ff
        /*083c*/ 	.word	0x00030850
        /*0840*/ 	.short	0x010a
        /*0842*/ 	.byte	0x05
	.zero		1


	//   ....[39]....
        /*0844*/ 	.word	0x000095d0
        /*0848*/ 	.word	0x000000ff
        /*084c*/ 	.word	0x00030850
        /*0850*/ 	.short	0x010a
        /*0852*/ 	.byte	0x05
	.zero		1


	//   ....[40]....
        /*0854*/ 	.word	0x00009be0
        /*0858*/ 	.word	0x000000ff
        /*085c*/ 	.word	0x00000000
        /*0860*/ 	.short	0x0101
        /*0862*/ 	.byte	0x04
	.zero		1


	//   ....[41]....
        /*0864*/ 	.word	0x0000a900
        /*0868*/ 	.word	0x000000ff
        /*086c*/ 	.word	0x00000000
        /*0870*/ 	.short	0x0101
        /*0872*/ 	.byte	0x04
	.zero		1


	//   ....[42]....
        /*0874*/ 	.word	0x0000cff0
        /*0878*/ 	.word	0x000000ff
        /*087c*/ 	.word	0x00030840
        /*0880*/ 	.short	0x010a
        /*0882*/ 	.byte	0x2e
	.zero		1


	//   ....[43]....
        /*0884*/ 	.word	0x0000d5e0
        /*0888*/ 	.word	0x000000ff
        /*088c*/ 	.word	0x00030830
        /*0890*/ 	.short	0x0107
        /*0892*/ 	.byte	0x2e
	.zero		1


	//   ....[44]....
        /*0894*/ 	.word	0x0000d650
        /*0898*/ 	.word	0x000000ff
        /*089c*/ 	.word	0x00030830
        /*08a0*/ 	.short	0x0101
        /*08a2*/ 	.byte	0x2e
	.zero		1


	//   ....[45]....
        /*08a4*/ 	.word	0x0000e010
        /*08a8*/ 	.word	0x000000ff
        /*08ac*/ 	.word	0x00030800
        /*08b0*/ 	.short	0x0107
        /*08b2*/ 	.byte	0x2e
	.zero		1


	//   ....[46]....
        /*08b4*/ 	.word	0x0000e070
        /*08b8*/ 	.word	0x000000ff
        /*08bc*/ 	.word	0x00030800
        /*08c0*/ 	.short	0x0101
        /*08c2*/ 	.byte	0x2e
	.zero		1


	//   ....[47]....
        /*08c4*/ 	.word	0x0000e090
        /*08c8*/ 	.word	0x000000ff
        /*08cc*/ 	.word	0x00030820
        /*08d0*/ 	.short	0x010a
        /*08d2*/ 	.byte	0x2e
	.zero		1


	//   ....[48]....
        /*08d4*/ 	.word	0x0000e470
        /*08d8*/ 	.word	0x00000013
        /*08dc*/ 	.word	0x00030840
        /*08e0*/ 	.short	0x010a
        /*08e2*/ 	.byte	0x3f
	.zero		1


	//   ....[49]....
        /*08e4*/ 	.word	0x0000e9b0
        /*08e8*/ 	.word	0x00000013
        /*08ec*/ 	.word	0x00030830
        /*08f0*/ 	.short	0x0107
        /*08f2*/ 	.byte	0x3f
	.zero		1


	//   ....[50]....
        /*08f4*/ 	.word	0x0000ea60
        /*08f8*/ 	.word	0x00000013
        /*08fc*/ 	.word	0x00030830
        /*0900*/ 	.short	0x0101
        /*0902*/ 	.byte	0x3f
	.zero		1


	//   ....[51]....
        /*0904*/ 	.word	0x0000eac0
        /*0908*/ 	.word	0x00000006
        /*090c*/ 	.word	0x00030860
        /*0910*/ 	.short	0x010a
        /*0912*/ 	.byte	0x3f
	.zero		1


	//   ....[52]....
        /*0914*/ 	.word	0x0000ef70
        /*0918*/ 	.word	0x00000006
        /*091c*/ 	.word	0x00030850
        /*0920*/ 	.short	0x0107
        /*0922*/ 	.byte	0x3f
	.zero		1


	//   ....[53]....
        /*0924*/ 	.word	0x0000f0e0
        /*0928*/ 	.word	0x00000006
        /*092c*/ 	.word	0x00030850
        /*0930*/ 	.short	0x0101
        /*0932*/ 	.byte	0x3f
	.zero		1


	//   ....[54]....
        /*0934*/ 	.word	0x0000f260
        /*0938*/ 	.word	0x00000000
        /*093c*/ 	.word	0x00030860
        /*0940*/ 	.short	0x010a
        /*0942*/ 	.byte	0x3f
	.zero		1


	//   ....[55]....
        /*0944*/ 	.word	0x0000f790
        /*0948*/ 	.word	0x00000000
        /*094c*/ 	.word	0x00030850
        /*0950*/ 	.short	0x0107
        /*0952*/ 	.byte	0x3f
	.zero		1


	//   ....[56]....
        /*0954*/ 	.word	0x0000f840
        /*0958*/ 	.word	0x00000000
        /*095c*/ 	.word	0x00030850
        /*0960*/ 	.short	0x0101
        /*0962*/ 	.byte	0x3f
	.zero		1


	//   ....[57]....
        /*0964*/ 	.word	0x0000f8e0
        /*0968*/ 	.word	0x00000007
        /*096c*/ 	.word	0x00030820
        /*0970*/ 	.short	0x010a
        /*0972*/ 	.byte	0x3f
	.zero		1


	//   ....[58]....
        /*0974*/ 	.word	0x0000fa60
        /*0978*/ 	.word	0x00000005
        /*097c*/ 	.word	0x00030840
        /*0980*/ 	.short	0x010a
        /*0982*/ 	.byte	0x3f
	.zero		1


	//   ....[59]....
        /*0984*/ 	.word	0x0000fb00
        /*0988*/ 	.word	0x00000007
        /*098c*/ 	.word	0x00030840
        /*0990*/ 	.short	0x010a
        /*0992*/ 	.byte	0x3f
	.zero		1


	//   ....[60]....
        /*0994*/ 	.word	0x0000fb40
        /*0998*/ 	.word	0x00000005
        /*099c*/ 	.word	0x00030860
        /*09a0*/ 	.short	0x010a
        /*09a2*/ 	.byte	0x3f
	.zero		1


	//   ....[61]....
        /*09a4*/ 	.word	0x0000fb80
        /*09a8*/ 	.word	0x00000007
        /*09ac*/ 	.word	0x00030860
        /*09b0*/ 	.short	0x010a
        /*09b2*/ 	.byte	0x3f
	.zero		1


	//   ....[62]....
        /*09b4*/ 	.word	0x0000fbf0
        /*09b8*/ 	.word	0x00000003
        /*09bc*/ 	.word	0x00030800
        /*09c0*/ 	.short	0x010a
        /*09c2*/ 	.byte	0x3f
	.zero		1


	//   ....[63]....
        /*09c4*/ 	.word	0x0000fc50
        /*09c8*/ 	.word	0x00000003
        /*09cc*/ 	.word	0x00030830
        /*09d0*/ 	.short	0x010a
        /*09d2*/ 	.byte	0x3f
	.zero		1


	//   ....[64]....
        /*09d4*/ 	.word	0x0000fcb0
        /*09d8*/ 	.word	0x00000009
        /*09dc*/ 	.word	0x00030830
        /*09e0*/ 	.short	0x010a
        /*09e2*/ 	.byte	0x3f
	.zero		1


	//   ....[65]....
        /*09e4*/ 	.word	0x0000fd10
        /*09e8*/ 	.word	0x00000009
        /*09ec*/ 	.word	0x00030850
        /*09f0*/ 	.short	0x010a
        /*09f2*/ 	.byte	0x3f
	.zero		1


	//   ....[66]....
        /*09f4*/ 	.word	0x0000fd70
        /*09f8*/ 	.word	0x00000009
        /*09fc*/ 	.word	0x00030830
        /*0a00*/ 	.short	0x010a
        /*0a02*/ 	.byte	0x3f
	.zero		1


	//   ....[67]....
        /*0a04*/ 	.word	0x0000fdd0
        /*0a08*/ 	.word	0x00000009
        /*0a0c*/ 	.word	0x00030850
        /*0a10*/ 	.short	0x010a
        /*0a12*/ 	.byte	0x3f
	.zero		1


	//   ....[68]....
        /*0a14*/ 	.word	0x0000fe30
        /*0a18*/ 	.word	0x00000005
        /*0a1c*/ 	.word	0x00030850
        /*0a20*/ 	.short	0x010a
        /*0a22*/ 	.byte	0x3f
	.zero		1


	//   ....[69]....
        /*0a24*/ 	.word	0x0000ff10
        /*0a28*/ 	.word	0x00000003
        /*0a2c*/ 	.word	0x00030840
        /*0a30*/ 	.short	0x010a
        /*0a32*/ 	.byte	0x3f
	.zero		1


	//   ....[70]....
        /*0a34*/ 	.word	0x00011130
        /*0a38*/ 	.word	0x00000003
        /*0a3c*/ 	.word	0x00030820
        /*0a40*/ 	.short	0x010a
        /*0a42*/ 	.byte	0x3f
	.zero		1


	//   ....[71]....
        /*0a44*/ 	.word	0x00011180
        /*0a48*/ 	.word	0x00000013
        /*0a4c*/ 	.word	0x00030840
        /*0a50*/ 	.short	0x010a
        /*0a52*/ 	.byte	0x3f
	.zero		1


	//   ....[72]....
        /*0a54*/ 	.word	0x00011910
        /*0a58*/ 	.word	0x00000006
        /*0a5c*/ 	.word	0x00030860
        /*0a60*/ 	.short	0x010a
        /*0a62*/ 	.byte	0x3f
	.zero		1


	//   ....[73]....
        /*0a64*/ 	.word	0x00012210
        /*0a68*/ 	.word	0x00000000
        /*0a6c*/ 	.word	0x00030860
        /*0a70*/ 	.short	0x010a
        /*0a72*/ 	.byte	0x3f
	.zero		1


	//   ....[74]....
        /*0a74*/ 	.word	0x00012ad0
        /*0a78*/ 	.word	0x00000007
        /*0a7c*/ 	.word	0x00030820
        /*0a80*/ 	.short	0x010a
        /*0a82*/ 	.byte	0x3f
	.zero		1


	//   ....[75]....
        /*0a84*/ 	.word	0x00012c70
        /*0a88*/ 	.word	0x00000005
        /*0a8c*/ 	.word	0x00030840
        /*0a90*/ 	.short	0x010a
        /*0a92*/ 	.byte	0x3f
	.zero		1


	//   ....[76]....
        /*0a94*/ 	.word	0x00012cc0
        /*0a98*/ 	.word	0x00000007
        /*0a9c*/ 	.word	0x00030840
        /*0aa0*/ 	.short	0x010a
        /*0aa2*/ 	.byte	0x3f
	.zero		1


	//   ....[77]....
        /*0aa4*/ 	.word	0x00012d10
        /*0aa8*/ 	.word	0x00000005
        /*0aac*/ 	.word	0x00030860
        /*0ab0*/ 	.short	0x010a
        /*0ab2*/ 	.byte	0x3f
	.zero		1


	//----- nvinfo : EIATTR_NUM_MBARRIERS
	.align		4
.L_267:
        /*0ab4*/ 	.byte	0x03, 0x38
        /*0ab6*/ 	.short	0x0016


	//----- nvinfo : EIATTR_EXIT_INSTR_OFFSETS
	.align		4
        /*0ab8*/ 	.byte	0x04, 0x1c
        /*0aba*/ 	.short	(.L_269 - .L_268)


	//   ....[0]....
.L_268:
        /*0abc*/ 	.word	0x0000fbd0


	//----- nvinfo : EIATTR_MAX_THREADS
	.align		4
.L_269:
        /*0ac0*/ 	.byte	0x04, 0x05
        /*0ac2*/ 	.short	(.L_271 - .L_270)
.L_270:
        /*0ac4*/ 	.word	0x00000180
        /*0ac8*/ 	.word	0x00000001
        /*0acc*/ 	.word	0x00000001


	//----- nvinfo : EIATTR_CRS_STACK_SIZE
	.align		4
.L_271:
        /*0ad0*/ 	.byte	0x04, 0x1e
        /*0ad2*/ 	.short	(.L_273 - .L_272)
.L_272:
        /*0ad4*/ 	.word	0x00000000


	//----- nvinfo : EIATTR_CBANK_PARAM_SIZE
	.align		4
.L_273:
        /*0ad8*/ 	.byte	0x03, 0x19
        /*0ada*/ 	.short	0x0a70


	//----- nvinfo : EIATTR_PARAM_CBANK
	.align		4
        /*0adc*/ 	.byte	0x04, 0x0a
        /*0ade*/ 	.short	(.L_275 - .L_274)
	.align		4
.L_274:
        /*0ae0*/ 	.word	index@(.nv.constant0._ZN7cutlass13device_kernelIN5flash11enable_sm90INS1_16FlashAttnFwdSm90INS1_25CollectiveMainloopFwdSm90ILi2EN4cute5tupleIJNS5_1CILi1EEES8_S8_EEENS6_IJNS7_ILi128EEENS7_ILi96EEENS7_ILi192EEEEEELi192ENS_10bfloat16_tEfNS_4arch4Sm90ELb1ELb0ELb1ELb0ELb1ELb0ELb0ELb1ELb1ELb1ELb1ELb0EEENS1_21CollectiveEpilogueFwdINS6_IJSA_SC_SB_EEES9_SE_SG_Li256ELb0ELb1ELb1ELb0EEENS1_19SingleTileSchedulerILb0ELb1ELb1ELi128EEEEEEEEEvNT_6ParamsE)
        /*0ae4*/ 	.short	0x0210
        /*0ae6*/ 	.short	0x0a70


	//----- nvinfo : EIATTR_SW_WAR
	.align		4
.L_275:
        /*0ae8*/ 	.byte	0x04, 0x36
        /*0aea*/ 	.short	(.L_277 - .L_276)
.L_276:
        /*0aec*/ 	.word	0x00000008
.L_277:


//--------------------- .nv.info._ZN7cutlass13device_kernelIN5flash11enable_sm90INS1_16FlashAttnFwdSm90INS1_25CollectiveMainloopFwdSm90ILi2EN4cute5tupleIJNS5_1CILi1EEES8_S8_EEENS6_IJNS7_ILi128EEENS7_ILi96EEENS7_ILi192EEEEEELi192ENS_10bfloat16_tEfNS_4arch4Sm90ELb1ELb0ELb1ELb1ELb1ELb0ELb0ELb1ELb1ELb1ELb1ELb0EEENS1_21CollectiveEpilogueFwdINS6_IJSA_SC_SB_EEES9_SE_SG_Li256ELb1ELb1ELb1ELb0EEENS1_36VarlenDynamicPersistentTileSchedulerILi128ELi96ELi256ELi128ELb1ELb1ELb1ELb1ELb1ELb1EEEEEEEEEvNT_6ParamsE --------------------------
	.section	.nv.info._ZN7cutlass13device_kernelIN5flash11enable_sm90INS1_16FlashAttnFwdSm90INS1_25CollectiveMainloopFwdSm90ILi2EN4cute5tupleIJNS5_1CILi1EEES8_S8_EEENS6_IJNS7_ILi128EEENS7_ILi96EEENS7_ILi192EEEEEELi192ENS_10bfloat16_tEfNS_4arch4Sm90ELb1ELb0ELb1ELb1ELb1ELb0ELb0ELb1ELb1ELb1ELb1ELb0EEENS1_21CollectiveEpilogueFwdINS6_IJSA_SC_SB_EEES9_SE_SG_Li256ELb1ELb1ELb1ELb0EEENS1_36VarlenDynamicPersistentTileSchedulerILi128ELi96ELi256ELi128ELb1ELb1ELb1ELb1ELb1ELb1EEEEEEEEEvNT_6ParamsE,"",@"SHT_CUDA_INFO"
	.sectionflags	@""
	.align	4


	//----- nvinfo : EIATTR_CUDA_API_VERSION
	.align		4
        /*0000*/ 	.byte	0x04, 0x37
        /*0002*/ 	.short	(.L_279 - .L_278)
.L_278:
        /*0004*/ 	.word	0x00000082


	//----- nvinfo : EIATTR_KPARAM_INFO
	.align		4
.L_279:
        /*0008*/ 	.byte	0x04, 0x17
        /*000a*/ 	.short	(.L_281 - .L_280)
.L_280:
        /*000c*/ 	.word	0x00000000
        /*0010*/ 	.short	0x0000
        /*0012*/ 	.short	0x0070
        /*0014*/ 	.byte	0x00, 0xf0, 0x01, 0x2a


	//----- nvinfo : EIATTR_SPARSE_MMA_MASK
	.align		4
.L_281:
        /*0018*/ 	.byte	0x03, 0x50
        /*001a*/ 	.short	0x0000


	//----- nvinfo : EIATTR_MAXREG_COUNT
	.align		4
        /*001c*/ 	.byte	0x03, 0x1b
        /*001e*/ 	.short	0x00a8


	//----- nvinfo : EIATTR_NUM_BARRIERS
	.align		4
        /*0020*/ 	.byte	0x02, 0x4c
        /*0022*/ 	.byte	0x09
	.zero		1


	//----- nvinfo : EIATTR_EXTERNS
	.align		4
        /*0024*/ 	.byte	0x04, 0x0f
        /*0026*/ 	.short	(.L_283 - .L_282)


	//   ....[0]....
	.align		4
.L_282:
        /*0028*/ 	.word	index@(__assertfail)


	//----- nvinfo : EIATTR_ANNOTATIONS
	.align		4
.L_283:
        /*002c*/ 	.byte	0x04, 0x55
        /*002e*/ 	.short	(.L_285 - .L_284)


	//   ....[0]....
.L_284:
        /* <DEDUP_REMOVED lines=20> */


	//----- nvinfo : EIATTR_MERCURY_ISA_VERSION
	.align		4
.L_285:
        /*0158*/ 	.byte	0x03, 0x5f
        /*015a*/ 	.short	0x0101


	//----- nvinfo : EIATTR_UNUSED_LOAD_BYTE_OFFSET
	.align		4
        /*015c*/ 	.byte	0x04, 0x44
        /*015e*/ 	.short	(.L_287 - .L_286)


	//   ....[0]....
.L_286:
        /*0160*/ 	.word	0x00000950
        /*0164*/ 	.word	0x0000fff0


	//   ....[1]....
        /*0168*/ 	.word	0x0000aab0
        /*016c*/ 	.word	0x0000fff0


	//----- nvinfo : EIATTR_INT_WARP_WIDE_INSTR_OFFSETS
	.align		4
.L_287:
        /*0170*/ 	.byte	0x04, 0x31
        /*0172*/ 	.short	(.L_289 - .L_288)


	//   ....[0]....
.L_288:
        /*0174*/ 	.word	0x000000c0


	//   ....[1]....
        /*0178*/ 	.word	0x000000d0


	//   ....[2]....
        /*017c*/ 	.word	0x00000170


	//   ....[3]....
        /*0180*/ 	.word	0x000100f0


	//   ....[4]....
        /*0184*/ 	.word	0x00010180


	//   ....[5]....
        /*0188*/ 	.word	0x00012f50


	//   ....[6]....
        /*018c*/ 	.word	0x00012fe0


	//----- nvinfo : EIATTR_COOP_GROUP_MASK_REGIDS
	.align		4
.L_289:
        /*0190*/ 	.byte	0x04, 0x29
        /*0192*/ 	.short	(.L_291 - .L_290)


	//   ....[0]....
.L_290:
        /*0194*/ 	.word	0xffffffff


	//   ....[1]....
        /*0198*/ 	.word	0xffffffff


	//   ....[2]....
        /*019c*/ 	.word	0xffffffff


	//   ....[3]....
        /*01a0*/ 	.word	0xffffffff


	//   ....[4]....
        /*01a4*/ 	.word	0xffffffff


	//   ....[5]....
        /*01a8*/ 	.word	0xffffffff


	//   ....[6]....
        /*01ac*/ 	.word	0xffffffff


	//   ....[7]....
        /*01b0*/ 	.word	0xffffffff


	//   ....[8]....
        /*01b4*/ 	.word	0xffffffff


	//   ....[9]....
        /*01b8*/ 	.word	0xffffffff


	//   ....[10]....
        /*01bc*/ 	.word	0xffffffff


	//   ....[11]....
        /*01c0*/ 	.word	0xffffffff


	//   ....[12]....
        /*01c4*/ 	.word	0xffffffff


	//   ....[13]....
        /*01c8*/ 	.word	0xffffffff


	//   ....[14]....
        /*01cc*/ 	.word	0xffffffff


	//   ....[15]....
        /*01d0*/ 	.word	0xffffffff


	//   ....[16]....
        /*01d4*/ 	.word	0xffffffff


	//   ....[17]....
        /*01d8*/ 	.word	0xffffffff


	//   ....[18]....
        /*01dc*/ 	.word	0xffffffff


	//   ....[19]....
        /*01e0*/ 	.word	0xffffffff


	//   ....[20]....
        /*01e4*/ 	.word	0xffffffff


	//   ....[21]....
        /*01e8*/ 	.word	0xffffffff


	//   ....[22]....
        /*01ec*/ 	.word	0xffffffff


	//   ....[23]....
        /*01f0*/ 	.word	0xffffffff


	//   ....[24]....
        /*01f4*/ 	.word	0xffffffff


	//   ....[25]....
        /*01f8*/ 	.word	0xffffffff


	//   ....[26]....
        /*01fc*/ 	.word	0xffffffff


	//   ....[27]....
        /*0200*/ 	.word	0xffffffff


	//   ....[28]....
        /*0204*/ 	.word	0xffffffff


	//   ....[29]....
        /*0208*/ 	.word	0xffffffff


	//   ....[30]....
        /*020c*/ 	.word	0xffffffff


	//   ....[31]....
        /*0210*/ 	.word	0xffffffff


	//   ....[32]....
        /*0214*/ 	.word	0xffffffff


	//   ....[33]....
        /*0218*/ 	.word	0xffffffff


	//   ....[34]....
        /*021c*/ 	.word	0xffffffff


	//   ....[35]....
        /*0220*/ 	.word	0xffffffff


	//   ....[36]....
        /*0224*/ 	.word	0xffffffff


	//   ....[37]....
        /*0228*/ 	.word	0xffffffff


	//   ....[38]....
        /*022c*/ 	.word	0xffffffff


	//   ....[39]....
        /*0230*/ 	.word	0xffffffff


	//   ....[40]....
        /*0234*/ 	.word	0xffffffff


	//   ....[41]....
        /*0238*/ 	.word	0xffffffff


	//   ....[42]....
        /*023c*/ 	.word	0xffffffff


	//   ....[43]....
        /*0240*/ 	.word	0xffffffff


	//   ....[44]....
        /*0244*/ 	.word	0xffffffff


	//   ....[45]....
        /*0248*/ 	.word	0xffffffff


	//   ....[46]....
        /*024c*/ 	.word	0xffffffff


	//   ....[47]....
        /*0250*/ 	.word	0xffffffff


	//   ....[48]....
        /*0254*/ 	.word	0xffffffff


	//   ....[49]....
        /*0258*/ 	.word	0xffffffff


	//   ....[50]....
        /*025c*/ 	.word	0xffffffff


	//   ....[51]....
        /*0260*/ 	.word	0xffffffff


	//   ....[52]....
        /*0264*/ 	.word	0xffffffff


	//   ....[53]....
        /*0268*/ 	.word	0xffffffff


	//   ....[54]....
        /*026c*/ 	.word	0xffffffff


	//   ....[55]....
        /*0270*/ 	.word	0xffffffff


	//   ....[56]....
        /*0274*/ 	.word	0xffffffff


	//   ....[57]....
        /*0278*/ 	.word	0xffffffff


	//   ....[58]....
        /*027c*/ 	.word	0xffffffff


	//   ....[59]....
        /*0280*/ 	.word	0xffffffff


	//   ....[60]....
        /*0284*/ 	.word	0xffffffff


	//   ....[61]....
        /*0288*/ 	.word	0xffffffff


	//   ....[62]....
        /*028c*/ 	.word	0xffffffff


	//   ....[63]....
        /*0290*/ 	.word	0xffffffff


	//   ....[64]....
        /*0294*/ 	.word	0xffffffff


	//   ....[65]....
        /*0298*/ 	.word	0xffffffff


	//   ....[66]....
        /*029c*/ 	.word	0xffffffff


	//   ....[67]....
        /*02a0*/ 	.word	0xffffffff


	//   ....[68]....
        /*02a4*/ 	.word	0xffffffff


	//   ....[69]....
        /*02a8*/ 	.word	0xffffffff


	//   ....[70]....
        /*02ac*/ 	.word	0xffffffff


	//   ....[71]....
        /*02b0*/ 	.word	0xffffffff


	//   ....[72]....
        /*02b4*/ 	.word	0xffffffff


	//   ....[73]....
        /*02b8*/ 	.word	0xffffffff


	//   ....[74]....
        /*02bc*/ 	.word	0xffffffff


	//   ....[75]....
        /*02c0*/ 	.word	0xffffffff


	//   ....[76]....
        /*02c4*/ 	.word	0xffffffff


	//   ....[77]....
        /*02c8*/ 	.word	0xffffffff


	//   ....[78]....
        /*02cc*/ 	.word	0xffffffff


	//   ....[79]....
        /*02d0*/ 	.word	0xffffffff


	//   ....[80]....
        /*02d4*/ 	.word	0xffffffff


	//   ....[81]....
        /*02d8*/ 	.word	0xffffffff


	//   ....[82]....
        /*02dc*/ 	.word	0xffffffff


	//   ....[83]....
        /*02e0*/ 	.word	0xffffffff


	//   ....[84]....
        /*02e4*/ 	.word	0xffffffff


	//   ....[85]....
        /*02e8*/ 	.word	0xffffffff


	//   ....[86]....
        /*02ec*/ 	.word	0xffffffff


	//   ....[87]....
        /*02f0*/ 	.word	0xffffffff


	//   ....[88]....
        /*02f4*/ 	.word	0xffffffff


	//   ....[89]....
        /*02f8*/ 	.word	0xffffffff


	//   ....[90]....
        /*02fc*/ 	.word	0xffffffff


	//   ....[91]....
        /*0300*/ 	.word	0xffffffff


	//   ....[92]....
        /*0304*/ 	.word	0xffffffff


	//   ....[93]....
        /*0308*/ 	.word	0xffffffff


	//   ....[94]....
        /*030c*/ 	.word	0xffffffff


	//   ....[95]....
        /*0310*/ 	.word	0xffffffff


	//   ....[96]....
        /*0314*/ 	.word	0xffffffff


	//   ....[97]....
        /*0318*/ 	.word	0xffffffff


	//   ....[98]....
        /*031c*/ 	.word	0xffffffff


	//   ....[99]....
        /*0320*/ 	.word	0xffffffff


	//   ....[100]....
        /*0324*/ 	.word	0xffffffff


	//   ....[101]....
        /*0328*/ 	.word	0xffffffff


	//   ....[102]....
        /*032c*/ 	.word	0xffffffff


	//   ....[103]....
        /*0330*/ 	.word	0xffffffff


	//   ....[104]....
        /*0334*/ 	.word	0xffffffff


	//   ....[105]....
        /*0338*/ 	.word	0xffffffff


	//   ....[106]....
        /*033c*/ 	.word	0xffffffff


	//   ....[107]....
        /*0340*/ 	.word	0xffffffff


	//   ....[108]....
        /*0344*/ 	.word	0xffffffff


	//   ....[109]....
        /*0348*/ 	.word	0xffffffff


	//   ....[110]....
        /*034c*/ 	.word	0xffffffff


	//   ....[111]....
        /*0350*/ 	.word	0xffffffff


	//   ....[112]....
        /*0354*/ 	.word	0xffffffff


	//   ....[113]....
        /*0358*/ 	.word	0xffffffff


	//   ....[114]....
        /*035c*/ 	.word	0xffffffff


	//   ....[115]....
        /*0360*/ 	.word	0xffffffff


	//   ....[116]....
        /*0364*/ 	.word	0xffffffff


	//   ....[117]....
        /*0368*/ 	.word	0xffffffff


	//   ....[118]....
        /*036c*/ 	.word	0xffffffff


	//   ....[119]....
        /*0370*/ 	.word	0xffffffff


	//   ....[120]....
        /*0374*/ 	.word	0xffffffff


	//   ....[121]....
        /*0378*/ 	.word	0xffffffff


	//   ....[122]....
        /*037c*/ 	.word	0xffffffff


	//   ....[123]....
        /*0380*/ 	.word	0xffffffff


	//   ....[124]....
        /*0384*/ 	.word	0xffffffff


	//   ....[125]....
        /*0388*/ 	.word	0xffffffff


	//   ....[126]....
        /*038c*/ 	.word	0xffffffff


	//   ....[127]....
        /*0390*/ 	.word	0xffffffff


	//   ....[128]....
        /*0394*/ 	.word	0xffffffff


	//   ....[129]....
        /*0398*/ 	.word	0xffffffff


	//   ....[130]....
        /*039c*/ 	.word	0xffffffff


	//   ....[131]....
        /*03a0*/ 	.word	0xffffffff


	//   ....[132]....
        /*03a4*/ 	.word	0xffffffff


	//   ....[133]....
        /*03a8*/ 	.word	0xffffffff


	//   ....[134]....
        /*03ac*/ 	.word	0xffffffff


	//   ....[135]....
        /*03b0*/ 	.word	0xffffffff


	//   ....[136]....
        /*03b4*/ 	.word	0xffffffff


	//   ....[137]....
        /*03b8*/ 	.word	0xffffffff


	//   ....[138]....
        /*03bc*/ 	.word	0xffffffff


	//   ....[139]....
        /*03c0*/ 	.word	0xffffffff


	//   ....[140]....
        /*03c4*/ 	.word	0xffffffff


	//   ....[141]....
        /*03c8*/ 	.word	0xffffffff


	//   ....[142]....
        /*03cc*/ 	.word	0xffffffff


	//   ....[143]....
        /*03d0*/ 	.word	0xffffffff


	//   ....[144]....
        /*03d4*/ 	.word	0xffffffff


	//   ....[145]....
        /*03d8*/ 	.word	0xffffffff


	//   ....[146]....
        /*03dc*/ 	.word	0xffffffff


	//   ....[147]....
        /*03e0*/ 	.word	0xffffffff


	//   ....[148]....
        /*03e4*/ 	.word	0xffffffff


	//   ....[149]....
        /*03e8*/ 	.word	0xffffffff


	//   ....[150]....
        /*03ec*/ 	.word	0xffffffff


	//   ....[151]....
        /*03f0*/ 	.word	0x0500000f


	//   ....[152]....
        /*03f4*/ 	.word	0x0500000f


	//   ....[153]....
        /*03f8*/ 	.word	0x0500000f


	//   ....[154]....
        /*03fc*/ 	.word	0x0500000f


	//   ....[155]....
        /*0400*/ 	.word	0x0500000f


	//   ....[156]....
        /*0404*/ 	.word	0x0500000f


	//   ....[157]....
        /*0408*/ 	.word	0x0500000f


	//   ....[158]....
        /*040c*/ 	.word	0x0500000f


	//   ....[159]....
        /*0410*/ 	.word	0x0500000f


	//   ....[160]....
        /*0414*/ 	.word	0x0500000f


	//   ....[161]....
        /*0418*/ 	.word	0x0500000f


	//   ....[162]....
        /*041c*/ 	.word	0x0500000f


	//   ....[163]....
        /*0420*/ 	.word	0x0500000f


	//   ....[164]....
        /*0424*/ 	.word	0x0500000f


	//   ....[165]....
        /*0428*/ 	.word	0x0500000f


	//   ....[166]....
        /*042c*/ 	.word	0x0500000f


	//   ....[167]....
        /*0430*/ 	.word	0x0500000f


	//   ....[168]....
        /*0434*/ 	.word	0x0500000f


	//   ....[169]....
        /*0438*/ 	.word	0x0500000f


	//   ....[170]....
        /*043c*/ 	.word	0x0500000f


	//   ....[171]....
        /*0440*/ 	.word	0x0500000f


	//   ....[172]....
        /*0444*/ 	.word	0x0500000f


	//   ....[173]....
        /*0448*/ 	.word	0x0500000f


	//   ....[174]....
        /*044c*/ 	.word	0x0500000f


	//   ....[175]....
        /*0450*/ 	.word	0x0500000f


	//   ....[176]....
        /*0454*/ 	.word	0x0500000f


	//   ....[177]....
        /*0458*/ 	.word	0x0500000f


	//   ....[178]....
        /*045c*/ 	.word	0x0500000f


	//   ....[179]....
        /*0460*/ 	.word	0x0500000f


	//   ....[180]....
        /*0464*/ 	.word	0x0500000f


	//   ....[181]....
        /*0468*/ 	.word	0x0500000f


	//   ....[182]....
        /*046c*/ 	.word	0x0500000f


	//   ....[183]....
        /*0470*/ 	.word	0x0500000f


	//   ....[184]....
        /*0474*/ 	.word	0x0500000f


	//   ....[185]....
        /*0478*/ 	.word	0x0500000f


	//   ....[186]....
        /*047c*/ 	.word	0x0500000f


	//   ....[187]....
        /*0480*/ 	.word	0x0500000f


	//   ....[188]....
        /*0484*/ 	.word	0x0500000f


	//   ....[189]....
        /*0488*/ 	.word	0x0500000f


	//   ....[190]....
        /*048c*/ 	.word	0x0500000f


	//   ....[191]....
        /*0490*/ 	.word	0x0500000f


	//   ....[192]....
        /*0494*/ 	.word	0x0500000f


	//   ....[193]....
        /*0498*/ 	.word	0x0500000f


	//   ....[194]....
        /*049c*/ 	.word	0x0500000f


	//   ....[195]....
        /*04a0*/ 	.word	0x0500000f


	//   ....[196]....
        /*04a4*/ 	.word	0x0500000f


	//   ....[197]....
        /*04a8*/ 	.word	0x0500000f


	//   ....[198]....
        /*04ac*/ 	.word	0x0500000f


	//   ....[199]....
        /*04b0*/ 	.word	0x0500000f


	//   ....[200]....
        /*04b4*/ 	.word	0x0500000f


	//   ....[201]....
        /*04b8*/ 	.word	0x0500000f


	//   ....[202]....
        /*04bc*/ 	.word	0x0500000f


	//   ....[203]....
        /*04c0*/ 	.word	0x0500000f


	//   ....[204]....
        /*04c4*/ 	.word	0x0500000f


	//   ....[205]....
        /*04c8*/ 	.word	0x0500000f


	//   ....[206]....
        /*04cc*/ 	.word	0x0500000f


	//   ....[207]....
        /*04d0*/ 	.word	0x0500000f


	//   ....[208]....
        /*04d4*/ 	.word	0x0500000f


	//   ....[209]....
        /*04d8*/ 	.word	0x0500000f


	//   ....[210]....
        /*04dc*/ 	.word	0x0500000f


	//   ....[211]....
        /*04e0*/ 	.word	0x0500000f


	//   ....[212]....
        /*04e4*/ 	.word	0x0500000f


	//   ....[213]....
        /*04e8*/ 	.word	0x0500000f


	//   ....[214]....
        /*04ec*/ 	.word	0x0500000f


	//   ....[215]....
        /*04f0*/ 	.word	0x0500000f


	//   ....[216]....
        /*04f4*/ 	.word	0x0500000f


	//   ....[217]....
        /*04f8*/ 	.word	0x0500000f


	//   ....[218]....
        /*04fc*/ 	.word	0x0500000f


	//   ....[219]....
        /*0500*/ 	.word	0x0500000f


	//   ....[220]....
        /*0504*/ 	.word	0x0500000f


	//   ....[221]....
        /*0508*/ 	.word	0x0500000f


	//   ....[222]....
        /*050c*/ 	.word	0x0500000f


	//   ....[223]....
        /*0510*/ 	.word	0x0500000f


	//   ....[224]....
        /*0514*/ 	.word	0x0500000f


	//   ....[225]....
        /*0518*/ 	.word	0x0500000f


	//   ....[226]....
        /*051c*/ 	.word	0x0500000f


	//   ....[227]....
        /*0520*/ 	.word	0x0500000f


	//   ....[228]....
        /*0524*/ 	.word	0x0500000f


	//   ....[229]....
        /*0528*/ 	.word	0x0500000f


	//   ....[230]....
        /*052c*/ 	.word	0x0500000f


	//   ....[231]....
        /*0530*/ 	.word	0x0500000f


	//   ....[232]....
        /*0534*/ 	.word	0x0500000f


	//   ....[233]....
        /*0538*/ 	.word	0x0500000f


	//   ....[234]....
        /*053c*/ 	.word	0x0500000f


	//----- nvinfo : EIATTR_COOP_GROUP_INSTR_OFFSETS
	.align		4
.L_291:
        /*0540*/ 	.byte	0x04, 0x28
        /*0542*/ 	.short	(.L_293 - .L_292)


	//   ....[0]....
.L_292:
        /*0544*/ 	.word	0x00000070


	//   ....[1]....
        /*0548*/ 	.word	0x000000b0


	//   ....[2]....
        /*054c*/ 	.word	0x000002d0


	//   ....[3]....
        /*0550*/ 	.word	0x00000430


	//   ....[4]....
        /*0554*/ 	.word	0x00000550


	//   ....[5]....
        /*0558*/ 	.word	0x000006b0


	//   ....[6]....
        /*055c*/ 	.word	0x00001db0


	//   ....[7]....
        /*0560*/ 	.word	0x00002930


	//   ....[8]....
        /*0564*/ 	.word	0x00002b80


	//   ....[9]....
        /*0568*/ 	.word	0x00003480


	//   ....[10]....
        /*056c*/ 	.word	0x000034f0


	//   ....[11]....
        /*0570*/ 	.word	0x00003c70


	//   ....[12]....
        /*0574*/ 	.word	0x00003d40


	//   ....[13]....
        /*0578*/ 	.word	0x00005860


	//   ....[14]....
        /*057c*/ 	.word	0x00006090


	//   ....[15]....
        /*0580*/ 	.word	0x000060f0


	//   ....[16]....
        /*0584*/ 	.word	0x00006170


	//   ....[17]....
        /*0588*/ 	.word	0x000068f0


	//   ....[18]....
        /*058c*/ 	.word	0x00006950


	//   ....[19]....
        /*0590*/ 	.word	0x00008c70


	//   ....[20]....
        /*0594*/ 	.word	0x00008c90


	//   ....[21]....
        /*0598*/ 	.word	0x00008cb0


	//   ....[22]....
        /*059c*/ 	.word	0x00008cd0


	//   ....[23]....
        /*05a0*/ 	.word	0x00009fd0


	//   ....[24]....
        /*05a4*/ 	.word	0x0000a000


	//   ....[25]....
        /*05a8*/ 	.word	0x0000a0c0


	//   ....[26]....
        /*05ac*/ 	.word	0x0000a0d0


	//   ....[27]....
        /*05b0*/ 	.word	0x0000b950


	//   ....[28]....
        /*05b4*/ 	.word	0x0000b970


	//   ....[29]....
        /*05b8*/ 	.word	0x0000b980


	//   ....[30]....
        /*05bc*/ 	.word	0x0000b990


	//   ....[31]....
        /*05c0*/ 	.word	0x0000c270


	//   ....[32]....
        /*05c4*/ 	.word	0x0000c290


	//   ....[33]....
        /*05c8*/ 	.word	0x0000c3d0


	//   ....[34]....
        /*05cc*/ 	.word	0x0000c3f0


	//   ....[35]....
        /*05d0*/ 	.word	0x0000c4f0


	//   ....[36]....
        /*05d4*/ 	.word	0x0000c510


	//   ....[37]....
        /*05d8*/ 	.word	0x0000c620


	//   ....[38]....
        /*05dc*/ 	.word	0x0000c640


	//   ....[39]....
        /*05e0*/ 	.word	0x0000ca90


	//   ....[40]....
        /*05e4*/ 	.word	0x0000caa0


	//   ....[41]....
        /*05e8*/ 	.word	0x0000d160


	//   ....[42]....
        /*05ec*/ 	.word	0x0000d170


	//   ....[43]....
        /*05f0*/ 	.word	0x0000e210


	//   ....[44]....
        /*05f4*/ 	.word	0x0000e240


	//   ....[45]....
        /*05f8*/ 	.word	0x0000e350


	//   ....[46]....
        /*05fc*/ 	.word	0x0000e370


	//   ....[47]....
        /*0600*/ 	.word	0x0000e470


	//   ....[48]....
        /*0604*/ 	.word	0x0000e490


	//   ....[49]....
        /*0608*/ 	.word	0x0000e5a0


	//   ....[50]....
        /*060c*/ 	.word	0x0000e5c0


	//   ....[51]....
        /*0610*/ 	.word	0x0000e760


	//   ....[52]....
        /*0614*/ 	.word	0x0000e950


	//   ....[53]....
        /*0618*/ 	.word	0x0000e980


	//   ....[54]....
        /*061c*/ 	.word	0x0000e9b0


	//   ....[55]....
        /*0620*/ 	.word	0x0000e9e0


	//   ....[56]....
        /*0624*/ 	.word	0x0000ea10


	//   ....[57]....
        /*0628*/ 	.word	0x0000ea40


	//   ....[58]....
        /*062c*/ 	.word	0x0000ebb0


	//   ....[59]....
        /*0630*/ 	.word	0x0000ebe0


	//   ....[60]....
        /*0634*/ 	.word	0x0000ec10


	//   ....[61]....
        /*0638*/ 	.word	0x0000ec40


	//   ....[62]....
        /*063c*/ 	.word	0x0000ec70


	//   ....[63]....
        /*0640*/ 	.word	0x0000eca0


	//   ....[64]....
        /*0644*/ 	.word	0x0000ed30


	//   ....[65]....
        /*0648*/ 	.word	0x0000ed60


	//   ....[66]....
        /*064c*/ 	.word	0x0000ed70


	//   ....[67]....
        /*0650*/ 	.word	0x0000edb0


	//   ....[68]....
        /*0654*/ 	.word	0x00010c90


	//   ....[69]....
        /*0658*/ 	.word	0x00010cb0


	//   ....[70]....
        /*065c*/ 	.word	0x00010d60


	//   ....[71]....
        /*0660*/ 	.word	0x00010d80


	//   ....[72]....
        /*0664*/ 	.word	0x00010e20


	//   ....[73]....
        /*0668*/ 	.word	0x00010e40


	//   ....[74]....
        /*066c*/ 	.word	0x00010ee0


	//   ....[75]....
        /*0670*/ 	.word	0x00010f00


	//   ....[76]....
        /*0674*/ 	.word	0x00010fa0


	//   ....[77]....
        /*0678*/ 	.word	0x00010fc0


	//   ....[78]....
        /*067c*/ 	.word	0x00010fd0


	//   ....[79]....
        /*0680*/ 	.word	0x00011060


	//   ....[80]....
        /*0684*/ 	.word	0x00011760


	//   ....[81]....
        /*0688*/ 	.word	0x00011790


	//   ....[82]....
        /*068c*/ 	.word	0x000117f0


	//   ....[83]....
        /*0690*/ 	.word	0x00011850


	//   ....[84]....
        /*0694*/ 	.word	0x00011890


	//   ....[85]....
        /*0698*/ 	.word	0x00011900


	//   ....[86]....
        /*069c*/ 	.word	0x00011950


	//   ....[87]....
        /*06a0*/ 	.word	0x000119b0


	//   ....[88]....
        /*06a4*/ 	.word	0x00011a00


	//   ....[89]....
        /*06a8*/ 	.word	0x00011a60


	//   ....[90]....
        /*06ac*/ 	.word	0x00011aa0


	//   ....[91]....
        /*06b0*/ 	.word	0x00011b10


	//   ....[92]....
        /*06b4*/ 	.word	0x00011b60


	//   ....[93]....
        /*06b8*/ 	.word	0x00011bb0


	//   ....[94]....
        /*06bc*/ 	.word	0x00011bd0


	//   ....[95]....
        /*06c0*/ 	.word	0x00011c00


	//   ....[96]....
        /*06c4*/ 	.word	0x000123c0


	//   ....[97]....
        /*06c8*/ 	.word	0x00012400


	//   ....[98]....
        /*06cc*/ 	.word	0x00012410


	//   ....[99]....
        /*06d0*/ 	.word	0x00012470


	//   ....[100]....
        /*06d4*/ 	.word	0x00012480


	//   ....[101]....
        /*06d8*/ 	.word	0x000124e0


	//   ....[102]....
        /*06dc*/ 	.word	0x00012510


	//   ....[103]....
        /*06e0*/ 	.word	0x00012550


	//   ....[104]....
        /*06e4*/ 	.word	0x00012580


	//   ....[105]....
        /*06e8*/ 	.word	0x000125c0


	//   ....[106]....
        /*06ec*/ 	.word	0x000125f0


	//   ....[107]....
        /*06f0*/ 	.word	0x00012630


	//   ....[108]....
        /*06f4*/ 	.word	0x000128a0


	//   ....[109]....
        /*06f8*/ 	.word	0x000128c0


	//   ....[110]....
        /*06fc*/ 	.word	0x000128d0


	//   ....[111]....
        /*0700*/ 	.word	0x00012960


	//   ....[112]....
        /*0704*/ 	.word	0x00012970


	//   ....[113]....
        /*0708*/ 	.word	0x00012a00


	//   ....[114]....
        /*070c*/ 	.word	0x00012a10


	//   ....[115]....
        /*0710*/ 	.word	0x00012aa0


	//   ....[116]....
        /*0714*/ 	.word	0x00012ab0


	//   ....[117]....
        /*0718*/ 	.word	0x00012b40


	//   ....[118]....
        /*071c*/ 	.word	0x00012b50


	//   ....[119]....
        /*0720*/ 	.word	0x00012b60


	//   ....[120]....
        /*0724*/ 	.word	0x00013120


	//   ....[121]....
        /*0728*/ 	.word	0x00013160


	//   ....[122]....
        /*072c*/ 	.word	0x000131a0


	//   ....[123]....
        /*0730*/ 	.word	0x000131d0


	//   ....[124]....
        /*0734*/ 	.word	0x00013260


	//   ....[125]....
        /*0738*/ 	.word	0x00013290


	//   ....[126]....
        /*073c*/ 	.word	0x00013300


	//   ....[127]....
        /*0740*/ 	.word	0x00013320


	//   ....[128]....
        /*0744*/ 	.word	0x000133a0


	//   ....[129]....
        /*0748*/ 	.word	0x000133d0


	//   ....[130]....
        /*074c*/ 	.word	0x00013400


	//   ....[131]....
        /*0750*/ 	.word	0x00013450


	//   ....[132]....
        /*0754*/ 	.word	0x00013890


	//   ....[133]....
        /*0758*/ 	.word	0x000138a0


	//   ....[134]....
        /*075c*/ 	.word	0x000138e0


	//   ....[135]....
        /*0760*/ 	.word	0x00013920


	//   ....[136]....
        /*0764*/ 	.word	0x00013950


	//   ....[137]....
        /*0768*/ 	.word	0x00013980


	//   ....[138]....
        /*076c*/ 	.word	0x000139b0


	//   ....[139]....
        /*0770*/ 	.word	0x000139e0


	//   ....[140]....
        /*0774*/ 	.word	0x00013b90


	//   ....[141]....
        /*0778*/ 	.word	0x00013bc0


	//   ....[142]....
        /*077c*/ 	.word	0x00013bf0


	//   ....[143]....
        /*0780*/ 	.word	0x00013c20


	//   ....[144]....
        /*0784*/ 	.word	0x00013c50


	//   ....[145]....
        /*0788*/ 	.word	0x00013c80


	//   ....[146]....
        /*078c*/ 	.word	0x00013d40


	//   ....[147]....
        /*0790*/ 	.word	0x00013d60


	//   ....[148]....
        /*0794*/ 	.word	0x00013d80


	//   ....[149]....
        /*0798*/ 	.word	0x00013de0


	//   ....[150]....
        /*079c*/ 	.word	0x00014800


	//   ....[151]....
        /*07a0*/ 	.word	0x00014dc0


	//   ....[152]....
        /*07a4*/ 	.word	0x00014eb0


	//   ....[153]....
        /*07a8*/ 	.word	0x00014f50


	//   ....[154]....
        /*07ac*/ 	.word	0x00014fb0


	//   ....[155]....
        /*07b0*/ 	.word	0x000150c0


	//   ....[156]....
        /*07b4*/ 	.word	0x00015130


	//   ....[157]....
        /*07b8*/ 	.word	0x00015240


	//   ....[158]....
        /*07bc*/ 	.word	0x000152b0


	//   ....[159]....
        /*07c0*/ 	.word	0x000153c0


	//   ....[160]....
        /*07c4*/ 	.word	0x00015430


	//   ....[161]....
        /*07c8*/ 	.word	0x00015540


	//   ....[162]....
        /*07cc*/ 	.word	0x000155b0


	//   ....[163]....
        /*07d0*/ 	.word	0x00015650


	//   ....[164]....
        /*07d4*/ 	.word	0x00015760


	//   ....[165]....
        /*07d8*/ 	.word	0x000157d0


	//   ....[166]....
        /*07dc*/ 	.word	0x00015850


	//   ....[167]....
        /*07e0*/ 	.word	0x00015920


	//   ....[168]....
        /*07e4*/ 	.word	0x000159a0


	//   ....[169]....
        /*07e8*/ 	.word	0x00015a80


	//   ....[170]....
        /*07ec*/ 	.word	0x00015b00


	//   ....[171]....
        /*07f0*/ 	.word	0x00015be0


	//   ....[172]....
        /*07f4*/ 	.word	0x00015c60


	//   ....[173]....
        /*07f8*/ 	.word	0x00015d40


	//   ....[174]....
        /*07fc*/ 	.word	0x00015dc0


	//   ....[175]....
        /*0800*/ 	.word	0x00015ea0


	//   ....[176]....
        /*0804*/ 	.word	0x00015f20


	//   ....[177]....
        /*0808*/ 	.word	0x00015ff0


	//   ....[178]....
        /*080c*/ 	.word	0x00016070


	//   ....[179]....
        /*0810*/ 	.word	0x00016130


	//   ....[180]....
        /*0814*/ 	.word	0x00016260


	//   ....[181]....
        /*0818*/ 	.word	0x00016340


	//   ....[182]....
        /*081c*/ 	.word	0x000163a0


	//   ....[183]....
        /*0820*/ 	.word	0x00016470


	//   ....[184]....
        /*0824*/ 	.word	0x000164d0


	//   ....[185]....
        /*0828*/ 	.word	0x000165a0


	//   ....[186]....
        /*082c*/ 	.word	0x00016600


	//   ....[187]....
        /*0830*/ 	.word	0x000166d0


	//   ....[188]....
        /*0834*/ 	.word	0x00016730


	//   ....[189]....
        /*0838*/ 	.word	0x00016800


	//   ....[190]....
        /*083c*/ 	.word	0x00016860


	//   ....[191]....
        /*0840*/ 	.word	0x00016940


	//   ....[192]....
        /*0844*/ 	.word	0x00016a30


	//   ....[193]....
        /*0848*/ 	.word	0x00016ad0


	//   ....[194]....
        /*084c*/ 	.word	0x00016b30


	//   ....[195]....
        /*0850*/ 	.word	0x00016c30


	//   ....[196]....
        /*0854*/ 	.word	0x00016c90


	//   ....[197]....
        /*0858*/ 	.word	0x00016d90


	//   ....[198]....
        /*085c*/ 	.word	0x00016df0


	//   ....[199]....
        /*0860*/ 	.word	0x00016ef0


	//   ....[200]....
        /*0864*/ 	.word	0x00016f50


	//   ....[201]....
        /*0868*/ 	.word	0x00017050


	//   ....[202]....
        /*086c*/ 	.word	0x000170b0


	//   ....[203]....
        /*0870*/ 	.word	0x00017180


	//   ....[204]....
        /*0874*/ 	.word	0x000172c0


	//   ....[205]....
        /*0878*/ 	.word	0x00017360


	//   ....[206]....
        /*087c*/ 	.word	0x00017440


	//   ....[207]....
        /*0880*/ 	.word	0x00017510


	//   ....[208]....
        /*0884*/ 	.word	0x00017570


	//   ....[209]....
        /*0888*/ 	.word	0x00017660


	//   ....[210]....
        /*088c*/ 	.word	0x000176c0


	//   ....[211]....
        /*0890*/ 	.word	0x000177b0


	//   ....[212]....
        /*0894*/ 	.word	0x00017810


	//   ....[213]....
        /*0898*/ 	.word	0x00017900


	//   ....[214]....
        /*089c*/ 	.word	0x00017960


	//   ....[215]....
        /*08a0*/ 	.word	0x00017a40


	//   ....[216]....
        /*08a4*/ 	.word	0x00017ad0


	//   ....[217]....
        /*08a8*/ 	.word	0x00017b70


	//   ....[218]....
        /*08ac*/ 	.word	0x00017ce0


	//   ....[219]....
        /*08b0*/ 	.word	0x00017d50


	//   ....[220]....
        /*08b4*/ 	.word	0x00017dd0


	//   ....[221]....
        /*08b8*/ 	.word	0x00017e40


	//   ....[222]....
        /*08bc*/ 	.word	0x00017eb0


	//   ....[223]....
        /*08c0*/ 	.word	0x00017f30


	//   ....[224]....
        /*08c4*/ 	.word	0x00017fb0


	//   ....[225]....
        /*08c8*/ 	.word	0x00018040


	//   ....[226]....
        /*08cc*/ 	.word	0x000180b0


	//   ....[227]....
        /*08d0*/ 	.word	0x00018120


	//   ....[228]....
        /*08d4*/ 	.word	0x00018190


	//   ....[229]....
        /*08d8*/ 	.word	0x00018210


	//   ....[230]....
        /*08dc*/ 	.word	0x00018280


	//   ....[231]....
        /*08e0*/ 	.word	0x00018310


	//   ....[232]....
        /*08e4*/ 	.word	0x00018370


	//   ....[233]....
        /*08e8*/ 	.word	0x00018400


	//   ....[234]....
        /*08ec*/ 	.word	0x00018530


	//----- nvinfo : EIATTR_REG_RECONFIG
	.align		4
.L_293:
        /*08f0*/ 	.byte	0x01, 0x54
	.zero		2


	//----- nvinfo : EIATTR_SYSCALL_OFFSETS
	.align		4
        /*08f4*/ 	.byte	0x04, 0x46
        /*08f6*/ 	.short	(.L_295 - .L_294)


	//   ....[0]....
.L_294:
        /*08f8*/ 	.word	0x00001f30


	//   ....[1]....
        /*08fc*/ 	.word	0x000102e0


	//   ....[2]....
        /*0900*/ 	.word	0x00010430


	//   ....[3]....
        /*0904*/ 	.word	0x00010520


	//   ....[4]....
        /*0908*/ 	.word	0x000113f0


	//----- nvinfo : EIATTR_MBARRIER_INSTR_OFFSETS
	.align		4
.L_295:
        /*090c*/ 	.byte	0x04, 0x39
        /*090e*/ 	.short	(.L_297 - .L_296)


	//   ....[0]....
.L_296:
        /*0910*/ 	.word	0x00000180
        /*0914*/ 	.word	0x000000ff
        /*0918*/ 	.word	0x00030800
        /*091c*/ 	.short	0x0100
        /*091e*/ 	.byte	0x08
	.zero		1


	//   ....[1]....
        /*0920*/ 	.word	0x00000190
        /*0924*/ 	.word	0x000000ff
        /*0928*/ 	.word	0x00030820
        /*092c*/ 	.short	0x0100
        /*092e*/ 	.byte	0x08
	.zero		1


	//   ....[2]....
        /*0930*/ 	.word	0x00000280
        /*0934*/ 	.word	0x000000ff
        /*0938*/ 	.word	0x00030830
        /*093c*/ 	.short	0x0100
        /*093e*/ 	.byte	0x08
	.zero		1


	//   ....[3]....
        /*0940*/ 	.word	0x00000290
        /*0944*/ 	.word	0x000000ff
        /*0948*/ 	.word	0x00030840
        /*094c*/ 	.short	0x0100
        /*094e*/ 	.byte	0x08
	.zero		1


	//   ....[4]....
        /*0950*/ 	.word	0x000002a0
        /*0954*/ 	.word	0x000000ff
        /*0958*/ 	.word	0x00030838
        /*095c*/ 	.short	0x0100
        /*095e*/ 	.byte	0x08
	.zero		1


	//   ....[5]....
        /*0960*/ 	.word	0x000002b0
        /*0964*/ 	.word	0x000000ff
        /*0968*/ 	.word	0x00030848
        /*096c*/ 	.short	0x0100
        /*096e*/ 	.byte	0x08
	.zero		1


	//   ....[6]....
        /*0970*/ 	.word	0x000003e0
        /*0974*/ 	.word	0x000000ff
        /*0978*/ 	.word	0x00030850
        /*097c*/ 	.short	0x0100
        /*097e*/ 	.byte	0x08
	.zero		1


	//   ....[7]....
        /*0980*/ 	.word	0x000003f0
        /*0984*/ 	.word	0x000000ff
        /*0988*/ 	.word	0x00030860
        /*098c*/ 	.short	0x0100
        /*098e*/ 	.byte	0x08
	.zero		1


	//   ....[8]....
        /*0990*/ 	.word	0x00000400
        /*0994*/ 	.word	0x000000ff
        /*0998*/ 	.word	0x00030858
        /*099c*/ 	.short	0x0100
        /*099e*/ 	.byte	0x08
	.zero		1


	//   ....[9]....
        /*09a0*/ 	.word	0x00000410
        /*09a4*/ 	.word	0x000000ff
        /*09a8*/ 	.word	0x00030868
        /*09ac*/ 	.short	0x0100
        /*09ae*/ 	.byte	0x08
	.zero		1


	//   ....[10]....
        /*09b0*/ 	.word	0x00000500
        /*09b4*/ 	.word	0x000000ff
        /*09b8*/ 	.word	0x00030870
        /*09bc*/ 	.short	0x0100
        /*09be*/ 	.byte	0x06
	.zero		1


	//   ....[11]....
        /*09c0*/ 	.word	0x00000510
        /*09c4*/ 	.word	0x000000ff
        /*09c8*/ 	.word	0x00030880
        /*09cc*/ 	.short	0x0100
        /*09ce*/ 	.byte	0x06
	.zero		1


	//   ....[12]....
        /*09d0*/ 	.word	0x00000520
        /*09d4*/ 	.word	0x000000ff
        /*09d8*/ 	.word	0x00030878
        /*09dc*/ 	.short	0x0100
        /*09de*/ 	.byte	0x06
	.zero		1


	//   ....[13]....
        /*09e0*/ 	.word	0x00000530
        /*09e4*/ 	.word	0x000000ff
        /*09e8*/ 	.word	0x00030888
        /*09ec*/ 	.short	0x0100
        /*09ee*/ 	.byte	0x06
	.zero		1


	//   ....[14]....
        /*09f0*/ 	.word	0x00000660
        /*09f4*/ 	.word	0x000000ff
        /*09f8*/ 	.word	0x00030890
        /*09fc*/ 	.short	0x0100
        /*09fe*/ 	.byte	0x08
	.zero		1


	//   ....[15]....
        /*0a00*/ 	.word	0x00000670
        /*0a04*/ 	.word	0x000000ff
        /*0a08*/ 	.word	0x000308a0
        /*0a0c*/ 	.short	0x0100
        /*0a0e*/ 	.byte	0x08
	.zero		1


	//   ....[16]....
        /*0a10*/ 	.word	0x00000680
        /*0a14*/ 	.word	0x000000ff
        /*0a18*/ 	.word	0x00030898
        /*0a1c*/ 	.short	0x0100
        /*0a1e*/ 	.byte	0x08
	.zero		1


	//   ....[17]....
        /*0a20*/ 	.word	0x00000690
        /*0a24*/ 	.word	0x000000ff
        /*0a28*/ 	.word	0x000308a8
        /*0a2c*/ 	.short	0x0100
        /*0a2e*/ 	.byte	0x08
	.zero		1


	//   ....[18]....
        /*0a30*/ 	.word	0x000007d0
        /*0a34*/ 	.word	0x000000ff
        /*0a38*/ 	.word	0x000308b0
        /*0a3c*/ 	.short	0x0100
        /*0a3e*/ 	.byte	0x08
	.zero		1


	//   ....[19]....
        /*0a40*/ 	.word	0x000007e0
        /*0a44*/ 	.word	0x000000ff
        /*0a48*/ 	.word	0x000308c0
        /*0a4c*/ 	.short	0x0100
        /*0a4e*/ 	.byte	0x08
	.zero		1


	//   ....[20]....
        /*0a50*/ 	.word	0x000007f0
        /*0a54*/ 	.word	0x000000ff
        /*0a58*/ 	.word	0x000308b8
        /*0a5c*/ 	.short	0x0100
        /*0a5e*/ 	.byte	0x08
	.zero		1


	//   ....[21]....
        /*0a60*/ 	.word	0x00000800
        /*0a64*/ 	.word	0x000000ff
        /*0a68*/ 	.word	0x000308c8
        /*0a6c*/ 	.short	0x0100
        /*0a6e*/ 	.byte	0x08
	.zero		1


	//   ....[22]....
        /*0a70*/ 	.word	0x00001fb0
        /*0a74*/ 	.word	0x000000ff
        /*0a78*/ 	.word	0x00030800
        /*0a7c*/ 	.short	0x010a
        /*0a7e*/ 	.byte	0x28
	.zero		1


	//   ....[23]....
        /*0a80*/ 	.word	0x00002060
        /*0a84*/ 	.word	0x00000000
        /*0a88*/ 	.word	0x00030830
        /*0a8c*/ 	.short	0x010a
        /*0a8e*/ 	.byte	0x3f
	.zero		1


	//   ....[24]....
        /*0a90*/ 	.word	0x000020a0
        /*0a94*/ 	.word	0x00000000
        /*0a98*/ 	.word	0x00030830
        /*0a9c*/ 	.short	0x010a
        /*0a9e*/ 	.byte	0x3f
	.zero		1


	//   ....[25]....
        /*0aa0*/ 	.word	0x000030a0
        /*0aa4*/ 	.word	0x000000ff
        /*0aa8*/ 	.word	0x00000000
        /*0aac*/ 	.short	0x0101
        /*0aae*/ 	.byte	0x05
	.zero		1


	//   ....[26]....
        /*0ab0*/ 	.word	0x00004860
        /*0ab4*/ 	.word	0x000000ff
        /*0ab8*/ 	.word	0x00030830
        /*0abc*/ 	.short	0x010a
        /*0abe*/ 	.byte	0x08
	.zero		1


	//   ....[27]....
        /*0ac0*/ 	.word	0x000048a0
        /*0ac4*/ 	.word	0x000000ff
        /*0ac8*/ 	.word	0x00030830
        /*0acc*/ 	.short	0x010a
        /*0ace*/ 	.byte	0x08
	.zero		1


	//   ....[28]....
        /*0ad0*/ 	.word	0x000053e0
        /*0ad4*/ 	.word	0x000000ff
        /*0ad8*/ 	.word	0x00030850
        /*0adc*/ 	.short	0x010a
        /*0ade*/ 	.byte	0x09
	.zero		1


	//   ....[29]....
        /*0ae0*/ 	.word	0x00005420
        /*0ae4*/ 	.word	0x000000ff
        /*0ae8*/ 	.word	0x00030850
        /*0aec*/ 	.short	0x010a
        /*0aee*/ 	.byte	0x09
	.zero		1


	//   ....[30]....
        /*0af0*/ 	.word	0x00005c40
        /*0af4*/ 	.word	0x000000ff
        /*0af8*/ 	.word	0x00000000
        /*0afc*/ 	.short	0x0101
        /*0afe*/ 	.byte	0x08
	.zero		1


	//   ....[31]....
        /*0b00*/ 	.word	0x000072f0
        /*0b04*/ 	.word	0x000000ff
        /*0b08*/ 	.word	0x00000000
        /*0b0c*/ 	.short	0x0101
        /*0b0e*/ 	.byte	0x09
	.zero		1


	//   ....[32]....
        /*0b10*/ 	.word	0x000074f0
        /*0b14*/ 	.word	0x000000ff
        /*0b18*/ 	.word	0x00030830
        /*0b1c*/ 	.short	0x010a
        /*0b1e*/ 	.byte	0x08
	.zero		1


	//   ....[33]....
        /*0b20*/ 	.word	0x00007530
        /*0b24*/ 	.word	0x000000ff
        /*0b28*/ 	.word	0x00030830
        /*0b2c*/ 	.short	0x010a
        /*0b2e*/ 	.byte	0x08
	.zero		1


	//   ....[34]....
        /*0b30*/ 	.word	0x00008070
        /*0b34*/ 	.word	0x000000ff
        /*0b38*/ 	.word	0x00030850
        /*0b3c*/ 	.short	0x010a
        /*0b3e*/ 	.byte	0x08
	.zero		1


	//   ....[35]....
        /*0b40*/ 	.word	0x000080b0
        /*0b44*/ 	.word	0x000000ff
        /*0b48*/ 	.word	0x00030850
        /*0b4c*/ 	.short	0x010a
        /*0b4e*/ 	.byte	0x08
	.zero		1


	//   ....[36]....
        /*0b50*/ 	.word	0x00008740
        /*0b54*/ 	.word	0x000000ff
        /*0b58*/ 	.word	0x00000000
        /*0b5c*/ 	.short	0x0101
        /*0b5e*/ 	.byte	0x05
	.zero		1


	//   ....[37]....
        /*0b60*/ 	.word	0x00009820
        /*0b64*/ 	.word	0x000000ff
        /*0b68*/ 	.word	0x00000000
        /*0b6c*/ 	.short	0x0101
        /*0b6e*/ 	.byte	0x08
	.zero		1


	//   ....[38]....
        /*0b70*/ 	.word	0x00009f40
        /*0b74*/ 	.word	0x000000ff
        /*0b78*/ 	.word	0x00030850
        /*0b7c*/ 	.short	0x010a
        /*0b7e*/ 	.byte	0x05
	.zero		1


	//   ....[39]....
        /*0b80*/ 	.word	0x00009f80
        /*0b84*/ 	.word	0x000000ff
        /*0b88*/ 	.word	0x00030850
        /*0b8c*/ 	.short	0x010a
        /*0b8e*/ 	.byte	0x05
	.zero		1


	//   ....[40]....
        /*0b90*/ 	.word	0x0000a720
        /*0b94*/ 	.word	0x000000ff
        /*0b98*/ 	.word	0x00000000
        /*0b9c*/ 	.short	0x0101
        /*0b9e*/ 	.byte	0x04
	.zero		1


	//   ....[41]....
        /*0ba0*/ 	.word	0x0000c250
        /*0ba4*/ 	.word	0x000000ff
        /*0ba8*/ 	.word	0x00000000
        /*0bac*/ 	.short	0x0101
        /*0bae*/ 	.byte	0x08
	.zero		1


	//   ....[42]....
        /*0bb0*/ 	.word	0x0000c8f0
        /*0bb4*/ 	.word	0x000000ff
        /*0bb8*/ 	.word	0x00000000
        /*0bbc*/ 	.short	0x0101
        /*0bbe*/ 	.byte	0x08
	.zero		1


	//   ....[43]....
        /*0bc0*/ 	.word	0x00010aa0
        /*0bc4*/ 	.word	0x00000007
        /*0bc8*/ 	.word	0x00030840
        /*0bcc*/ 	.short	0x010a
        /*0bce*/ 	.byte	0x3f
	.zero		1


	//   ....[44]....
        /*0bd0*/ 	.word	0x00011120
        /*0bd4*/ 	.word	0x00000007
        /*0bd8*/ 	.word	0x00030830
        /*0bdc*/ 	.short	0x0107
        /*0bde*/ 	.byte	0x3f
	.zero		1


	//   ....[45]....
        /*0be0*/ 	.word	0x000111f0
        /*0be4*/ 	.word	0x00000007
        /*0be8*/ 	.word	0x00030830
        /*0bec*/ 	.short	0x0101
        /*0bee*/ 	.byte	0x3f
	.zero		1


	//   ....[46]....
        /*0bf0*/ 	.word	0x00011d20
        /*0bf4*/ 	.word	0x00000016
        /*0bf8*/ 	.word	0x00030800
        /*0bfc*/ 	.short	0x0107
        /*0bfe*/ 	.byte	0x3f
	.zero		1


	//   ....[47]....
        /*0c00*/ 	.word	0x00011e40
        /*0c04*/ 	.word	0x00000016
        /*0c08*/ 	.word	0x00030800
        /*0c0c*/ 	.short	0x0101
        /*0c0e*/ 	.byte	0x3f
	.zero		1


	//   ....[48]....
        /*0c10*/ 	.word	0x00011e60
        /*0c14*/ 	.word	0x00000016
        /*0c18*/ 	.word	0x00030820
        /*0c1c*/ 	.short	0x010a
        /*0c1e*/ 	.byte	0x3f
	.zero		1


	//   ....[49]....
        /*0c20*/ 	.word	0x00012220
        /*0c24*/ 	.word	0x00000006
        /*0c28*/ 	.word	0x00030840
        /*0c2c*/ 	.short	0x010a
        /*0c2e*/ 	.byte	0x3f
	.zero		1


	//   ....[50]....
        /*0c30*/ 	.word	0x000126e0
        /*0c34*/ 	.word	0x00000006
        /*0c38*/ 	.word	0x00030830
        /*0c3c*/ 	.short	0x0107
        /*0c3e*/ 	.byte	0x3f
	.zero		1


	//   ....[51]....
        /*0c40*/ 	.word	0x00012790
        /*0c44*/ 	.word	0x00000006
        /*0c48*/ 	.word	0x00030830
        /*0c4c*/ 	.short	0x0101
        /*0c4e*/ 	.byte	0x3f
	.zero		1


	//   ....[52]....
        /*0c50*/ 	.word	0x00012800
        /*0c54*/ 	.word	0x00000006
        /*0c58*/ 	.word	0x00030860
        /*0c5c*/ 	.short	0x010a
        /*0c5e*/ 	.byte	0x3f
	.zero		1


	//   ....[53]....
        /*0c60*/ 	.word	0x00012d50
        /*0c64*/ 	.word	0x00000006
        /*0c68*/ 	.word	0x00030850
        /*0c6c*/ 	.short	0x0107
        /*0c6e*/ 	.byte	0x3f
	.zero		1


	//   ....[54]....
        /*0c70*/ 	.word	0x00012e70
        /*0c74*/ 	.word	0x00000006
        /*0c78*/ 	.word	0x00030850
        /*0c7c*/ 	.short	0x0101
        /*0c7e*/ 	.byte	0x3f
	.zero		1


	//   ....[55]....
        /*0c80*/ 	.word	0x00013080
        /*0c84*/ 	.word	0x00000000
        /*0c88*/ 	.word	0x00030860
        /*0c8c*/ 	.short	0x010a
        /*0c8e*/ 	.byte	0x3f
	.zero		1


	//   ....[56]....
        /*0c90*/ 	.word	0x00013580
        /*0c94*/ 	.word	0x00000000
        /*0c98*/ 	.word	0x00030850
        /*0c9c*/ 	.short	0x0107
        /*0c9e*/ 	.byte	0x3f
	.zero		1


	//   ....[57]....
        /*0ca0*/ 	.word	0x00013630
        /*0ca4*/ 	.word	0x00000000
        /*0ca8*/ 	.word	0x00030850
        /*0cac*/ 	.short	0x0101
        /*0cae*/ 	.byte	0x3f
	.zero		1


	//   ....[58]....
        /*0cb0*/ 	.word	0x00014780
        /*0cb4*/ 	.word	0x00000004
        /*0cb8*/ 	.word	0x00030820
        /*0cbc*/ 	.short	0x010a
        /*0cbe*/ 	.byte	0x3f
	.zero		1


	//   ....[59]....
        /*0cc0*/ 	.word	0x00014920
        /*0cc4*/ 	.word	0x00000005
        /*0cc8*/ 	.word	0x00030840
        /*0ccc*/ 	.short	0x010a
        /*0cce*/ 	.byte	0x3f
	.zero		1


	//   ....[60]....
        /*0cd0*/ 	.word	0x000149c0
        /*0cd4*/ 	.word	0x0000001b
        /*0cd8*/ 	.word	0x00030840
        /*0cdc*/ 	.short	0x010a
        /*0cde*/ 	.byte	0x3f
	.zero		1


	//   ....[61]....
        /*0ce0*/ 	.word	0x00014a00
        /*0ce4*/ 	.word	0x00000005
        /*0ce8*/ 	.word	0x00030860
        /*0cec*/ 	.short	0x010a
        /*0cee*/ 	.byte	0x3f
	.zero		1


	//   ....[62]....
        /*0cf0*/ 	.word	0x00014a40
        /*0cf4*/ 	.word	0x0000001b
        /*0cf8*/ 	.word	0x00030860
        /*0cfc*/ 	.short	0x010a
        /*0cfe*/ 	.byte	0x3f
	.zero		1


	//   ....[63]....
        /*0d00*/ 	.word	0x00014ab0
        /*0d04*/ 	.word	0x00000003
        /*0d08*/ 	.word	0x00030800
        /*0d0c*/ 	.short	0x010a
        /*0d0e*/ 	.byte	0x3f
	.zero		1


	//   ....[64]....
        /*0d10*/ 	.word	0x00014b00
        /*0d14*/ 	.word	0x00000000
        /*0d18*/ 	.word	0x00030830
        /*0d1c*/ 	.short	0x010a
        /*0d1e*/ 	.byte	0x3f
	.zero		1


	//   ....[65]....
        /*0d20*/ 	.word	0x00014b60
        /*0d24*/ 	.word	0x0000000c
        /*0d28*/ 	.word	0x00030830
        /*0d2c*/ 	.short	0x010a
        /*0d2e*/ 	.byte	0x3f
	.zero		1


	//   ....[66]....
        /*0d30*/ 	.word	0x00014bc0
        /*0d34*/ 	.word	0x00000002
        /*0d38*/ 	.word	0x00030850
        /*0d3c*/ 	.short	0x010a
        /*0d3e*/ 	.byte	0x3f
	.zero		1


	//   ....[67]....
        /*0d40*/ 	.word	0x00014c20
        /*0d44*/ 	.word	0x0000000c
        /*0d48*/ 	.word	0x00030830
        /*0d4c*/ 	.short	0x010a
        /*0d4e*/ 	.byte	0x3f
	.zero		1


	//   ....[68]....
        /*0d50*/ 	.word	0x00014c80
        /*0d54*/ 	.word	0x00000002
        /*0d58*/ 	.word	0x00030850
        /*0d5c*/ 	.short	0x010a
        /*0d5e*/ 	.byte	0x3f
	.zero		1


	//   ....[69]....
        /*0d60*/ 	.word	0x00014ce0
        /*0d64*/ 	.word	0x00000005
        /*0d68*/ 	.word	0x00030850
        /*0d6c*/ 	.short	0x010a
        /*0d6e*/ 	.byte	0x3f
	.zero		1


	//   ....[70]....
        /*0d70*/ 	.word	0x00014e00
        /*0d74*/ 	.word	0x00000007
        /*0d78*/ 	.word	0x00030840
        /*0d7c*/ 	.short	0x010a
        /*0d7e*/ 	.byte	0x3f
	.zero		1


	//   ....[71]....
        /*0d80*/ 	.word	0x00016160
        /*0d84*/ 	.word	0x00000016
        /*0d88*/ 	.word	0x00030820
        /*0d8c*/ 	.short	0x010a
        /*0d8e*/ 	.byte	0x3f
	.zero		1


	//   ....[72]....
        /*0d90*/ 	.word	0x000161b0
        /*0d94*/ 	.word	0x00000006
        /*0d98*/ 	.word	0x00030840
        /*0d9c*/ 	.short	0x010a
        /*0d9e*/ 	.byte	0x3f
	.zero		1


	//   ....[73]....
        /*0da0*/ 	.word	0x00016980
        /*0da4*/ 	.word	0x00000006
        /*0da8*/ 	.word	0x00030860
        /*0dac*/ 	.short	0x010a
        /*0dae*/ 	.byte	0x3f
	.zero		1


	//   ....[74]....
        /*0db0*/ 	.word	0x00017210
        /*0db4*/ 	.word	0x00000000
        /*0db8*/ 	.word	0x00030860
        /*0dbc*/ 	.short	0x010a
        /*0dbe*/ 	.byte	0x3f
	.zero		1


	//   ....[75]....
        /*0dc0*/ 	.word	0x00018450
        /*0dc4*/ 	.word	0x00000004
        /*0dc8*/ 	.word	0x00030820
        /*0dcc*/ 	.short	0x010a
        /*0dce*/ 	.byte	0x3f
	.zero		1


	//   ....[76]....
        /*0dd0*/ 	.word	0x000185f0
        /*0dd4*/ 	.word	0x00000005
        /*0dd8*/ 	.word	0x00030840
        /*0ddc*/ 	.short	0x010a
        /*0dde*/ 	.byte	0x3f
	.zero		1


	//   ....[77]....
        /*0de0*/ 	.word	0x00018640
        /*0de4*/ 	.word	0x0000001b
        /*0de8*/ 	.word	0x00030840
        /*0dec*/ 	.short	0x010a
        /*0dee*/ 	.byte	0x3f
	.zero		1


	//   ....[78]....
        /*0df0*/ 	.word	0x00018690
        /*0df4*/ 	.word	0x00000005
        /*0df8*/ 	.word	0x00030860
        /*0dfc*/ 	.short	0x010a
        /*0dfe*/ 	.byte	0x3f
	.zero		1


	//----- nvinfo : EIATTR_NUM_MBARRIERS
	.align		4
.L_297:
        /*0e00*/ 	.byte	0x03, 0x38
        /*0e02*/ 	.short	0x0016


	//----- nvinfo : EIATTR_EXIT_INSTR_OFFSETS
	.align		4
        /*0e04*/ 	.byte	0x04, 0x1c
        /*0e06*/ 	.short	(.L_299 - .L_298)


	//   ....[0]....
.L_298:
        /*0e08*/ 	.word	0x00000990


	//   ....[1]....
        /*0e0c*/ 	.word	0x0000e700


	//   ....[2]....
        /*0e10*/ 	.word	0x00014a90


	//----- nvinfo : EIATTR_MAX_THREADS
	.align		4
.L_299:
        /*0e14*/ 	.byte	0x04, 0x05
        /*0e16*/ 	.short	(.L_301 - .L_300)
.L_300:
        /*0e18*/ 	.word	0x00000180
        /*0e1c*/ 	.word	0x00000001
        /*0e20*/ 	.word	0x00000001


	//----- nvinfo : EIATTR_CRS_STACK_SIZE
	.align		4
.L_301:
        /*0e24*/ 	.byte	0x04, 0x1e
        /*0e26*/ 	.short	(.L_303 - .L_302)
.L_302:
        /*0e28*/ 	.word	0x00000000


	//----- nvinfo : EIATTR_CBANK_PARAM_SIZE
	.align		4
.L_303:
        /*0e2c*/ 	.byte	0x03, 0x19
        /*0e2e*/ 	.short	0x0af0


	//----- nvinfo : EIATTR_PARAM_CBANK
	.align		4
        /*0e30*/ 	.byte	0x04, 0x0a
        /*0e32*/ 	.short	(.L_305 - .L_304)
	.align		4
.L_304:
        /*0e34*/ 	.word	index@(.nv.constant0._ZN7cutlass13device_kernelIN5flash11enable_sm90INS1_16FlashAttnFwdSm90INS1_25CollectiveMainloopFwdSm90ILi2EN4cute5tupleIJNS5_1CILi1EEES8_S8_EEENS6_IJNS7_ILi128EEENS7_ILi96EEENS7_ILi192EEEEEELi192ENS_10bfloat16_tEfNS_4arch4Sm90ELb1ELb0ELb1ELb1ELb1ELb0ELb0ELb1ELb1ELb1ELb1ELb0EEENS1_21CollectiveEpilogueFwdINS6_IJSA_SC_SB_EEES9_SE_SG_Li256ELb1ELb1ELb1ELb0EEENS1_36VarlenDynamicPersistentTileSchedulerILi128ELi96ELi256ELi128ELb1ELb1ELb1ELb1ELb1ELb1EEEEEEEEEvNT_6ParamsE)
        /*0e38*/ 	.short	0x0210
        /*0e3a*/ 	.short	0x0af0


	//----- nvinfo : EIATTR_SW_WAR
	.align		4
.L_305:
        /*0e3c*/ 	.byte	0x04, 0x36
        /*0e3e*/ 	.short	(.L_307 - .L_306)
.L_306:
        /*0e40*/ 	.word	0x00000008
.L_307:


//--------------------- .nv.info._ZN7cutlass13device_kernelIN5flash11enable_sm90INS1_16FlashAttnFwdSm90INS1_25CollectiveMainloopFwdSm90ILi2EN4cute5tupleIJNS5_1CILi1EEES8_S8_EEENS6_IJNS7_ILi128EEENS7_ILi96EEENS7_ILi192EEEEEELi192ENS_10bfloat16_tEfNS_4arch4Sm90ELb1ELb0ELb1ELb1ELb1ELb1ELb0ELb1ELb1ELb1ELb1ELb0EEENS1_21CollectiveEpilogueFwdINS6_IJSA_SC_SB_EEES9_SE_SG_Li256ELb1ELb1ELb1ELb0EEENS1_36VarlenDynamicPersistentTileSchedulerILi128ELi96ELi256ELi128ELb1ELb1ELb1ELb1ELb1ELb1EEEEEEEEEvNT_6ParamsE --------------------------
	.section	.nv.info._ZN7cutlass13device_kernelIN5flash11enable_sm90INS1_16FlashAttnFwdSm90INS1_25CollectiveMainloopFwdSm90ILi2EN4cute5tupleIJNS5_1CILi1EEES8_S8_EEENS6_IJNS7_ILi128EEENS7_ILi96EEENS7_ILi192EEEEEELi192ENS_10bfloat16_tEfNS_4arch4Sm90ELb1ELb0ELb1ELb1ELb1ELb1ELb0ELb1ELb1ELb1ELb1ELb0EEENS1_21CollectiveEpilogueFwdINS6_IJSA_SC_SB_EEES9_SE_SG_Li256ELb1ELb1ELb1ELb0EEENS1_36VarlenDynamicPersistentTileSchedulerILi128ELi96ELi256ELi128ELb1ELb1ELb1ELb1ELb1ELb1EEEEEEEEEvNT_6ParamsE,"",@"SHT_CUDA_INFO"
	.sectionflags	@""
	.align	4


	//----- nvinfo : EIATTR_CUDA_API_VERSION
	.align		4
        /*0000*/ 	.byte	0x04, 0x37
        /*0002*/ 	.short	(.L_309 - .L_308)
.L_308:
        /*0004*/ 	.word	0x00000082


	//----- nvinfo : EIATTR_KPARAM_INFO
	.align		4
.L_309:
        /*0008*/ 	.byte	0x04, 0x17
        /*000a*/ 	.short	(.L_311 - .L_310)
.L_310:
        /*000c*/ 	.word	0x00000000
        /*0010*/ 	.short	0x0000
        /*0012*/ 	.short	0x0070
        /*0014*/ 	.byte	0x00, 0xf0, 0x01, 0x2a


	//----- nvinfo : EIATTR_SPARSE_MMA_MASK
	.align		4
.L_311:
        /*0018*/ 	.byte	0x03, 0x50
        /*001a*/ 	.short	0x0000


	//----- nvinfo : EIATTR_MAXREG_COUNT
	.align		4
        /*001c*/ 	.byte	0x03, 0x1b
        /*001e*/ 	.short	0x00a8


	//----- nvinfo : EIATTR_NUM_BARRIERS
	.align		4
        /*0020*/ 	.byte	0x02, 0x4c
        /*0022*/ 	.byte	0x10
	.zero		1


	//----- nvinfo : EIATTR_EXTERNS
	.align		4
        /*0024*/ 	.byte	0x04, 0x0f
        /*0026*/ 	.short	(.L_313 - .L_312)


	//   ....[0]....
	.align		4
.L_312:
        /*0028*/ 	.word	index@(__assertfail)


	//----- nvinfo : EIATTR_ANNOTATIONS
	.align		4
.L_313:
        /*002c*/ 	.byte	0x04, 0x55
        /*002e*/ 	.short	(.L_315 - .L_314)


	//   ....[0]....
.L_314:
        /* <DEDUP_REMOVED lines=70> */


	//----- nvinfo : EIATTR_MERCURY_ISA_VERSION
	.align		4
.L_315:
        /*0478*/ 	.byte	0x03, 0x5f
        /*047a*/ 	.short	0x0101


	//----- nvinfo : EIATTR_UNUSED_LOAD_BYTE_OFFSET
	.align		4
        /*047c*/ 	.byte	0x04, 0x44
        /*047e*/ 	.short	(.L_317 - .L_316)


	//   ....[0]....
.L_316:
        /*0480*/ 	.word	0x00000a50
        /*0484*/ 	.word	0x0000fff0


	//   ....[1]....
        /*0488*/ 	.word	0x0001cc80
        /*048c*/ 	.word	0x0000fff0


	//----- nvinfo : EIATTR_INT_WARP_WIDE_INSTR_OFFSETS
	.align		4
.L_317:
        /*0490*/ 	.byte	0x04, 0x31
        /*0492*/ 	.short	(.L_319 - .L_318)


	//   ....[0]....
.L_318:
        /*0494*/ 	.word	0x00000130


	//   ....[1]....
        /*0498*/ 	.word	0x00000170


	//   ....[2]....
        /*049c*/ 	.word	0x000001e0


	//   ....[3]....
        /*04a0*/ 	.word	0x00023d40


	//   ....[4]....
        /*04a4*/ 	.word	0x00023dd0


	//   ....[5]....
        /*04a8*/ 	.word	0x00026c40


	//   ....[6]....
        /*04ac*/ 	.word	0x00026cd0


	//----- nvinfo : EIATTR_COOP_GROUP_MASK_REGIDS
	.align		4
.L_319:
        /*04b0*/ 	.byte	0x04, 0x29
        /*04b2*/ 	.short	(.L_321 - .L_320)


	//   ....[0]....
.L_320:
        /*04b4*/ 	.word	0xffffffff


	//   ....[1]....
        /*04b8*/ 	.word	0xffffffff


	//   ....[2]....
        /*04bc*/ 	.word	0xffffffff


	//   ....[3]....
        /*04c0*/ 	.word	0xffffffff


	//   ....[4]....
        /*04c4*/ 	.word	0xffffffff


	//   ....[5]....
        /*04c8*/ 	.word	0xffffffff


	//   ....[6]....
        /*04cc*/ 	.word	0xffffffff


	//   ....[7]....
        /*04d0*/ 	.word	0xffffffff


	//   ....[8]....
        /*04d4*/ 	.word	0xffffffff


	//   ....[9]....
        /*04d8*/ 	.word	0xffffffff


	//   ....[10]....
        /*04dc*/ 	.word	0xffffffff


	//   ....[11]....
        /*04e0*/ 	.word	0xffffffff


	//   ....[12]....
        /*04e4*/ 	.word	0xffffffff


	//   ....[13]....
        /*04e8*/ 	.word	0xffffffff


	//   ....[14]....
        /*04ec*/ 	.word	0xffffffff


	//   ....[15]....
        /*04f0*/ 	.word	0xffffffff


	//   ....[16]....
        /*04f4*/ 	.word	0xffffffff


	//   ....[17]....
        /*04f8*/ 	.word	0xffffffff


	//   ....[18]....
        /*04fc*/ 	.word	0xffffffff


	//   ....[19]....
        /*0500*/ 	.word	0xffffffff


	//   ....[20]....
        /*0504*/ 	.word	0xffffffff


	//   ....[21]....
        /*0508*/ 	.word	0xffffffff


	//   ....[22]....
        /*050c*/ 	.word	0xffffffff


	//   ....[23]....
        /*0510*/ 	.word	0xffffffff


	//   ....[24]....
        /*0514*/ 	.word	0xffffffff


	//   ....[25]....
        /*0518*/ 	.word	0xffffffff


	//   ....[26]....
        /*051c*/ 	.word	0xffffffff


	//   ....[27]....
        /*0520*/ 	.word	0xffffffff


	//   ....[28]....
        /*0524*/ 	.word	0xffffffff


	//   ....[29]....
        /*0528*/ 	.word	0xffffffff


	//   ....[30]....
        /*052c*/ 	.word	0xffffffff


	//   ....[31]....
        /*0530*/ 	.word	0xffffffff


	//   ....[32]....
        /*0534*/ 	.word	0xffffffff


	//   ....[33]....
        /*0538*/ 	.word	0xffffffff


	//   ....[34]....
        /*053c*/ 	.word	0xffffffff


	//   ....[35]....
        /*0540*/ 	.word	0xffffffff


	//   ....[36]....
        /*0544*/ 	.word	0xffffffff


	//   ....[37]....
        /*0548*/ 	.word	0xffffffff


	//   ....[38]....
        /*054c*/ 	.word	0xffffffff


	//   ....[39]....
        /*0550*/ 	.word	0xffffffff


	//   ....[40]....
        /*0554*/ 	.word	0xffffffff


	//   ....[41]....
        /*0558*/ 	.word	0xffffffff


	//   ....[42]....
        /*055c*/ 	.word	0xffffffff


	//   ....[43]....
        /*0560*/ 	.word	0xffffffff


	//   ....[44]....
        /*0564*/ 	.word	0xffffffff


	//   ....[45]....
        /*0568*/ 	.word	0xffffffff


	//   ....[46]....
        /*056c*/ 	.word	0xffffffff


	//   ....[47]....
        /*0570*/ 	.word	0xffffffff


	//   ....[48]....
        /*0574*/ 	.word	0xffffffff


	//   ....[49]....
        /*0578*/ 	.word	0xffffffff


	//   ....[50]....
        /*057c*/ 	.word	0xffffffff


	//   ....[51]....
        /*0580*/ 	.word	0xffffffff


	//   ....[52]....
        /*0584*/ 	.word	0xffffffff


	//   ....[53]....
        /*0588*/ 	.word	0xffffffff


	//   ....[54]....
        /*058c*/ 	.word	0xffffffff


	//   ....[55]....
        /*0590*/ 	.word	0xffffffff


	//   ....[56]....
        /*0594*/ 	.word	0xffffffff


	//   ....[57]....
        /*0598*/ 	.word	0xffffffff


	//   ....[58]....
        /*059c*/ 	.word	0xffffffff


	//   ....[59]....
        /*05a0*/ 	.word	0xffffffff


	//   ....[60]....
        /*05a4*/ 	.word	0xffffffff


	//   ....[61]....
        /*05a8*/ 	.word	0xffffffff


	//   ....[62]....
        /*05ac*/ 	.word	0xffffffff


	//   ....[63]....
        /*05b0*/ 	.word	0xffffffff


	//   ....[64]....
        /*05b4*/ 	.word	0xffffffff


	//   ....[65]....
        /*05b8*/ 	.word	0xffffffff


	//   ....[66]....
        /*05bc*/ 	.word	0xffffffff


	//   ....[67]....
        /*05c0*/ 	.word	0xffffffff


	//   ....[68]....
        /*05c4*/ 	.word	0xffffffff


	//   ....[69]....
        /*05c8*/ 	.word	0xffffffff


	//   ....[70]....
        /*05cc*/ 	.word	0xffffffff


	//   ....[71]....
        /*05d0*/ 	.word	0xffffffff


	//   ....[72]....
        /*05d4*/ 	.word	0xffffffff


	//   ....[73]....
        /*05d8*/ 	.word	0xffffffff


	//   ....[74]....
        /*05dc*/ 	.word	0xffffffff


	//   ....[75]....
        /*05e0*/ 	.word	0xffffffff


	//   ....[76]....
        /*05e4*/ 	.word	0xffffffff


	//   ....[77]....
        /*05e8*/ 	.word	0xffffffff


	//   ....[78]....
        /*05ec*/ 	.word	0xffffffff


	//   ....[79]....
        /*05f0*/ 	.word	0xffffffff


	//   ....[80]....
        /*05f4*/ 	.word	0xffffffff


	//   ....[81]....
        /*05f8*/ 	.word	0xffffffff


	//   ....[82]....
        /*05fc*/ 	.word	0xffffffff


	//   ....[83]....
        /*0600*/ 	.word	0xffffffff


	//   ....[84]....
        /*0604*/ 	.word	0xffffffff


	//   ....[85]....
        /*0608*/ 	.word	0xffffffff


	//   ....[86]....
        /*060c*/ 	.word	0xffffffff


	//   ....[87]....
        /*0610*/ 	.word	0xffffffff


	//   ....[88]....
        /*0614*/ 	.word	0xffffffff


	//   ....[89]....
        /*0618*/ 	.word	0xffffffff


	//   ....[90]....
        /*061c*/ 	.word	0xffffffff


	//   ....[91]....
        /*0620*/ 	.word	0xffffffff


	//   ....[92]....
        /*0624*/ 	.word	0xffffffff


	//   ....[93]....
        /*0628*/ 	.word	0xffffffff


	//   ....[94]....
        /*062c*/ 	.word	0xffffffff


	//   ....[95]....
        /*0630*/ 	.word	0xffffffff


	//   ....[96]....
        /*0634*/ 	.word	0xffffffff


	//   ....[97]....
        /*0638*/ 	.word	0xffffffff


	//   ....[98]....
        /*063c*/ 	.word	0xffffffff


	//   ....[99]....
        /*0640*/ 	.word	0xffffffff


	//   ....[100]....
        /*0644*/ 	.word	0xffffffff


	//   ....[101]....
        /*0648*/ 	.word	0xffffffff


	//   ....[102]....
        /*064c*/ 	.word	0xffffffff


	//   ....[103]....
        /*0650*/ 	.word	0xffffffff


	//   ....[104]....
        /*0654*/ 	.word	0xffffffff


	//   ....[105]....
        /*0658*/ 	.word	0xffffffff


	//   ....[106]....
        /*065c*/ 	.word	0xffffffff


	//   ....[107]....
        /*0660*/ 	.word	0xffffffff


	//   ....[108]....
        /*0664*/ 	.word	0xffffffff


	//   ....[109]....
        /*0668*/ 	.word	0xffffffff


	//   ....[110]....
        /*066c*/ 	.word	0xffffffff


	//   ....[111]....
        /*0670*/ 	.word	0xffffffff


	//   ....[112]....
        /*0674*/ 	.word	0xffffffff


	//   ....[113]....
        /*0678*/ 	.word	0xffffffff


	//   ....[114]....
        /*067c*/ 	.word	0xffffffff


	//   ....[115]....
        /*0680*/ 	.word	0xffffffff


	//   ....[116]....
        /*0684*/ 	.word	0xffffffff


	//   ....[117]....
        /*0688*/ 	.word	0xffffffff


	//   ....[118]....
        /*068c*/ 	.word	0xffffffff


	//   ....[119]....
        /*0690*/ 	.word	0xffffffff


	//   ....[120]....
        /*0694*/ 	.word	0xffffffff


	//   ....[121]....
        /*0698*/ 	.word	0xffffffff


	//   ....[122]....
        /*069c*/ 	.word	0xffffffff


	//   ....[123]....
        /*06a0*/ 	.word	0xffffffff


	//   ....[124]....
        /*06a4*/ 	.word	0xffffffff


	//   ....[125]....
        /*06a8*/ 	.word	0xffffffff


	//   ....[126]....
        /*06ac*/ 	.word	0xffffffff


	//   ....[127]....
        /*06b0*/ 	.word	0xffffffff


	//   ....[128]....
        /*06b4*/ 	.word	0xffffffff


	//   ....[129]....
        /*06b8*/ 	.word	0xffffffff


	//   ....[130]....
        /*06bc*/ 	.word	0xffffffff


	//   ....[131]....
        /*06c0*/ 	.word	0xffffffff


	//   ....[132]....
        /*06c4*/ 	.word	0xffffffff


	//   ....[133]....
        /*06c8*/ 	.word	0xffffffff


	//   ....[134]....
        /*06cc*/ 	.word	0xffffffff


	//   ....[135]....
        /*06d0*/ 	.word	0xffffffff


	//   ....[136]....
        /*06d4*/ 	.word	0xffffffff


	//   ....[137]....
        /*06d8*/ 	.word	0xffffffff


	//   ....[138]....
        /*06dc*/ 	.word	0xffffffff


	//   ....[139]....
        /*06e0*/ 	.word	0xffffffff


	//   ....[140]....
        /*06e4*/ 	.word	0xffffffff


	//   ....[141]....
        /*06e8*/ 	.word	0xffffffff


	//   ....[142]....
        /*06ec*/ 	.word	0xffffffff


	//   ....[143]....
        /*06f0*/ 	.word	0xffffffff


	//   ....[144]....
        /*06f4*/ 	.word	0xffffffff


	//   ....[145]....
        /*06f8*/ 	.word	0xffffffff


	//   ....[146]....
        /*06fc*/ 	.word	0xffffffff


	//   ....[147]....
        /*0700*/ 	.word	0xffffffff


	//   ....[148]....
        /*0704*/ 	.word	0xffffffff


	//   ....[149]....
        /*0708*/ 	.word	0xffffffff


	//   ....[150]....
        /*070c*/ 	.word	0xffffffff


	//   ....[151]....
        /*0710*/ 	.word	0xffffffff


	//   ....[152]....
        /*0714*/ 	.word	0xffffffff


	//   ....[153]....
        /*0718*/ 	.word	0xffffffff


	//   ....[154]....
        /*071c*/ 	.word	0xffffffff


	//   ....[155]....
        /*0720*/ 	.word	0xffffffff


	//   ....[156]....
        /*0724*/ 	.word	0xffffffff


	//   ....[157]....
        /*0728*/ 	.word	0xffffffff


	//   ....[158]....
        /*072c*/ 	.word	0xffffffff


	//   ....[159]....
        /*0730*/ 	.word	0xffffffff


	//   ....[160]....
        /*0734*/ 	.word	0xffffffff


	//   ....[161]....
        /*0738*/ 	.word	0xffffffff


	//   ....[162]....
        /*073c*/ 	.word	0xffffffff


	//   ....[163]....
        /*0740*/ 	.word	0xffffffff


	//   ....[164]....
        /*0744*/ 	.word	0xffffffff


	//   ....[165]....
        /*0748*/ 	.word	0xffffffff


	//   ....[166]....
        /*074c*/ 	.word	0xffffffff


	//   ....[167]....
        /*0750*/ 	.word	0xffffffff


	//   ....[168]....
        /*0754*/ 	.word	0xffffffff


	//   ....[169]....
        /*0758*/ 	.word	0xffffffff


	//   ....[170]....
        /*075c*/ 	.word	0xffffffff


	//   ....[171]....
        /*0760*/ 	.word	0xffffffff


	//   ....[172]....
        /*0764*/ 	.word	0xffffffff


	//   ....[173]....
        /*0768*/ 	.word	0xffffffff


	//   ....[174]....
        /*076c*/ 	.word	0xffffffff


	//   ....[175]....
        /*0770*/ 	.word	0xffffffff


	//   ....[176]....
        /*0774*/ 	.word	0xffffffff


	//   ....[177]....
        /*0778*/ 	.word	0xffffffff


	//   ....[178]....
        /*077c*/ 	.word	0xffffffff


	//   ....[179]....
        /*0780*/ 	.word	0xffffffff


	//   ....[180]....
        /*0784*/ 	.word	0xffffffff


	//   ....[181]....
        /*0788*/ 	.word	0xffffffff


	//   ....[182]....
        /*078c*/ 	.word	0xffffffff


	//   ....[183]....
        /*0790*/ 	.word	0xffffffff


	//   ....[184]....
        /*0794*/ 	.word	0xffffffff


	//   ....[185]....
        /*0798*/ 	.word	0x0500000f


	//   ....[186]....
        /*079c*/ 	.word	0x0500000f


	//   ....[187]....
        /*07a0*/ 	.word	0x0500000f


	//   ....[188]....
        /*07a4*/ 	.word	0x0500000f


	//   ....[189]....
        /*07a8*/ 	.word	0x0500000f


	//   ....[190]....
        /*07ac*/ 	.word	0x0500000f


	//   ....[191]....
        /*07b0*/ 	.word	0x0500000f


	//   ....[192]....
        /*07b4*/ 	.word	0x0500000f


	//   ....[193]....
        /*07b8*/ 	.word	0x0500000f


	//   ....[194]....
        /*07bc*/ 	.word	0x0500000f


	//   ....[195]....
        /*07c0*/ 	.word	0x0500000f


	//   ....[196]....
        /*07c4*/ 	.word	0x0500000f


	//   ....[197]....
        /*07c8*/ 	.word	0x0500000f


	//   ....[198]....
        /*07cc*/ 	.word	0x0500000f


	//   ....[199]....
        /*07d0*/ 	.word	0x0500000f


	//   ....[200]....
        /*07d4*/ 	.word	0x0500000f


	//   ....[201]....
        /*07d8*/ 	.word	0x0500000f


	//   ....[202]....
        /*07dc*/ 	.word	0x0500000f


	//   ....[203]....
        /*07e0*/ 	.word	0x0500000f


	//   ....[204]....
        /*07e4*/ 	.word	0x0500000f


	//   ....[205]....
        /*07e8*/ 	.word	0x0500000f


	//   ....[206]....
        /*07ec*/ 	.word	0x0500000f


	//   ....[207]....
        /*07f0*/ 	.word	0x0500000f


	//   ....[208]....
        /*07f4*/ 	.word	0x0500000f


	//   ....[209]....
        /*07f8*/ 	.word	0x0500000f


	//   ....[210]....
        /*07fc*/ 	.word	0x0500000f


	//   ....[211]....
        /*0800*/ 	.word	0x0500000f


	//   ....[212]....
        /*0804*/ 	.word	0x0500000f


	//   ....[213]....
        /*0808*/ 	.word	0x0500000f


	//   ....[214]....
        /*080c*/ 	.word	0x0500000f


	//   ....[215]....
        /*0810*/ 	.word	0x0500000f


	//   ....[216]....
        /*0814*/ 	.word	0x0500000f


	//   ....[217]....
        /*0818*/ 	.word	0x0500000f


	//   ....[218]....
        /*081c*/ 	.word	0x0500000f


	//   ....[219]....
        /*0820*/ 	.word	0x0500000f


	//   ....[220]....
        /*0824*/ 	.word	0x0500000f


	//   ....[221]....
        /*0828*/ 	.word	0x0500000f


	//   ....[222]....
        /*082c*/ 	.word	0x0500000f


	//   ....[223]....
        /*0830*/ 	.word	0x0500000f


	//   ....[224]....
        /*0834*/ 	.word	0x0500000f


	//   ....[225]....
        /*0838*/ 	.word	0x0500000f


	//   ....[226]....
        /*083c*/ 	.word	0x0500000f


	//   ....[227]....
        /*0840*/ 	.word	0x0500000f


	//   ....[228]....
        /*0844*/ 	.word	0x0500000f


	//   ....[229]....
        /*0848*/ 	.word	0x0500000f


	//   ....[230]....
        /*084c*/ 	.word	0x0500000f


	//   ....[231]....
        /*0850*/ 	.word	0x0500000f


	//   ....[232]....
        /*0854*/ 	.word	0x0500000f


	//   ....[233]....
        /*0858*/ 	.word	0x0500000f


	//   ....[234]....
        /*085c*/ 	.word	0x0500000f


	//   ....[235]....
        /*0860*/ 	.word	0x0500000f


	//   ....[236]....
        /*0864*/ 	.word	0x0500000f


	//   ....[237]....
        /*0868*/ 	.word	0x0500000f


	//   ....[238]....
        /*086c*/ 	.word	0x0500000f


	//   ....[239]....
        /*0870*/ 	.word	0x0500000f


	//   ....[240]....
        /*0874*/ 	.word	0x0500000f


	//   ....[241]....
        /*0878*/ 	.word	0x0500000f


	//   ....[242]....
        /*087c*/ 	.word	0x0500000f


	//   ....[243]....
        /*0880*/ 	.word	0x0500000f


	//   ....[244]....
        /*0884*/ 	.word	0x0500000f


	//   ....[245]....
        /*0888*/ 	.word	0x0500000f


	//   ....[246]....
        /*088c*/ 	.word	0x0500000f


	//   ....[247]....
        /*0890*/ 	.word	0x0500000f


	//   ....[248]....
        /*0894*/ 	.word	0x0500000f


	//   ....[249]....
        /*0898*/ 	.word	0x0500000f


	//   ....[250]....
        /*089c*/ 	.word	0x0500000f


	//   ....[251]....
        /*08a0*/ 	.word	0x0500000f


	//   ....[252]....
        /*08a4*/ 	.word	0x0500000f


	//   ....[253]....
        /*08a8*/ 	.word	0x0500000f


	//   ....[254]....
        /*08ac*/ 	.word	0x0500000f


	//   ....[255]....
        /*08b0*/ 	.word	0x0500000f


	//   ....[0]....
        /*08b4*/ 	.word	0x0500000f


	//   ....[1]....
        /*08b8*/ 	.word	0x0500000f


	//   ....[2]....
        /*08bc*/ 	.word	0x0500000f


	//   ....[3]....
        /*08c0*/ 	.word	0x0500000f


	//   ....[4]....
        /*08c4*/ 	.word	0x0500000f


	//   ....[5]....
        /*08c8*/ 	.word	0x0500000f


	//   ....[6]....
        /*08cc*/ 	.word	0x0500000f


	//   ....[7]....
        /*08d0*/ 	.word	0x0500000f


	//   ....[8]....
        /*08d4*/ 	.word	0x0500000f


	//   ....[9]....
        /*08d8*/ 	.word	0x0500000f


	//   ....[10]....
        /*08dc*/ 	.word	0x0500000f


	//   ....[11]....
        /*08e0*/ 	.word	0x0500000f


	//   ....[12]....
        /*08e4*/ 	.word	0x0500000f


	//   ....[13]....
        /*08e8*/ 	.word	0x0500000f


	//   ....[14]....
        /*08ec*/ 	.word	0x0500000f


	//   ....[15]....
        /*08f0*/ 	.word	0x0500000f


	//   ....[16]....
        /*08f4*/ 	.word	0x0500000f


	//   ....[17]....
        /*08f8*/ 	.word	0x0500000f


	//   ....[18]....
        /*08fc*/ 	.word	0x0500000f


	//   ....[19]....
        /*0900*/ 	.word	0x0500000f


	//   ....[20]....
        /*0904*/ 	.word	0x0500000f


	//   ....[21]....
        /*0908*/ 	.word	0x0500000f


	//   ....[22]....
        /*090c*/ 	.word	0x0500000f


	//   ....[23]....
        /*0910*/ 	.word	0x0500000f


	//   ....[24]....
        /*0914*/ 	.word	0x0500000f


	//   ....[25]....
        /*0918*/ 	.word	0x0500000f


	//   ....[26]....
        /*091c*/ 	.word	0x0500000f


	//   ....[27]....
        /*0920*/ 	.word	0x0500000f


	//   ....[28]....
        /*0924*/ 	.word	0x0500000f


	//   ....[29]....
        /*0928*/ 	.word	0x0500000f


	//   ....[30]....
        /*092c*/ 	.word	0x0500000f


	//   ....[31]....
        /*0930*/ 	.word	0x0500000f


	//   ....[32]....
        /*0934*/ 	.word	0x0500000f


	//   ....[33]....
        /*0938*/ 	.word	0x0500000f


	//   ....[34]....
        /*093c*/ 	.word	0x0500000f


	//   ....[35]....
        /*0940*/ 	.word	0x0500000f


	//   ....[36]....
        /*0944*/ 	.word	0x0500000f


	//   ....[37]....
        /*0948*/ 	.word	0x0500000f


	//   ....[38]....
        /*094c*/ 	.word	0x0500000f


	//   ....[39]....
        /*0950*/ 	.word	0x0500000f


	//   ....[40]....
        /*0954*/ 	.word	0x0500000f


	//   ....[41]....
        /*0958*/ 	.word	0x0500000f


	//----- nvinfo : EIATTR_COOP_GROUP_INSTR_OFFSETS
	.align		4
.L_321:
        /*095c*/ 	.byte	0x04, 0x28
        /*095e*/ 	.short	(.L_323 - .L_322)


	//   ....[0]....
.L_322:
        /*0960*/ 	.word	0x00000060


	//   ....[1]....
        /*0964*/ 	.word	0x00000140


	//   ....[2]....
        /*0968*/ 	.word	0x00000190


	//   ....[3]....
        /*096c*/ 	.word	0x000003c0


	//   ....[4]....
        /*0970*/ 	.word	0x00000520


	//   ....[5]....
        /*0974*/ 	.word	0x00000640


	//   ....[6]....
        /*0978*/ 	.word	0x000007a0


	//   ....[7]....
        /*097c*/ 	.word	0x00003b50


	//   ....[8]....
        /*0980*/ 	.word	0x00003b60


	//   ....[9]....
        /*0984*/ 	.word	0x00005220


	//   ....[10]....
        /*0988*/ 	.word	0x00005230


	//   ....[11]....
        /*098c*/ 	.word	0x00007370


	//   ....[12]....
        /*0990*/ 	.word	0x00007380


	//   ....[13]....
        /*0994*/ 	.word	0x00008b80


	//   ....[14]....
        /*0998*/ 	.word	0x00008b90


	//   ....[15]....
        /*099c*/ 	.word	0x0000a5c0


	//   ....[16]....
        /*09a0*/ 	.word	0x0000a5d0


	//   ....[17]....
        /*09a4*/ 	.word	0x0000a860


	//   ....[18]....
        /*09a8*/ 	.word	0x0000a870


	//   ....[19]....
        /*09ac*/ 	.word	0x0000ad60


	//   ....[20]....
        /*09b0*/ 	.word	0x0000ad80


	//   ....[21]....
        /*09b4*/ 	.word	0x0000afd0


	//   ....[22]....
        /*09b8*/ 	.word	0x0000aff0


	//   ....[23]....
        /*09bc*/ 	.word	0x0000baa0


	//   ....[24]....
        /*09c0*/ 	.word	0x0000c1b0


	//   ....[25]....
        /*09c4*/ 	.word	0x0000c1c0


	//   ....[26]....
        /*09c8*/ 	.word	0x0000c1d0


	//   ....[27]....
        /*09cc*/ 	.word	0x0000c1e0


	//   ....[28]....
        /*09d0*/ 	.word	0x0000cab0


	//   ....[29]....
        /*09d4*/ 	.word	0x0000cac0


	//   ....[30]....
        /*09d8*/ 	.word	0x0000cad0


	//   ....[31]....
        /*09dc*/ 	.word	0x0000cae0


	//   ....[32]....
        /*09e0*/ 	.word	0x0000fc90


	//   ....[33]....
        /*09e4*/ 	.word	0x0000fca0


	//   ....[34]....
        /*09e8*/ 	.word	0x0000fcb0


	//   ....[35]....
        /*09ec*/ 	.word	0x0000fcc0


	//   ....[36]....
        /*09f0*/ 	.word	0x00010360


	//   ....[37]....
        /*09f4*/ 	.word	0x00010370


	//   ....[38]....
        /*09f8*/ 	.word	0x00010380


	//   ....[39]....
        /*09fc*/ 	.word	0x00010390


	//   ....[40]....
        /*0a00*/ 	.word	0x00014770


	//   ....[41]....
        /*0a04*/ 	.word	0x00014cc0


	//   ....[42]....
        /*0a08*/ 	.word	0x00014ce0


	//   ....[43]....
        /*0a0c*/ 	.word	0x00014cf0


	//   ....[44]....
        /*0a10*/ 	.word	0x000154e0


	//   ....[45]....
        /*0a14*/ 	.word	0x000155e0


	//   ....[46]....
        /*0a18*/ 	.word	0x00017710


	//   ....[47]....
        /*0a1c*/ 	.word	0x00017720


	//   ....[48]....
        /*0a20*/ 	.word	0x00017d30


	//   ....[49]....
        /*0a24*/ 	.word	0x00017d70


	//   ....[50]....
        /*0a28*/ 	.word	0x00018610


	//   ....[51]....
        /*0a2c*/ 	.word	0x00018630


	//   ....[52]....
        /*0a30*/ 	.word	0x0001aac0


	//   ....[53]....
        /*0a34*/ 	.word	0x0001ab20


	//   ....[54]....
        /*0a38*/ 	.word	0x0001adf0


	//   ....[55]....
        /*0a3c*/ 	.word	0x0001ae10


	//   ....[56]....
        /*0a40*/ 	.word	0x0001c150


	//   ....[57]....
        /*0a44*/ 	.word	0x0001c360


	//   ....[58]....
        /*0a48*/ 	.word	0x0001c3e0


	//   ....[59]....
        /*0a4c*/ 	.word	0x0001c3f0


	//   ....[60]....
        /*0a50*/ 	.word	0x0001da60


	//   ....[61]....
        /*0a54*/ 	.word	0x0001da70


	//   ....[62]....
        /*0a58*/ 	.word	0x0001da80


	//   ....[63]....
        /*0a5c*/ 	.word	0x0001da90


	//   ....[64]....
        /*0a60*/ 	.word	0x0001e370


	//   ....[65]....
        /*0a64*/ 	.word	0x0001e3a0


	//   ....[66]....
        /*0a68*/ 	.word	0x0001e4e0


	//   ....[67]....
        /*0a6c*/ 	.word	0x0001e500


	//   ....[68]....
        /*0a70*/ 	.word	0x0001e600


	//   ....[69]....
        /*0a74*/ 	.word	0x0001e620


	//   ....[70]....
        /*0a78*/ 	.word	0x0001e730


	//   ....[71]....
        /*0a7c*/ 	.word	0x0001e750


	//   ....[72]....
        /*0a80*/ 	.word	0x0001eb90


	//   ....[73]....
        /*0a84*/ 	.word	0x0001ebd0


	//   ....[74]....
        /*0a88*/ 	.word	0x0001f5a0


	//   ....[75]....
        /*0a8c*/ 	.word	0x0001f5b0


	//   ....[76]....
        /*0a90*/ 	.word	0x00020520


	//   ....[77]....
        /*0a94*/ 	.word	0x00020550


	//   ....[78]....
        /*0a98*/ 	.word	0x00020670


	//   ....[79]....
        /*0a9c*/ 	.word	0x00020690


	//   ....[80]....
        /*0aa0*/ 	.word	0x00020790


	//   ....[81]....
        /*0aa4*/ 	.word	0x000207b0


	//   ....[82]....
        /*0aa8*/ 	.word	0x000208c0


	//   ....[83]....
        /*0aac*/ 	.word	0x000208e0


	//   ....[84]....
        /*0ab0*/ 	.word	0x00020a70


	//   ....[85]....
        /*0ab4*/ 	.word	0x00020c80


	//   ....[86]....
        /*0ab8*/ 	.word	0x00020cb0


	//   ....[87]....
        /*0abc*/ 	.word	0x00020ce0


	//   ....[88]....
        /*0ac0*/ 	.word	0x00020d10


	//   ....[89]....
        /*0ac4*/ 	.word	0x00020d40


	//   ....[90]....
        /*0ac8*/ 	.word	0x00020d70


	//   ....[91]....
        /*0acc*/ 	.word	0x00020f00


	//   ....[92]....
        /*0ad0*/ 	.word	0x00020f30


	//   ....[93]....
        /*0ad4*/ 	.word	0x00020f60


	//   ....[94]....
        /*0ad8*/ 	.word	0x00020f90


	//   ....[95]....
        /*0adc*/ 	.word	0x00020fc0


	//   ....[96]....
        /*0ae0*/ 	.word	0x00020ff0


	//   ....[97]....
        /*0ae4*/ 	.word	0x00021080


	//   ....[98]....
        /*0ae8*/ 	.word	0x000210b0


	//   ....[99]....
        /*0aec*/ 	.word	0x000210c0


	//   ....[100]....
        /*0af0*/ 	.word	0x00021100


	//   ....[101]....
        /*0af4*/ 	.word	0x000225c0


	//   ....[102]....
        /*0af8*/ 	.word	0x00024900


	//   ....[103]....
        /*0afc*/ 	.word	0x00024920


	//   ....[104]....
        /*0b00*/ 	.word	0x000249d0


	//   ....[105]....
        /*0b04*/ 	.word	0x000249f0


	//   ....[106]....
        /*0b08*/ 	.word	0x00024a90


	//   ....[107]....
        /*0b0c*/ 	.word	0x00024ab0


	//   ....[108]....
        /*0b10*/ 	.word	0x00024b50


	//   ....[109]....
        /*0b14*/ 	.word	0x00024b70


	//   ....[110]....
        /*0b18*/ 	.word	0x00024c10


	//   ....[111]....
        /*0b1c*/ 	.word	0x00024c30


	//   ....[112]....
        /*0b20*/ 	.word	0x00024c40


	//   ....[113]....
        /*0b24*/ 	.word	0x00024cd0


	//   ....[114]....
        /*0b28*/ 	.word	0x000253f0


	//   ....[115]....
        /*0b2c*/ 	.word	0x00025420


	//   ....[116]....
        /*0b30*/ 	.word	0x00025480


	//   ....[117]....
        /*0b34*/ 	.word	0x000254e0


	//   ....[118]....
        /*0b38*/ 	.word	0x00025530


	//   ....[119]....
        /*0b3c*/ 	.word	0x00025590


	//   ....[120]....
        /*0b40*/ 	.word	0x000255e0


	//   ....[121]....
        /*0b44*/ 	.word	0x00025640


	//   ....[122]....
        /*0b48*/ 	.word	0x00025690


	//   ....[123]....
        /*0b4c*/ 	.word	0x000256f0


	//   ....[124]....
        /*0b50*/ 	.word	0x00025740


	//   ....[125]....
        /*0b54*/ 	.word	0x000257a0


	//   ....[126]....
        /*0b58*/ 	.word	0x000257f0


	//   ....[127]....
        /*0b5c*/ 	.word	0x00025840


	//   ....[128]....
        /*0b60*/ 	.word	0x00025860


	//   ....[129]....
        /*0b64*/ 	.word	0x000258a0


	//   ....[130]....
        /*0b68*/ 	.word	0x00026090


	//   ....[131]....
        /*0b6c*/ 	.word	0x000260a0


	//   ....[132]....
        /*0b70*/ 	.word	0x000260d0


	//   ....[133]....
        /*0b74*/ 	.word	0x00026120


	//   ....[134]....
        /*0b78*/ 	.word	0x00026130


	//   ....[135]....
        /*0b7c*/ 	.word	0x00026190


	//   ....[136]....
        /*0b80*/ 	.word	0x000261c0


	//   ....[137]....
        /*0b84*/ 	.word	0x00026200


	//   ....[138]....
        /*0b88*/ 	.word	0x00026230


	//   ....[139]....
        /*0b8c*/ 	.word	0x00026270


	//   ....[140]....
        /*0b90*/ 	.word	0x000262a0


	//   ....[141]....
        /*0b94*/ 	.word	0x000262e0


	//   ....[142]....
        /*0b98*/ 	.word	0x00026580


	//   ....[143]....
        /*0b9c*/ 	.word	0x000265a0


	//   ....[144]....
        /*0ba0*/ 	.word	0x000265b0


	//   ....[145]....
        /*0ba4*/ 	.word	0x00026640


	//   ....[146]....
        /*0ba8*/ 	.word	0x00026650


	//   ....[147]....
        /*0bac*/ 	.word	0x000266e0


	//   ....[148]....
        /*0bb0*/ 	.word	0x000266f0


	//   ....[149]....
        /*0bb4*/ 	.word	0x00026780


	//   ....[150]....
        /*0bb8*/ 	.word	0x00026790


	//   ....[151]....
        /*0bbc*/ 	.word	0x00026820


	//   ....[152]....
        /*0bc0*/ 	.word	0x00026830


	//   ....[153]....
        /*0bc4*/ 	.word	0x00026840


	//   ....[154]....
        /*0bc8*/ 	.word	0x00026e30


	//   ....[155]....
        /*0bcc*/ 	.word	0x00026e70


	//   ....[156]....
        /*0bd0*/ 	.word	0x00026eb0


	//   ....[157]....
        /*0bd4*/ 	.word	0x00026ee0


	//   ....[158]....
        /*0bd8*/ 	.word	0x00026f70


	//   ....[159]....
        /*0bdc*/ 	.word	0x00026fa0


	//   ....[160]....
        /*0be0*/ 	.word	0x00027010


	//   ....[161]....
        /*0be4*/ 	.word	0x00027040


	//   ....[162]....
        /*0be8*/ 	.word	0x000270b0


	//   ....[163]....
        /*0bec*/ 	.word	0x000270e0


	//   ....[164]....
        /*0bf0*/ 	.word	0x00027110


	//   ....[165]....
        /*0bf4*/ 	.word	0x00027160


	//   ....[166]....
        /*0bf8*/ 	.word	0x000275a0


	//   ....[167]....
        /*0bfc*/ 	.word	0x000275d0


	//   ....[168]....
        /*0c00*/ 	.word	0x00027630


	//   ....[169]....
        /*0c04*/ 	.word	0x00027660


	//   ....[170]....
        /*0c08*/ 	.word	0x00027690


	//   ....[171]....
        /*0c0c*/ 	.word	0x000276c0


	//   ....[172]....
        /*0c10*/ 	.word	0x000276f0


	//   ....[173]....
        /*0c14*/ 	.word	0x00027720


	//   ....[174]....
        /*0c18*/ 	.word	0x000278c0


	//   ....[175]....
        /*0c1c*/ 	.word	0x000278f0


	//   ....[176]....
        /*0c20*/ 	.word	0x00027920


	//   ....[177]....
        /*0c24*/ 	.word	0x00027950


	//   ....[178]....
        /*0c28*/ 	.word	0x00027980


	//   ....[179]....
        /*0c2c*/ 	.word	0x000279b0


	//   ....[180]....
        /*0c30*/ 	.word	0x00027a70


	//   ....[181]....
        /*0c34*/ 	.word	0x00027a90


	//   ....[182]....
        /*0c38*/ 	.word	0x00027ab0


	//   ....[183]....
        /*0c3c*/ 	.word	0x00027b10


	//   ....[184]....
        /*0c40*/ 	.word	0x00028530


	//   ....[185]....
        /*0c44*/ 	.word	0x00028870


	//   ....[186]....
        /*0c48*/ 	.word	0x00028900


	//   ....[187]....
        /*0c4c*/ 	.word	0x000289a0


	//   ....[188]....
        /*0c50*/ 	.word	0x00028a30


	//   ....[189]....
        /*0c54*/ 	.word	0x00028b20


	//   ....[190]....
        /*0c58*/ 	.word	0x00028bb0


	//   ....[191]....
        /*0c5c*/ 	.word	0x00028c50


	//   ....[192]....
        /*0c60*/ 	.word	0x00028ce0


	//   ....[193]....
        /*0c64*/ 	.word	0x00028dd0


	//   ....[194]....
        /*0c68*/ 	.word	0x00028e60


	//   ....[195]....
        /*0c6c*/ 	.word	0x00028f00


	//   ....[196]....
        /*0c70*/ 	.word	0x00028f90


	//   ....[197]....
        /*0c74*/ 	.word	0x00029080


	//   ....[198]....
        /*0c78*/ 	.word	0x00029110


	//   ....[199]....
        /*0c7c*/ 	.word	0x00029160


	//   ....[200]....
        /*0c80*/ 	.word	0x000291b0


	//   ....[201]....
        /*0c84*/ 	.word	0x00029250


	//   ....[202]....
        /*0c88*/ 	.word	0x000292e0


	//   ....[203]....
        /*0c8c*/ 	.word	0x00029330


	//   ....[204]....
        /*0c90*/ 	.word	0x00029380


	//   ....[205]....
        /*0c94*/ 	.word	0x00029470


	//   ....[206]....
        /*0c98*/ 	.word	0x00029500


	//   ....[207]....
        /*0c9c*/ 	.word	0x00029550


	//   ....[208]....
        /*0ca0*/ 	.word	0x000295a0


	//   ....[209]....
        /*0ca4*/ 	.word	0x00029640


	//   ....[210]....
        /*0ca8*/ 	.word	0x000296d0


	//   ....[211]....
        /*0cac*/ 	.word	0x00029720


	//   ....[212]....
        /*0cb0*/ 	.word	0x00029770


	//   ....[213]....
        /*0cb4*/ 	.word	0x00029a70


	//   ....[214]....
        /*0cb8*/ 	.word	0x00029d50


	//   ....[215]....
        /*0cbc*/ 	.word	0x00029e40


	//   ....[216]....
        /*0cc0*/ 	.word	0x00029ee0


	//   ....[217]....
        /*0cc4*/ 	.word	0x00029f40


	//   ....[218]....
        /*0cc8*/ 	.word	0x0002a050


	//   ....[219]....
        /*0ccc*/ 	.word	0x0002a0c0


	//   ....[220]....
        /*0cd0*/ 	.word	0x0002a1d0


	//   ....[221]....
        /*0cd4*/ 	.word	0x0002a240


	//   ....[222]....
        /*0cd8*/ 	.word	0x0002a350


	//   ....[223]....
        /*0cdc*/ 	.word	0x0002a3c0


	//   ....[224]....
        /*0ce0*/ 	.word	0x0002a4d0


	//   ....[225]....
        /*0ce4*/ 	.word	0x0002a540


	//   ....[226]....
        /*0ce8*/ 	.word	0x0002a5e0


	//   ....[227]....
        /*0cec*/ 	.word	0x0002a6f0


	//   ....[228]....
        /*0cf0*/ 	.word	0x0002a760


	//   ....[229]....
        /*0cf4*/ 	.word	0x0002a7e0


	//   ....[230]....
        /*0cf8*/ 	.word	0x0002a8b0


	//   ....[231]....
        /*0cfc*/ 	.word	0x0002a930


	//   ....[232]....
        /*0d00*/ 	.word	0x0002aa10


	//   ....[233]....
        /*0d04*/ 	.word	0x0002aa90


	//   ....[234]....
        /*0d08*/ 	.word	0x0002ab70


	//   ....[235]....
        /*0d0c*/ 	.word	0x0002abf0


	//   ....[236]....
        /*0d10*/ 	.word	0x0002acd0


	//   ....[237]....
        /*0d14*/ 	.word	0x0002ad50


	//   ....[238]....
        /*0d18*/ 	.word	0x0002ae30


	//   ....[239]....
        /*0d1c*/ 	.word	0x0002aeb0


	//   ....[240]....
        /*0d20*/ 	.word	0x0002af80


	//   ....[241]....
        /*0d24*/ 	.word	0x0002b000


	//   ....[242]....
        /*0d28*/ 	.word	0x0002b0c0


	//   ....[243]....
        /*0d2c*/ 	.word	0x0002b1f0


	//   ....[244]....
        /*0d30*/ 	.word	0x0002b2b0


	//   ....[245]....
        /*0d34*/ 	.word	0x0002b320


	//   ....[246]....
        /*0d38*/ 	.word	0x0002b430


	//   ....[247]....
        /*0d3c*/ 	.word	0x0002b490


	//   ....[248]....
        /*0d40*/ 	.word	0x0002b560


	//   ....[249]....
        /*0d44*/ 	.word	0x0002b5c0


	//   ....[250]....
        /*0d48*/ 	.word	0x0002b690


	//   ....[251]....
        /*0d4c*/ 	.word	0x0002b6f0


	//   ....[252]....
        /*0d50*/ 	.word	0x0002b7c0


	//   ....[253]....
        /*0d54*/ 	.word	0x0002b8b0


	//   ....[254]....
        /*0d58*/ 	.word	0x0002b940


	//   ....[255]....
        /*0d5c*/ 	.word	0x0002ba30


	//   ....[0]....
        /*0d60*/ 	.word	0x0002bad0


	//   ....[1]....
        /*0d64*/ 	.word	0x0002bb30


	//   ....[2]....
        /*0d68*/ 	.word	0x0002bc30


	//   ....[3]....
        /*0d6c*/ 	.word	0x0002bc90


	//   ....[4]....
        /*0d70*/ 	.word	0x0002bd90


	//   ....[5]....
        /*0d74*/ 	.word	0x0002bdf0


	//   ....[6]....
        /*0d78*/ 	.word	0x0002bef0


	//   ....[7]....
        /*0d7c*/ 	.word	0x0002bf50


	//   ....[8]....
        /*0d80*/ 	.word	0x0002c050


	//   ....[9]....
        /*0d84*/ 	.word	0x0002c0b0


	//   ....[10]....
        /*0d88*/ 	.word	0x0002c180


	//   ....[11]....
        /*0d8c*/ 	.word	0x0002c2c0


	//   ....[12]....
        /*0d90*/ 	.word	0x0002c360


	//   ....[13]....
        /*0d94*/ 	.word	0x0002c440


	//   ....[14]....
        /*0d98*/ 	.word	0x0002c510


	//   ....[15]....
        /*0d9c*/ 	.word	0x0002c570


	//   ....[16]....
        /*0da0*/ 	.word	0x0002c660


	//   ....[17]....
        /*0da4*/ 	.word	0x0002c6c0


	//   ....[18]....
        /*0da8*/ 	.word	0x0002c7b0


	//   ....[19]....
        /*0dac*/ 	.word	0x0002c810


	//   ....[20]....
        /*0db0*/ 	.word	0x0002c900


	//   ....[21]....
        /*0db4*/ 	.word	0x0002c960


	//   ....[22]....
        /*0db8*/ 	.word	0x0002ca40


	//   ....[23]....
        /*0dbc*/ 	.word	0x0002cad0


	//   ....[24]....
        /*0dc0*/ 	.word	0x0002cb70


	//   ....[25]....
        /*0dc4*/ 	.word	0x0002ccf0


	//   ....[26]....
        /*0dc8*/ 	.word	0x0002cd60


	//   ....[27]....
        /*0dcc*/ 	.word	0x0002cdd0


	//   ....[28]....
        /*0dd0*/ 	.word	0x0002ce40


	//   ....[29]....
        /*0dd4*/ 	.word	0x0002ceb0


	//   ....[30]....
        /*0dd8*/ 	.word	0x0002cf30


	//   ....[31]....
        /*0ddc*/ 	.word	0x0002cfb0


	//   ....[32]....
        /*0de0*/ 	.word	0x0002d040


	//   ....[33]....
        /*0de4*/ 	.word	0x0002d0b0


	//   ....[34]....
        /*0de8*/ 	.word	0x0002d120


	//   ....[35]....
        /*0dec*/ 	.word	0x0002d190


	//   ....[36]....
        /*0df0*/ 	.word	0x0002d210


	//   ....[37]....
        /*0df4*/ 	.word	0x0002d280


	//   ....[38]....
        /*0df8*/ 	.word	0x0002d310


	//   ....[39]....
        /*0dfc*/ 	.word	0x0002d370


	//   ....[40]....
        /*0e00*/ 	.word	0x0002d400


	//   ....[41]....
        /*0e04*/ 	.word	0x0002d530


	//----- nvinfo : EIATTR_REG_RECONFIG
	.align		4
.L_323:
        /*0e08*/ 	.byte	0x01, 0x54
	.zero		2


	//----- nvinfo : EIATTR_SYSCALL_OFFSETS
	.align		4
        /*0e0c*/ 	.byte	0x04, 0x46
        /*0e0e*/ 	.short	(.L_325 - .L_324)


	//   ....[0]....
.L_324:
        /*0e10*/ 	.word	0x00001ed0


	//   ....[1]....
        /*0e14*/ 	.word	0x00002020


	//   ....[2]....
        /*0e18*/ 	.word	0x0000bc10


	//   ....[3]....
        /*0e1c*/ 	.word	0x0000bf40


	//   ....[4]....
        /*0e20*/ 	.word	0x00023f30


	//   ....[5]....
        /*0e24*/ 	.word	0x00024080


	//   ....[6]....
        /*0e28*/ 	.word	0x00024170


	//   ....[7]....
        /*0e2c*/ 	.word	0x00025090


	//----- nvinfo : EIATTR_MBARRIER_INSTR_OFFSETS
	.align		4
.L_325:
        /*0e30*/ 	.byte	0x04, 0x39
        /*0e32*/ 	.short	(.L_327 - .L_326)


	//   ....[0]....
.L_326:
        /*0e34*/ 	.word	0x00000270
        /*0e38*/ 	.word	0x000000ff
        /*0e3c*/ 	.word	0x00030800
        /*0e40*/ 	.short	0x0100
        /*0e42*/ 	.byte	0x08
	.zero		1


	//   ....[1]....
        /*0e44*/ 	.word	0x00000280
        /*0e48*/ 	.word	0x000000ff
        /*0e4c*/ 	.word	0x00030820
        /*0e50*/ 	.short	0x0100
        /*0e52*/ 	.byte	0x08
	.zero		1


	//   ....[2]....
        /*0e54*/ 	.word	0x00000370
        /*0e58*/ 	.word	0x000000ff
        /*0e5c*/ 	.word	0x00030830
        /*0e60*/ 	.short	0x0100
        /*0e62*/ 	.byte	0x08
	.zero		1


	//   ....[3]....
        /*0e64*/ 	.word	0x00000380
        /*0e68*/ 	.word	0x000000ff
        /*0e6c*/ 	.word	0x00030840
        /*0e70*/ 	.short	0x0100
        /*0e72*/ 	.byte	0x08
	.zero		1


	//   ....[4]....
        /*0e74*/ 	.word	0x00000390
        /*0e78*/ 	.word	0x000000ff
        /*0e7c*/ 	.word	0x00030838
        /*0e80*/ 	.short	0x0100
        /*0e82*/ 	.byte	0x08
	.zero		1


	//   ....[5]....
        /*0e84*/ 	.word	0x000003a0
        /*0e88*/ 	.word	0x000000ff
        /*0e8c*/ 	.word	0x00030848
        /*0e90*/ 	.short	0x0100
        /*0e92*/ 	.byte	0x08
	.zero		1


	//   ....[6]....
        /*0e94*/ 	.word	0x000004d0
        /*0e98*/ 	.word	0x000000ff
        /*0e9c*/ 	.word	0x00030850
        /*0ea0*/ 	.short	0x0100
        /*0ea2*/ 	.byte	0x08
	.zero		1


	//   ....[7]....
        /*0ea4*/ 	.word	0x000004e0
        /*0ea8*/ 	.word	0x000000ff
        /*0eac*/ 	.word	0x00030860
        /*0eb0*/ 	.short	0x0100
        /*0eb2*/ 	.byte	0x08
	.zero		1


	//   ....[8]....
        /*0eb4*/ 	.word	0x000004f0
        /*0eb8*/ 	.word	0x000000ff
        /*0ebc*/ 	.word	0x00030858
        /*0ec0*/ 	.short	0x0100
        /*0ec2*/ 	.byte	0x08
	.zero		1


	//   ....[9]....
        /*0ec4*/ 	.word	0x00000500
        /*0ec8*/ 	.word	0x000000ff
        /*0ecc*/ 	.word	0x00030868
        /*0ed0*/ 	.short	0x0100
        /*0ed2*/ 	.byte	0x08
	.zero		1


	//   ....[10]....
        /*0ed4*/ 	.word	0x000005f0
        /*0ed8*/ 	.word	0x000000ff
        /*0edc*/ 	.word	0x00030870
        /*0ee0*/ 	.short	0x0100
        /*0ee2*/ 	.byte	0x06
	.zero		1


	//   ....[11]....
        /*0ee4*/ 	.word	0x00000600
        /*0ee8*/ 	.word	0x000000ff
        /*0eec*/ 	.word	0x00030880
        /*0ef0*/ 	.short	0x0100
        /*0ef2*/ 	.byte	0x06
	.zero		1


	//   ....[12]....
        /*0ef4*/ 	.word	0x00000610
        /*0ef8*/ 	.word	0x000000ff
        /*0efc*/ 	.word	0x00030878
        /*0f00*/ 	.short	0x0100
        /*0f02*/ 	.byte	0x06
	.zero		1


	//   ....[13]....
        /*0f04*/ 	.word	0x00000620
        /*0f08*/ 	.word	0x000000ff
        /*0f0c*/ 	.word	0x00030888
        /*0f10*/ 	.short	0x0100
        /*0f12*/ 	.byte	0x06
	.zero		1


	//   ....[14]....
        /*0f14*/ 	.word	0x00000750
        /*0f18*/ 	.word	0x000000ff
        /*0f1c*/ 	.word	0x00030890
        /*0f20*/ 	.short	0x0100
        /*0f22*/ 	.byte	0x08
	.zero		1


	//   ....[15]....
        /*0f24*/ 	.word	0x00000760
        /*0f28*/ 	.word	0x000000ff
        /*0f2c*/ 	.word	0x000308a0
        /*0f30*/ 	.short	0x0100
        /*0f32*/ 	.byte	0x08
	.zero		1


	//   ....[16]....
        /*0f34*/ 	.word	0x00000770
        /*0f38*/ 	.word	0x000000ff
        /*0f3c*/ 	.word	0x00030898
        /*0f40*/ 	.short	0x0100
        /*0f42*/ 	.byte	0x08
	.zero		1


	//   ....[17]....
        /*0f44*/ 	.word	0x00000780
        /*0f48*/ 	.word	0x000000ff
        /*0f4c*/ 	.word	0x000308a8
        /*0f50*/ 	.short	0x0100
        /*0f52*/ 	.byte	0x08
	.zero		1


	//   ....[18]....
        /*0f54*/ 	.word	0x000008b0
        /*0f58*/ 	.word	0x000000ff
        /*0f5c*/ 	.word	0x000308b0
        /*0f60*/ 	.short	0x0100
        /*0f62*/ 	.byte	0x08
	.zero		1


	//   ....[19]....
        /*0f64*/ 	.word	0x000008c0
        /*0f68*/ 	.word	0x000000ff
        /*0f6c*/ 	.word	0x000308c0
        /*0f70*/ 	.short	0x0100
        /*0f72*/ 	.byte	0x08
	.zero		1


	//   ....[20]....
        /*0f74*/ 	.word	0x000008d0
        /*0f78*/ 	.word	0x000000ff
        /*0f7c*/ 	.word	0x000308b8
        /*0f80*/ 	.short	0x0100
        /*0f82*/ 	.byte	0x08
	.zero		1


	//   ....[21]....
        /*0f84*/ 	.word	0x000008e0
        /*0f88*/ 	.word	0x000000ff
        /*0f8c*/ 	.word	0x000308c8
        /*0f90*/ 	.short	0x0100
        /*0f92*/ 	.byte	0x08
	.zero		1


	//   ....[22]....
        /*0f94*/ 	.word	0x00003b00
        /*0f98*/ 	.word	0x00000056
        /*0f9c*/ 	.word	0x00030890
        /*0fa0*/ 	.short	0x010a
        /*0fa2*/ 	.byte	0x3f
	.zero		1


	//   ....[23]....
        /*0fa4*/ 	.word	0x00007300
        /*0fa8*/ 	.word	0x00000056
        /*0fac*/ 	.word	0x00030890
        /*0fb0*/ 	.short	0x010a
        /*0fb2*/ 	.byte	0x3f
	.zero		1


	//   ....[24]....
        /*0fb4*/ 	.word	0x0000a420
        /*0fb8*/ 	.word	0x00000056
        /*0fbc*/ 	.word	0x00030890
        /*0fc0*/ 	.short	0x010a
        /*0fc2*/ 	.byte	0x3f
	.zero		1


	//   ....[25]....
        /*0fc4*/ 	.word	0x0000abc0
        /*0fc8*/ 	.word	0x0000000b
        /*0fcc*/ 	.word	0x00000000
        /*0fd0*/ 	.short	0x0101
        /*0fd2*/ 	.byte	0x3f
	.zero		1


	//   ....[26]....
        /*0fd4*/ 	.word	0x0000ac00
        /*0fd8*/ 	.word	0x00000056
        /*0fdc*/ 	.word	0x000308b0
        /*0fe0*/ 	.short	0x010a
        /*0fe2*/ 	.byte	0x3f
	.zero		1


	//   ....[27]....
        /*0fe4*/ 	.word	0x0000b2f0
        /*0fe8*/ 	.word	0x00000056
        /*0fec*/ 	.word	0x00000000
        /*0ff0*/ 	.short	0x0101
        /*0ff2*/ 	.byte	0x3f
	.zero		1


	//   ....[28]....
        /*0ff4*/ 	.word	0x0000bca0
        /*0ff8*/ 	.word	0x00000002
        /*0ffc*/ 	.word	0x00030800
        /*1000*/ 	.short	0x010a
        /*1002*/ 	.byte	0x3f
	.zero		1


	//   ....[29]....
        /*1004*/ 	.word	0x0000bcf0
        /*1008*/ 	.word	0x00000002
        /*100c*/ 	.word	0x00030800
        /*1010*/ 	.short	0x010a
        /*1012*/ 	.byte	0x3f
	.zero		1


	//   ....[30]....
        /*1014*/ 	.word	0x0000d390
        /*1018*/ 	.word	0x00000002
        /*101c*/ 	.word	0x00030800
        /*1020*/ 	.short	0x010a
        /*1022*/ 	.byte	0x3f
	.zero		1


	//   ....[31]....
        /*1024*/ 	.word	0x000109a0
        /*1028*/ 	.word	0x00000002
        /*102c*/ 	.word	0x00030800
        /*1030*/ 	.short	0x010a
        /*1032*/ 	.byte	0x3f
	.zero		1


	//   ....[32]....
        /*1034*/ 	.word	0x00013700
        /*1038*/ 	.word	0x00000008
        /*103c*/ 	.word	0x00030830
        /*1040*/ 	.short	0x010a
        /*1042*/ 	.byte	0x3f
	.zero		1


	//   ....[33]....
        /*1044*/ 	.word	0x00013740
        /*1048*/ 	.word	0x00000008
        /*104c*/ 	.word	0x00030830
        /*1050*/ 	.short	0x010a
        /*1052*/ 	.byte	0x3f
	.zero		1


	//   ....[34]....
        /*1054*/ 	.word	0x000154b0
        /*1058*/ 	.word	0x0000001d
        /*105c*/ 	.word	0x00000000
        /*1060*/ 	.short	0x0101
        /*1062*/ 	.byte	0x3f
	.zero		1


	//   ....[35]....
        /*1064*/ 	.word	0x00016140
        /*1068*/ 	.word	0x00000000
        /*106c*/ 	.word	0x00030830
        /*1070*/ 	.short	0x010a
        /*1072*/ 	.byte	0x3f
	.zero		1


	//   ....[36]....
        /*1074*/ 	.word	0x000161c0
        /*1078*/ 	.word	0x00000000
        /*107c*/ 	.word	0x00030830
        /*1080*/ 	.short	0x010a
        /*1082*/ 	.byte	0x3f
	.zero		1


	//   ....[37]....
        /*1084*/ 	.word	0x00017050
        /*1088*/ 	.word	0x0000000d
        /*108c*/ 	.word	0x00030850
        /*1090*/ 	.short	0x010a
        /*1092*/ 	.byte	0x3f
	.zero		1


	//   ....[38]....
        /*1094*/ 	.word	0x000170a0
        /*1098*/ 	.word	0x0000000d
        /*109c*/ 	.word	0x00030850
        /*10a0*/ 	.short	0x010a
        /*10a2*/ 	.byte	0x3f
	.zero		1


	//   ....[39]....
        /*10a4*/ 	.word	0x00017410
        /*10a8*/ 	.word	0x00000000
        /*10ac*/ 	.word	0x00000000
        /*10b0*/ 	.short	0x0101
        /*10b2*/ 	.byte	0x3f
	.zero		1


	//   ....[40]....
        /*10b4*/ 	.word	0x00018f20
        /*10b8*/ 	.word	0x0000000d
        /*10bc*/ 	.word	0x00000000
        /*10c0*/ 	.short	0x0101
        /*10c2*/ 	.byte	0x3f
	.zero		1


	//   ....[41]....
        /*10c4*/ 	.word	0x000191d0
        /*10c8*/ 	.word	0x00000003
        /*10cc*/ 	.word	0x00030830
        /*10d0*/ 	.short	0x010a
        /*10d2*/ 	.byte	0x3f
	.zero		1


	//   ....[42]....
        /*10d4*/ 	.word	0x00019250
        /*10d8*/ 	.word	0x00000003
        /*10dc*/ 	.word	0x00030830
        /*10e0*/ 	.short	0x010a
        /*10e2*/ 	.byte	0x3f
	.zero		1


	//   ....[43]....
        /*10e4*/ 	.word	0x0001a0e0
        /*10e8*/ 	.word	0x0000000d
        /*10ec*/ 	.word	0x00030850
        /*10f0*/ 	.short	0x010a
        /*10f2*/ 	.byte	0x3f
	.zero		1


	//   ....[44]....
        /*10f4*/ 	.word	0x0001a130
        /*10f8*/ 	.word	0x0000000d
        /*10fc*/ 	.word	0x00030850
        /*1100*/ 	.short	0x010a
        /*1102*/ 	.byte	0x3f
	.zero		1


	//   ....[45]....
        /*1104*/ 	.word	0x0001a560
        /*1108*/ 	.word	0x00000000
        /*110c*/ 	.word	0x00000000
        /*1110*/ 	.short	0x0101
        /*1112*/ 	.byte	0x3f
	.zero		1


	//   ....[46]....
        /*1114*/ 	.word	0x0001b870
        /*1118*/ 	.word	0x0000000d
        /*111c*/ 	.word	0x00000000
        /*1120*/ 	.short	0x0101
        /*1122*/ 	.byte	0x3f
	.zero		1


	//   ....[47]....
        /*1124*/ 	.word	0x0001c050
        /*1128*/ 	.word	0x0000000a
        /*112c*/ 	.word	0x00030850
        /*1130*/ 	.short	0x010a
        /*1132*/ 	.byte	0x3f
	.zero		1


	//   ....[48]....
        /*1134*/ 	.word	0x0001c0f0
        /*1138*/ 	.word	0x0000000a
        /*113c*/ 	.word	0x00030850
        /*1140*/ 	.short	0x010a
        /*1142*/ 	.byte	0x3f
	.zero		1


	//   ....[49]....
        /*1144*/ 	.word	0x0001c600
        /*1148*/ 	.word	0x00000003
        /*114c*/ 	.word	0x00000000
        /*1150*/ 	.short	0x0101
        /*1152*/ 	.byte	0x3f
	.zero		1


	//   ....[50]....
        /*1154*/ 	.word	0x0001e390
        /*1158*/ 	.word	0x00000000
        /*115c*/ 	.word	0x00000000
        /*1160*/ 	.short	0x0101
        /*1162*/ 	.byte	0x3f
	.zero		1


	//   ....[51]....
        /*1164*/ 	.word	0x0001ea70
        /*1168*/ 	.word	0x00000004
        /*116c*/ 	.word	0x00000000
        /*1170*/ 	.short	0x0101
        /*1172*/ 	.byte	0x3f
	.zero		1


	//   ....[52]....
        /*1174*/ 	.word	0x000226a0
        /*1178*/ 	.word	0x00000016
        /*117c*/ 	.word	0x00030820
        /*1180*/ 	.short	0x010a
        /*1182*/ 	.byte	0x3f
	.zero		1


	//   ....[53]....
        /*1184*/ 	.word	0x00022730
        /*1188*/ 	.word	0x0000000c
        /*118c*/ 	.word	0x000308a0
        /*1190*/ 	.short	0x010a
        /*1192*/ 	.byte	0x3f
	.zero		1


	//   ....[54]....
        /*1194*/ 	.word	0x00022b80
        /*1198*/ 	.word	0x0000000c
        /*119c*/ 	.word	0x000308c0
        /*11a0*/ 	.short	0x010a
        /*11a2*/ 	.byte	0x3f
	.zero		1


	//   ....[55]....
        /*11a4*/ 	.word	0x000230a0
        /*11a8*/ 	.word	0x0000000b
        /*11ac*/ 	.word	0x000308a0
        /*11b0*/ 	.short	0x010a
        /*11b2*/ 	.byte	0x3f
	.zero		1


	//   ....[56]....
        /*11b4*/ 	.word	0x000234e0
        /*11b8*/ 	.word	0x0000000b
        /*11bc*/ 	.word	0x000308c0
        /*11c0*/ 	.short	0x010a
        /*11c2*/ 	.byte	0x3f
	.zero		1


	//   ....[57]....
        /*11c4*/ 	.word	0x000246f0
        /*11c8*/ 	.word	0x00000007
        /*11cc*/ 	.word	0x00030840
        /*11d0*/ 	.short	0x010a
        /*11d2*/ 	.byte	0x3f
	.zero		1


	//   ....[58]....
        /*11d4*/ 	.word	0x00024d90
        /*11d8*/ 	.word	0x00000007
        /*11dc*/ 	.word	0x00030830
        /*11e0*/ 	.short	0x0107
        /*11e2*/ 	.byte	0x3f
	.zero		1


	//   ....[59]....
        /*11e4*/ 	.word	0x00024e60
        /*11e8*/ 	.word	0x00000007
        /*11ec*/ 	.word	0x00030830
        /*11f0*/ 	.short	0x0101
        /*11f2*/ 	.byte	0x3f
	.zero		1


	//   ....[60]....
        /*11f4*/ 	.word	0x000259b0
        /*11f8*/ 	.word	0x00000016
        /*11fc*/ 	.word	0x00030800
        /*1200*/ 	.short	0x0107
        /*1202*/ 	.byte	0x3f
	.zero		1


	//   ....[61]....
        /*1204*/ 	.word	0x00025ac0
        /*1208*/ 	.word	0x00000016
        /*120c*/ 	.word	0x00030800
        /*1210*/ 	.short	0x0101
        /*1212*/ 	.byte	0x3f
	.zero		1


	//   ....[62]....
        /*1214*/ 	.word	0x00025ae0
        /*1218*/ 	.word	0x00000016
        /*121c*/ 	.word	0x00030820
        /*1220*/ 	.short	0x010a
        /*1222*/ 	.byte	0x3f
	.zero		1


	//   ....[63]....
        /*1224*/ 	.word	0x00025eb0
        /*1228*/ 	.word	0x00000007
        /*122c*/ 	.word	0x00030840
        /*1230*/ 	.short	0x010a
        /*1232*/ 	.byte	0x3f
	.zero		1


	//   ....[64]....
        /*1234*/ 	.word	0x000263a0
        /*1238*/ 	.word	0x00000007
        /*123c*/ 	.word	0x00030830
        /*1240*/ 	.short	0x0107
        /*1242*/ 	.byte	0x3f
	.zero		1


	//   ....[65]....
        /*1244*/ 	.word	0x00026460
        /*1248*/ 	.word	0x00000007
        /*124c*/ 	.word	0x00030830
        /*1250*/ 	.short	0x0101
        /*1252*/ 	.byte	0x3f
	.zero		1


	//   ....[66]....
        /*1254*/ 	.word	0x000264c0
        /*1258*/ 	.word	0x00000006
        /*125c*/ 	.word	0x00030860
        /*1260*/ 	.short	0x010a
        /*1262*/ 	.byte	0x3f
	.zero		1


	//   ....[67]....
        /*1264*/ 	.word	0x00026a30
        /*1268*/ 	.word	0x00000006
        /*126c*/ 	.word	0x00030850
        /*1270*/ 	.short	0x0107
        /*1272*/ 	.byte	0x3f
	.zero		1


	//   ....[68]....
        /*1274*/ 	.word	0x00026b60
        /*1278*/ 	.word	0x00000006
        /*127c*/ 	.word	0x00030850
        /*1280*/ 	.short	0x0101
        /*1282*/ 	.byte	0x3f
	.zero		1


	//   ....[69]....
        /*1284*/ 	.word	0x00026d80
        /*1288*/ 	.word	0x00000000
        /*128c*/ 	.word	0x00030860
        /*1290*/ 	.short	0x010a
        /*1292*/ 	.byte	0x3f
	.zero		1


	//   ....[70]....
        /*1294*/ 	.word	0x00027290
        /*1298*/ 	.word	0x00000000
        /*129c*/ 	.word	0x00030850
        /*12a0*/ 	.short	0x0107
        /*12a2*/ 	.byte	0x3f
	.zero		1


	//   ....[71]....
        /*12a4*/ 	.word	0x00027350
        /*12a8*/ 	.word	0x00000000
        /*12ac*/ 	.word	0x00030850
        /*12b0*/ 	.short	0x0101
        /*12b2*/ 	.byte	0x3f
	.zero		1


	//   ....[72]....
        /*12b4*/ 	.word	0x000284b0
        /*12b8*/ 	.word	0x00000007
        /*12bc*/ 	.word	0x00030820
        /*12c0*/ 	.short	0x010a
        /*12c2*/ 	.byte	0x3f
	.zero		1


	//   ....[73]....
        /*12c4*/ 	.word	0x00028640
        /*12c8*/ 	.word	0x00000005
        /*12cc*/ 	.word	0x00030840
        /*12d0*/ 	.short	0x010a
        /*12d2*/ 	.byte	0x3f
	.zero		1


	//   ....[74]....
        /*12d4*/ 	.word	0x000286e0
        /*12d8*/ 	.word	0x00000003
        /*12dc*/ 	.word	0x00030840
        /*12e0*/ 	.short	0x010a
        /*12e2*/ 	.byte	0x3f
	.zero		1


	//   ....[75]....
        /*12e4*/ 	.word	0x00028720
        /*12e8*/ 	.word	0x00000005
        /*12ec*/ 	.word	0x00030860
        /*12f0*/ 	.short	0x010a
        /*12f2*/ 	.byte	0x3f
	.zero		1


	//   ....[76]....
        /*12f4*/ 	.word	0x00028760
        /*12f8*/ 	.word	0x00000003
        /*12fc*/ 	.word	0x00030860
        /*1300*/ 	.short	0x010a
        /*1302*/ 	.byte	0x3f
	.zero		1


	//   ....[77]....
        /*1304*/ 	.word	0x000287c0
        /*1308*/ 	.word	0x00000056
        /*130c*/ 	.word	0x00030890
        /*1310*/ 	.short	0x010a
        /*1312*/ 	.byte	0x3f
	.zero		1


	//   ....[78]....
        /*1314*/ 	.word	0x00028a70
        /*1318*/ 	.word	0x00000056
        /*131c*/ 	.word	0x00030890
        /*1320*/ 	.short	0x010a
        /*1322*/ 	.byte	0x3f
	.zero		1


	//   ....[79]....
        /*1324*/ 	.word	0x00028d20
        /*1328*/ 	.word	0x00000056
        /*132c*/ 	.word	0x00030890
        /*1330*/ 	.short	0x010a
        /*1332*/ 	.byte	0x3f
	.zero		1


	//   ....[80]....
        /*1334*/ 	.word	0x00028fd0
        /*1338*/ 	.word	0x00000056
        /*133c*/ 	.word	0x000308b0
        /*1340*/ 	.short	0x010a
        /*1342*/ 	.byte	0x3f
	.zero		1


	//   ....[81]....
        /*1344*/ 	.word	0x000293c0
        /*1348*/ 	.word	0x00000002
        /*134c*/ 	.word	0x00030800
        /*1350*/ 	.short	0x010a
        /*1352*/ 	.byte	0x3f
	.zero		1


	//   ....[82]....
        /*1354*/ 	.word	0x000297b0
        /*1358*/ 	.word	0x00000002
        /*135c*/ 	.word	0x00030800
        /*1360*/ 	.short	0x010a
        /*1362*/ 	.byte	0x3f
	.zero		1


	//   ....[83]....
        /*1364*/ 	.word	0x00029800
        /*1368*/ 	.word	0x00000008
        /*136c*/ 	.word	0x00030830
        /*1370*/ 	.short	0x010a
        /*1372*/ 	.byte	0x3f
	.zero		1


	//   ....[84]....
        /*1374*/ 	.word	0x00029850
        /*1378*/ 	.word	0x00000000
        /*137c*/ 	.word	0x00030830
        /*1380*/ 	.short	0x010a
        /*1382*/ 	.byte	0x3f
	.zero		1


	//   ....[85]....
        /*1384*/ 	.word	0x000298a0
        /*1388*/ 	.word	0x0000000d
        /*138c*/ 	.word	0x00030850
        /*1390*/ 	.short	0x010a
        /*1392*/ 	.byte	0x3f
	.zero		1


	//   ....[86]....
        /*1394*/ 	.word	0x000298f0
        /*1398*/ 	.word	0x00000003
        /*139c*/ 	.word	0x00030830
        /*13a0*/ 	.short	0x010a
        /*13a2*/ 	.byte	0x3f
	.zero		1


	//   ....[87]....
        /*13a4*/ 	.word	0x00029940
        /*13a8*/ 	.word	0x0000000d
        /*13ac*/ 	.word	0x00030850
        /*13b0*/ 	.short	0x010a
        /*13b2*/ 	.byte	0x3f
	.zero		1


	//   ....[88]....
        /*13b4*/ 	.word	0x00029990
        /*13b8*/ 	.word	0x0000000a
        /*13bc*/ 	.word	0x00030850
        /*13c0*/ 	.short	0x010a
        /*13c2*/ 	.byte	0x3f
	.zero		1


	//   ....[89]....
        /*13c4*/ 	.word	0x00029b30
        /*13c8*/ 	.word	0x00000016
        /*13cc*/ 	.word	0x00030820
        /*13d0*/ 	.short	0x010a
        /*13d2*/ 	.byte	0x3f
	.zero		1


	//   ....[90]....
        /*13d4*/ 	.word	0x00029b80
        /*13d8*/ 	.word	0x0000000c
        /*13dc*/ 	.word	0x000308a0
        /*13e0*/ 	.short	0x010a
        /*13e2*/ 	.byte	0x3f
	.zero		1


	//   ....[91]....
        /*13e4*/ 	.word	0x00029bd0
        /*13e8*/ 	.word	0x0000000c
        /*13ec*/ 	.word	0x000308c0
        /*13f0*/ 	.short	0x010a
        /*13f2*/ 	.byte	0x3f
	.zero		1


	//   ....[92]....
        /*13f4*/ 	.word	0x00029c20
        /*13f8*/ 	.word	0x0000000b
        /*13fc*/ 	.word	0x000308a0
        /*1400*/ 	.short	0x010a
        /*1402*/ 	.byte	0x3f
	.zero		1


	//   ....[93]....
        /*1404*/ 	.word	0x00029c70
        /*1408*/ 	.word	0x0000000b
        /*140c*/ 	.word	0x000308c0
        /*1410*/ 	.short	0x010a
        /*1412*/ 	.byte	0x3f
	.zero		1


	//   ....[94]....
        /*1414*/ 	.word	0x00029d90
        /*1418*/ 	.word	0x00000007
        /*141c*/ 	.word	0x00030840
        /*1420*/ 	.short	0x010a
        /*1422*/ 	.byte	0x3f
	.zero		1


	//   ....[95]....
        /*1424*/ 	.word	0x0002b0f0
        /*1428*/ 	.word	0x00000016
        /*142c*/ 	.word	0x00030820
        /*1430*/ 	.short	0x010a
        /*1432*/ 	.byte	0x3f
	.zero		1


	//   ....[96]....
        /*1434*/ 	.word	0x0002b140
        /*1438*/ 	.word	0x00000007
        /*143c*/ 	.word	0x00030840
        /*1440*/ 	.short	0x010a
        /*1442*/ 	.byte	0x3f
	.zero		1


	//   ....[97]....
        /*1444*/ 	.word	0x0002b980
        /*1448*/ 	.word	0x00000006
        /*144c*/ 	.word	0x00030860
        /*1450*/ 	.short	0x010a
        /*1452*/ 	.byte	0x3f
	.zero		1


	//   ....[98]....
        /*1454*/ 	.word	0x0002c210
        /*1458*/ 	.word	0x00000000
        /*145c*/ 	.word	0x00030860
        /*1460*/ 	.short	0x010a
        /*1462*/ 	.byte	0x3f
	.zero		1


	//   ....[99]....
        /*1464*/ 	.word	0x0002d450
        /*1468*/ 	.word	0x00000007
        /*146c*/ 	.word	0x00030820
        /*1470*/ 	.short	0x010a
        /*1472*/ 	.byte	0x3f
	.zero		1


	//   ....[100]....
        /*1474*/ 	.word	0x0002d5f0
        /*1478*/ 	.word	0x00000005
        /*147c*/ 	.word	0x00030840
        /*1480*/ 	.short	0x010a
        /*1482*/ 	.byte	0x3f
	.zero		1


	//   ....[101]....
        /*1484*/ 	.word	0x0002d640
        /*1488*/ 	.word	0x00000003
        /*148c*/ 	.word	0x00030840
        /*1490*/ 	.short	0x010a
        /*1492*/ 	.byte	0x3f
	.zero		1


	//   ....[102]....
        /*1494*/ 	.word	0x0002d690
        /*1498*/ 	.word	0x00000005
        /*149c*/ 	.word	0x00030860
        /*14a0*/ 	.short	0x010a
        /*14a2*/ 	.byte	0x3f
	.zero		1


	//----- nvinfo : EIATTR_NUM_MBARRIERS
	.align		4
.L_327:
        /*14a4*/ 	.byte	0x03, 0x38
        /*14a6*/ 	.short	0x0016


	//----- nvinfo : EIATTR_EXIT_INSTR_OFFSETS
	.align		4
        /*14a8*/ 	.byte	0x04, 0x1c
        /*14aa*/ 	.short	(.L_329 - .L_328)


	//   ....[0]....
.L_328:
        /*14ac*/ 	.word	0x000287b0


	//----- nvinfo : EIATTR_MAX_THREADS
	.align		4
.L_329:
        /*14b0*/ 	.byte	0x04, 0x05
        /*14b2*/ 	.short	(.L_331 - .L_330)
.L_330:
        /*14b4*/ 	.word	0x00000180
        /*14b8*/ 	.word	0x00000001
        /*14bc*/ 	.word	0x00000001


	//----- nvinfo : EIATTR_CRS_STACK_SIZE
	.align		4
.L_331:
        /*14c0*/ 	.byte	0x04, 0x1e
        /*14c2*/ 	.short	(.L_333 - .L_332)
.L_332:
        /*14c4*/ 	.word	0x00000000


	//----- nvinfo : EIATTR_CBANK_PARAM_SIZE
	.align		4
.L_333:
        /*14c8*/ 	.byte	0x03, 0x19
        /*14ca*/ 	.short	0x0af0


	//----- nvinfo : EIATTR_PARAM_CBANK
	.align		4
        /*14cc*/ 	.byte	0x04, 0x0a
        /*14ce*/ 	.short	(.L_335 - .L_334)
	.align		4
.L_334:
        /*14d0*/ 	.word	index@(.nv.constant0._ZN7cutlass13device_kernelIN5flash11enable_sm90INS1_16FlashAttnFwdSm90INS1_25CollectiveMainloopFwdSm90ILi2EN4cute5tupleIJNS5_1CILi1EEES8_S8_EEENS6_IJNS7_ILi128EEENS7_ILi96EEENS7_ILi192EEEEEELi192ENS_10bfloat16_tEfNS_4arch4Sm90ELb1ELb0ELb1ELb1ELb1ELb1ELb0ELb1ELb1ELb1ELb1ELb0EEENS1_21CollectiveEpilogueFwdINS6_IJSA_SC_SB_EEES9_SE_SG_Li256ELb1ELb1ELb1ELb0EEENS1_36VarlenDynamicPersistentTileSchedulerILi128ELi96ELi256ELi128ELb1ELb1ELb1ELb1ELb1ELb1EEEEEEEEEvNT_6ParamsE)
        /*14d4*/ 	.short	0x0210
        /*14d6*/ 	.short	0x0af0


	//----- nvinfo : EIATTR_SW_WAR
	.align		4
.L_335:
        /*14d8*/ 	.byte	0x04, 0x36
        /*14da*/ 	.short	(.L_337 - .L_336)
.L_336:
        /*14dc*/ 	.word	0x00000008
.L_337:


//--------------------- .nv.callgraph             --------------------------
	.section	.nv.callgraph,"",@"SHT_CUDA_CALLGRAPH"
	.align	4
	.sectionentsize	8
	.align		4
        /*0000*/ 	.word	0x00000000
	.align		4
        /*0004*/ 	.word	0xffffffff
	.align		4
        /*0008*/ 	.word	index@(_ZN7cutlass13device_kernelIN5flash11enable_sm90INS1_16FlashAttnFwdSm90INS1_25CollectiveMainloopFwdSm90ILi2EN4cute5tupleIJNS5_1CILi1EEES8_S8_EEENS6_IJNS7_ILi128EEENS7_ILi96EEENS7_ILi192EEEEEELi192ENS_10bfloat16_tEfNS_4arch4Sm90ELb0ELb0ELb1ELb0ELb1ELb0ELb0ELb1ELb1ELb1ELb1ELb0EEENS1_21CollectiveEpilogueFwdINS6_IJSA_SC_SB_EEES9_SE_SG_Li256ELb0ELb1ELb1ELb0EEENS1_19SingleTileSchedulerILb0ELb1ELb1ELi128EEEEEEEEEvNT_6ParamsE)
	.align		4
        /*000c*/ 	.word	index@(__assertfail)
	.align		4
        /*0010*/ 	.word	index@(_ZN7cutlass13device_kernelIN5flash11enable_sm90INS1_16FlashAttnFwdSm90INS1_25CollectiveMainloopFwdSm90ILi2EN4cute5tupleIJNS5_1CILi1EEES8_S8_EEENS6_IJNS7_ILi128EEENS7_ILi96EEENS7_ILi192EEEEEELi192ENS_10bfloat16_tEfNS_4arch4Sm90ELb0ELb0ELb1ELb1ELb1ELb0ELb0ELb1ELb1ELb1ELb1ELb0EEENS1_21CollectiveEpilogueFwdINS6_IJSA_SC_SB_EEES9_SE_SG_Li256ELb1ELb1ELb1ELb0EEENS1_36VarlenDynamicPersistentTileSchedulerILi128ELi96ELi256ELi128ELb1ELb1ELb1ELb0ELb1ELb1EEEEEEEEEvNT_6ParamsE)
	.align		4
        /*0014*/ 	.word	index@(__assertfail)
	.align		4
        /*0018*/ 	.word	index@(_ZN7cutlass13device_kernelIN5flash11enable_sm90INS1_16FlashAttnFwdSm90INS1_25CollectiveMainloopFwdSm90ILi2EN4cute5tupleIJNS5_1CILi1EEES8_S8_EEENS6_IJNS7_ILi128EEENS7_ILi96EEENS7_ILi192EEEEEELi192ENS_10bfloat16_tEfNS_4arch4Sm90ELb0ELb0ELb1ELb1ELb1ELb1ELb0ELb1ELb1ELb1ELb1ELb0EEENS1_21CollectiveEpilogueFwdINS6_IJSA_SC_SB_EEES9_SE_SG_Li256ELb1ELb1ELb1ELb0EEENS1_36VarlenDynamicPersistentTileSchedulerILi128ELi96ELi256ELi128ELb1ELb1ELb1ELb0ELb1ELb1EEEEEEEEEvNT_6ParamsE)
	.align		4
        /*001c*/ 	.word	index@(__assertfail)
	.align		4
        /*0020*/ 	.word	index@(_ZN7cutlass13device_kernelIN5flash11enable_sm90INS1_16FlashAttnFwdSm90INS1_25CollectiveMainloopFwdSm90ILi2EN4cute5tupleIJNS5_1CILi1EEES8_S8_EEENS6_IJNS7_ILi128EEENS7_ILi96EEENS7_ILi192EEEEEELi192ENS_10bfloat16_tEfNS_4arch4Sm90ELb0ELb1ELb1ELb0ELb1ELb0ELb0ELb1ELb1ELb1ELb1ELb0EEENS1_21CollectiveEpilogueFwdINS6_IJSA_SC_SB_EEES9_SE_SG_Li256ELb0ELb1ELb1ELb0EEENS1_19SingleTileSchedulerILb0ELb1ELb1ELi128EEEEEEEEEvNT_6ParamsE)
	.align		4
        /*0024*/ 	.word	index@(__assertfail)
	.align		4
        /*0028*/ 	.word	index@(_ZN7cutlass13device_kernelIN5flash11enable_sm90INS1_16FlashAttnFwdSm90INS1_25CollectiveMainloopFwdSm90ILi2EN4cute5tupleIJNS5_1CILi1EEES8_S8_EEENS6_IJNS7_ILi128EEENS7_ILi96EEENS7_ILi192EEEEEELi192ENS_10bfloat16_tEfNS_4arch4Sm90ELb0ELb1ELb1ELb1ELb1ELb0ELb0ELb1ELb1ELb1ELb1ELb0EEENS1_21CollectiveEpilogueFwdINS6_IJSA_SC_SB_EEES9_SE_SG_Li256ELb1ELb1ELb1ELb0EEENS1_36VarlenDynamicPersistentTileSchedulerILi128ELi96ELi256ELi128ELb1ELb1ELb1ELb1ELb0ELb1EEEEEEEEEvNT_6ParamsE)
	.align		4
        /*002c*/ 	.word	index@(__assertfail)
	.align		4
        /*0030*/ 	.word	index@(_ZN7cutlass13device_kernelIN5flash11enable_sm90INS1_16FlashAttnFwdSm90INS1_25CollectiveMainloopFwdSm90ILi2EN4cute5tupleIJNS5_1CILi1EEES8_S8_EEENS6_IJNS7_ILi128EEENS7_ILi96EEENS7_ILi192EEEEEELi192ENS_10bfloat16_tEfNS_4arch4Sm90ELb0ELb1ELb1ELb1ELb1ELb1ELb0ELb1ELb1ELb1ELb1ELb0EEENS1_21CollectiveEpilogueFwdINS6_IJSA_SC_SB_EEES9_SE_SG_Li256ELb1ELb1ELb1ELb0EEENS1_36VarlenDynamicPersistentTileSchedulerILi128ELi96ELi256ELi128ELb1ELb1ELb1ELb1ELb0ELb1EEEEEEEEEvNT_6ParamsE)
	.align		4
        /*0034*/ 	.word	index@(__assertfail)
	.align		4
        /*0038*/ 	.word	index@(_ZN7cutlass13device_kernelIN5flash11enable_sm90INS1_16FlashAttnFwdSm90INS1_25CollectiveMainloopFwdSm90ILi2EN4cute5tupleIJNS5_1CILi1EEES8_S8_EEENS6_IJNS7_ILi128EEENS7_ILi96EEENS7_ILi192EEEEEELi192ENS_10bfloat16_tEfNS_4arch4Sm90ELb1ELb0ELb1ELb0ELb1ELb0ELb0ELb1ELb1ELb1ELb1ELb0EEENS1_21CollectiveEpilogueFwdINS6_IJSA_SC_SB_EEES9_SE_SG_Li256ELb0ELb1ELb1ELb0EEENS1_19SingleTileSchedulerILb0ELb1ELb1ELi128EEEEEEEEEvNT_6ParamsE)
	.align		4
        /*003c*/ 	.word	index@(__assertfail)
	.align		4
        /*0040*/ 	.word	index@(_ZN7cutlass13device_kernelIN5flash11enable_sm90INS1_16FlashAttnFwdSm90INS1_25CollectiveMainloopFwdSm90ILi2EN4cute5tupleIJNS5_1CILi1EEES8_S8_EEENS6_IJNS7_ILi128EEENS7_ILi96EEENS7_ILi192EEEEEELi192ENS_10bfloat16_tEfNS_4arch4Sm90ELb1ELb0ELb1ELb1ELb1ELb0ELb0ELb1ELb1ELb1ELb1ELb0EEENS1_21CollectiveEpilogueFwdINS6_IJSA_SC_SB_EEES9_SE_SG_Li256ELb1ELb1ELb1ELb0EEENS1_36VarlenDynamicPersistentTileSchedulerILi128ELi96ELi256ELi128ELb1ELb1ELb1ELb1ELb1ELb1EEEEEEEEEvNT_6ParamsE)
	.align		4
        /*0044*/ 	.word	index@(__assertfail)
	.align		4
        /*0048*/ 	.word	index@(_ZN7cutlass13device_kernelIN5flash11enable_sm90INS1_16FlashAttnFwdSm90INS1_25CollectiveMainloopFwdSm90ILi2EN4cute5tupleIJNS5_1CILi1EEES8_S8_EEENS6_IJNS7_ILi128EEENS7_ILi96EEENS7_ILi192EEEEEELi192ENS_10bfloat16_tEfNS_4arch4Sm90ELb1ELb0ELb1ELb1ELb1ELb1ELb0ELb1ELb1ELb1ELb1ELb0EEENS1_21CollectiveEpilogueFwdINS6_IJSA_SC_SB_EEES9_SE_SG_Li256ELb1ELb1ELb1ELb0EEENS1_36VarlenDynamicPersistentTileSchedulerILi128ELi96ELi256ELi128ELb1ELb1ELb1ELb1ELb1ELb1EEEEEEEEEvNT_6ParamsE)
	.align		4
        /*004c*/ 	.word	index@(__assertfail)
	.align		4
        /*0050*/ 	.word	0x00000000
	.align		4
        /*0054*/ 	.word	0xfffffffe
	.align		4
        /*0058*/ 	.word	0x00000000
	.align		4
        /*005c*/ 	.word	0xfffffffd
	.align		4
        /*0060*/ 	.word	0x00000000
	.align		4
        /*0064*/ 	.word	0xfffffffc


//--------------------- .nv.constant4             --------------------------
	.section	.nv.constant4,"a",@progbits
	.align	8
	.align		8
.nv.constant4:
        /*0000*/ 	.dword	__assertfail
	.align		8
        /*0008*/ 	.dword	__unnamed_1
	.align		8
        /*0010*/ 	.dword	__unnamed_2
	.align		8
        /*0018*/ 	.dword	__unnamed_3
	.align		8
        /*0020*/ 	.dword	__unnamed_4
	.align		8
        /*0028*/ 	.dword	__unnamed_5
	.align		8
        /*0030*/ 	.dword	_ZN86_INTERNAL_a74f085c_50_flash_fwd_hdim192_bf16_paged_split_softcap_sm90_cu_ef95aea4_35654cuda3std3__45__cpo5beginE
	.align		8
        /*0038*/ 	.dword	_ZN86_INTERNAL_a74f085c_50_flash_fwd_hdim192_bf16_paged_split_softcap_sm90_cu_ef95aea4_35654cuda3std3__45__cpo3endE
	.align		8
        /*0040*/ 	.dword	_ZN86_INTERNAL_a74f085c_50_flash_fwd_hdim192_bf16_paged_split_softcap_sm90_cu_ef95aea4_35654cuda3std3__45__cpo6cbeginE
	.align		8
        /*0048*/ 	.dword	_ZN86_INTERNAL_a74f085c_50_flash_fwd_hdim192_bf16_paged_split_softcap_sm90_cu_ef95aea4_35654cuda3std3__45__cpo4cendE
	.align		8
        /*0050*/ 	.dword	_ZN86_INTERNAL_a74f085c_50_flash_fwd_hdim192_bf16_paged_split_softcap_sm90_cu_ef95aea4_35654cuda3std3__488_GLOBAL__N__a74f085c_50_flash_fwd_hdim192_bf16_paged_split_softcap_sm90_cu_ef95aea4_35656ignoreE
	.align		8
        /*0058*/ 	.dword	_ZN86_INTERNAL_a74f085c_50_flash_fwd_hdim192_bf16_paged_split_softcap_sm90_cu_ef95aea4_35654cuda3std3__419piecewise_constructE
	.align		8
        /*0060*/ 	.dword	_ZN86_INTERNAL_a74f085c_50_flash_fwd_hdim192_bf16_paged_split_softcap_sm90_cu_ef95aea4_35654cuda3std3__48in_placeE
	.align		8
        /*0068*/ 	.dword	_ZN86_INTERNAL_a74f085c_50_flash_fwd_hdim192_bf16_paged_split_softcap_sm90_cu_ef95aea4_35654cuda3std6ranges3__45__cpo4swapE
	.align		8
        /*0070*/ 	.dword	_ZN86_INTERNAL_a74f085c_50_flash_fwd_hdim192_bf16_paged_split_softcap_sm90_cu_ef95aea4_35654cuda3std6ranges3__45__cpo9iter_moveE
	.align		8
        /*0078*/ 	.dword	_ZN86_INTERNAL_a74f085c_50_flash_fwd_hdim192_bf16_paged_split_softcap_sm90_cu_ef95aea4_35654cute7productE
	.align		8
        /*0080*/ 	.dword	_ZN86_INTERNAL_a74f085c_50_flash_fwd_hdim192_bf16_paged_split_softcap_sm90_cu_ef95aea4_35654cute1_E
	.align		8
        /*0088*/ 	.dword	$str$23
	.align		8
        /*0090*/ 	.dword	$str$24


//--------------------- .text._ZN7cutlass13device_kernelIN5flash11enable_sm90INS1_16FlashAttnFwdSm90INS1_25CollectiveMainloopFwdSm90ILi2EN4cute5tupleIJNS5_1CILi1EEES8_S8_EEENS6_IJNS7_ILi128EEENS7_ILi96EEENS7_ILi192EEEEEELi192ENS_10bfloat16_tEfNS_4arch4Sm90ELb0ELb0ELb1ELb0ELb1ELb0ELb0ELb1ELb1ELb1ELb1ELb0EEENS1_21CollectiveEpilogueFwdINS6_IJSA_SC_SB_EEES9_SE_SG_Li256ELb0ELb1ELb1ELb0EEENS1_19SingleTileSchedulerILb0ELb1ELb1ELi128EEEEEEEEEvNT_6ParamsE --------------------------
	.section	.text._ZN7cutlass13device_kernelIN5flash11enable_sm90INS1_16FlashAttnFwdSm90INS1_25CollectiveMainloopFwdSm90ILi2EN4cute5tupleIJNS5_1CILi1EEES8_S8_EEENS6_IJNS7_ILi128EEENS7_ILi96EEENS7_ILi192EEEEEELi192ENS_10bfloat16_tEfNS_4arch4Sm90ELb0ELb0ELb1ELb0ELb1ELb0ELb0ELb1ELb1ELb1ELb1ELb0EEENS1_21CollectiveEpilogueFwdINS6_IJSA_SC_SB_EEES9_SE_SG_Li256ELb0ELb1ELb1ELb0EEENS1_19SingleTileSchedulerILb0ELb1ELb1ELi128EEEEEEEEEvNT_6ParamsE,"ax",@progbits
	.align	128
.text._ZN7cutlass13device_kernelIN5flash11enable_sm90INS1_16FlashAttnFwdSm90INS1_25CollectiveMainloopFwdSm90ILi2EN4cute5tupleIJNS5_1CILi1EEES8_S8_EEENS6_IJNS7_ILi128EEENS7_ILi96EEENS7_ILi192EEEEEELi192ENS_10bfloat16_tEfNS_4arch4Sm90ELb0ELb0ELb1ELb0ELb1ELb0ELb0ELb1ELb1ELb1ELb1ELb0EEENS1_21CollectiveEpilogueFwdINS6_IJSA_SC_SB_EEES9_SE_SG_Li256ELb0ELb1ELb1ELb0EEENS1_19SingleTileSchedulerILb0ELb1ELb1ELi128EEEEEEEEEvNT_6ParamsE:
        .type           _ZN7cutlass13device_kernelIN5flash11enable_sm90INS1_16FlashAttnFwdSm90INS1_25CollectiveMainloopFwdSm90ILi2EN4cute5tupleIJNS5_1CILi1EEES8_S8_EEENS6_IJNS7_ILi128EEENS7_ILi96EEENS7_ILi192EEEEEELi192ENS_10bfloat16_tEfNS_4arch4Sm90ELb0ELb0ELb1ELb0ELb1ELb0ELb0ELb1ELb1ELb1ELb1ELb0EEENS1_21CollectiveEpilogueFwdINS6_IJSA_SC_SB_EEES9_SE_SG_Li256ELb0ELb1ELb1ELb0EEENS1_19SingleTileSchedulerILb0ELb1ELb1ELi128EEEEEEEEEvNT_6ParamsE,@function
        .size           _ZN7cutlass13device_kernelIN5flash11enable_sm90INS1_16FlashAttnFwdSm90INS1_25CollectiveMainloopFwdSm90ILi2EN4cute5tupleIJNS5_1CILi1EEES8_S8_EEENS6_IJNS7_ILi128EEENS7_ILi96EEENS7_ILi192EEEEEELi192ENS_10bfloat16_tEfNS_4arch4Sm90ELb0ELb0ELb1ELb0ELb1ELb0ELb0ELb1ELb1ELb1ELb1ELb0EEENS1_21CollectiveEpilogueFwdINS6_IJSA_SC_SB_EEES9_SE_SG_Li256ELb0ELb1ELb1ELb0EEENS1_19SingleTileSchedulerILb0ELb1ELb1ELi128EEEEEEEEEvNT_6ParamsE,(.L_x_3196 - _ZN7cutlass13device_kernelIN5flash11enable_sm90INS1_16FlashAttnFwdSm90INS1_25CollectiveMainloopFwdSm90ILi2EN4cute5tupleIJNS5_1CILi1EEES8_S8_EEENS6_IJNS7_ILi128EEENS7_ILi96EEENS7_ILi192EEEEEELi192ENS_10bfloat16_tEfNS_4arch4Sm90ELb0ELb0ELb1ELb0ELb1ELb0ELb0ELb1ELb1ELb1ELb1ELb0EEENS1_21CollectiveEpilogueFwdINS6_IJSA_SC_SB_EEES9_SE_SG_Li256ELb0ELb1ELb1ELb0EEENS1_19SingleTileSchedulerILb0ELb1ELb1ELi128EEEEEEEEEvNT_6ParamsE)
        .other          _ZN7cutlass13device_kernelIN5flash11enable_sm90INS1_16FlashAttnFwdSm90INS1_25CollectiveMainloopFwdSm90ILi2EN4cute5tupleIJNS5_1CILi1EEES8_S8_EEENS6_IJNS7_ILi128EEENS7_ILi96EEENS7_ILi192EEEEEELi192ENS_10bfloat16_tEfNS_4arch4Sm90ELb0ELb0ELb1ELb0ELb1ELb0ELb0ELb1ELb1ELb1ELb1ELb0EEENS1_21CollectiveEpilogueFwdINS6_IJSA_SC_SB_EEES9_SE_SG_Li256ELb0ELb1ELb1ELb0EEENS1_19SingleTileSchedulerILb0ELb1ELb1ELi128EEEEEEEEEvNT_6ParamsE,@"STO_CUDA_ENTRY STV_DEFAULT"
_ZN7cutlass13device_kernelIN5flash11enable_sm90INS1_16FlashAttnFwdSm90INS1_25CollectiveMainloopFwdSm90ILi2EN4cute5tupleIJNS5_1CILi1EEES8_S8_EEENS6_IJNS7_ILi128EEENS7_ILi96EEENS7_ILi192EEEEEELi192ENS_10bfloat16_tEfNS_4arch4Sm90ELb0ELb0ELb1ELb0ELb1ELb0ELb0ELb1ELb1ELb1ELb1ELb0EEENS1_21CollectiveEpilogueFwdINS6_IJSA_SC_SB_EEES9_SE_SG_Li256ELb0ELb1ELb1ELb0EEENS1_19SingleTileSchedulerILb0ELb1ELb1ELi128EEEEEEEEEvNT_6ParamsE:
[----:B------:R-:W0:Y:S02]  /*0000*/  LDC R1, c[0x0][0x28] ;  /* 0x00000a00ff017b82 */ /* 0x000e240000000800 */
[----:B0-----:R-:W-:Y:S01]  /*0010*/  VIADD R1, R1, 0xfffffff8 ;  /* 0xfffffff801017836 */ /* 0x001fe20000000000 */
[----:B------:R-:W0:Y:S01]  /*0020*/  S2R R25, SR_TID.X ;  /* 0x0000000000197919 */ /* 0x000e220000002100 */
[----:B------:R-:W-:Y:S01]  /*0030*/  ELECT P0, URZ, PT ;  /* 0x00000000003f782f */ /* 0x000fe20003800000 */
[----:B------:R-:W-:Y:S01]  /*0040*/  UMOV UR4, 0x80 ;  /* 0x0000008000047882 */ /* 0x000fe20000000000 */
[----:B------:R-:W-:Y:S01]  /*0050*/  UMOV UR7, 0x100 ;  /* 0x0000010000077882 */ /* 0x000fe20000000000 */
[----:B0-----:R-:W-:-:S05]  /*0060*/  SHF.R.U32.HI R0, RZ, 0x5, R25 ;  /* 0x00000005ff007819 */ /* 0x001fca0000011619 */
[----:B------:R-:W0:Y:S02]  /*0070*/  SHFL.IDX PT, R2, R0, RZ, 0x1f ;  /* 0x00001fff00027589 */ /* 0x000e2400000e0000 */
[C---:B0-----:R-:W-:Y:S02]  /*0080*/  ISETP.NE.OR P0, PT, R2.reuse, RZ, !P0 ;  /* 0x000000ff0200720c */ /* 0x041fe40004705670 */
[----:B------:R-:W-:Y:S02]  /*0090*/  ISETP.NE.AND P1, PT, R2, RZ, PT ;  /* 0x000000ff0200720c */ /* 0x000fe40003f25270 */
[----:B------:R-:W-:-:S06]  /*00a0*/  SHF.R.U32.HI R2, RZ, 0x7, R25 ;  /* 0x00000007ff027819 */ /* 0x000fcc0000011619 */
[----:B------:R-:W0:Y:S03]  /*00b0*/  SHFL.IDX PT, R2, R2, RZ, 0x1f ;  /* 0x00001fff02027589 */ /* 0x000e2600000e0000 */
[----:B------:R-:W-:Y:S01]  /*00c0*/  VOTEU.ALL UP0, P0 ;  /* 0x00000000003f7886 */ /* 0x000fe20000000000 */
[----:B------:R-:W-:-:S04]  /*00d0*/  VOTEU.ALL UP1, P0 ;  /* 0x00000000003f7886 */ /* 0x000fc80000020000 */
[----:B------:R-:W1:Y:S01]  /*00e0*/  @!UP0 S2UR UR8, SR_CgaCtaId ;  /* 0x00000000000889c3 */ /* 0x000e620000008800 */
[----:B------:R-:W-:Y:S01]  /*00f0*/  @!UP0 UMOV UR6, 0x400 ;  /* 0x0000040000068882 */ /* 0x000fe20000000000 */
[----:B------:R-:W-:-:S04]  /*0100*/  @!UP0 UIADD3 UR4, -UR4, 0x100000, URZ ;  /* 0x0010000004048890 */ /* 0x000fc8000fffe13f */
[----:B------:R-:W-:Y:S02]  /*0110*/  @!UP0 USHF.L.U32 UR5, UR4, 0xb, URZ ;  /* 0x0000000b04058899 */ /* 0x000fe4000800063f */
[----:B------:R-:W-:Y:S02]  /*0120*/  @!UP0 USHF.L.U32 UR4, UR4, 0x1, URZ ;  /* 0x0000000104048899 */ /* 0x000fe4000800063f */
[----:B-1----:R-:W-:Y:S02]  /*0130*/  @!UP0 ULEA UR8, UR8, UR6, 0x18 ;  /* 0x0000000608088291 */ /* 0x002fe4000f8ec03f */
[----:B------:R-:W-:-:S04]  /*0140*/  @!UP0 UIADD3 UR6, -UR7, 0x100000, URZ ;  /* 0x0010000007068890 */ /* 0x000fc8000fffe13f */
[----:B------:R-:W-:Y:S02]  /*0150*/  @!UP0 USHF.L.U32 UR7, UR6, 0xb, URZ ;  /* 0x0000000b06078899 */ /* 0x000fe4000800063f */
[----:B------:R-:W-:Y:S01]  /*0160*/  @!UP0 USHF.L.U32 UR6, UR6, 0x1, URZ ;  /* 0x0000000106068899 */ /* 0x000fe2000800063f */
[----:B------:R-:W-:-:S05]  /*0170*/  VOTEU.ALL UP0, P0 ;  /* 0x00000000003f7886 */ /* 0x000fca0000000000 */
[----:B------:R1:W2:Y:S06]  /*0180*/  @!UP0 SYNCS.EXCH.64 URZ, [UR8+0x30800], UR4 ;  /* 0x03080004083f85b2 */ /* 0x0002ac0008000100 */
[----:B------:R1:W3:Y:S02]  /*0190*/  @!UP1 SYNCS.EXCH.64 URZ, [UR8+0x30820], UR6 ;  /* 0x03082006083f95b2 */ /* 0x0002e40008000100 */
[----:B01----:R-:W-:Y:S05]  /*01a0*/  @P1 BRA `(.L_x_0) ;  /* 0x0000000000481947 */ /* 0x003fea0003800000 */
[----:B------:R-:W0:Y:S01]  /*01b0*/  S2UR UR5, SR_CgaCtaId ;  /* 0x00000000000579c3 */ /* 0x000e220000008800 */
[----:B------:R-:W-:Y:S01]  /*01c0*/  UMOV UR4, 0x400 ;  /* 0x0000040000047882 */ /* 0x000fe20000000000 */
[----:B------:R-:W-:Y:S01]  /*01d0*/  UMOV UR6, 0x80 ;  /* 0x0000008000067882 */ /* 0x000fe20000000000 */
[----:B------:R-:W-:Y:S01]  /*01e0*/  UMOV UR7, 0x100 ;  /* 0x0000010000077882 */ /* 0x000fe20000000000 */
[----:B------:R-:W-:Y:S01]  /*01f0*/  ELECT P0, URZ, PT ;  /* 0x00000000003f782f */ /* 0x000fe20003800000 */
[----:B0-----:R-:W-:Y:S02]  /*0200*/  ULEA UR8, UR5, UR4, 0x18 ;  /* 0x0000000405087291 */ /* 0x001fe4000f8ec03f */
[----:B------:R-:W-:-:S04]  /*0210*/  UIADD3 UR4, -UR6, 0x100000, URZ ;  /* 0x0010000006047890 */ /* 0x000fc8000fffe13f */
[----:B------:R-:W-:Y:S02]  /*0220*/  USHF.L.U32 UR5, UR4, 0xb, URZ ;  /* 0x0000000b04057899 */ /* 0x000fe4000800063f */
[----:B------:R-:W-:Y:S02]  /*0230*/  USHF.L.U32 UR4, UR4, 0x1, URZ ;  /* 0x0000000104047899 */ /* 0x000fe4000800063f */
[----:B------:R-:W-:-:S04]  /*0240*/  UIADD3 UR6, -UR7, 0x100000, URZ ;  /* 0x0010000007067890 */ /* 0x000fc8000fffe13f */
[----:B------:R-:W-:Y:S02]  /*0250*/  USHF.L.U32 UR7, UR6, 0xb, URZ ;  /* 0x0000000b06077899 */ /* 0x000fe4000800063f */
[----:B------:R-:W-:Y:S01]  /*0260*/  USHF.L.U32 UR6, UR6, 0x1, URZ ;  /* 0x0000000106067899 */ /* 0x000fe2000800063f */
[----:B------:R-:W0:Y:S03]  /*0270*/  FENCE.VIEW.ASYNC.S ;  /* 0x00000000000073c6 */ /* 0x000e260000000000 */
[----:B0-----:R0:W1:Y:S08]  /*0280*/  SYNCS.EXCH.64 URZ, [UR8+0x30830], UR4 ;  /* 0x03083004083f75b2 */ /* 0x0010700008000100 */
[----:B------:R0:W4:Y:S01]  /*0290*/  SYNCS.EXCH.64 URZ, [UR8+0x30840], UR6 ;  /* 0x03084006083f75b2 */ /* 0x0001220008000100 */
[----:B------:R0:W0:Y:S01]  /*02a0*/  SYNCS.EXCH.64 URZ, [UR8+0x30838], UR4 ;  /* 0x03083804083f75b2 */ /* 0x0000220008000100 */
[----:B------:R0:W0:Y:S01]  /*02b0*/  SYNCS.EXCH.64 URZ, [UR8+0x30848], UR6 ;  /* 0x03084806083f75b2 */ /* 0x0000220008000100 */
[----:B------:R-:W-:Y:S01]  /*02c0*/  NOP ;  /* 0x0000000000007918 */ /* 0x000fe20000000000 */
.L_x_0:
[----:B------:R-:W5:Y:S01]  /*02d0*/  SHFL.IDX PT, R3, R0, RZ, 0x1f ;  /* 0x00001fff00037589 */ /* 0x000f6200000e0000 */
[----:B------:R-:W-:Y:S01]  /*02e0*/  NOP ;  /* 0x0000000000007918 */ /* 0x000fe20000000000 */
[----:B-----5:R-:W-:-:S13]  /*02f0*/  ISETP.NE.AND P0, PT, R3, RZ, PT ;  /* 0x000000ff0300720c */ /* 0x020fda0003f05270 */
[----:B------:R-:W-:Y:S05]  /*0300*/  @P0 BRA `(.L_x_1) ;  /* 0x0000000000480947 */ /* 0x000fea0003800000 */
[----:B0-----:R-:W0:Y:S01]  /*0310*/  S2UR UR5, SR_CgaCtaId ;  /* 0x00000000000579c3 */ /* 0x001e220000008800 */
        /* <DEDUP_REMOVED lines=12> */
[----:B0-----:R0:W0:Y:S08]  /*03e0*/  SYNCS.EXCH.64 URZ, [UR8+0x30850], UR4 ;  /* 0x03085004083f75b2 */ /* 0x0010300008000100 */
[----:B------:R0:W0:Y:S01]  /*03f0*/  SYNCS.EXCH.64 URZ, [UR8+0x30860], UR6 ;  /* 0x03086006083f75b2 */ /* 0x0000220008000100 */
[----:B------:R0:W0:Y:S01]  /*0400*/  SYNCS.EXCH.64 URZ, [UR8+0x30858], UR4 ;  /* 0x03085804083f75b2 */ /* 0x0000220008000100 */
[----:B------:R0:W0:Y:S01]  /*0410*/  SYNCS.EXCH.64 URZ, [UR8+0x30868], UR6 ;  /* 0x03086806083f75b2 */ /* 0x0000220008000100 */
[----:B------:R-:W-:Y:S01]  /*0420*/  NOP ;  /* 0x0000000000007918 */ /* 0x000fe20000000000 */
.L_x_1:
[----:B------:R-:W5:Y:S01]  /*0430*/  SHFL.IDX PT, R3, R0, RZ, 0x1f ;  /* 0x00001fff00037589 */ /* 0x000f6200000e0000 */
[----:B------:R-:W-:Y:S01]  /*0440*/  NOP ;  /* 0x0000000000007918 */ /* 0x000fe20000000000 */
[----:B-----5:R-:W-:-:S13]  /*0450*/  ISETP.NE.AND P0, PT, R3, RZ, PT ;  /* 0x000000ff0300720c */ /* 0x020fda0003f05270 */
[----:B------:R-:W-:Y:S05]  /*0460*/  @P0 BRA `(.L_x_2) ;  /* 0x0000000000380947 */ /* 0x000fea0003800000 */
[----:B0-----:R-:W0:Y:S01]  /*0470*/  S2UR UR5, SR_CgaCtaId ;  /* 0x00000000000579c3 */ /* 0x001e220000008800 */
[----:B------:R-:W-:Y:S01]  /*0480*/  UMOV UR4, 0x400 ;  /* 0x0000040000047882 */ /* 0x000fe20000000000 */
[----:B------:R-:W-:Y:S01]  /*0490*/  UMOV UR7, 0x80 ;  /* 0x0000008000077882 */ /* 0x000fe20000000000 */
[----:B------:R-:W-:Y:S01]  /*04a0*/  ELECT P0, URZ, PT ;  /* 0x00000000003f782f */ /* 0x000fe20003800000 */
[----:B0-----:R-:W-:Y:S02]  /*04b0*/  ULEA UR6, UR5, UR4, 0x18 ;  /* 0x0000000405067291 */ /* 0x001fe4000f8ec03f */
[----:B------:R-:W-:-:S04]  /*04c0*/  UIADD3 UR4, -UR7, 0x100000, URZ ;  /* 0x0010000007047890 */ /* 0x000fc8000fffe13f */
[----:B------:R-:W-:Y:S02]  /*04d0*/  USHF.L.U32 UR5, UR4, 0xb, URZ ;  /* 0x0000000b04057899 */ /* 0x000fe4000800063f */
[----:B------:R-:W-:Y:S01]  /*04e0*/  USHF.L.U32 UR4, UR4, 0x1, URZ ;  /* 0x0000000104047899 */ /* 0x000fe2000800063f */
[----:B------:R-:W0:Y:S11]  /*04f0*/  FENCE.VIEW.ASYNC.S ;  /* 0x00000000000073c6 */ /* 0x000e360000000000 */
[----:B0-----:R0:W0:Y:S01]  /*0500*/  SYNCS.EXCH.64 URZ, [UR6+0x30870], UR4 ;  /* 0x03087004063f75b2 */ /* 0x0010220008000100 */
[----:B------:R0:W0:Y:S01]  /*0510*/  SYNCS.EXCH.64 URZ, [UR6+0x30880], UR4 ;  /* 0x03088004063f75b2 */ /* 0x0000220008000100 */
[----:B------:R0:W0:Y:S01]  /*0520*/  SYNCS.EXCH.64 URZ, [UR6+0x30878], UR4 ;  /* 0x03087804063f75b2 */ /* 0x0000220008000100 */
[----:B------:R0:W0:Y:S01]  /*0530*/  SYNCS.EXCH.64 URZ, [UR6+0x30888], UR4 ;  /* 0x03088804063f75b2 */ /* 0x0000220008000100 */
[----:B------:R-:W-:Y:S01]  /*0540*/  NOP ;  /* 0x0000000000007918 */ /* 0x000fe20000000000 */
.L_x_2:
        /* <DEDUP_REMOVED lines=22> */
.L_x_3:
[----:B------:R-:W5:Y:S01]  /*06b0*/  SHFL.IDX PT, R3, R0, RZ, 0x1f ;  /* 0x00001fff00037589 */ /* 0x000f6200000e0000 */
[----:B------:R-:W-:Y:S01]  /*06c0*/  R2UR UR9, R2 ;  /* 0x00000000020972ca */ /* 0x000fe200000e0000 */
        /* <DEDUP_REMOVED lines=21> */
.L_x_4:
[----:B------:R-:W-:Y:S01]  /*0820*/  UISETP.NE.AND UP0, UPT, UR9, URZ, UPT ;  /* 0x0000003f0900728c */ /* 0x000fe2000bf05270 */
[----:B------:R-:W-:Y:S01]  /*0830*/  NOP ;  /* 0x0000000000007918 */ /* 0x000fe20000000000 */
[----:B0-----:R-:W-:Y:S01]  /*0840*/  UMOV UR4, 0x1 ;  /* 0x0000000100047882 */ /* 0x001fe20000000000 */
[----:B------:R-:W-:Y:S01]  /*0850*/  ULDC.64 UR36, c[0x0][0x208] ;  /* 0x0000820000247ab9 */ /* 0x000fe20000000a00 */
[----:B------:R-:W-:Y:S01]  /*0860*/  USEL UR4, UR4, 0x2, !UP0 ;  /* 0x0000000204047887 */ /* 0x000fe2000c000000 */
[----:B------:R-:W-:Y:S01]  /*0870*/  BSSY B6, `(.L_x_5) ;  /* 0x0000c5a000067945 */ /* 0x000fe20003800000 */
[----:B-1234-:R-:W-:Y:S01]  /*0880*/  BAR.SYNC.DEFER_BLOCKING 0x0 ;  /* 0x0000000000007b1d */ /* 0x01efe20000010000 */
[----:B------:R-:W-:-:S03]  /*0890*/  PLOP3.LUT P0, PT, PT, PT, UP0, 0x80, 0x0 ;  /* 0x000000000000781c */ /* 0x000fc60003f0f008 */
[----:B------:R-:W-:-:S05]  /*08a0*/  IMAD.U32 R2, RZ, RZ, UR4 ;  /* 0x00000004ff027e24 */ /* 0x000fca000f8e00ff */
[----:B------:R0:W-:Y:S05]  /*08b0*/  STL [R1+0x4], R2 ;  /* 0x0000040201007387 */ /* 0x0001ea0000100800 */
[----:B------:R-:W-:Y:S05]  /*08c0*/  @!P0 BRA `(.L_x_6) ;  /* 0x0000008800708947 */ /* 0x000fea0003800000 */
.L_x_7:
[----:B------:R-:W-:-:S08]  /*08d0*/  NOP ;  /* 0x0000000000007918 */ /* 0x000fd00000000000 */
[----:B------:R-:W1:Y:S02]  /*08e0*/  USETMAXREG.TRY_ALLOC.CTAPOOL UP0, 0xe8 ;  /* 0x000000e8000079c8 */ /* 0x000e640008000600 */
[----:B-1----:R-:W-:-:S13]  /*08f0*/  PLOP3.LUT P0, PT, PT, PT, UP0, 0x80, 0x0 ;  /* 0x000000000000781c */ /* 0x002fda0003f0f008 */
[----:B------:R-:W-:Y:S05]  /*0900*/  @!P0 BRA `(.L_x_7) ;  /* 0xfffffffc00f08947 */ /* 0x000fea000383ffff */
[----:B------:R-:W1:Y:S01]  /*0910*/  S2UR UR6, SR_CTAID.Y ;  /* 0x00000000000679c3 */ /* 0x000e620000002600 */
[----:B------:R-:W-:Y:S02]  /*0920*/  ULDC UR7, c[0x0][0xc50] ;  /* 0x0003140000077ab9 */ /* 0x000fe40000000800 */
[----:B------:R-:W-:-:S05]  /*0930*/  UISETP.NE.AND UP0, UPT, UR7, 0x1, UPT ;  /* 0x000000010700788c */ /* 0x000fca000bf05270 */
[----:B------:R-:W2:Y:S06]  /*0940*/  S2UR UR8, SR_CTAID.Z ;  /* 0x00000000000879c3 */ /* 0x000eac0000002700 */
[----:B------:R-:W-:Y:S01]  /*0950*/  @UP0 ULDC UR4, c[0x0][0xc54] ;  /* 0x0003150000040ab9 */ /* 0x000fe20000000800 */
[----:B------:R-:W-:Y:S01]  /*0960*/  @UP0 ULDC UR9, c[0x0][0xc58] ;  /* 0x0003160000090ab9 */ /* 0x000fe20000000800 */
[----:B-1----:R-:W-:Y:S02]  /*0970*/  UIMAD.WIDE.U32 UR4, UR6, UR4, URZ ;  /* 0x00000004060472a5 */ /* 0x002fe4000f8e003f */
[----:B------:R-:W-:-:S02]  /*0980*/  UMOV UR10, UR6 ;  /* 0x00000006000a7c82 */ /* 0x000fc40008000000 */
[----:B------:R-:W-:Y:S01]  /*0990*/  @UP0 USHF.R.U32.HI UR10, URZ, UR9, UR5 ;  /* 0x000000093f0a0299 */ /* 0x000fe20008011605 */
[----:B------:R-:W-:Y:S06]  /*09a0*/  BAR.ARV 0x8, 0x180 ;  /* 0x0206000000007b1d */ /* 0x000fec0000002000 */
[----:B--2---:R-:W-:Y:S01]  /*09b0*/  ISETP.LE.AND P0, PT, RZ, UR8, PT ;  /* 0x00000008ff007c0c */ /* 0x004fe2000bf03270 */
[----:B------:R-:W-:Y:S02]  /*09c0*/  UIADD3 UR4, -UR10, URZ, URZ ;  /* 0x0000003f0a047290 */ /* 0x000fe4000fffe13f */
[----:B------:R-:W-:-:S02]  /*09d0*/  MOV R17, UR10 ;  /* 0x0000000a00117c02 */ /* 0x000fc40008000f00 */
[----:B------:R-:W-:-:S08]  /*09e0*/  UIMAD UR7, UR7, UR4, UR6 ;  /* 0x00000004070772a4 */ /* 0x000fd0000f8e0206 */
[----:B------:R-:W-:Y:S05]  /*09f0*/  @!P0 BRA `(.L_x_8) ;  /* 0x000000c400048947 */ /* 0x000fea0003800000 */
[----:B------:R-:W-:Y:S01]  /*0a00*/  ULDC.64 UR4, c[0x0][0x418] ;  /* 0x0001060000047ab9 */ /* 0x000fe20000000a00 */
[----:B------:R-:W-:Y:S01]  /*0a10*/  ULDC UR42, c[0x0][0x424] ;  /* 0x00010900002a7ab9 */ /* 0x000fe20000000800 */
[----:B------:R-:W-:Y:S02]  /*0a20*/  UISETP.NE.U32.AND UP0, UPT, UR4, URZ, UPT ;  /* 0x0000003f0400728c */ /* 0x000fe4000bf05070 */
[----:B------:R-:W-:Y:S02]  /*0a30*/  ULOP3.LUT UR9, UR7, 0xffff, URZ, 0xc0, !UPT ;  /* 0x0000ffff07097892 */ /* 0x000fe4000f8ec03f */
[----:B------:R-:W-:Y:S01]  /*0a40*/  UISETP.NE.AND.EX UP0, UPT, UR5, URZ, UPT, UP0 ;  /* 0x0000003f0500728c */ /* 0x000fe2000bf05300 */
[----:B------:R-:W-:-:S03]  /*0a50*/  ULDC UR4, c[0x0][0x2f0] ;  /* 0x0000bc0000047ab9 */ /* 0x000fc60000000800 */
[----:B------:R-:W-:-:S04]  /*0a60*/  USEL UR42, UR42, 0x1, UP0 ;  /* 0x000000012a2a7887 */ /* 0x000fc80008000000 */
[----:B------:R-:W-:-:S04]  /*0a70*/  UIMAD UR42, UR42, UR4, URZ ;  /* 0x000000042a2a72a4 */ /* 0x000fc8000f8e023f */
[----:B------:R-:W-:Y:S02]  /*0a80*/  UISETP.GE.AND UP0, UPT, UR42, 0x1, UPT ;  /* 0x000000012a00788c */ /* 0x000fe4000bf06270 */
[----:B------:R-:W-:-:S04]  /*0a90*/  UIADD3 UR4, UR42, 0x5f, URZ ;  /* 0x0000005f2a047890 */ /* 0x000fc8000fffe03f */
[----:B------:R-:W-:Y:S01]  /*0aa0*/  PLOP3.LUT P0, PT, PT, PT, UP0, 0x80, 0x0 ;  /* 0x000000000000781c */ /* 0x000fe20003f0f008 */
[----:B------:R-:W-:-:S04]  /*0ab0*/  UIMAD.WIDE UR4, UR4, 0x2aaaaaab, URZ ;  /* 0x2aaaaaab040478a5 */ /* 0x000fc8000f8e023f */
[----:B------:R-:W-:-:S03]  /*0ac0*/  USHF.R.U32.HI UR6, URZ, 0x1f, UR5 ;  /* 0x0000001f3f067899 */ /* 0x000fc60008011605 */
[----:B------:R-:W-:Y:S01]  /*0ad0*/  UMOV UR4, URZ ;  /* 0x0000003f00047c82 */ /* 0x000fe20008000000 */
[----:B------:R-:W-:-:S04]  /*0ae0*/  ULEA.HI.SX32 UR6, UR5, UR6, 0x1c ;  /* 0x0000000605067291 */ /* 0x000fc8000f8fe23f */
[----:B------:R-:W-:Y:S08]  /*0af0*/  @!P0 BRA `(.L_x_9) ;  /* 0x0000000000908947 */ /* 0x000ff00003800000 */
[----:B------:R-:W-:Y:S01]  /*0b00*/  USHF.R.U32.HI UR7, URZ, 0x10, UR7 ;  /* 0x000000103f077899 */ /* 0x000fe20008011607 */
[----:B------:R-:W-:-:S03]  /*0b10*/  UMOV UR4, URZ ;  /* 0x0000003f00047c82 */ /* 0x000fc60008000000 */
[----:B------:R-:W-:-:S11]  /*0b20*/  UISETP.NE.AND UP0, UPT, UR7, URZ, UPT ;  /* 0x0000003f0700728c */ /* 0x000fd6000bf05270 */
[----:B------:R-:W-:Y:S02]  /*0b30*/  @!UP0 ULDC UR7, c[0x0][0x9f0] ;  /* 0x00027c0000078ab9 */ /* 0x000fe40000000800 */
[----:B------:R-:W-:Y:S01]  /*0b40*/  IMAD.U32 R3, RZ, RZ, UR7 ;  /* 0x00000007ff037e24 */ /* 0x000fe2000f8e00ff */
[----:B------:R-:W-:-:S04]  /*0b50*/  UIADD3 UR8, UR6, -0x1, UR7 ;  /* 0xffffffff06087890 */ /* 0x000fc8000fffe007 */
[-C--:B------:R-:W-:Y:S02]  /*0b60*/  IABS R0, R3.reuse ;  /* 0x0000000300007213 */ /* 0x080fe40000000000 */
[----:B------:R-:W-:Y:S01]  /*0b70*/  MOV R4, UR8 ;  /* 0x0000000800047c02 */ /* 0x000fe20008000f00 */
[----:B------:R-:W-:Y:S01]  /*0b80*/  ULOP3.LUT UR8, UR8, UR7, URZ, 0x3c, !UPT ;  /* 0x0000000708087292 */ /* 0x000fe2000f8e3c3f */
[----:B------:R-:W-:Y:S02]  /*0b90*/  R2UR UR12, R0 ;  /* 0x00000000000c72ca */ /* 0x000fe400000e0000 */
[----:B------:R-:W-:Y:S02]  /*0ba0*/  IABS R4, R4 ;  /* 0x0000000400047213 */ /* 0x000fe40000000000 */
[----:B------:R-:W-:-:S03]  /*0bb0*/  IABS R5, R3 ;  /* 0x0000000300057213 */ /* 0x000fc60000000000 */
[----:B------:R-:W-:-:S05]  /*0bc0*/  IMAD.MOV.U32 R3, RZ, RZ, R4 ;  /* 0x000000ffff037224 */ /* 0x000fca00078e0004 */
[----:B------:R-:W-:Y:S01]  /*0bd0*/  R2UR UR11, R3 ;  /* 0x00000000030b72ca */ /* 0x000fe200000e0000 */
[----:B------:R-:W1:Y:S08]  /*0be0*/  I2F.RP R0, UR12 ;  /* 0x0000000c00007d06 */ /* 0x000e700008209400 */
[----:B-1----:R-:W0:Y:S02]  /*0bf0*/  MUFU.RCP R0, R0 ;  /* 0x0000000000007308 */ /* 0x002e240000001000 */
[----:B0-----:R-:W-:-:S02]  /*0c00*/  VIADD R2, R0, 0xffffffe ;  /* 0x0ffffffe00027836 */ /* 0x001fc40000000000 */
[----:B------:R-:W-:-:S04]  /*0c10*/  IMAD.MOV R0, RZ, RZ, -R5 ;  /* 0x000000ffff007224 */ /* 0x000fc800078e0a05 */
[----:B------:R-:W0:Y:S02]  /*0c20*/  F2I.FTZ.U32.TRUNC.NTZ R2, R2 ;  /* 0x0000000200027305 */ /* 0x000e24000021f000 */
[----:B0-----:R-:W-:-:S13]  /*0c30*/  R2UR UR5, R2 ;  /* 0x00000000020572ca */ /* 0x001fda00000e0000 */
[----:B------:R-:W-:-:S04]  /*0c40*/  UIADD3 UR10, URZ, -UR5, URZ ;  /* 0x800000053f0a7290 */ /* 0x000fc8000fffe03f */
[----:B------:R-:W-:-:S04]  /*0c50*/  UIMAD UR10, UR10, UR12, URZ ;  /* 0x0000000c0a0a72a4 */ /* 0x000fc8000f8e023f */
[----:B------:R-:W-:-:S03]  /*0c60*/  UIMAD.WIDE.U32 UR4, UR5, UR10, UR4 ;  /* 0x0000000a050472a5 */ /* 0x000fc6000f8e0004 */
[----:B------:R-:W-:Y:S01]  /*0c70*/  R2UR UR10, R0 ;  /* 0x00000000000a72ca */ /* 0x000fe200000e0000 */
[----:B------:R-:W-:-:S12]  /*0c80*/  UIMAD.WIDE.U32 UR4, UR5, UR11, URZ ;  /* 0x0000000b050472a5 */ /* 0x000fd8000f8e003f */
[----:B------:R-:W-:-:S04]  /*0c90*/  UIMAD UR4, UR5, UR10, UR11 ;  /* 0x0000000a050472a4 */ /* 0x000fc8000f8e020b */
[----:B------:R-:W-:-:S11]  /*0ca0*/  UISETP.GT.U32.AND UP0, UPT, UR12, UR4, UPT ;  /* 0x000000040c00728c */ /* 0x000fd6000bf04070 */
[----:B------:R-:W-:Y:S02]  /*0cb0*/  @!UP0 UIADD3 UR4, UR4, -UR12, URZ ;  /* 0x8000000c04048290 */ /* 0x000fe4000fffe03f */
[----:B------:R-:W-:Y:S02]  /*0cc0*/  @!UP0 UIADD3 UR5, UR5, 0x1, URZ ;  /* 0x0000000105058890 */ /* 0x000fe4000fffe03f */
[----:B------:R-:W-:Y:S02]  /*0cd0*/  UISETP.GE.U32.AND UP1, UPT, UR4, UR12, UPT ;  /* 0x0000000c0400728c */ /* 0x000fe4000bf26070 */
[----:B------:R-:W-:-:S09]  /*0ce0*/  UISETP.GE.AND UP0, UPT, UR8, URZ, UPT ;  /* 0x0000003f0800728c */ /* 0x000fd2000bf06270 */
[----:B------:R-:W-:Y:S02]  /*0cf0*/  @UP1 UIADD3 UR5, UR5, 0x1, URZ ;  /* 0x0000000105051890 */ /* 0x000fe4000fffe03f */
[----:B------:R-:W-:-:S05]  /*0d00*/  UISETP.NE.AND UP1, UPT, UR7, URZ, UPT ;  /* 0x0000003f0700728c */ /* 0x000fca000bf25270 */
[----:B------:R-:W-:Y:S02]  /*0d10*/  UMOV UR4, UR5 ;  /* 0x0000000500047c82 */ /* 0x000fe40008000000 */
[----:B------:R-:W-:-:S04]  /*0d20*/  @!UP0 UIADD3 UR4, -UR4, URZ, URZ ;  /* 0x0000003f04048290 */ /* 0x000fc8000fffe13f */
[----:B------:R-:W-:-:S12]  /*0d30*/  @!UP1 ULOP3.LUT UR4, URZ, UR7, URZ, 0x33, !UPT ;  /* 0x000000073f049292 */ /* 0x000fd8000f8e333f */
.L_x_9:
[----:B------:R-:W-:Y:S02]  /*0d40*/  UIMAD UR5, UR9, UR4, URZ ;  /* 0x00000004090572a4 */ /* 0x000fe4000f8e023f */
[----:B------:R-:W-:Y:S01]  /*0d50*/  IMAD.U32 R3, RZ, RZ, UR4 ;  /* 0x00000004ff037e24 */ /* 0x000fe2000f8e00ff */
[----:B------:R-:W-:Y:S01]  /*0d60*/  MOV R0, UR6 ;  /* 0x0000000600007c02 */ /* 0x000fe20008000f00 */
[----:B0-----:R-:W-:Y:S01]  /*0d70*/  IMAD.MOV.U32 R2, RZ, RZ, RZ ;  /* 0x000000ffff027224 */ /* 0x001fe200078e00ff */
[----:B------:R-:W-:Y:S02]  /*0d80*/  IADD3 R18, R25, -0x80, RZ ;  /* 0xffffff8019127810 */ /* 0x000fe40007ffe0ff */
[----:B------:R-:W-:Y:S02]  /*0d90*/  CS2R R118, SRZ ;  /* 0x0000000000767805 */ /* 0x000fe4000001ff00 */
[----:B------:R-:W-:Y:S01]  /*0da0*/  VIADDMNMX R0, R3, UR5, R0, PT ;  /* 0x0000000503007c46 */ /* 0x000fe2000b800100 */
[----:B------:R-:W-:Y:S01]  /*0db0*/  IMAD.U32 R16, RZ, RZ, UR5 ;  /* 0x00000005ff107e24 */ /* 0x000fe2000f8e00ff */
[----:B------:R-:W-:-:S02]  /*0dc0*/  PLOP3.LUT P0, PT, PT, PT, PT, 0x80, 0x0 ;  /* 0x000000000000781c */ /* 0x000fc40003f0f070 */
[----:B------:R-:W-:Y:S02]  /*0dd0*/  CS2R R116, SRZ ;  /* 0x0000000000747805 */ /* 0x000fe4000001ff00 */
[----:B------:R-:W-:Y:S01]  /*0de0*/  R2UR UR39, R0 ;  /* 0x00000000002772ca */ /* 0x000fe200000e0000 */
[----:B------:R-:W-:Y:S01]  /*0df0*/  IMAD.MOV.U32 R0, RZ, RZ, RZ ;  /* 0x000000ffff007224 */ /* 0x000fe200078e00ff */
[----:B------:R-:W-:Y:S02]  /*0e00*/  CS2R R114, SRZ ;  /* 0x0000000000727805 */ /* 0x000fe4000001ff00 */
[----:B------:R-:W-:Y:S02]  /*0e10*/  CS2R R112, SRZ ;  /* 0x0000000000707805 */ /* 0x000fe4000001ff00 */
[----:B------:R-:W-:Y:S02]  /*0e20*/  CS2R R110, SRZ ;  /* 0x00000000006e7805 */ /* 0x000fe4000001ff00 */
[----:B------:R-:W-:-:S02]  /*0e30*/  CS2R R108, SRZ ;  /* 0x00000000006c7805 */ /* 0x000fc4000001ff00 */
[----:B------:R-:W-:Y:S02]  /*0e40*/  CS2R R106, SRZ ;  /* 0x00000000006a7805 */ /* 0x000fe4000001ff00 */
[----:B------:R-:W-:Y:S02]  /*0e50*/  CS2R R104, SRZ ;  /* 0x0000000000687805 */ /* 0x000fe4000001ff00 */
[----:B------:R-:W-:Y:S02]  /*0e60*/  CS2R R102, SRZ ;  /* 0x0000000000667805 */ /* 0x000fe4000001ff00 */
[----:B------:R-:W-:Y:S02]  /*0e70*/  CS2R R100, SRZ ;  /* 0x0000000000647805 */ /* 0x000fe4000001ff00 */
[----:B------:R-:W-:Y:S02]  /*0e80*/  CS2R R98, SRZ ;  /* 0x0000000000627805 */ /* 0x000fe4000001ff00 */
[----:B------:R-:W-:-:S02]  /*0e90*/  CS2R R96, SRZ ;  /* 0x0000000000607805 */ /* 0x000fc4000001ff00 */
[----:B------:R-:W-:Y:S01]  /*0ea0*/  CS2R R94, SRZ ;  /* 0x00000000005e7805 */ /* 0x000fe2000001ff00 */
[----:B------:R-:W-:Y:S01]  /*0eb0*/  UISETP.GT.AND UP0, UPT, UR39, UR5, UPT ;  /* 0x000000052700728c */ /* 0x000fe2000bf04270 */
[----:B------:R-:W-:Y:S02]  /*0ec0*/  CS2R R92, SRZ ;  /* 0x00000000005c7805 */ /* 0x000fe4000001ff00 */
[----:B------:R-:W-:Y:S02]  /*0ed0*/  CS2R R90, SRZ ;  /* 0x00000000005a7805 */ /* 0x000fe4000001ff00 */
[----:B------:R-:W-:Y:S02]  /*0ee0*/  CS2R R88, SRZ ;  /* 0x0000000000587805 */ /* 0x000fe4000001ff00 */
[----:B------:R-:W-:Y:S02]  /*0ef0*/  CS2R R86, SRZ ;  /* 0x0000000000567805 */ /* 0x000fe4000001ff00 */
[----:B------:R-:W-:-:S02]  /*0f00*/  CS2R R84, SRZ ;  /* 0x0000000000547805 */ /* 0x000fc4000001ff00 */
[----:B------:R-:W-:Y:S02]  /*0f10*/  PLOP3.LUT P1, PT, PT, PT, UP0, 0x80, 0x0 ;  /* 0x000000000000781c */ /* 0x000fe40003f2f008 */
[----:B------:R-:W-:Y:S02]  /*0f20*/  CS2R R82, SRZ ;  /* 0x0000000000527805 */ /* 0x000fe4000001ff00 */
        /* <DEDUP_REMOVED lines=29> */
[----:B------:R-:W-:Y:S06]  /*1100*/  @!P1 BRA `(.L_x_10) ;  /* 0x0000006000989947 */ /* 0x000fec0003800000 */
[----:B------:R-:W-:Y:S01]  /*1110*/  SHF.R.S32.HI R3, RZ, 0x1f, R18 ;  /* 0x0000001fff037819 */ /* 0x000fe20000011412 */
[----:B------:R-:W0:Y:S01]  /*1120*/  S2UR UR6, SR_CgaCtaId ;  /* 0x00000000000679c3 */ /* 0x000e220000008800 */
[----:B------:R-:W-:Y:S02]  /*1130*/  UMOV UR38, 0x400 ;  /* 0x0000040000267882 */ /* 0x000fe40000000000 */
[----:B------:R-:W-:-:S04]  /*1140*/  LEA.HI R19, R3, R18, RZ, 0x7 ;  /* 0x0000001203137211 */ /* 0x000fc800078f38ff */
[----:B------:R-:W-:-:S06]  /*1150*/  SHF.R.S32.HI R0, RZ, 0x7, R19 ;  /* 0x00000007ff007819 */ /* 0x000fcc0000011413 */
[----:B------:R-:W1:Y:S01]  /*1160*/  SHFL.IDX PT, R0, R0, RZ, 0x1f ;  /* 0x00001fff00007589 */ /* 0x000e6200000e0000 */
[----:B0-----:R-:W-:-:S04]  /*1170*/  ULEA UR38, UR6, UR38, 0x18 ;  /* 0x0000002606267291 */ /* 0x001fc8000f8ec03f */
[----:B------:R-:W-:-:S04]  /*1180*/  UIADD3 UR6, UR38, 0x12400, URZ ;  /* 0x0001240026067890 */ /* 0x000fc8000fffe03f */
[----:B------:R-:W-:Y:S01]  /*1190*/  ULOP3.LUT UP0, URZ, UR6, 0x1bf, URZ, 0xc0, !UPT ;  /* 0x000001bf063f7892 */ /* 0x000fe2000f80c03f */
[----:B-1----:R-:W-:-:S05]  /*11a0*/  R2UR UR4, R0 ;  /* 0x00000000000472ca */ /* 0x002fca00000e0000 */
[----:B------:R-:W-:-:S08]  /*11b0*/  PLOP3.LUT P0, PT, PT, PT, UP0, 0x80, 0x0 ;  /* 0x000000000000781c */ /* 0x000fd00003f0f008 */
[----:B------:R-:W-:-:S04]  /*11c0*/  ULEA.HI UR5, UR4, UR4, URZ, 0x1 ;  /* 0x0000000404057291 */ /* 0x000fc8000f8f083f */
[----:B------:R-:W-:-:S04]  /*11d0*/  ULOP3.LUT UR5, UR5, 0x1e, URZ, 0xc0, !UPT ;  /* 0x0000001e05057892 */ /* 0x000fc8000f8ec03f */
[----:B------:R-:W-:-:S04]  /*11e0*/  UIADD3 UR5, UR4, -UR5, URZ ;  /* 0x8000000504057290 */ /* 0x000fc8000fffe03f */
[----:B------:R-:W-:-:S04]  /*11f0*/  ULEA UR5, UR5, UR6, 0xd ;  /* 0x0000000605057291 */ /* 0x000fc8000f8e683f */
[----:B------:R-:W-:-:S04]  /*1200*/  USHF.R.U32.HI UR5, URZ, 0x4, UR5 ;  /* 0x000000043f057899 */ /* 0x000fc80008011605 */
[----:B------:R-:W-:Y:S01]  /*1210*/  ULOP3.LUT UR40, UR5, 0x3fff, URZ, 0xc0, !UPT ;  /* 0x00003fff05287892 */ /* 0x000fe2000f8ec03f */
[----:B------:R-:W-:Y:S11]  /*1220*/  @!P0 BRA `(.L_x_11) ;  /* 0x0000000000408947 */ /* 0x000ff60003800000 */
[----:B------:R-:W-:Y:S01]  /*1230*/  MOV R0, 0x0 ;  /* 0x0000000000007802 */ /* 0x000fe20000000f00 */
[----:B------:R-:W-:Y:S01]  /*1240*/  ULDC.64 UR4, c[0x4][0x88] ;  /* 0x0100220000047ab9 */ /* 0x000fe20000000a00 */
[----:B------:R-:W-:Y:S01]  /*1250*/  ULDC.64 UR6, c[0x4][0x28] ;  /* 0x01000a0000067ab9 */ /* 0x000fe20000000a00 */
[----:B------:R-:W-:Y:S01]  /*1260*/  MOV R4, UR4 ;  /* 0x0000000400047c02 */ /* 0x000fe20008000f00 */
[----:B------:R0:W1:Y:S01]  /*1270*/  LDC.64 R2, c[0x4][R0] ;  /* 0x0100000000027b82 */ /* 0x0000620000000a00 */
[----:B------:R-:W-:Y:S01]  /*1280*/  IMAD.U32 R5, RZ, RZ, UR5 ;  /* 0x00000005ff057e24 */ /* 0x000fe2000f8e00ff */
[----:B------:R-:W-:Y:S01]  /*1290*/  ULDC.64 UR4, c[0x4][0x90] ;  /* 0x0100240000047ab9 */ /* 0x000fe20000000a00 */
[----:B------:R-:W-:Y:S01]  /*12a0*/  IMAD.U32 R10, RZ, RZ, UR6 ;  /* 0x00000006ff0a7e24 */ /* 0x000fe2000f8e00ff */
[----:B------:R-:W-:Y:S01]  /*12b0*/  MOV R7, UR5 ;  /* 0x0000000500077c02 */ /* 0x000fe20008000f00 */
[----:B------:R-:W-:Y:S01]  /*12c0*/  IMAD.U32 R6, RZ, RZ, UR4 ;  /* 0x00000004ff067e24 */ /* 0x000fe2000f8e00ff */
[----:B------:R-:W-:Y:S01]  /*12d0*/  MOV R8, 0x70 ;  /* 0x0000007000087802 */ /* 0x000fe20000000f00 */
[----:B------:R-:W-:-:S02]  /*12e0*/  IMAD.U32 R11, RZ, RZ, UR7 ;  /* 0x00000007ff0b7e24 */ /* 0x000fc4000f8e00ff */
[----:B------:R-:W-:Y:S02]  /*12f0*/  IMAD.MOV.U32 R12, RZ, RZ, 0x1 ;  /* 0x00000001ff0c7424 */ /* 0x000fe400078e00ff */
[----:B0-----:R-:W-:-:S07]  /*1300*/  IMAD.MOV.U32 R13, RZ, RZ, RZ ;  /* 0x000000ffff0d7224 */ /* 0x001fce00078e00ff */
[----:B------:R-:W-:-:S07]  /*1310*/  LEPC R20, `(.L_x_11) ;  /* 0x000000001014794e */ /* 0x000fce0000000000 */
[----:B-1----:R-:W-:Y:S05]  /*1320*/  CALL.ABS.NOINC R2 ;  /* 0x0000000002007343 */ /* 0x002fea0003c00000 */
.L_x_11:
[----:B------:R-:W-:-:S04]  /*1330*/  SHF.L.U32 R0, RZ, 0x1f, RZ ;  /* 0x0000001fff007819 */ /* 0x000fc800000006ff */
[----:B------:R-:W0:Y:S02]  /*1340*/  SYNCS.PHASECHK.TRANS64.TRYWAIT P0, [UR38+0x30800], R0 ;  /* 0x03080000ff0075a7 */ /* 0x000e240008000166 */
[----:B0-----:R-:W-:Y:S05]  /*1350*/  @!P0 BRA `(.L_x_12) ;  /* 0x000000b800b48947 */ /* 0x001fea0003800000 */
.L_x_85:
[----:B------:R-:W2:Y:S02]  /*1360*/  LDL R2, [R1+0x4] ;  /* 0x0000040001027983 */ /* 0x000ea40000100800 */
[----:B--2---:R-:W-:-:S13]  /*1370*/  R2UR UR4, R2 ;  /* 0x00000000020472ca */ /* 0x004fda00000e0000 */
[----:B------:R-:W-:-:S06]  /*1380*/  ULOP3.LUT UR4, UR4, 0x1, URZ, 0xfc, !UPT ;  /* 0x0000000104047892 */ /* 0x000fcc000f8efc3f */
[----:B------:R-:W-:-:S04]  /*1390*/  MOV R2, UR4 ;  /* 0x0000000400027c02 */ /* 0x000fc80008000f00 */
[----:B------:R-:W-:-:S13]  /*13a0*/  ISETP.NE.AND P0, PT, R2, 0x3, PT ;  /* 0x000000030200780c */ /* 0x000fda0003f05270 */
[----:B------:R-:W-:Y:S05]  /*13b0*/  @!P0 BRA `(.L_x_13) ;  /* 0x0000000000048947 */ /* 0x000fea0003800000 */
[----:B------:R-:W-:Y:S01]  /*13c0*/  BPT.TRAP 0x1 ;  /* 0x000000040000795c */ /* 0x000fe20000300000 */
.L_x_13:
[----:B------:R1:W2:Y:S01]  /*13d0*/  SYNCS.PHASECHK.TRANS64.TRYWAIT P1, [UR38+0x30830], R0 ;  /* 0x03083000ff0075a7 */ /* 0x0002a20008020166 */
[----:B------:R-:W-:Y:S05]  /*13e0*/  @!P0 BRA `(.L_x_14) ;  /* 0x0000000000048947 */ /* 0x000fea0003800000 */
[----:B------:R-:W-:Y:S01]  /*13f0*/  BPT.TRAP 0x1 ;  /* 0x000000040000795c */ /* 0x000fe20000300000 */
.L_x_14:
[----:B------:R-:W-:Y:S02]  /*1400*/  IMAD.U32 R6, RZ, RZ, UR40 ;  /* 0x00000028ff067e24 */ /* 0x000fe4000f8e00ff */
[----:B------:R-:W-:Y:S01]  /*1410*/  IMAD.MOV.U32 R2, RZ, RZ, RZ ;  /* 0x000000ffff027224 */ /* 0x000fe200078e00ff */
[----:B--2---:R-:W-:Y:S06]  /*1420*/  @P1 BRA `(.L_x_15) ;  /* 0x0000000000081947 */ /* 0x004fec0003800000 */
[----:B------:R-:W2:Y:S02]  /*1430*/  SYNCS.PHASECHK.TRANS64.TRYWAIT P1, [UR38+0x30830], R0 ;  /* 0x03083000ff0075a7 */ /* 0x000ea40008020166 */
[----:B--2---:R-:W-:Y:S05]  /*1440*/  @!P1 BRA `(.L_x_16) ;  /* 0x000000b800909947 */ /* 0x004fea0003800000 */
.L_x_15:
[----:B------:R-:W-:Y:S05]  /*1450*/  WARPSYNC.ALL ;  /* 0x0000000000007948 */ /* 0x000fea0003800000 */
[----:B------:R-:W-:Y:S01]  /*1460*/  MOV R119, RZ ;  /* 0x000000ff00777202 */ /* 0x000fe20000000f00 */
[----:B------:R-:W-:Y:S01]  /*1470*/  IMAD.MOV.U32 R7, RZ, RZ, 0x40000040 ;  /* 0x40000040ff077424 */ /* 0x000fe200078e00ff */
[----:B------:R-:W-:Y:S01]  /*1480*/  LOP3.LUT R6, R6, 0x10000, RZ, 0xfc, !PT ;  /* 0x0001000006067812 */ /* 0x000fe200078efcff */
[----:B------:R-:W-:-:S03]  /*1490*/  UIADD3 UR4, UR38, 0x1e400, URZ ;  /* 0x0001e40026047890 */ /* 0x000fc6000fffe03f */
[C---:B------:R-:W-:Y:S01]  /*14a0*/  R2UR UR56, R6.reuse ;  /* 0x00000000063872ca */ /* 0x040fe200000e0000 */
[----:B------:R-:W-:Y:S01]  /*14b0*/  WARPGROUP.ARRIVE ;  /* 0x00000000000079c5 */ /* 0x000fe20000000000 */
[----:B------:R-:W-:Y:S01]  /*14c0*/  R2UR UR57, R7 ;  /* 0x00000000073972ca */ /* 0x000fe200000e0000 */
[----:B------:R-:W-:Y:S01]  /*14d0*/  USHF.R.U32.HI UR4, URZ, 0x4, UR4 ;  /* 0x000000043f047899 */ /* 0x000fe20008011604 */
[----:B------:R-:W-:Y:S01]  /*14e0*/  R2UR UR10, R6 ;  /* 0x00000000060a72ca */ /* 0x000fe200000e0000 */
[----:B------:R-:W-:Y:S01]  /*14f0*/  UMOV UR59, 0x40000040 ;  /* 0x40000040003b7882 */ /* 0x000fe20000000000 */
[----:B------:R-:W-:Y:S01]  /*1500*/  UMOV UR9, 0x40000040 ;  /* 0x4000004000097882 */ /* 0x000fe20000000000 */
[----:B------:R-:W-:Y:S01]  /*1510*/  ULOP3.LUT UR4, UR4, 0x3fff, URZ, 0xc0, !UPT ;  /* 0x00003fff04047892 */ /* 0x000fe2000f8ec03f */
[----:B------:R-:W-:Y:S01]  /*1520*/  UMOV UR5, UR9 ;  /* 0x0000000900057c82 */ /* 0x000fe20008000000 */
[----:B------:R-:W-:Y:S02]  /*1530*/  UMOV UR7, 0x40000040 ;  /* 0x4000004000077882 */ /* 0x000fe40000000000 */
[----:B------:R-:W-:Y:S01]  /*1540*/  ULOP3.LUT UR58, UR4, 0x10000, URZ, 0xfc, !UPT ;  /* 0x00010000043a7892 */ /* 0x000fe2000f8efc3f */
[----:B------:R-:W-:Y:S01]  /*1550*/  UMOV UR13, 0x40000040 ;  /* 0x40000040000d7882 */ /* 0x000fe20000000000 */
[----:B------:R-:W-:-:S02]  /*1560*/  UMOV UR15, 0x40000040 ;  /* 0x40000040000f7882 */ /* 0x000fc40000000000 */
[----:B------:R-:W-:Y:S02]  /*1570*/  UIADD3 UR6, UR58, 0x2, URZ ;  /* 0x000000023a067890 */ /* 0x000fe4000fffe03f */
[----:B------:R-:W-:Y:S02]  /*1580*/  UIADD3 UR8, UR10, 0x2, URZ ;  /* 0x000000020a087890 */ /* 0x000fe4000fffe03f */
[----:B------:R-:W-:Y:S01]  /*1590*/  UIADD3 UR12, UR10, 0x4, URZ ;  /* 0x000000040a0c7890 */ /* 0x000fe2000fffe03f */
[----:B------:R-:W-:Y:S01]  /*15a0*/  HGMMA.64x96x16.F32.BF16 R24, gdesc[UR56], RZ, !UPT, gsb0 ;  /* 0x01600000381879f0 */ /* 0x000fe2000c0018ff */
[----:B------:R-:W-:Y:S02]  /*15b0*/  UIADD3 UR14, UR58, 0x4, URZ ;  /* 0x000000043a0e7890 */ /* 0x000fe4000fffe03f */
[----:B------:R-:W-:Y:S01]  /*15c0*/  UIADD3 UR16, UR10, 0x6, URZ ;  /* 0x000000060a107890 */ /* 0x000fe2000fffe03f */
[----:B------:R-:W-:Y:S01]  /*15d0*/  UMOV UR4, UR8 ;  /* 0x0000000800047c82 */ /* 0x000fe20008000000 */
[----:B------:R-:W-:Y:S01]  /*15e0*/  UIADD3 UR18, UR58, 0x6, URZ ;  /* 0x000000063a127890 */ /* 0x000fe2000fffe03f */
[----:B------:R-:W-:Y:S01]  /*15f0*/  UMOV UR17, 0x40000040 ;  /* 0x4000004000117882 */ /* 0x000fe20000000000 */
[----:B------:R-:W-:Y:S01]  /*1600*/  UMOV UR19, 0x40000040 ;  /* 0x4000004000137882 */ /* 0x000fe20000000000 */
[----:B------:R-:W-:-:S02]  /*1610*/  UIADD3 UR20, UR10, 0x400, URZ ;  /* 0x000004000a147890 */ /* 0x000fc4000fffe03f */
[----:B------:R-:W-:Y:S01]  /*1620*/  UIADD3 UR22, UR58, 0x300, URZ ;  /* 0x000003003a167890 */ /* 0x000fe2000fffe03f */
[----:B------:R-:W-:Y:S01]  /*1630*/  UMOV UR21, 0x40000040 ;  /* 0x4000004000157882 */ /* 0x000fe20000000000 */
[----:B------:R-:W-:Y:S01]  /*1640*/  UMOV UR23, 0x40000040 ;  /* 0x4000004000177882 */ /* 0x000fe20000000000 */
[----:B------:R-:W-:Y:S02]  /*1650*/  UIADD3 UR24, UR10, 0x402, URZ ;  /* 0x000004020a187890 */ /* 0x000fe4000fffe03f */
[----:B------:R-:W-:Y:S01]  /*1660*/  UIADD3 UR26, UR58, 0x302, URZ ;  /* 0x000003023a1a7890 */ /* 0x000fe2000fffe03f */
[----:B------:R-:W-:Y:S01]  /*1670*/  UMOV UR25, 0x40000040 ;  /* 0x4000004000197882 */ /* 0x000fe20000000000 */
[----:B------:R-:W-:Y:S01]  /*1680*/  UMOV UR27, 0x40000040 ;  /* 0x40000040001b7882 */ /* 0x000fe20000000000 */
[----:B------:R-:W-:Y:S02]  /*1690*/  UIADD3 UR28, UR10, 0x404, URZ ;  /* 0x000004040a1c7890 */ /* 0x000fe4000fffe03f */
[----:B------:R-:W-:Y:S01]  /*16a0*/  UIADD3 UR30, UR58, 0x304, URZ ;  /* 0x000003043a1e7890 */ /* 0x000fe2000fffe03f */
[----:B------:R-:W-:Y:S01]  /*16b0*/  UMOV UR29, 0x40000040 ;  /* 0x40000040001d7882 */ /* 0x000fe20000000000 */
[----:B------:R-:W-:Y:S01]  /*16c0*/  UMOV UR31, 0x40000040 ;  /* 0x40000040001f7882 */ /* 0x000fe20000000000 */
[----:B------:R-:W-:Y:S01]  /*16d0*/  UIADD3 UR32, UR10, 0x406, URZ ;  /* 0x000004060a207890 */ /* 0x000fe2000fffe03f */
        /* <DEDUP_REMOVED lines=9> */
[----:B------:R-:W-:-:S02]  /*1770*/  WARPGROUP.DEPBAR.LE gsb0, 0x0 ;  /* 0x00008000000079c5 */ /* 0x000fc40000010000 */
[----:B------:R-:W-:-:S06]  /*1780*/  WARPGROUP.ARRIVE ;  /* 0x00000000000079c5 */ /* 0x000fcc0000000000 */
[----:B------:R-:W-:Y:S01]  /*1790*/  HGMMA.64x96x16.F32.BF16 R24, gdesc[UR4], R24, gsb0 ;  /* 0x01600000041879f0 */ /* 0x000fe20008001818 */
[----:B------:R-:W-:Y:S01]  /*17a0*/  UIADD3 UR6, UR58, 0x306, URZ ;  /* 0x000003063a067890 */ /* 0x000fe2000fffe03f */
[----:B------:R-:W-:Y:S01]  /*17b0*/  UMOV UR4, UR32 ;  /* 0x0000002000047c82 */ /* 0x000fe20008000000 */
[----:B------:R-:W-:Y:S01]  /*17c0*/  UMOV UR5, UR33 ;  /* 0x0000002100057c82 */ /* 0x000fe20008000000 */
[----:B------:R-:W-:Y:S01]  /*17d0*/  UMOV UR7, 0x40000040 ;  /* 0x4000004000077882 */ /* 0x000fe20000000000 */
[----:B------:R-:W-:Y:S02]  /*17e0*/  WARPGROUP.DEPBAR.LE gsb0, 0x0 ;  /* 0x00008000000079c5 */ /* 0x000fe40000010000 */
[----:B------:R-:W-:-:S06]  /*17f0*/  WARPGROUP.ARRIVE ;  /* 0x00000000000079c5 */ /* 0x000fcc0000000000 */
[----:B------:R-:W-:Y:S03]  /*1800*/  HGMMA.64x96x16.F32.BF16 R24, gdesc[UR12], R24, gsb0 ;  /* 0x016000000c1879f0 */ /* 0x000fe60008001818 */
        /* <DEDUP_REMOVED lines=44> */
[----:B------:R-:W-:Y:S05]  /*1ad0*/  @!P0 BRA `(.L_x_17) ;  /* 0x0000000000048947 */ /* 0x000fea0003800000 */
[----:B------:R-:W-:Y:S01]  /*1ae0*/  BPT.TRAP 0x1 ;  /* 0x000000040000795c */ /* 0x000fe20000300000 */
.L_x_17:
[----:B------:R-:W-:Y:S01]  /*1af0*/  LOP3.LUT R19, R19, 0xffffff80, RZ, 0xc0, !PT ;  /* 0xffffff8013137812 */ /* 0x000fe200078ec0ff */
[----:B------:R-:W-:Y:S01]  /*1b00*/  ULDC UR4, c[0x0][0x9d8] ;  /* 0x0002760000047ab9 */ /* 0x000fe20000000800 */
[----:B0-----:R-:W-:Y:S02]  /*1b10*/  IMAD.MOV.U32 R3, RZ, RZ, -0x2 ;  /* 0xfffffffeff037424 */ /* 0x001fe400078e00ff */
[----:B------:R-:W-:Y:S01]  /*1b20*/  FMUL.FTZ R26, R26, UR4 ;  /* 0x000000041a1a7c20 */ /* 0x000fe20008410000 */
[----:B------:R-:W-:Y:S01]  /*1b30*/  FMUL.FTZ R27, R27, UR4 ;  /* 0x000000041b1b7c20 */ /* 0x000fe20008410000 */
[----:B------:R-:W-:Y:S02]  /*1b40*/  IMAD.IADD R19, R18, 0x1, -R19 ;  /* 0x0000000112137824 */ /* 0x000fe400078e0a13 */
[----:B------:R-:W-:Y:S01]  /*1b50*/  FMUL.FTZ R30, R30, UR4 ;  /* 0x000000041e1e7c20 */ /* 0x000fe20008410000 */
[----:B------:R-:W-:Y:S01]  /*1b60*/  FMUL.FTZ R31, R31, UR4 ;  /* 0x000000041f1f7c20 */ /* 0x000fe20008410000 */
[----:B------:R-:W-:Y:S01]  /*1b70*/  FMUL.FTZ R34, R34, UR4 ;  /* 0x0000000422227c20 */ /* 0x000fe20008410000 */
[----:B------:R-:W0:Y:S01]  /*1b80*/  MUFU.TANH R26, R26 ;  /* 0x0000001a001a7308 */ /* 0x000e220000002400 */
[----:B-1----:R-:W-:Y:S01]  /*1b90*/  SHF.R.S32.HI R0, RZ, 0x1f, R19 ;  /* 0x0000001fff007819 */ /* 0x002fe20000011413 */
[----:B------:R-:W-:Y:S01]  /*1ba0*/  FMUL.FTZ R24, R24, UR4 ;  /* 0x0000000418187c20 */ /* 0x000fe20008410000 */
[----:B------:R-:W-:Y:S01]  /*1bb0*/  FMUL.FTZ R35, R35, UR4 ;  /* 0x0000000423237c20 */ /* 0x000fe20008410000 */
[----:B------:R-:W-:Y:S01]  /*1bc0*/  FMUL.FTZ R25, R25, UR4 ;  /* 0x0000000419197c20 */ /* 0x000fe20008410000 */
[----:B------:R-:W-:Y:S01]  /*1bd0*/  LEA.HI R0, R0, R19, RZ, 0x2 ;  /* 0x0000001300007211 */ /* 0x000fe200078f10ff */
[----:B------:R-:W-:Y:S01]  /*1be0*/  FMUL.FTZ R38, R38, UR4 ;  /* 0x0000000426267c20 */ /* 0x000fe20008410000 */
[----:B------:R-:W-:Y:S01]  /*1bf0*/  FMUL.FTZ R28, R28, UR4 ;  /* 0x000000041c1c7c20 */ /* 0x000fe20008410000 */
[----:B------:R-:W1:Y:S01]  /*1c00*/  MUFU.TANH R27, R27 ;  /* 0x0000001b001b7308 */ /* 0x000e620000002400 */
[----:B------:R-:W-:Y:S01]  /*1c10*/  LOP3.LUT R0, R0, 0x7ffffffc, RZ, 0xc0, !PT ;  /* 0x7ffffffc00007812 */ /* 0x000fe200078ec0ff */
[----:B------:R-:W-:Y:S01]  /*1c20*/  FMUL.FTZ R39, R39, UR4 ;  /* 0x0000000427277c20 */ /* 0x000fe20008410000 */
[----:B------:R-:W-:Y:S01]  /*1c30*/  FMUL.FTZ R29, R29, UR4 ;  /* 0x000000041d1d7c20 */ /* 0x000fe20008410000 */
[----:B------:R-:W-:Y:S01]  /*1c40*/  FMUL.FTZ R42, R42, UR4 ;  /* 0x000000042a2a7c20 */ /* 0x000fe20008410000 */
[----:B------:R-:W-:Y:S01]  /*1c50*/  IADD3 R0, R19, -R0, RZ ;  /* 0x8000000013007210 */ /* 0x000fe20007ffe0ff */
[----:B------:R-:W-:Y:S01]  /*1c60*/  FMUL.FTZ R32, R32, UR4 ;  /* 0x0000000420207c20 */ /* 0x000fe20008410000 */
[----:B------:R-:W-:Y:S01]  /*1c70*/  FMUL.FTZ R43, R43, UR4 ;  /* 0x000000042b2b7c20 */ /* 0x000fe20008410000 */
[----:B------:R-:W2:Y:S01]  /*1c80*/  MUFU.TANH R30, R30 ;  /* 0x0000001e001e7308 */ /* 0x000ea20000002400 */
[----:B------:R-:W-:Y:S01]  /*1c90*/  FMUL.FTZ R33, R33, UR4 ;  /* 0x0000000421217c20 */ /* 0x000fe20008410000 */
[----:B------:R-:W-:-:S02]  /*1ca0*/  IMAD R0, R0, R3, 0x60 ;  /* 0x0000006000007424 */ /* 0x000fc400078e0203 */
[----:B------:R-:W-:Y:S01]  /*1cb0*/  FMUL.FTZ R46, R46, UR4 ;  /* 0x000000042e2e7c20 */ /* 0x000fe20008410000 */
[----:B------:R-:W-:Y:S02]  /*1cc0*/  IMAD.U32 R3, RZ, RZ, UR39 ;  /* 0x00000027ff037e24 */ /* 0x000fe4000f8e00ff */
[----:B------:R-:W-:Y:S01]  /*1cd0*/  FMUL.FTZ R36, R36, UR4 ;  /* 0x0000000424247c20 */ /* 0x000fe20008410000 */
[----:B------:R-:W-:Y:S01]  /*1ce0*/  FMUL.FTZ R47, R47, UR4 ;  /* 0x000000042f2f7c20 */ /* 0x000fe20008410000 */
[----:B------:R-:W-:Y:S01]  /*1cf0*/  IADD3 R0, R0, UR42, RZ ;  /* 0x0000002a00007c10 */ /* 0x000fe2000fffe0ff */
[----:B------:R-:W3:Y:S01]  /*1d00*/  MUFU.TANH R31, R31 ;  /* 0x0000001f001f7308 */ /* 0x000ee20000002400 */
[----:B------:R-:W-:Y:S01]  /*1d10*/  FMUL.FTZ R37, R37, UR4 ;  /* 0x0000000425257c20 */ /* 0x000fe20008410000 */
[----:B------:R-:W-:Y:S01]  /*1d20*/  FMUL.FTZ R50, R50, UR4 ;  /* 0x0000000432327c20 */ /* 0x000fe20008410000 */
[----:B------:R-:W-:Y:S01]  /*1d30*/  FMUL.FTZ R40, R40, UR4 ;  /* 0x0000000428287c20 */ /* 0x000fe20008410000 */
[----:B------:R-:W-:-:S02]  /*1d40*/  IMAD R0, R3, -0x60, R0 ;  /* 0xffffffa003007824 */ /* 0x000fc400078e0200 */
[----:B------:R-:W-:Y:S01]  /*1d50*/  FMUL.FTZ R51, R51, UR4 ;  /* 0x0000000433337c20 */ /* 0x000fe20008410000 */
[----:B------:R-:W-:Y:S01]  /*1d60*/  FMUL.FTZ R41, R41, UR4 ;  /* 0x0000000429297c20 */ /* 0x000fe20008410000 */
[----:B------:R-:W-:Y:S01]  /*1d70*/  FMUL.FTZ R54, R54, UR4 ;  /* 0x0000000436367c20 */ /* 0x000fe20008410000 */
[----:B------:R-:W4:Y:S01]  /*1d80*/  MUFU.TANH R34, R34 ;  /* 0x0000002200227308 */ /* 0x000f220000002400 */
[----:B------:R-:W-:Y:S01]  /*1d90*/  ISETP.GT.AND P6, PT, R0, RZ, PT ;  /* 0x000000ff0000720c */ /* 0x000fe20003fc4270 */
[----:B------:R-:W-:Y:S01]  /*1da0*/  FMUL.FTZ R44, R44, UR4 ;  /* 0x000000042c2c7c20 */ /* 0x000fe20008410000 */
[C---:B------:R-:W-:Y:S01]  /*1db0*/  ISETP.GT.AND P5, PT, R0.reuse, 0x1, PT ;  /* 0x000000010000780c */ /* 0x040fe20003fa4270 */
[----:B------:R-:W-:Y:S01]  /*1dc0*/  FMUL.FTZ R55, R55, UR4 ;  /* 0x0000000437377c20 */ /* 0x000fe20008410000 */
[----:B------:R-:W-:Y:S01]  /*1dd0*/  ISETP.GT.AND P4, PT, R0, 0x8, PT ;  /* 0x000000080000780c */ /* 0x000fe20003f84270 */
[----:B------:R-:W-:Y:S01]  /*1de0*/  FMUL.FTZ R45, R45, UR4 ;  /* 0x000000042d2d7c20 */ /* 0x000fe20008410000 */
[----:B0-----:R-:W-:Y:S01]  /*1df0*/  FSEL R3, R26, -INF , P6 ;  /* 0xff8000001a037808 */ /* 0x001fe20003000000 */
[----:B------:R-:W0:Y:S01]  /*1e00*/  MUFU.TANH R24, R24 ;  /* 0x0000001800187308 */ /* 0x000e220000002400 */
[----:B-1----:R-:W-:Y:S01]  /*1e10*/  FSEL R27, R27, -INF , P5 ;  /* 0xff8000001b1b7808 */ /* 0x002fe20002800000 */
[----:B------:R-:W-:Y:S01]  /*1e20*/  FMUL.FTZ R58, R58, UR4 ;  /* 0x000000043a3a7c20 */ /* 0x000fe20008410000 */
[----:B------:R-:W-:Y:S01]  /*1e30*/  ISETP.GT.AND P3, PT, R0, 0x9, PT ;  /* 0x000000090000780c */ /* 0x000fe20003f64270 */
[----:B------:R-:W-:Y:S01]  /*1e40*/  FMUL.FTZ R48, R48, UR4 ;  /* 0x0000000430307c20 */ /* 0x000fe20008410000 */
[----:B--2---:R-:W-:Y:S01]  /*1e50*/  FSEL R9, R30, -INF , P4 ;  /* 0xff8000001e097808 */ /* 0x004fe20002000000 */
[----:B------:R-:W-:Y:S01]  /*1e60*/  FMUL.FTZ R59, R59, UR4 ;  /* 0x000000043b3b7c20 */ /* 0x000fe20008410000 */
[----:B------:R-:W-:Y:S01]  /*1e70*/  FMNMX.FTZ R4, R3, R27, !PT ;  /* 0x0000001b03047209 */ /* 0x000fe20007810000 */
[----:B------:R-:W1:Y:S01]  /*1e80*/  MUFU.TANH R35, R35 ;  /* 0x0000002300237308 */ /* 0x000e620000002400 */
[----:B------:R-:W-:Y:S01]  /*1e90*/  ISETP.GT.AND P2, PT, R0, 0x10, PT ;  /* 0x000000100000780c */ /* 0x000fe20003f44270 */
[----:B------:R-:W-:Y:S01]  /*1ea0*/  FMUL.FTZ R49, R49, UR4 ;  /* 0x0000000431317c20 */ /* 0x000fe20008410000 */
[----:B---3--:R-:W-:Y:S01]  /*1eb0*/  FSEL R31, R31, -INF , P3 ;  /* 0xff8000001f1f7808 */ /* 0x008fe20001800000 */
[----:B------:R-:W-:Y:S01]  /*1ec0*/  FMUL.FTZ R62, R62, UR4 ;  /* 0x000000043e3e7c20 */ /* 0x000fe20008410000 */
[----:B------:R-:W-:Y:S01]  /*1ed0*/  FMNMX.FTZ R4, R9, R4, !PT ;  /* 0x0000000409047209 */ /* 0x000fe20007810000 */
[----:B------:R-:W-:Y:S01]  /*1ee0*/  FMUL.FTZ R52, R52, UR4 ;  /* 0x0000000434347c20 */ /* 0x000fe20008410000 */
[----:B------:R-:W-:Y:S01]  /*1ef0*/  ISETP.GT.AND P1, PT, R0, 0x11, PT ;  /* 0x000000110000780c */ /* 0x000fe20003f24270 */
[----:B------:R-:W2:Y:S01]  /*1f00*/  MUFU.TANH R25, R25 ;  /* 0x0000001900197308 */ /* 0x000ea20000002400 */
[----:B----4-:R-:W-:Y:S01]  /*1f10*/  FSEL R19, R34, -INF , P2 ;  /* 0xff80000022137808 */ /* 0x010fe20001000000 */
[----:B------:R-:W-:Y:S01]  /*1f20*/  FMUL.FTZ R63, R63, UR4 ;  /* 0x000000043f3f7c20 */ /* 0x000fe20008410000 */
[----:B------:R-:W-:Y:S01]  /*1f30*/  FMNMX.FTZ R4, R31, R4, !PT ;  /* 0x000000041f047209 */ /* 0x000fe20007810000 */
[----:B------:R-:W-:Y:S01]  /*1f40*/  FMUL.FTZ R53, R53, UR4 ;  /* 0x0000000435357c20 */ /* 0x000fe20008410000 */
[----:B0-----:R-:W-:Y:S01]  /*1f50*/  FSEL R11, R24, -INF , P6 ;  /* 0xff800000180b7808 */ /* 0x001fe20003000000 */
[----:B------:R-:W-:Y:S01]  /*1f60*/  FMUL.FTZ R66, R66, UR4 ;  /* 0x0000000442427c20 */ /* 0x000fe20008410000 */
[----:B------:R-:W-:Y:S01]  /*1f70*/  ISETP.GT.AND P6, PT, R0, 0x18, PT ;  /* 0x000000180000780c */ /* 0x000fe20003fc4270 */
[----:B------:R-:W0:Y:S01]  /*1f80*/  MUFU.TANH R38, R38 ;  /* 0x0000002600267308 */ /* 0x000e220000002400 */
[----:B-1----:R-:W-:Y:S01]  /*1f90*/  FSEL R35, R35, -INF , P1 ;  /* 0xff80000023237808 */ /* 0x002fe20000800000 */
[----:B------:R-:W-:Y:S01]  /*1fa0*/  FMUL.FTZ R56, R56, UR4 ;  /* 0x0000000438387c20 */ /* 0x000fe20008410000 */
[----:B------:R-:W-:Y:S01]  /*1fb0*/  FMNMX.FTZ R4, R19, R4, !PT ;  /* 0x0000000413047209 */ /* 0x000fe20007810000 */
[----:B------:R-:W-:Y:S01]  /*1fc0*/  FMUL.FTZ R67, R67, UR4 ;  /* 0x0000000443437c20 */ /* 0x000fe20008410000 */
[----:B------:R-:W-:Y:S01]  /*1fd0*/  FMUL.FTZ R57, R57, UR4 ;  /* 0x0000000439397c20 */ /* 0x000fe20008410000 */
[----:B------:R-:W-:Y:S01]  /*1fe0*/  FMUL.FTZ R70, R70, UR4 ;  /* 0x0000000446467c20 */ /* 0x000fe20008410000 */
[----:B------:R-:W-:Y:S01]  /*1ff0*/  FMNMX.FTZ R4, R35, R4, !PT ;  /* 0x0000000423047209 */ /* 0x000fe20007810000 */
[----:B------:R-:W1:Y:S01]  /*2000*/  MUFU.TANH R28, R28 ;  /* 0x0000001c001c7308 */ /* 0x000e620000002400 */
[----:B--2---:R-:W-:Y:S01]  /*2010*/  FSEL R25, R25, -INF , P5 ;  /* 0xff80000019197808 */ /* 0x004fe20002800000 */
[----:B------:R-:W-:Y:S01]  /*2020*/  FMUL.FTZ R71, R71, UR4 ;  /* 0x0000000447477c20 */ /* 0x000fe20008410000 */
[----:B------:R-:W-:Y:S01]  /*2030*/  ISETP.GT.AND P5, PT, R0, 0x19, PT ;  /* 0x000000190000780c */ /* 0x000fe20003fa4270 */
[----:B------:R-:W-:Y:S01]  /*2040*/  FMUL.FTZ R60, R60, UR4 ;  /* 0x000000043c3c7c20 */ /* 0x000fe20008410000 */
[----:B------:R-:W-:Y:S01]  /*2050*/  ULDC UR5, c[0x0][0x988] ;  /* 0x0002620000057ab9 */ /* 0x000fe20000000800 */
[----:B------:R-:W-:Y:S01]  /*2060*/  FMUL.FTZ R61, R61, UR4 ;  /* 0x000000043d3d7c20 */ /* 0x000fe20008410000 */
[----:B------:R-:W-:Y:S01]  /*2070*/  P2R R12, PR, RZ, 0x1 ;  /* 0x00000001ff0c7803 */ /* 0x000fe20000000000 */
[----:B------:R-:W2:Y:S01]  /*2080*/  MUFU.TANH R39, R39 ;  /* 0x0000002700277308 */ /* 0x000ea20000002400 */
[----:B0-----:R-:W-:Y:S01]  /*2090*/  FSEL R23, R38, -INF , P6 ;  /* 0xff80000026177808 */ /* 0x001fe20003000000 */
[----:B------:R-:W-:Y:S01]  /*20a0*/  FMUL.FTZ R64, R64, UR4 ;  /* 0x0000000440407c20 */ /* 0x000fe20008410000 */
[----:B------:R-:W-:Y:S01]  /*20b0*/  FMUL.FTZ R65, R65, UR4 ;  /* 0x0000000441417c20 */ /* 0x000fe20008410000 */
[----:B------:R-:W-:Y:S01]  /*20c0*/  FMUL.FTZ R68, R68, UR4 ;  /* 0x0000000444447c20 */ /* 0x000fe20008410000 */
[----:B------:R-:W-:Y:S01]  /*20d0*/  FMNMX.FTZ R4, R23, R4, !PT ;  /* 0x0000000417047209 */ /* 0x000fe20007810000 */
[----:B------:R-:W-:Y:S01]  /*20e0*/  FMUL.FTZ R69, R69, UR4 ;  /* 0x0000000445457c20 */ /* 0x000fe20008410000 */
[----:B------:R-:W0:Y:S01]  /*20f0*/  S2UR UR7, SR_CgaCtaId ;  /* 0x00000000000779c3 */ /* 0x000e220000008800 */
[----:B------:R-:W3:Y:S01]  /*2100*/  MUFU.TANH R29, R29 ;  /* 0x0000001d001d7308 */ /* 0x000ee20000002400 */
[----:B-1----:R-:W-:Y:S01]  /*2110*/  FSEL R13, R28, -INF , P4 ;  /* 0xff8000001c0d7808 */ /* 0x002fe20002000000 */
[----:B------:R-:W-:Y:S01]  /*2120*/  UIADD3 UR59, UR39, -0x2, URZ ;  /* 0xfffffffe273b7890 */ /* 0x000fe2000fffe03f */
[----:B------:R-:W-:Y:S01]  /*2130*/  ISETP.GT.AND P4, PT, R0, 0x20, PT ;  /* 0x000000200000780c */ /* 0x000fe20003f84270 */
[----:B------:R-:W-:Y:S01]  /*2140*/  UIADD3 UR4, UR38, 0x30840, URZ ;  /* 0x0003084026047890 */ /* 0x000fe2000fffe03f */
[----:B------:R-:W-:Y:S01]  /*2150*/  R2UR UR6, R16 ;  /* 0x00000000100672ca */ /* 0x000fe200000e0000 */
[----:B------:R-:W-:Y:S01]  /*2160*/  UMOV UR39, URZ ;  /* 0x0000003f00277c82 */ /* 0x000fe20008000000 */
[--C-:B------:R-:W-:Y:S01]  /*2170*/  IMAD.MOV.U32 R118, RZ, RZ, R119.reuse ;  /* 0x000000ffff767224 */ /* 0x100fe200078e0077 */
[----:B------:R-:W1:Y:S01]  /*2180*/  MUFU.TANH R42, R42 ;  /* 0x0000002a002a7308 */ /* 0x000e620000002400 */
[----:B--2---:R-:W-:Y:S01]  /*2190*/  FSEL R39, R39, -INF , P5 ;  /* 0xff80000027277808 */ /* 0x004fe20002800000 */
[--C-:B------:R-:W-:Y:S01]  /*21a0*/  IMAD.MOV.U32 R117, RZ, RZ, R119.reuse ;  /* 0x000000ffff757224 */ /* 0x100fe200078e0077 */
[-C--:B------:R-:W-:Y:S01]  /*21b0*/  MOV R116, R119.reuse ;  /* 0x0000007700747202 */ /* 0x080fe20000000f00 */
[--C-:B------:R-:W-:Y:S01]  /*21c0*/  IMAD.MOV.U32 R115, RZ, RZ, R119.reuse ;  /* 0x000000ffff737224 */ /* 0x100fe200078e0077 */
[----:B------:R-:W-:Y:S01]  /*21d0*/  FMNMX.FTZ R4, R39, R4, !PT ;  /* 0x0000000427047209 */ /* 0x000fe20007810000 */
[--C-:B------:R-:W-:Y:S01]  /*21e0*/  IMAD.MOV.U32 R114, RZ, RZ, R119.reuse ;  /* 0x000000ffff727224 */ /* 0x100fe200078e0077 */
[-C--:B------:R-:W-:Y:S01]  /*21f0*/  MOV R113, R119.reuse ;  /* 0x0000007700717202 */ /* 0x080fe20000000f00 */
[----:B------:R-:W2:Y:S01]  /*2200*/  MUFU.TANH R32, R32 ;  /* 0x0000002000207308 */ /* 0x000ea20000002400 */
[----:B---3--:R-:W-:Y:S01]  /*2210*/  FSEL R29, R29, -INF , P3 ;  /* 0xff8000001d1d7808 */ /* 0x008fe20001800000 */
[----:B------:R-:W-:Y:S01]  /*2220*/  UISETP.GE.AND UP0, UPT, UR59, UR6, UPT ;  /* 0x000000063b00728c */ /* 0x000fe2000bf06270 */
[----:B------:R-:W-:Y:S01]  /*2230*/  ISETP.GT.AND P3, PT, R0, 0x21, PT ;  /* 0x000000210000780c */ /* 0x000fe20003f64270 */
[--C-:B------:R-:W-:Y:S01]  /*2240*/  IMAD.MOV.U32 R112, RZ, RZ, R119.reuse ;  /* 0x000000ffff707224 */ /* 0x100fe200078e0077 */
[-C--:B------:R-:W-:Y:S01]  /*2250*/  MOV R110, R119.reuse ;  /* 0x00000077006e7202 */ /* 0x080fe20000000f00 */
[--C-:B------:R-:W-:Y:S01]  /*2260*/  IMAD.MOV.U32 R111, RZ, RZ, R119.reuse ;  /* 0x000000ffff6f7224 */ /* 0x100fe200078e0077 */
[----:B0-----:R-:W-:Y:S01]  /*2270*/  UPRMT UR4, UR7, 0x654, UR4 ;  /* 0x0000065407047896 */ /* 0x001fe20008000004 */
[----:B------:R-:W0:Y:S01]  /*2280*/  MUFU.TANH R43, R43 ;  /* 0x0000002b002b7308 */ /* 0x000e220000002400 */
[----:B-1----:R-:W-:Y:S01]  /*2290*/  FSEL R73, R42, -INF , P4 ;  /* 0xff8000002a497808 */ /* 0x002fe20002000000 */
[--C-:B------:R-:W-:Y:S01]  /*22a0*/  IMAD.MOV.U32 R109, RZ, RZ, R119.reuse ;  /* 0x000000ffff6d7224 */ /* 0x100fe200078e0077 */
[-C--:B------:R-:W-:Y:S01]  /*22b0*/  MOV R107, R119.reuse ;  /* 0x00000077006b7202 */ /* 0x080fe20000000f00 */
[--C-:B------:R-:W-:Y:S01]  /*22c0*/  IMAD.MOV.U32 R108, RZ, RZ, R119.reuse ;  /* 0x000000ffff6c7224 */ /* 0x100fe200078e0077 */
[----:B------:R-:W-:Y:S01]  /*22d0*/  FMNMX.FTZ R4, R73, R4, !PT ;  /* 0x0000000449047209 */ /* 0x000fe20007810000 */
[--C-:B------:R-:W-:Y:S01]  /*22e0*/  IMAD.MOV.U32 R106, RZ, RZ, R119.reuse ;  /* 0x000000ffff6a7224 */ /* 0x100fe200078e0077 */
[-C--:B------:R-:W-:Y:S01]  /*22f0*/  MOV R104, R119.reuse ;  /* 0x0000007700687202 */ /* 0x080fe20000000f00 */
[----:B------:R-:W1:Y:S01]  /*2300*/  MUFU.TANH R33, R33 ;  /* 0x0000002100217308 */ /* 0x000e620000002400 */
[----:B--2---:R-:W-:Y:S01]  /*2310*/  FSEL R15, R32, -INF , P2 ;  /* 0xff800000200f7808 */ /* 0x004fe20001000000 */
[----:B------:R-:W-:Y:S01]  /*2320*/  SYNCS.ARRIVE.TRANS64.RED.A1T0 RZ, [UR4], RZ ;  /* 0x000000ffffff79a7 */ /* 0x000fe20008100404 */
[C---:B------:R-:W-:Y:S01]  /*2330*/  ISETP.GT.AND P2, PT, R0.reuse, 0x28, PT ;  /* 0x000000280000780c */ /* 0x040fe20003f44270 */
[--C-:B------:R-:W-:Y:S01]  /*2340*/  IMAD.MOV.U32 R105, RZ, RZ, R119.reuse ;  /* 0x000000ffff697224 */ /* 0x100fe200078e0077 */
[-C--:B------:R-:W-:Y:S01]  /*2350*/  MOV R101, R119.reuse ;  /* 0x0000007700657202 */ /* 0x080fe20000000f00 */
[--C-:B------:R-:W-:Y:S01]  /*2360*/  IMAD.MOV.U32 R103, RZ, RZ, R119.reuse ;  /* 0x000000ffff677224 */ /* 0x100fe200078e0077 */
[-C--:B------:R-:W-:Y:S01]  /*2370*/  MOV R98, R119.reuse ;  /* 0x0000007700627202 */ /* 0x080fe20000000f00 */
[----:B------:R-:W2:Y:S01]  /*2380*/  MUFU.TANH R46, R46 ;  /* 0x0000002e002e7308 */ /* 0x000ea20000002400 */
[----:B0-----:R-:W-:Y:S01]  /*2390*/  FSEL R75, R43, -INF , P3 ;  /* 0xff8000002b4b7808 */ /* 0x001fe20001800000 */
[--C-:B------:R-:W-:Y:S01]  /*23a0*/  IMAD.MOV.U32 R102, RZ, RZ, R119.reuse ;  /* 0x000000ffff667224 */ /* 0x100fe200078e0077 */
[-C--:B------:R-:W-:Y:S01]  /*23b0*/  MOV R92, R119.reuse ;  /* 0x00000077005c7202 */ /* 0x080fe20000000f00 */
[--C-:B------:R-:W-:Y:S01]  /*23c0*/  IMAD.MOV.U32 R100, RZ, RZ, R119.reuse ;  /* 0x000000ffff647224 */ /* 0x100fe200078e0077 */
[----:B------:R-:W-:Y:S01]  /*23d0*/  FMNMX.FTZ R4, R75, R4, !PT ;  /* 0x000000044b047209 */ /* 0x000fe20007810000 */
[--C-:B------:R-:W-:Y:S01]  /*23e0*/  IMAD.MOV.U32 R99, RZ, RZ, R119.reuse ;  /* 0x000000ffff637224 */ /* 0x100fe200078e0077 */
[-C--:B------:R-:W-:Y:S01]  /*23f0*/  MOV R86, R119.reuse ;  /* 0x0000007700567202 */ /* 0x080fe20000000f00 */
[----:B------:R-:W0:Y:S01]  /*2400*/  MUFU.TANH R36, R36 ;  /* 0x0000002400247308 */ /* 0x000e220000002400 */
[----:B-1----:R-:W-:Y:S01]  /*2410*/  FSEL R33, R33, -INF , P1 ;  /* 0xff80000021217808 */ /* 0x002fe20000800000 */
[--C-:B------:R-:W-:Y:S01]  /*2420*/  IMAD.MOV.U32 R96, RZ, RZ, R119.reuse ;  /* 0x000000ffff607224 */ /* 0x100fe200078e0077 */
[----:B------:R-:W-:Y:S01]  /*2430*/  ISETP.GT.AND P1, PT, R0, 0x29, PT ;  /* 0x000000290000780c */ /* 0x000fe20003f24270 */
[--C-:B------:R-:W-:Y:S01]  /*2440*/  IMAD.MOV.U32 R94, RZ, RZ, R119.reuse ;  /* 0x000000ffff5e7224 */ /* 0x100fe200078e0077 */
[-C--:B------:R-:W-:Y:S01]  /*2450*/  MOV R80, R119.reuse ;  /* 0x0000007700507202 */ /* 0x080fe20000000f00 */
[--C-:B------:R-:W-:Y:S01]  /*2460*/  IMAD.MOV.U32 R90, RZ, RZ, R119.reuse ;  /* 0x000000ffff5a7224 */ /* 0x100fe200078e0077 */
[-C--:B------:R-:W-:Y:S01]  /*2470*/  MOV R74, R119.reuse ;  /* 0x00000077004a7202 */ /* 0x080fe20000000f00 */
[----:B------:R-:W1:Y:S01]  /*2480*/  MUFU.TANH R47, R47 ;  /* 0x0000002f002f7308 */ /* 0x000e620000002400 */
[----:B--2---:R-:W-:Y:S01]  /*2490*/  FSEL R77, R46, -INF , P2 ;  /* 0xff8000002e4d7808 */ /* 0x004fe20001000000 */
[--C-:B------:R-:W-:Y:S01]  /*24a0*/  IMAD.MOV.U32 R88, RZ, RZ, R119.reuse ;  /* 0x000000ffff587224 */ /* 0x100fe200078e0077 */
[----:B------:R-:W-:Y:S01]  /*24b0*/  MOV R38, R119 ;  /* 0x0000007700267202 */ /* 0x000fe20000000f00 */
[--C-:B------:R-:W-:Y:S01]  /*24c0*/  IMAD.MOV.U32 R84, RZ, RZ, R119.reuse ;  /* 0x000000ffff547224 */ /* 0x100fe200078e0077 */
[----:B------:R-:W-:Y:S01]  /*24d0*/  FMNMX.FTZ R4, R77, R4, !PT ;  /* 0x000000044d047209 */ /* 0x000fe20007810000 */
[----:B------:R-:W-:-:S02]  /*24e0*/  IMAD.MOV.U32 R82, RZ, RZ, R119 ;  /* 0x000000ffff527224 */ /* 0x000fc400078e0077 */
[----:B------:R-:W2:Y:S01]  /*24f0*/  MUFU.TANH R37, R37 ;  /* 0x0000002500257308 */ /* 0x000ea20000002400 */
[----:B0-----:R-:W-:Y:S01]  /*2500*/  FSEL R21, R36, -INF , P6 ;  /* 0xff80000024157808 */ /* 0x001fe20003000000 */
[--C-:B------:R-:W-:Y:S01]  /*2510*/  IMAD.MOV.U32 R78, RZ, RZ, R119.reuse ;  /* 0x000000ffff4e7224 */ /* 0x100fe200078e0077 */
[----:B------:R-:W-:Y:S01]  /*2520*/  ISETP.GT.AND P6, PT, R0, 0x30, PT ;  /* 0x000000300000780c */ /* 0x000fe20003fc4270 */
[--C-:B------:R-:W-:Y:S02]  /*2530*/  IMAD.MOV.U32 R76, RZ, RZ, R119.reuse ;  /* 0x000000ffff4c7224 */ /* 0x100fe400078e0077 */
[--C-:B------:R-:W-:Y:S02]  /*2540*/  IMAD.MOV.U32 R72, RZ, RZ, R119.reuse ;  /* 0x000000ffff487224 */ /* 0x100fe400078e0077 */
[----:B------:R-:W0:Y:S01]  /*2550*/  MUFU.TANH R50, R50 ;  /* 0x0000003200327308 */ /* 0x000e220000002400 */
[----:B-1----:R-:W-:Y:S01]  /*2560*/  FSEL R79, R47, -INF , P1 ;  /* 0xff8000002f4f7808 */ /* 0x002fe20000800000 */
[----:B------:R-:W-:-:S02]  /*2570*/  IMAD.MOV.U32 R46, RZ, RZ, R119 ;  /* 0x000000ffff2e7224 */ /* 0x000fc400078e0077 */
[----:B------:R-:W-:Y:S01]  /*2580*/  IMAD.MOV.U32 R42, RZ, RZ, R119 ;  /* 0x000000ffff2a7224 */ /* 0x000fe200078e0077 */
[----:B------:R-:W-:-:S03]  /*2590*/  FMNMX.FTZ R4, R79, R4, !PT ;  /* 0x000000044f047209 */ /* 0x000fc60007810000 */
[----:B------:R-:W1:Y:S01]  /*25a0*/  MUFU.TANH R40, R40 ;  /* 0x0000002800287308 */ /* 0x000e620000002400 */
[----:B--2---:R-:W-:Y:S02]  /*25b0*/  FSEL R37, R37, -INF , P5 ;  /* 0xff80000025257808 */ /* 0x004fe40002800000 */
[----:B------:R-:W-:-:S05]  /*25c0*/  ISETP.GT.AND P5, PT, R0, 0x31, PT ;  /* 0x000000310000780c */ /* 0x000fca0003fa4270 */
[----:B------:R-:W2:Y:S01]  /*25d0*/  MUFU.TANH R51, R51 ;  /* 0x0000003300337308 */ /* 0x000ea20000002400 */
[----:B0-----:R-:W-:Y:S02]  /*25e0*/  FSEL R81, R50, -INF , P6 ;  /* 0xff80000032517808 */ /* 0x001fe40003000000 */
[----:B------:R-:W-:Y:S02]  /*25f0*/  MOV R50, R119 ;  /* 0x0000007700327202 */ /* 0x000fe40000000f00 */
[----:B------:R-:W-:-:S03]  /*2600*/  FMNMX.FTZ R4, R81, R4, !PT ;  /* 0x0000000451047209 */ /* 0x000fc60007810000 */
[----:B------:R-:W0:Y:S01]  /*2610*/  MUFU.TANH R41, R41 ;  /* 0x0000002900297308 */ /* 0x000e220000002400 */
[----:B-1----:R-:W-:Y:S01]  /*2620*/  FSEL R43, R40, -INF , P4 ;  /* 0xff800000282b7808 */ /* 0x002fe20002000000 */
[----:B------:R-:W-:Y:S01]  /*2630*/  IMAD.MOV.U32 R40, RZ, RZ, R119 ;  /* 0x000000ffff287224 */ /* 0x000fe200078e0077 */
[----:B------:R-:W-:-:S05]  /*2640*/  ISETP.GT.AND P4, PT, R0, 0x38, PT ;  /* 0x000000380000780c */ /* 0x000fca0003f84270 */
[----:B------:R-:W1:Y:S01]  /*2650*/  MUFU.TANH R54, R54 ;  /* 0x0000003600367308 */ /* 0x000e620000002400 */
[----:B--2---:R-:W-:-:S04]  /*2660*/  FSEL R83, R51, -INF , P5 ;  /* 0xff80000033537808 */ /* 0x004fc80002800000 */
[----:B------:R-:W-:-:S03]  /*2670*/  FMNMX.FTZ R4, R83, R4, !PT ;  /* 0x0000000453047209 */ /* 0x000fc60007810000 */
[----:B------:R-:W2:Y:S01]  /*2680*/  MUFU.TANH R44, R44 ;  /* 0x0000002c002c7308 */ /* 0x000ea20000002400 */
[----:B0-----:R-:W-:Y:S02]  /*2690*/  FSEL R41, R41, -INF , P3 ;  /* 0xff80000029297808 */ /* 0x001fe40001800000 */
[----:B------:R-:W-:-:S05]  /*26a0*/  ISETP.GT.AND P3, PT, R0, 0x39, PT ;  /* 0x000000390000780c */ /* 0x000fca0003f64270 */
[----:B------:R-:W0:Y:S01]  /*26b0*/  MUFU.TANH R55, R55 ;  /* 0x0000003700377308 */ /* 0x000e220000002400 */
[----:B-1----:R-:W-:Y:S01]  /*26c0*/  FSEL R85, R54, -INF , P4 ;  /* 0xff80000036557808 */ /* 0x002fe20002000000 */
[----:B------:R-:W-:-:S03]  /*26d0*/  IMAD.MOV.U32 R54, RZ, RZ, R119 ;  /* 0x000000ffff367224 */ /* 0x000fc600078e0077 */
[----:B------:R-:W-:-:S03]  /*26e0*/  FMNMX.FTZ R4, R85, R4, !PT ;  /* 0x0000000455047209 */ /* 0x000fc60007810000 */
[----:B------:R-:W1:Y:S01]  /*26f0*/  MUFU.TANH R45, R45 ;  /* 0x0000002d002d7308 */ /* 0x000e620000002400 */
[----:B--2---:R-:W-:Y:S02]  /*2700*/  FSEL R47, R44, -INF , P2 ;  /* 0xff8000002c2f7808 */ /* 0x004fe40001000000 */
[----:B------:R-:W-:Y:S02]  /*2710*/  ISETP.GT.AND P2, PT, R0, 0x40, PT ;  /* 0x000000400000780c */ /* 0x000fe40003f44270 */
[----:B------:R-:W-:-:S03]  /*2720*/  MOV R44, R119 ;  /* 0x00000077002c7202 */ /* 0x000fc60000000f00 */
[----:B------:R-:W2:Y:S01]  /*2730*/  MUFU.TANH R58, R58 ;  /* 0x0000003a003a7308 */ /* 0x000ea20000002400 */
[----:B0-----:R-:W-:-:S04]  /*2740*/  FSEL R87, R55, -INF , P3 ;  /* 0xff80000037577808 */ /* 0x001fc80001800000 */
[----:B------:R-:W-:-:S03]  /*2750*/  FMNMX.FTZ R4, R87, R4, !PT ;  /* 0x0000000457047209 */ /* 0x000fc60007810000 */
[----:B------:R-:W0:Y:S01]  /*2760*/  MUFU.TANH R48, R48 ;  /* 0x0000003000307308 */ /* 0x000e220000002400 */
[----:B-1----:R-:W-:Y:S02]  /*2770*/  FSEL R45, R45, -INF , P1 ;  /* 0xff8000002d2d7808 */ /* 0x002fe40000800000 */
[----:B------:R-:W-:-:S05]  /*2780*/  ISETP.GT.AND P1, PT, R0, 0x41, PT ;  /* 0x000000410000780c */ /* 0x000fca0003f24270 */
[----:B------:R-:W1:Y:S01]  /*2790*/  MUFU.TANH R59, R59 ;  /* 0x0000003b003b7308 */ /* 0x000e620000002400 */
[----:B--2---:R-:W-:Y:S01]  /*27a0*/  FSEL R89, R58, -INF , P2 ;  /* 0xff8000003a597808 */ /* 0x004fe20001000000 */
[----:B------:R-:W-:-:S03]  /*27b0*/  IMAD.MOV.U32 R58, RZ, RZ, R119 ;  /* 0x000000ffff3a7224 */ /* 0x000fc600078e0077 */
[----:B------:R-:W-:-:S03]  /*27c0*/  FMNMX.FTZ R4, R89, R4, !PT ;  /* 0x0000000459047209 */ /* 0x000fc60007810000 */
[----:B------:R-:W2:Y:S01]  /*27d0*/  MUFU.TANH R49, R49 ;  /* 0x0000003100317308 */ /* 0x000ea20000002400 */
[----:B0-----:R-:W-:Y:S01]  /*27e0*/  FSEL R51, R48, -INF , P6 ;  /* 0xff80000030337808 */ /* 0x001fe20003000000 */
[----:B------:R-:W-:Y:S01]  /*27f0*/  IMAD.MOV.U32 R48, RZ, RZ, R119 ;  /* 0x000000ffff307224 */ /* 0x000fe200078e0077 */
[----:B------:R-:W-:-:S05]  /*2800*/  ISETP.GT.AND P6, PT, R0, 0x48, PT ;  /* 0x000000480000780c */ /* 0x000fca0003fc4270 */
[----:B------:R-:W0:Y:S01]  /*2810*/  MUFU.TANH R62, R62 ;  /* 0x0000003e003e7308 */ /* 0x000e220000002400 */
[----:B-1----:R-:W-:-:S04]  /*2820*/  FSEL R91, R59, -INF , P1 ;  /* 0xff8000003b5b7808 */ /* 0x002fc80000800000 */
        /* <DEDUP_REMOVED lines=32> */
[----:B------:R-:W-:Y:S01]  /*2a30*/  MUFU.TANH R60, R60 ;  /* 0x0000003c003c7308 */ /* 0x000fe20000002400 */
[----:B--2---:R-:W-:Y:S01]  /*2a40*/  FSEL R97, R70, -INF , P2 ;  /* 0xff80000046617808 */ /* 0x004fe20001000000 */
[----:B------:R-:W-:-:S03]  /*2a50*/  IMAD.MOV.U32 R70, RZ, RZ, R119 ;  /* 0x000000ffff467224 */ /* 0x000fc600078e0077 */
[----:B------:R-:W-:-:S03]  /*2a60*/  FMNMX.FTZ R4, R97, R4, !PT ;  /* 0x0000000461047209 */ /* 0x000fc60007810000 */
[----:B------:R-:W1:Y:S01]  /*2a70*/  MUFU.TANH R61, R61 ;  /* 0x0000003d003d7308 */ /* 0x000e620000002400 */
[----:B0-----:R-:W-:-:S04]  /*2a80*/  FSEL R71, R71, -INF , P1 ;  /* 0xff80000047477808 */ /* 0x001fc80000800000 */
[----:B------:R-:W-:Y:S01]  /*2a90*/  FMNMX.FTZ R0, R71, R4, !PT ;  /* 0x0000000447007209 */ /* 0x000fe20007810000 */
[----:B------:R-:W-:Y:S02]  /*2aa0*/  IMAD.U32 R4, RZ, RZ, UR5 ;  /* 0x00000005ff047e24 */ /* 0x000fe4000f8e00ff */
[----:B------:R-:W-:Y:S02]  /*2ab0*/  MUFU.TANH R64, R64 ;  /* 0x0000004000407308 */ /* 0x000fe40000002400 */
[----:B------:R-:W0:Y:S06]  /*2ac0*/  SHFL.BFLY PT, R5, R0, 0x2, 0x1f ;  /* 0x0c401f0000057f89 */ /* 0x000e2c00000e0000 */
[----:B------:R-:W2:Y:S01]  /*2ad0*/  MUFU.TANH R65, R65 ;  /* 0x0000004100417308 */ /* 0x000ea20000002400 */
[----:B-1----:R-:W-:-:S07]  /*2ae0*/  FSEL R61, R61, -INF , P5 ;  /* 0xff8000003d3d7808 */ /* 0x002fce0002800000 */
[----:B------:R-:W-:Y:S08]  /*2af0*/  MUFU.TANH R68, R68 ;  /* 0x0000004400447308 */ /* 0x000ff00000002400 */
[----:B------:R-:W1:Y:S01]  /*2b00*/  MUFU.TANH R69, R69 ;  /* 0x0000004500457308 */ /* 0x000e620000002400 */
[----:B--2---:R-:W-:Y:S02]  /*2b10*/  FSEL R65, R65, -INF , P3 ;  /* 0xff80000041417808 */ /* 0x004fe40001800000 */
[----:B0-----:R-:W-:-:S02]  /*2b20*/  FMNMX.FTZ R8, R0, R5, !PT ;  /* 0x0000000500087209 */ /* 0x001fc40007810000 */
[----:B------:R-:W-:-:S03]  /*2b30*/  FMNMX.FTZ R0, R11, R25, !PT ;  /* 0x000000190b007209 */ /* 0x000fc60007810000 */
[----:B------:R-:W0:Y:S01]  /*2b40*/  SHFL.BFLY PT, R5, R8, 0x1, 0x1f ;  /* 0x0c201f0008057f89 */ /* 0x000e2200000e0000 */
[----:B------:R-:W-:-:S04]  /*2b50*/  FMNMX.FTZ R0, R13, R0, !PT ;  /* 0x000000000d007209 */ /* 0x000fc80007810000 */
[----:B------:R-:W-:-:S04]  /*2b60*/  FMNMX.FTZ R0, R29, R0, !PT ;  /* 0x000000001d007209 */ /* 0x000fc80007810000 */
[----:B------:R-:W-:Y:S02]  /*2b70*/  FMNMX.FTZ R0, R15, R0, !PT ;  /* 0x000000000f007209 */ /* 0x000fe40007810000 */
[----:B-1----:R-:W-:Y:S02]  /*2b80*/  FSEL R69, R69, -INF , P1 ;  /* 0xff80000045457808 */ /* 0x002fe40000800000 */
[----:B------:R-:W-:-:S04]  /*2b90*/  FMNMX.FTZ R0, R33, R0, !PT ;  /* 0x0000000021007209 */ /* 0x000fc80007810000 */
[----:B------:R-:W-:-:S04]  /*2ba0*/  FMNMX.FTZ R0, R21, R0, !PT ;  /* 0x0000000015007209 */ /* 0x000fc80007810000 */
[----:B------:R-:W-:Y:S02]  /*2bb0*/  FMNMX.FTZ R0, R37, R0, !PT ;  /* 0x0000000025007209 */ /* 0x000fe40007810000 */
[----:B0-----:R-:W-:Y:S02]  /*2bc0*/  FMNMX.FTZ R5, R8, R5, !PT ;  /* 0x0000000508057209 */ /* 0x001fe40007810000 */
[----:B------:R-:W-:Y:S02]  /*2bd0*/  FMNMX.FTZ R0, R43, R0, !PT ;  /* 0x000000002b007209 */ /* 0x000fe40007810000 */
[C---:B------:R-:W-:Y:S01]  /*2be0*/  FSETP.NEU.FTZ.AND P0, PT, R5.reuse, -INF , PT ;  /* 0xff8000000500780b */ /* 0x040fe20003f1d000 */
[----:B------:R-:W-:Y:S01]  /*2bf0*/  FMUL.FTZ R10, R5, R4 ;  /* 0x00000004050a7220 */ /* 0x000fe20000410000 */
[----:B------:R-:W-:-:S04]  /*2c00*/  FMNMX.FTZ R0, R41, R0, !PT ;  /* 0x0000000029007209 */ /* 0x000fc80007810000 */
[----:B------:R-:W-:Y:S02]  /*2c10*/  FMNMX.FTZ R0, R47, R0, !PT ;  /* 0x000000002f007209 */ /* 0x000fe40007810000 */
[----:B------:R-:W-:Y:S02]  /*2c20*/  FSEL R10, R10, RZ, P0 ;  /* 0x000000ff0a0a7208 */ /* 0x000fe40000000000 */
[----:B------:R-:W-:Y:S02]  /*2c30*/  FMNMX.FTZ R0, R45, R0, !PT ;  /* 0x000000002d007209 */ /* 0x000fe40007810000 */
[----:B------:R-:W-:Y:S01]  /*2c40*/  ISETP.NE.AND P0, PT, R12, RZ, PT ;  /* 0x000000ff0c00720c */ /* 0x000fe20003f05270 */
[--C-:B------:R-:W-:Y:S01]  /*2c50*/  FFMA.FTZ R3, R3, R4, -R10.reuse ;  /* 0x0000000403037223 */ /* 0x100fe2000001080a */
[----:B------:R-:W-:Y:S01]  /*2c60*/  FMNMX.FTZ R0, R51, R0, !PT ;  /* 0x0000000033007209 */ /* 0x000fe20007810000 */
[-CC-:B------:R-:W-:Y:S01]  /*2c70*/  FFMA.FTZ R19, R19, R4.reuse, -R10.reuse ;  /* 0x0000000413137223 */ /* 0x180fe2000001080a */
[--C-:B------:R-:W-:Y:S01]  /*2c80*/  FFMA.FTZ R23, R23, R4, -R10.reuse ;  /* 0x0000000417177223 */ /* 0x100fe2000001080a */
[----:B------:R0:W-:Y:S01]  /*2c90*/  MUFU.EX2 R189, R3 ;  /* 0x0000000300bd7308 */ /* 0x0001e20000000800 */
[----:B------:R-:W-:Y:S01]  /*2ca0*/  FMNMX.FTZ R0, R49, R0, !PT ;  /* 0x0000000031007209 */ /* 0x000fe20007810000 */
[-CC-:B------:R-:W-:Y:S01]  /*2cb0*/  FFMA.FTZ R9, R9, R4.reuse, -R10.reuse ;  /* 0x0000000409097223 */ /* 0x180fe2000001080a */
[-CC-:B------:R-:W-:Y:S01]  /*2cc0*/  FFMA.FTZ R27, R27, R4.reuse, -R10.reuse ;  /* 0x000000041b1b7223 */ /* 0x180fe2000001080a */
[--C-:B------:R-:W-:Y:S01]  /*2cd0*/  FFMA.FTZ R31, R31, R4, -R10.reuse ;  /* 0x000000041f1f7223 */ /* 0x100fe2000001080a */
[----:B------:R-:W-:Y:S01]  /*2ce0*/  FMNMX.FTZ R0, R55, R0, !PT ;  /* 0x0000000037007209 */ /* 0x000fe20007810000 */
[-CC-:B------:R-:W-:Y:S01]  /*2cf0*/  FFMA.FTZ R35, R35, R4.reuse, -R10.reuse ;  /* 0x0000000423237223 */ /* 0x180fe2000001080a */
[--C-:B------:R-:W-:Y:S01]  /*2d00*/  FFMA.FTZ R39, R39, R4, -R10.reuse ;  /* 0x0000000427277223 */ /* 0x100fe2000001080a */
[----:B------:R1:W-:Y:S01]  /*2d10*/  MUFU.EX2 R185, R19 ;  /* 0x0000001300b97308 */ /* 0x0003e20000000800 */
[----:B------:R-:W-:Y:S01]  /*2d20*/  FMNMX.FTZ R0, R53, R0, !PT ;  /* 0x0000000035007209 */ /* 0x000fe20007810000 */
[-CC-:B------:R-:W-:Y:S01]  /*2d30*/  FFMA.FTZ R73, R73, R4.reuse, -R10.reuse ;  /* 0x0000000449497223 */ /* 0x180fe2000001080a */
[----:B0-----:R-:W-:Y:S01]  /*2d40*/  FSEL R3, R60, -INF , P6 ;  /* 0xff8000003c037808 */ /* 0x001fe20003000000 */
[--C-:B------:R-:W-:Y:S01]  /*2d50*/  FFMA.FTZ R75, R75, R4, -R10.reuse ;  /* 0x000000044b4b7223 */ /* 0x100fe2000001080a */
[----:B------:R-:W-:Y:S01]  /*2d60*/  FMNMX.FTZ R0, R59, R0, !PT ;  /* 0x000000003b007209 */ /* 0x000fe20007810000 */
[-CC-:B------:R-:W-:Y:S01]  /*2d70*/  FFMA.FTZ R77, R77, R4.reuse, -R10.reuse ;  /* 0x000000044d4d7223 */ /* 0x180fe2000001080a */
[--C-:B------:R-:W-:Y:S01]  /*2d80*/  FFMA.FTZ R79, R79, R4, -R10.reuse ;  /* 0x000000044f4f7223 */ /* 0x100fe2000001080a */
[----:B------:R0:W-:Y:S01]  /*2d90*/  MUFU.EX2 R187, R23 ;  /* 0x0000001700bb7308 */ /* 0x0001e20000000800 */
[----:B------:R-:W-:Y:S01]  /*2da0*/  FMNMX.FTZ R0, R57, R0, !PT ;  /* 0x0000000039007209 */ /* 0x000fe20007810000 */
[-CC-:B------:R-:W-:Y:S01]  /*2db0*/  FFMA.FTZ R81, R81, R4.reuse, -R10.reuse ;  /* 0x0000000451517223 */ /* 0x180fe2000001080a */
[----:B-1----:R-:W-:Y:S01]  /*2dc0*/  FSEL R19, R64, -INF , P4 ;  /* 0xff80000040137808 */ /* 0x002fe20002000000 */
        /* <DEDUP_REMOVED lines=12> */
[----:B------:R-:W0:Y:S01]  /*2e90*/  MUFU.EX2 R12, R27 ;  /* 0x0000001b000c7308 */ /* 0x000e220000000800 */
[----:B------:R-:W-:Y:S01]  /*2ea0*/  FMNMX.FTZ R0, R65, R0, !PT ;  /* 0x0000000041007209 */ /* 0x000fe20007810000 */
[-CC-:B------:R-:W-:Y:S01]  /*2eb0*/  FFMA.FTZ R95, R95, R4.reuse, -R10.reuse ;  /* 0x000000045f5f7223 */ /* 0x180fe2000001080a */
[-CC-:B------:R-:W-:Y:S01]  /*2ec0*/  FFMA.FTZ R67, R67, R4.reuse, -R10.reuse ;  /* 0x0000000443437223 */ /* 0x180fe2000001080a */
[--C-:B------:R-:W-:Y:S01]  /*2ed0*/  FFMA.FTZ R97, R97, R4, -R10.reuse ;  /* 0x0000000461617223 */ /* 0x100fe2000001080a */
[----:B------:R-:W-:Y:S01]  /*2ee0*/  FMNMX.FTZ R0, R23, R0, !PT ;  /* 0x0000000017007209 */ /* 0x000fe20007810000 */
[----:B------:R-:W-:Y:S01]  /*2ef0*/  FFMA.FTZ R10, R71, R4, -R10 ;  /* 0x00000004470a7223 */ /* 0x000fe2000001080a */
[-C--:B------:R-:W-:Y:S01]  /*2f00*/  MOV R71, R119.reuse ;  /* 0x0000007700477202 */ /* 0x080fe20000000f00 */
[----:B------:R2:W-:Y:S01]  /*2f10*/  MUFU.EX2 R14, R31 ;  /* 0x0000001f000e7308 */ /* 0x0005e20000000800 */
[----:B------:R-:W-:Y:S01]  /*2f20*/  FMNMX.FTZ R0, R69, R0, !PT ;  /* 0x0000000045007209 */ /* 0x000fe20007810000 */
[--C-:B------:R-:W-:Y:S01]  /*2f30*/  IMAD.MOV.U32 R64, RZ, RZ, R119.reuse ;  /* 0x000000ffff407224 */ /* 0x100fe200078e0077 */
[----:B------:R-:W-:Y:S01]  /*2f40*/  MOV R68, R119 ;  /* 0x0000007700447202 */ /* 0x000fe20000000f00 */
[----:B------:R-:W-:-:S02]  /*2f50*/  IMAD.MOV.U32 R60, RZ, RZ, R119 ;  /* 0x000000ffff3c7224 */ /* 0x000fc400078e0077 */
[----:B-1----:R-:W1:Y:S02]  /*2f60*/  SHFL.BFLY PT, R9, R0, 0x2, 0x1f ;  /* 0x0c401f0000097f89 */ /* 0x002e6400000e0000 */
[----:B------:R3:W-:Y:S01]  /*2f70*/  MUFU.EX2 R18, R35 ;  /* 0x0000002300127308 */ /* 0x0007e20000000800 */
[----:B0-----:R-:W-:Y:S01]  /*2f80*/  FADD.FTZ R34, R189, R12 ;  /* 0x0000000cbd227221 */ /* 0x001fe20000010000 */
[----:B------:R-:W-:Y:S01]  /*2f90*/  F2FP.BF16.F32.PACK_AB R189, R12, R189 ;  /* 0x000000bd0cbd723e */ /* 0x000fe200000010ff */
[----:B--2---:R-:W-:-:S05]  /*2fa0*/  IMAD.MOV.U32 R31, RZ, RZ, R119 ;  /* 0x000000ffff1f7224 */ /* 0x004fca00078e0077 */
[----:B------:R0:W-:Y:S01]  /*2fb0*/  MUFU.EX2 R20, R39 ;  /* 0x0000002700147308 */ /* 0x0001e20000000800 */
[----:B---3--:R-:W-:-:S07]  /*2fc0*/  MOV R35, R119 ;  /* 0x0000007700237202 */ /* 0x008fce0000000f00 */
[----:B------:R-:W-:Y:S01]  /*2fd0*/  MUFU.EX2 R73, R73 ;  /* 0x0000004900497308 */ /* 0x000fe20000000800 */
[----:B0-----:R-:W-:Y:S01]  /*2fe0*/  IMAD.MOV.U32 R39, RZ, RZ, R119 ;  /* 0x000000ffff277224 */ /* 0x001fe200078e0077 */
[----:B-1----:R-:W-:-:S06]  /*2ff0*/  FMNMX.FTZ R8, R0, R9, !PT ;  /* 0x0000000900087209 */ /* 0x002fcc0007810000 */
[----:B------:R0:W1:Y:S01]  /*3000*/  MUFU.EX2 R22, R75 ;  /* 0x0000004b00167308 */ /* 0x0000620000000800 */
[----:B------:R-:W2:Y:S07]  /*3010*/  SHFL.BFLY PT, R9, R8, 0x1, 0x1f ;  /* 0x0c201f0008097f89 */ /* 0x000eae00000e0000 */
[----:B------:R-:W-:Y:S01]  /*3020*/  MUFU.EX2 R77, R77 ;  /* 0x0000004d004d7308 */ /* 0x000fe20000000800 */
[----:B0-----:R-:W-:-:S07]  /*3030*/  IMAD.MOV.U32 R75, RZ, RZ, R119 ;  /* 0x000000ffff4b7224 */ /* 0x001fce00078e0077 */
[----:B------:R0:W3:Y:S01]  /*3040*/  MUFU.EX2 R24, R79 ;  /* 0x0000004f00187308 */ /* 0x0000e20000000800 */
[----:B-1----:R-:W-:-:S07]  /*3050*/  F2FP.BF16.F32.PACK_AB R181, R22, R73 ;  /* 0x0000004916b5723e */ /* 0x002fce00000010ff */
[----:B------:R-:W-:Y:S01]  /*3060*/  MUFU.EX2 R81, R81 ;  /* 0x0000005100517308 */ /* 0x000fe20000000800 */
[----:B0-----:R-:W-:Y:S01]  /*3070*/  IMAD.MOV.U32 R79, RZ, RZ, R119 ;  /* 0x000000ffff4f7224 */ /* 0x001fe200078e0077 */
[----:B--2---:R-:W-:-:S04]  /*3080*/  FMNMX.FTZ R9, R8, R9, !PT ;  /* 0x0000000908097209 */ /* 0x004fc80007810000 */
[C---:B------:R-:W-:Y:S01]  /*3090*/  FSETP.NEU.FTZ.AND P1, PT, R9.reuse, -INF , PT ;  /* 0xff8000000900780b */ /* 0x040fe20003f3d000 */
[----:B------:R-:W-:Y:S01]  /*30a0*/  FMUL.FTZ R0, R9, R4 ;  /* 0x0000000409007220 */ /* 0x000fe20000410000 */
[----:B------:R-:W0:Y:S01]  /*30b0*/  MUFU.EX2 R26, R83 ;  /* 0x00000053001a7308 */ /* 0x000e220000000800 */
[----:B---3--:R-:W-:-:S03]  /*30c0*/  F2FP.BF16.F32.PACK_AB R183, R24, R77 ;  /* 0x0000004d18b7723e */ /* 0x008fc600000010ff */
[----:B------:R-:W-:Y:S02]  /*30d0*/  FSEL R0, R0, RZ, P1 ;  /* 0x000000ff00007208 */ /* 0x000fe40000800000 */
[----:B------:R-:W-:Y:S02]  /*30e0*/  PLOP3.LUT P1, PT, PT, PT, UP0, 0x80, 0x0 ;  /* 0x000000000000781c */ /* 0x000fe40003f2f008 */
[----:B------:R-:W-:Y:S01]  /*30f0*/  MUFU.EX2 R85, R85 ;  /* 0x0000005500557308 */ /* 0x000fe20000000800 */
[-CC-:B------:R-:W-:Y:S01]  /*3100*/  FFMA.FTZ R11, R11, R4.reuse, -R0.reuse ;  /* 0x000000040b0b7223 */ /* 0x180fe20000010800 */
[-CC-:B------:R-:W-:Y:S01]  /*3110*/  FFMA.FTZ R25, R25, R4.reuse, -R0.reuse ;  /* 0x0000000419197223 */ /* 0x180fe20000010800 */
[-CC-:B------:R-:W-:Y:S01]  /*3120*/  FFMA.FTZ R13, R13, R4.reuse, -R0.reuse ;  /* 0x000000040d0d7223 */ /* 0x180fe20000010800 */
[-CC-:B------:R-:W-:Y:S01]  /*3130*/  FFMA.FTZ R29, R29, R4.reuse, -R0.reuse ;  /* 0x000000041d1d7223 */ /* 0x180fe20000010800 */
[-CC-:B------:R-:W-:Y:S01]  /*3140*/  FFMA.FTZ R15, R15, R4.reuse, -R0.reuse ;  /* 0x000000040f0f7223 */ /* 0x180fe20000010800 */
[-CC-:B------:R-:W-:Y:S01]  /*3150*/  FFMA.FTZ R33, R33, R4.reuse, -R0.reuse ;  /* 0x0000000421217223 */ /* 0x180fe20000010800 */
[-CC-:B------:R-:W-:Y:S01]  /*3160*/  FFMA.FTZ R21, R21, R4.reuse, -R0.reuse ;  /* 0x0000000415157223 */ /* 0x180fe20000010800 */
        /* <DEDUP_REMOVED lines=8> */
[----:B------:R1:W2:Y:S01]  /*31f0*/  MUFU.EX2 R188, R25 ;  /* 0x0000001900bc7308 */ /* 0x0002a20000000800 */
[-CC-:B------:R-:W-:Y:S01]  /*3200*/  FFMA.FTZ R55, R55, R4.reuse, -R0.reuse ;  /* 0x0000000437377223 */ /* 0x180fe20000010800 */
[-CC-:B------:R-:W-:Y:S01]  /*3210*/  FFMA.FTZ R53, R53, R4.reuse, -R0.reuse ;  /* 0x0000000435357223 */ /* 0x180fe20000010800 */
[-CC-:B------:R-:W-:Y:S01]  /*3220*/  FFMA.FTZ R59, R59, R4.reuse, -R0.reuse ;  /* 0x000000043b3b7223 */ /* 0x180fe20000010800 */
[-CC-:B------:R-:W-:Y:S01]  /*3230*/  FFMA.FTZ R3, R3, R4.reuse, -R0.reuse ;  /* 0x0000000403037223 */ /* 0x180fe20000010800 */
[-CC-:B------:R-:W-:Y:S01]  /*3240*/  FFMA.FTZ R57, R57, R4.reuse, -R0.reuse ;  /* 0x0000000439397223 */ /* 0x180fe20000010800 */
[-CC-:B------:R-:W-:Y:S01]  /*3250*/  FFMA.FTZ R61, R61, R4.reuse, -R0.reuse ;  /* 0x000000043d3d7223 */ /* 0x180fe20000010800 */
[-C--:B------:R-:W-:Y:S01]  /*3260*/  FFMA.FTZ R19, R19, R4.reuse, -R0 ;  /* 0x0000000413137223 */ /* 0x080fe20000010800 */
[----:B------:R-:W3:Y:S01]  /*3270*/  MUFU.EX2 R13, R13 ;  /* 0x0000000d000d7308 */ /* 0x000ee20000000800 */
[----:B-1----:R-:W-:Y:S01]  /*3280*/  FADD.FTZ R25, R191, R34 ;  /* 0x00000022bf197221 */ /* 0x002fe20000010000 */
[C---:B------:R-:W-:Y:S01]  /*3290*/  F2FP.BF16.F32.PACK_AB R191, R14.reuse, R191 ;  /* 0x000000bf0ebf723e */ /* 0x040fe200000010ff */
[-CC-:B------:R-:W-:Y:S01]  /*32a0*/  FFMA.FTZ R65, R65, R4.reuse, -R0.reuse ;  /* 0x0000000441417223 */ /* 0x180fe20000010800 */
[-CC-:B------:R-:W-:Y:S01]  /*32b0*/  FFMA.FTZ R23, R23, R4.reuse, -R0.reuse ;  /* 0x0000000417177223 */ /* 0x180fe20000010800 */
[----:B------:R-:W-:Y:S01]  /*32c0*/  FADD.FTZ R34, R14, R25 ;  /* 0x000000190e227221 */ /* 0x000fe20000010000 */
[----:B------:R-:W-:Y:S01]  /*32d0*/  FFMA.FTZ R0, R69, R4, -R0 ;  /* 0x0000000445007223 */ /* 0x000fe20000010800 */
[----:B0-----:R-:W-:Y:S01]  /*32e0*/  F2FP.BF16.F32.PACK_AB R177, R26, R81 ;  /* 0x000000511ab1723e */ /* 0x001fe200000010ff */
[----:B------:R0:W1:Y:S01]  /*32f0*/  MUFU.EX2 R190, R29 ;  /* 0x0000001d00be7308 */ /* 0x0000620000000800 */
[----:B------:R-:W-:Y:S01]  /*3300*/  FADD.FTZ R25, R185, R34 ;  /* 0x00000022b9197221 */ /* 0x000fe20000010000 */
[----:B--2---:R-:W-:Y:S01]  /*3310*/  FADD.FTZ R34, R11, R188 ;  /* 0x000000bc0b227221 */ /* 0x004fe20000010000 */
[----:B------:R-:W-:Y:S01]  /*3320*/  F2FP.BF16.F32.PACK_AB R188, R188, R11 ;  /* 0x0000000bbcbc723e */ /* 0x000fe200000010ff */
[----:B------:R-:W-:-:S02]  /*3330*/  IMAD.MOV.U32 R69, RZ, RZ, R119 ;  /* 0x000000ffff457224 */ /* 0x000fc400078e0077 */
[C---:B------:R-:W-:Y:S01]  /*3340*/  FADD.FTZ R36, R18.reuse, R25 ;  /* 0x0000001912247221 */ /* 0x040fe20000010000 */
[----:B------:R-:W-:Y:S01]  /*3350*/  F2FP.BF16.F32.PACK_AB R185, R18, R185 ;  /* 0x000000b912b9723e */ /* 0x000fe200000010ff */
[----:B------:R-:W2:Y:S01]  /*3360*/  MUFU.EX2 R15, R15 ;  /* 0x0000000f000f7308 */ /* 0x000ea20000000800 */
[----:B---3--:R-:W-:Y:S01]  /*3370*/  FADD.FTZ R25, R13, R34 ;  /* 0x000000220d197221 */ /* 0x008fe20000010000 */
[----:B------:R-:W-:Y:S01]  /*3380*/  FADD.FTZ R27, R187, R36 ;  /* 0x00000024bb1b7221 */ /* 0x000fe20000010000 */
[C---:B------:R-:W-:Y:S02]  /*3390*/  F2FP.BF16.F32.PACK_AB R187, R20.reuse, R187 ;  /* 0x000000bb14bb723e */ /* 0x040fe400000010ff */
[-C--:B------:R-:W-:Y:S01]  /*33a0*/  MOV R83, R119.reuse ;  /* 0x0000007700537202 */ /* 0x080fe20000000f00 */
[----:B------:R-:W-:Y:S01]  /*33b0*/  FADD.FTZ R36, R20, R27 ;  /* 0x0000001b14247221 */ /* 0x000fe20000010000 */
[----:B0-----:R-:W-:Y:S01]  /*33c0*/  MOV R29, R119 ;  /* 0x00000077001d7202 */ /* 0x001fe20000000f00 */
[----:B------:R0:W3:Y:S01]  /*33d0*/  MUFU.EX2 R184, R33 ;  /* 0x0000002100b87308 */ /* 0x0000e20000000800 */
[C---:B-1----:R-:W-:Y:S01]  /*33e0*/  FADD.FTZ R34, R190.reuse, R25 ;  /* 0x00000019be227221 */ /* 0x042fe20000010000 */
[----:B------:R-:W-:Y:S01]  /*33f0*/  FADD.FTZ R27, R73, R36 ;  /* 0x00000024491b7221 */ /* 0x000fe20000010000 */
[----:B------:R-:W-:Y:S01]  /*3400*/  F2FP.BF16.F32.PACK_AB R190, R190, R13 ;  /* 0x0000000dbebe723e */ /* 0x000fe200000010ff */
[----:B------:R-:W-:-:S02]  /*3410*/  IMAD.MOV.U32 R73, RZ, RZ, R119 ;  /* 0x000000ffff497224 */ /* 0x000fc400078e0077 */
[----:B------:R-:W-:Y:S02]  /*3420*/  FADD.FTZ R36, R22, R27 ;  /* 0x0000001b16247221 */ /* 0x000fe40000010000 */
[----:B------:R-:W1:Y:S01]  /*3430*/  MUFU.EX2 R21, R21 ;  /* 0x0000001500157308 */ /* 0x000e620000000800 */
[----:B--2---:R-:W-:Y:S01]  /*3440*/  FADD.FTZ R25, R15, R34 ;  /* 0x000000220f197221 */ /* 0x004fe20000010000 */
[----:B------:R-:W-:Y:S01]  /*3450*/  FADD.FTZ R27, R77, R36 ;  /* 0x000000244d1b7221 */ /* 0x000fe20000010000 */
[----:B------:R-:W-:Y:S01]  /*3460*/  MOV R77, R119 ;  /* 0x00000077004d7202 */ /* 0x000fe20000000f00 */
[----:B0-----:R-:W-:Y:S02]  /*3470*/  IMAD.MOV.U32 R33, RZ, RZ, R119 ;  /* 0x000000ffff217224 */ /* 0x001fe400078e0077 */
[----:B------:R-:W-:Y:S01]  /*3480*/  FADD.FTZ R36, R24, R27 ;  /* 0x0000001b18247221 */ /* 0x000fe20000010000 */
[----:B------:R-:W-:Y:S01]  /*3490*/  IMAD.MOV.U32 R24, RZ, RZ, R119 ;  /* 0x000000ffff187224 */ /* 0x000fe200078e0077 */
[----:B------:R0:W2:Y:S01]  /*34a0*/  MUFU.EX2 R186, R37 ;  /* 0x0000002500ba7308 */ /* 0x0000a20000000800 */
[C---:B---3--:R-:W-:Y:S01]  /*34b0*/  FADD.FTZ R34, R184.reuse, R25 ;  /* 0x00000019b8227221 */ /* 0x048fe20000010000 */
[----:B------:R-:W-:Y:S01]  /*34c0*/  FADD.FTZ R27, R81, R36 ;  /* 0x00000024511b7221 */ /* 0x000fe20000010000 */
[----:B------:R-:W-:Y:S01]  /*34d0*/  F2FP.BF16.F32.PACK_AB R184, R184, R15 ;  /* 0x0000000fb8b8723e */ /* 0x000fe200000010ff */
[----:B------:R-:W-:-:S02]  /*34e0*/  IMAD.MOV.U32 R81, RZ, RZ, R119 ;  /* 0x000000ffff517224 */ /* 0x000fc400078e0077 */
[----:B------:R-:W-:Y:S01]  /*34f0*/  FADD.FTZ R36, R26, R27 ;  /* 0x0000001b1a247221 */ /* 0x000fe20000010000 */
[----:B------:R-:W-:Y:S01]  /*3500*/  MOV R26, R119 ;  /* 0x00000077001a7202 */ /* 0x000fe20000000f00 */
[----:B------:R-:W3:Y:S01]  /*3510*/  MUFU.EX2 R43, R43 ;  /* 0x0000002b002b7308 */ /* 0x000ee20000000800 */
[----:B-1----:R-:W-:Y:S01]  /*3520*/  FADD.FTZ R25, R21, R34 ;  /* 0x0000002215197221 */ /* 0x002fe20000010000 */
[----:B------:R-:W-:Y:S01]  /*3530*/  FADD.FTZ R27, R85, R36 ;  /* 0x00000024551b7221 */ /* 0x000fe20000010000 */
[----:B0-----:R-:W-:-:S05]  /*3540*/  IMAD.MOV.U32 R37, RZ, RZ, R119 ;  /* 0x000000ffff257224 */ /* 0x001fca00078e0077 */
[----:B------:R0:W1:Y:S01]  /*3550*/  MUFU.EX2 R180, R41 ;  /* 0x0000002900b47308 */ /* 0x0000620000000800 */
[C---:B--2---:R-:W-:Y:S01]  /*3560*/  FADD.FTZ R34, R186.reuse, R25 ;  /* 0x00000019ba227221 */ /* 0x044fe20000010000 */
[----:B------:R-:W-:-:S06]  /*3570*/  F2FP.BF16.F32.PACK_AB R186, R186, R21 ;  /* 0x00000015baba723e */ /* 0x000fcc00000010ff */
[----:B------:R-:W2:Y:S01]  /*3580*/  MUFU.EX2 R47, R47 ;  /* 0x0000002f002f7308 */ /* 0x000ea20000000800 */
[----:B---3--:R-:W-:Y:S01]  /*3590*/  FADD.FTZ R25, R43, R34 ;  /* 0x000000222b197221 */ /* 0x008fe20000010000 */
[----:B0-----:R-:W-:-:S06]  /*35a0*/  MOV R41, R119 ;  /* 0x0000007700297202 */ /* 0x001fcc0000000f00 */
[----:B------:R0:W3:Y:S01]  /*35b0*/  MUFU.EX2 R182, R45 ;  /* 0x0000002d00b67308 */ /* 0x0000e20000000800 */
[C---:B-1----:R-:W-:Y:S01]  /*35c0*/  FADD.FTZ R34, R180.reuse, R25 ;  /* 0x00000019b4227221 */ /* 0x042fe20000010000 */
[----:B------:R-:W-:Y:S01]  /*35d0*/  F2FP.BF16.F32.PACK_AB R180, R180, R43 ;  /* 0x0000002bb4b4723e */ /* 0x000fe200000010ff */
[----:B------:R-:W-:-:S05]  /*35e0*/  IMAD.MOV.U32 R43, RZ, RZ, R119 ;  /* 0x000000ffff2b7224 */ /* 0x000fca00078e0077 */
[----:B------:R1:W4:Y:S01]  /*35f0*/  MUFU.EX2 R28, R87 ;  /* 0x00000057001c7308 */ /* 0x0003220000000800 */
[----:B--2---:R-:W-:Y:S01]  /*3600*/  FADD.FTZ R25, R47, R34 ;  /* 0x000000222f197221 */ /* 0x004fe20000010000 */
[----:B0-----:R-:W-:-:S06]  /*3610*/  IMAD.MOV.U32 R45, RZ, RZ, R119 ;  /* 0x000000ffff2d7224 */ /* 0x001fcc00078e0077 */
[----:B------:R-:W-:Y:S01]  /*3620*/  MUFU.EX2 R51, R51 ;  /* 0x0000003300337308 */ /* 0x000fe20000000800 */
[C---:B---3--:R-:W-:Y:S01]  /*3630*/  FADD.FTZ R34, R182.reuse, R25 ;  /* 0x00000019b6227221 */ /* 0x048fe20000010000 */
[----:B------:R-:W-:Y:S01]  /*3640*/  F2FP.BF16.F32.PACK_AB R182, R182, R47 ;  /* 0x0000002fb6b6723e */ /* 0x000fe200000010ff */
[----:B-1----:R-:W-:Y:S01]  /*3650*/  IMAD.MOV.U32 R87, RZ, RZ, R119 ;  /* 0x000000ffff577224 */ /* 0x002fe200078e0077 */
[----:B------:R-:W-:-:S04]  /*3660*/  MOV R47, R119 ;  /* 0x00000077002f7202 */ /* 0x000fc80000000f00 */
[----:B------:R-:W0:Y:S01]  /*3670*/  MUFU.EX2 R89, R89 ;  /* 0x0000005900597308 */ /* 0x000e220000000800 */
[C---:B----4-:R-:W-:Y:S01]  /*3680*/  FADD.FTZ R36, R28.reuse, R27 ;  /* 0x0000001b1c247221 */ /* 0x050fe20000010000 */
[----:B------:R-:W-:Y:S01]  /*3690*/  F2FP.BF16.F32.PACK_AB R179, R28, R85 ;  /* 0x000000551cb3723e */ /* 0x000fe200000010ff */
[--C-:B------:R-:W-:Y:S02]  /*36a0*/  IMAD.MOV.U32 R85, RZ, RZ, R119.reuse ;  /* 0x000000ffff557224 */ /* 0x100fe400078e0077 */
[--C-:B------:R-:W-:Y:S02]  /*36b0*/  IMAD.MOV.U32 R28, RZ, RZ, R119.reuse ;  /* 0x000000ffff1c7224 */ /* 0x100fe400078e0077 */
[--C-:B------:R-:W-:Y:S01]  /*36c0*/  IMAD.MOV.U32 R27, RZ, RZ, R119.reuse ;  /* 0x000000ffff1b7224 */ /* 0x100fe200078e0077 */
[----:B------:R1:W-:Y:S08]  /*36d0*/  MUFU.EX2 R176, R49 ;  /* 0x0000003100b07308 */ /* 0x0003f00000000800 */
[----:B------:R2:W3:Y:S01]  /*36e0*/  MUFU.EX2 R30, R91 ;  /* 0x0000005b001e7308 */ /* 0x0004e20000000800 */
[----:B0-----:R-:W-:Y:S01]  /*36f0*/  FADD.FTZ R25, R89, R36 ;  /* 0x0000002459197221 */ /* 0x001fe20000010000 */
[----:B-1----:R-:W-:-:S02]  /*3700*/  IMAD.MOV.U32 R49, RZ, RZ, R119 ;  /* 0x000000ffff317224 */ /* 0x002fc400078e0077 */
[----:B------:R-:W-:-:S04]  /*3710*/  IMAD.MOV.U32 R36, RZ, RZ, R119 ;  /* 0x000000ffff247224 */ /* 0x000fc800078e0077 */
[----:B------:R-:W-:Y:S01]  /*3720*/  MUFU.EX2 R55, R55 ;  /* 0x0000003700377308 */ /* 0x000fe20000000800 */
[----:B--2---:R-:W-:-:S07]  /*3730*/  IMAD.MOV.U32 R91, RZ, RZ, R119 ;  /* 0x000000ffff5b7224 */ /* 0x004fce00078e0077 */
[----:B------:R-:W0:Y:S01]  /*3740*/  MUFU.EX2 R93, R93 ;  /* 0x0000005d005d7308 */ /* 0x000e220000000800 */
[C---:B---3--:R-:W-:Y:S01]  /*3750*/  FADD.FTZ R14, R30.reuse, R25 ;  /* 0x000000191e0e7221 */ /* 0x048fe20000010000 */
[----:B------:R-:W-:Y:S01]  /*3760*/  F2FP.BF16.F32.PACK_AB R173, R30, R89 ;  /* 0x000000591ead723e */ /* 0x000fe200000010ff */
[----:B------:R-:W-:Y:S01]  /*3770*/  IMAD.MOV.U32 R30, RZ, RZ, R119 ;  /* 0x000000ffff1e7224 */ /* 0x000fe200078e0077 */
[----:B------:R-:W-:-:S04]  /*3780*/  MOV R89, R119 ;  /* 0x0000007700597202 */ /* 0x000fc80000000f00 */
[----:B------:R1:W-:Y:S08]  /*3790*/  MUFU.EX2 R178, R53 ;  /* 0x0000003500b27308 */ /* 0x0003f00000000800 */
[----:B------:R2:W3:Y:S01]  /*37a0*/  MUFU.EX2 R32, R63 ;  /* 0x0000003f00207308 */ /* 0x0004e20000000800 */
[----:B0-----:R-:W-:Y:S01]  /*37b0*/  FADD.FTZ R25, R93, R14 ;  /* 0x0000000e5d197221 */ /* 0x001fe20000010000 */
[----:B-1----:R-:W-:-:S06]  /*37c0*/  MOV R53, R119 ;  /* 0x0000007700357202 */ /* 0x002fcc0000000f00 */
[----:B------:R-:W0:Y:S01]  /*37d0*/  MUFU.EX2 R59, R59 ;  /* 0x0000003b003b7308 */ /* 0x000e220000000800 */
[----:B--2---:R-:W-:-:S07]  /*37e0*/  IMAD.MOV.U32 R63, RZ, RZ, R119 ;  /* 0x000000ffff3f7224 */ /* 0x004fce00078e0077 */
[----:B------:R1:W-:Y:S01]  /*37f0*/  MUFU.EX2 R174, R3 ;  /* 0x0000000300ae7308 */ /* 0x0003e20000000800 */
[C---:B---3--:R-:W-:Y:S01]  /*3800*/  FADD.FTZ R14, R32.reuse, R25 ;  /* 0x00000019200e7221 */ /* 0x048fe20000010000 */
[----:B------:R-:W-:Y:S01]  /*3810*/  F2FP.BF16.F32.PACK_AB R175, R32, R93 ;  /* 0x0000005d20af723e */ /* 0x000fe200000010ff */
[----:B------:R-:W-:Y:S01]  /*3820*/  IMAD.MOV.U32 R93, RZ, RZ, R119 ;  /* 0x000000ffff5d7224 */ /* 0x000fe200078e0077 */
[----:B------:R-:W-:-:S04]  /*3830*/  MOV R32, R119 ;  /* 0x0000007700207202 */ /* 0x000fc80000000f00 */
[----:B------:R-:W2:Y:S01]  /*3840*/  MUFU.EX2 R95, R95 ;  /* 0x0000005f005f7308 */ /* 0x000ea20000000800 */
[----:B-1----:R-:W-:Y:S01]  /*3850*/  FADD.FTZ R3, R51, R34 ;  /* 0x0000002233037221 */ /* 0x002fe20000010000 */
[----:B------:R-:W-:-:S03]  /*3860*/  IMAD.MOV.U32 R34, RZ, RZ, R119 ;  /* 0x000000ffff227224 */ /* 0x000fc600078e0077 */
[C---:B------:R-:W-:Y:S01]  /*3870*/  FADD.FTZ R12, R176.reuse, R3 ;  /* 0x00000003b00c7221 */ /* 0x040fe20000010000 */
[----:B------:R-:W-:Y:S01]  /*3880*/  F2FP.BF16.F32.PACK_AB R176, R176, R51 ;  /* 0x00000033b0b0723e */ /* 0x000fe200000010ff */
[----:B------:R-:W-:Y:S01]  /*3890*/  IMAD.MOV.U32 R51, RZ, RZ, R119 ;  /* 0x000000ffff337224 */ /* 0x000fe200078e0077 */
[----:B------:R1:W3:Y:S01]  /*38a0*/  MUFU.EX2 R172, R57 ;  /* 0x0000003900ac7308 */ /* 0x0002e20000000800 */
[----:B------:R-:W-:-:S04]  /*38b0*/  FADD.FTZ R3, R55, R12 ;  /* 0x0000000c37037221 */ /* 0x000fc80000010000 */
[C---:B------:R-:W-:Y:S01]  /*38c0*/  FADD.FTZ R12, R178.reuse, R3 ;  /* 0x00000003b20c7221 */ /* 0x040fe20000010000 */
[----:B------:R-:W-:Y:S01]  /*38d0*/  F2FP.BF16.F32.PACK_AB R178, R178, R55 ;  /* 0x00000037b2b2723e */ /* 0x000fe200000010ff */
[--C-:B------:R-:W-:Y:S01]  /*38e0*/  IMAD.MOV.U32 R55, RZ, RZ, R119.reuse ;  /* 0x000000ffff377224 */ /* 0x100fe200078e0077 */
[----:B------:R4:W5:Y:S01]  /*38f0*/  MUFU.EX2 R8, R67 ;  /* 0x0000004300087308 */ /* 0x0009620000000800 */
[----:B0-----:R-:W-:Y:S01]  /*3900*/  FADD.FTZ R3, R59, R12 ;  /* 0x0000000c3b037221 */ /* 0x001fe20000010000 */
[----:B--2---:R-:W-:Y:S01]  /*3910*/  FADD.FTZ R25, R95, R14 ;  /* 0x0000000e5f197221 */ /* 0x004fe20000010000 */
[----:B-1----:R-:W-:-:S05]  /*3920*/  IMAD.MOV.U32 R57, RZ, RZ, R119 ;  /* 0x000000ffff397224 */ /* 0x002fca00078e0077 */
[----:B------:R-:W0:Y:S01]  /*3930*/  MUFU.EX2 R61, R61 ;  /* 0x0000003d003d7308 */ /* 0x000e220000000800 */
[C---:B---3--:R-:W-:Y:S01]  /*3940*/  FADD.FTZ R3, R172.reuse, R3 ;  /* 0x00000003ac037221 */ /* 0x048fe20000010000 */
[----:B------:R-:W-:Y:S01]  /*3950*/  F2FP.BF16.F32.PACK_AB R172, R172, R59 ;  /* 0x0000003bacac723e */ /* 0x000fe200000010ff */
[----:B----4-:R-:W-:Y:S01]  /*3960*/  IMAD.MOV.U32 R67, RZ, RZ, R119 ;  /* 0x000000ffff437224 */ /* 0x010fe200078e0077 */
[----:B------:R-:W-:-:S04]  /*3970*/  MOV R59, R119 ;  /* 0x00000077003b7202 */ /* 0x000fc80000000f00 */
[----:B------:R-:W1:Y:S01]  /*3980*/  MUFU.EX2 R19, R19 ;  /* 0x0000001300137308 */ /* 0x000e620000000800 */
[C---:B-----5:R-:W-:Y:S01]  /*3990*/  FADD.FTZ R12, R8.reuse, R25 ;  /* 0x00000019080c7221 */ /* 0x060fe20000010000 */
[----:B------:R-:W-:Y:S01]  /*39a0*/  F2FP.BF16.F32.PACK_AB R169, R8, R95 ;  /* 0x0000005f08a9723e */ /* 0x000fe200000010ff */
[----:B------:R-:W-:Y:S01]  /*39b0*/  FADD.FTZ R8, R174, R3 ;  /* 0x00000003ae087221 */ /* 0x000fe20000010000 */
[----:B------:R-:W-:-:S04]  /*39c0*/  MOV R95, R119 ;  /* 0x00000077005f7202 */ /* 0x000fc80000000f00 */
[----:B------:R2:W3:Y:S01]  /*39d0*/  MUFU.EX2 R168, R65 ;  /* 0x0000004100a87308 */ /* 0x0004e20000000800 */
[C---:B0-----:R-:W-:Y:S01]  /*39e0*/  FADD.FTZ R8, R61.reuse, R8 ;  /* 0x000000083d087221 */ /* 0x041fe20000010000 */
[----:B------:R-:W-:Y:S01]  /*39f0*/  F2FP.BF16.F32.PACK_AB R174, R61, R174 ;  /* 0x000000ae3dae723e */ /* 0x000fe200000010ff */
[----:B------:R-:W-:-:S05]  /*3a00*/  IMAD.MOV.U32 R61, RZ, RZ, R119 ;  /* 0x000000ffff3d7224 */ /* 0x000fca00078e0077 */
[----:B------:R-:W0:Y:S01]  /*3a10*/  MUFU.EX2 R97, R97 ;  /* 0x0000006100617308 */ /* 0x000e220000000800 */
[----:B-1----:R-:W-:Y:S01]  /*3a20*/  FADD.FTZ R11, R19, R8 ;  /* 0x00000008130b7221 */ /* 0x002fe20000010000 */
[----:B--2---:R-:W-:-:S06]  /*3a30*/  MOV R65, R119 ;  /* 0x0000007700417202 */ /* 0x004fcc0000000f00 */
[----:B------:R-:W1:Y:S01]  /*3a40*/  MUFU.EX2 R23, R23 ;  /* 0x0000001700177308 */ /* 0x000e620000000800 */
[C---:B---3--:R-:W-:Y:S01]  /*3a50*/  FADD.FTZ R8, R168.reuse, R11 ;  /* 0x0000000ba8087221 */ /* 0x048fe20000010000 */
[----:B------:R-:W-:-:S06]  /*3a60*/  F2FP.BF16.F32.PACK_AB R168, R168, R19 ;  /* 0x00000013a8a8723e */ /* 0x000fcc00000010ff */
[----:B------:R-:W2:Y:S01]  /*3a70*/  MUFU.EX2 R10, R10 ;  /* 0x0000000a000a7308 */ /* 0x000ea20000000800 */
[----:B0-----:R-:W-:-:S07]  /*3a80*/  FADD.FTZ R25, R97, R12 ;  /* 0x0000000c61197221 */ /* 0x001fce0000010000 */
[----:B------:R-:W0:Y:S01]  /*3a90*/  MUFU.EX2 R0, R0 ;  /* 0x0000000000007308 */ /* 0x000e220000000800 */
[----:B-1----:R-:W-:Y:S01]  /*3aa0*/  FADD.FTZ R11, R23, R8 ;  /* 0x00000008170b7221 */ /* 0x002fe20000010000 */
[C---:B--2---:R-:W-:Y:S01]  /*3ab0*/  FADD.FTZ R3, R10.reuse, R25 ;  /* 0x000000190a037221 */ /* 0x044fe20000010000 */
[----:B------:R-:W-:Y:S01]  /*3ac0*/  F2FP.BF16.F32.PACK_AB R171, R10, R97 ;  /* 0x000000610aab723e */ /* 0x000fe200000010ff */
[--C-:B------:R-:W-:Y:S02]  /*3ad0*/  IMAD.MOV.U32 R97, RZ, RZ, R119.reuse ;  /* 0x000000ffff617224 */ /* 0x100fe400078e0077 */
[----:B------:R-:W-:Y:S02]  /*3ae0*/  IMAD.MOV.U32 R25, RZ, RZ, R119 ;  /* 0x000000ffff197224 */ /* 0x000fe400078e0077 */
[C---:B0-----:R-:W-:Y:S01]  /*3af0*/  FADD.FTZ R8, R0.reuse, R11 ;  /* 0x0000000b00087221 */ /* 0x041fe20000010000 */
[----:B------:R-:W-:Y:S01]  /*3b00*/  F2FP.BF16.F32.PACK_AB R170, R0, R23 ;  /* 0x0000001700aa723e */ /* 0x000fe200000010ff */
[----:B------:R-:W-:Y:S01]  /*3b10*/  IMAD.MOV.U32 R0, RZ, RZ, 0x3f800000 ;  /* 0x3f800000ff007424 */ /* 0x000fe200078e00ff */
[----:B------:R-:W-:Y:S01]  /*3b20*/  MOV R11, 0x3f800000 ;  /* 0x3f800000000b7802 */ /* 0x000fe20000000f00 */
[----:B------:R-:W-:Y:S06]  /*3b30*/  @!P1 BRA `(.L_x_18) ;  /* 0x0000002400c89947 */ /* 0x000fec0003800000 */
[----:B------:R-:W-:Y:S01]  /*3b40*/  MOV R12, R5 ;  /* 0x00000005000c7202 */ /* 0x000fe20000000f00 */
[----:B------:R-:W-:Y:S01]  /*3b50*/  IMAD.MOV.U32 R10, RZ, RZ, R9 ;  /* 0x000000ffff0a7224 */ /* 0x000fe200078e0009 */
[----:B------:R-:W-:Y:S01]  /*3b60*/  CS2R R118, SRZ ;  /* 0x0000000000767805 */ /* 0x000fe2000001ff00 */
[----:B------:R-:W-:Y:S01]  /*3b70*/  IMAD.MOV.U32 R0, RZ, RZ, 0x3f800000 ;  /* 0x3f800000ff007424 */ /* 0x000fe200078e00ff */
        /* <DEDUP_REMOVED lines=47> */
[----:B------:R-:W-:Y:S01]  /*3e70*/  UMOV UR56, URZ ;  /* 0x0000003f00387c82 */ /* 0x000fe20008000000 */
[----:B------:R-:W-:Y:S01]  /*3e80*/  UMOV UR57, URZ ;  /* 0x0000003f00397c82 */ /* 0x000fe20008000000 */
[----:B------:R-:W-:-:S05]  /*3e90*/  ULDC UR60, c[0x0][0x9d8] ;  /* 0x00027600003c7ab9 */ /* 0x000fca0000000800 */
.L_x_29:
[----:B------:R-:W-:-:S04]  /*3ea0*/  UISETP.NE.AND UP0, UPT, UR57, 0x1, UPT ;  /* 0x000000013900788c */ /* 0x000fc8000bf05270 */
[----:B------:R-:W-:-:S04]  /*3eb0*/  USEL UR39, URZ, 0x1, UP0 ;  /* 0x000000013f277887 */ /* 0x000fc80008000000 */
[----:B------:R-:W-:Y:S01]  /*3ec0*/  ULOP3.LUT UR39, UR56, UR39, URZ, 0x3c, !UPT ;  /* 0x0000002738277292 */ /* 0x000fe2000f8e3c3f */
[----:B------:R-:W-:Y:S11]  /*3ed0*/  @!P0 BRA `(.L_x_19) ;  /* 0x0000000000048947 */ /* 0x000ff60003800000 */
[----:B------:R-:W-:Y:S01]  /*3ee0*/  BPT.TRAP 0x1 ;  /* 0x000000040000795c */ /* 0x000fe20000300000 */
.L_x_19:
[----:B------:R-:W-:Y:S01]  /*3ef0*/  UIADD3 UR4, UR57, 0x1, URZ ;  /* 0x0000000139047890 */ /* 0x000fe2000fffe03f */
[----:B------:R-:W-:-:S03]  /*3f00*/  MOV R4, UR39 ;  /* 0x0000002700047c02 */ /* 0x000fc60008000f00 */
[----:B------:R-:W-:Y:S01]  /*3f10*/  UISETP.NE.AND UP0, UPT, UR4, 0x2, UPT ;  /* 0x000000020400788c */ /* 0x000fe2000bf05270 */
[----:B------:R-:W-:-:S03]  /*3f20*/  SHF.L.U32 R4, R4, 0x1f, RZ ;  /* 0x0000001f04047819 */ /* 0x000fc600000006ff */
[----:B------:R-:W-:-:S04]  /*3f30*/  USEL UR4, UR4, URZ, UP0 ;  /* 0x0000003f04047287 */ /* 0x000fc80008000000 */
[----:B------:R-:W-:Y:S02]  /*3f40*/  ULEA UR61, UR4, UR38, 0x3 ;  /* 0x00000026043d7291 */ /* 0x000fe4000f8e183f */
[----:B------:R-:W-:-:S07]  /*3f50*/  IMAD.U32 R2, RZ, RZ, UR4 ;  /* 0x00000004ff027e24 */ /* 0x000fce000f8e00ff */
[----:B------:R0:W1:Y:S01]  /*3f60*/  SYNCS.PHASECHK.TRANS64.TRYWAIT P1, [UR61+0x30830], R4 ;  /* 0x03083004ff0075a7 */ /* 0x000062000802017d */
[----:B------:R-:W-:Y:S05]  /*3f70*/  @!P0 BRA `(.L_x_20) ;  /* 0x0000000000048947 */ /* 0x000fea0003800000 */
[----:B------:R-:W-:Y:S01]  /*3f80*/  BPT.TRAP 0x1 ;  /* 0x000000040000795c */ /* 0x000fe20000300000 */
.L_x_20:
[----:B-1----:R-:W-:Y:S05]  /*3f90*/  @P1 BRA `(.L_x_21) ;  /* 0x0000000000081947 */ /* 0x002fea0003800000 */
[----:B------:R-:W1:Y:S02]  /*3fa0*/  SYNCS.PHASECHK.TRANS64.TRYWAIT P1, [UR61+0x30830], R4 ;  /* 0x03083004ff0075a7 */ /* 0x000e64000802017d */
[----:B-1----:R-:W-:Y:S05]  /*3fb0*/  @!P1 BRA `(.L_x_22) ;  /* 0x0000008c00cc9947 */ /* 0x002fea0003800000 */
.L_x_21:
[----:B------:R-:W-:Y:S01]  /*3fc0*/  R2UR UR6, R2 ;  /* 0x00000000020672ca */ /* 0x000fe200000e0000 */
[----:B------:R-:W-:Y:S01]  /*3fd0*/  WARPGROUP.ARRIVE ;  /* 0x00000000000079c5 */ /* 0x000fe20000000000 */
[----:B------:R-:W-:Y:S01]  /*3fe0*/  R2UR UR4, R6 ;  /* 0x00000000060472ca */ /* 0x000fe200000e0000 */
[----:B------:R-:W-:Y:S01]  /*3ff0*/  UMOV UR7, 0x40000040 ;  /* 0x4000004000077882 */ /* 0x000fe20000000000 */
[----:B------:R-:W-:Y:S01]  /*4000*/  R2UR UR5, R7 ;  /* 0x00000000070572ca */ /* 0x000fe200000e0000 */
[----:B------:R-:W-:Y:S01]  /*4010*/  UMOV UR11, 0x40000040 ;  /* 0x40000040000b7882 */ /* 0x000fe20000000000 */
[----:B------:R-:W-:Y:S01]  /*4020*/  UMOV UR15, 0x40000040 ;  /* 0x40000040000f7882 */ /* 0x000fe20000000000 */
[----:B------:R-:W-:Y:S01]  /*4030*/  UMOV UR19, 0x40000040 ;  /* 0x4000004000137882 */ /* 0x000fe20000000000 */
[----:B------:R-:W-:Y:S01]  /*4040*/  UMOV UR23, 0x40000040 ;  /* 0x4000004000177882 */ /* 0x000fe20000000000 */
[----:B------:R-:W-:Y:S01]  /*4050*/  UMOV UR27, 0x40000040 ;  /* 0x40000040001b7882 */ /* 0x000fe20000000000 */
[----:B------:R-:W-:Y:S01]  /*4060*/  UMOV UR31, 0x40000040 ;  /* 0x40000040001f7882 */ /* 0x000fe20000000000 */
[----:B------:R-:W-:Y:S01]  /*4070*/  UMOV UR35, 0x40000040 ;  /* 0x4000004000237882 */ /* 0x000fe20000000000 */
[----:B------:R-:W-:Y:S01]  /*4080*/  UMOV UR43, 0x40000040 ;  /* 0x40000040002b7882 */ /* 0x000fe20000000000 */
[----:B------:R-:W-:Y:S01]  /*4090*/  UIMAD UR6, UR6, 0x900, UR58 ;  /* 0x00000900060678a4 */ /* 0x000fe2000f8e023a */
[-C--:B------:R-:W-:Y:S01]  /*40a0*/  FMUL.FTZ R24, R24, R11.reuse ;  /* 0x0000000b18187220 */ /* 0x080fe20000410000 */
[----:B------:R-:W-:Y:S01]  /*40b0*/  UMOV UR47, 0x40000040 ;  /* 0x40000040002f7882 */ /* 0x000fe20000000000 */
[----:B------:R-:W-:Y:S01]  /*40c0*/  UMOV UR51, 0x40000040 ;  /* 0x4000004000337882 */ /* 0x000fe20000000000 */
[----:B------:R-:W-:Y:S01]  /*40d0*/  UIADD3 UR10, UR6, 0x2, URZ ;  /* 0x00000002060a7890 */ /* 0x000fe2000fffe03f */
[-C--:B------:R-:W-:Y:S01]  /*40e0*/  FMUL.FTZ R25, R25, R11.reuse ;  /* 0x0000000b19197220 */ /* 0x080fe20000410000 */
[----:B------:R-:W-:Y:S01]  /*40f0*/  UIADD3 UR14, UR6, 0x4, URZ ;  /* 0x00000004060e7890 */ /* 0x000fe2000fffe03f */
[----:B------:R-:W-:Y:S01]  /*4100*/  FMUL.FTZ R28, R28, R11 ;  /* 0x0000000b1c1c7220 */ /* 0x000fe20000410000 */
[----:B------:R-:W-:-:S02]  /*4110*/  UIADD3 UR18, UR6, 0x6, URZ ;  /* 0x0000000606127890 */ /* 0x000fc4000fffe03f */
[----:B------:R-:W-:Y:S01]  /*4120*/  HGMMA.64x96x16.F32.BF16 R120, gdesc[UR4], RZ, !UPT, gsb0 ;  /* 0x01600000047879f0 */ /* 0x000fe2000c0018ff */
[----:B------:R-:W-:Y:S01]  /*4130*/  UIADD3 UR22, UR6, 0x300, URZ ;  /* 0x0000030006167890 */ /* 0x000fe2000fffe03f */
[-C--:B------:R-:W-:Y:S01]  /*4140*/  FMUL.FTZ R29, R29, R11.reuse ;  /* 0x0000000b1d1d7220 */ /* 0x080fe20000410000 */
        /* <DEDUP_REMOVED lines=14> */
[----:B------:R-:W-:Y:S01]  /*4230*/  UMOV UR55, 0x40000040 ;  /* 0x4000004000377882 */ /* 0x000fe20000000000 */
[-C--:B------:R-:W-:Y:S01]  /*4240*/  FMUL.FTZ R45, R45, R11.reuse ;  /* 0x0000000b2d2d7220 */ /* 0x080fe20000410000 */
        /* <DEDUP_REMOVED lines=35> */
[----:B------:R-:W-:Y:S01]  /*4480*/  FMUL.FTZ R117, R117, R11 ;  /* 0x0000000b75757220 */ /* 0x000fe20000410000 */
        /* <DEDUP_REMOVED lines=47> */
[----:B------:R-:W-:-:S02]  /*4780*/  WARPGROUP.DEPBAR.LE gsb0, 0x0 ;  /* 0x00008000000079c5 */ /* 0x000fc40000010000 */
[----:B------:R-:W-:Y:S01]  /*4790*/  WARPGROUP.ARRIVE ;  /* 0x00000000000079c5 */ /* 0x000fe20000000000 */
[----:B------:R-:W-:-:S05]  /*47a0*/  FMUL.FTZ R119, R119, R0 ;  /* 0x0000000077777220 */ /* 0x000fca0000410000 */
        /* <DEDUP_REMOVED lines=32> */
[----:B------:R-:W-:Y:S05]  /*49b0*/  @!P0 BRA `(.L_x_23) ;  /* 0x0000000000048947 */ /* 0x000fea0003800000 */
[----:B------:R-:W-:Y:S01]  /*49c0*/  BPT.TRAP 0x1 ;  /* 0x000000040000795c */ /* 0x000fe20000300000 */
.L_x_23:
[----:B------:R-:W-:Y:S01]  /*49d0*/  ULEA UR4, UR57, UR38, 0x3 ;  /* 0x0000002639047291 */ /* 0x000fe2000f8e183f */
[----:B------:R-:W-:-:S05]  /*49e0*/  IMAD.U32 R0, RZ, RZ, UR56 ;  /* 0x00000038ff007e24 */ /* 0x000fca000f8e00ff */
[----:B------:R-:W-:-:S04]  /*49f0*/  SHF.L.U32 R0, R0, 0x1f, RZ ;  /* 0x0000001f00007819 */ /* 0x000fc800000006ff */
[----:B------:R2:W3:Y:S01]  /*4a00*/  SYNCS.PHASECHK.TRANS64.TRYWAIT P1, [UR4+0x30850], R0 ;  /* 0x03085000ff0075a7 */ /* 0x0004e20008020144 */
[----:B------:R-:W-:Y:S05]  /*4a10*/  @!P0 BRA `(.L_x_24) ;  /* 0x0000000000048947 */ /* 0x000fea0003800000 */
[----:B------:R-:W-:Y:S01]  /*4a20*/  BPT.TRAP 0x1 ;  /* 0x000000040000795c */ /* 0x000fe20000300000 */
.L_x_24:
[----:B---3--:R-:W-:Y:S05]  /*4a30*/  @P1 BRA `(.L_x_25) ;  /* 0x0000000000081947 */ /* 0x008fea0003800000 */
[----:B------:R-:W3:Y:S02]  /*4a40*/  SYNCS.PHASECHK.TRANS64.TRYWAIT P1, [UR4+0x30850], R0 ;  /* 0x03085000ff0075a7 */ /* 0x000ee40008020144 */
[----:B---3--:R-:W-:Y:S05]  /*4a50*/  @!P1 BRA `(.L_x_26) ;  /* 0x00000084003c9947 */ /* 0x008fea0003800000 */
.L_x_25:
[----:B------:R-:W-:Y:S01]  /*4a60*/  UIADD3 UR5, UR38, 0x400, URZ ;  /* 0x0000040026057890 */ /* 0x000fe2000fffe03f */
[----:B------:R-:W-:Y:S01]  /*4a70*/  WARPGROUP.ARRIVE ;  /* 0x00000000000079c5 */ /* 0x000fe20000000000 */
[----:B------:R-:W-:Y:S01]  /*4a80*/  UMOV UR7, 0x40000040 ;  /* 0x4000004000077882 */ /* 0x000fe20000000000 */
[----:B------:R-:W-:Y:S01]  /*4a90*/  UMOV UR11, 0x40000040 ;  /* 0x40000040000b7882 */ /* 0x000fe20000000000 */
[----:B------:R-:W-:-:S04]  /*4aa0*/  USHF.R.U32.HI UR5, URZ, 0x4, UR5 ;  /* 0x000000043f057899 */ /* 0x000fc80008011605 */
[----:B------:R-:W-:-:S04]  /*4ab0*/  ULOP3.LUT UR5, UR5, 0x3fff, URZ, 0xc0, !UPT ;  /* 0x00003fff05057892 */ /* 0x000fc8000f8ec03f */
[----:B------:R-:W-:-:S04]  /*4ac0*/  ULOP3.LUT UR5, UR5, 0x3000000, URZ, 0xfc, !UPT ;  /* 0x0300000005057892 */ /* 0x000fc8000f8efc3f */
[----:B------:R-:W-:-:S04]  /*4ad0*/  UIMAD UR6, UR57, 0x900, UR5 ;  /* 0x00000900390678a4 */ /* 0x000fc8000f8e0205 */
[----:B------:R-:W-:-:S05]  /*4ae0*/  UIADD3 UR10, UR6, 0x80, URZ ;  /* 0x00000080060a7890 */ /* 0x000fca000fffe03f */
[----:B------:R-:W-:Y:S01]  /*4af0*/  HGMMA.64x192x16.F32.BF16 R24, R188, gdesc[UR4].tnspB, R24, gsb0 ;  /* 0x42e00004bc187df0 */ /* 0x000fe20008001818 */
[----:B------:R-:W-:Y:S02]  /*4b00*/  UMOV UR7, 0x40000040 ;  /* 0x4000004000077882 */ /* 0x000fe40000000000 */
[----:B------:R-:W-:Y:S02]  /*4b10*/  WARPGROUP.DEPBAR.LE gsb0, 0x0 ;  /* 0x00008000000079c5 */ /* 0x000fe40000010000 */
[----:B------:R-:W-:-:S15]  /*4b20*/  WARPGROUP.ARRIVE ;  /* 0x00000000000079c5 */ /* 0x000fde0000000000 */
[----:B------:R-:W-:Y:S01]  /*4b30*/  HGMMA.64x192x16.F32.BF16 R24, R184, gdesc[UR8].tnspB, R24, gsb0 ;  /* 0x42e00008b8187df0 */ /* 0x000fe20008001818 */
[----:B------:R-:W-:Y:S01]  /*4b40*/  UIADD3 UR10, UR6, 0x100, URZ ;  /* 0x00000100060a7890 */ /* 0x000fe2000fffe03f */
[----:B------:R-:W-:Y:S01]  /*4b50*/  UMOV UR11, 0x40000040 ;  /* 0x40000040000b7882 */ /* 0x000fe20000000000 */
        /* <DEDUP_REMOVED lines=10> */
[----:B------:R-:W-:Y:S01]  /*4c00*/  UIADD3 UR6, UR6, 0x280, URZ ;  /* 0x0000028006067890 */ /* 0x000fe2000fffe03f */
[----:B------:R-:W-:Y:S02]  /*4c10*/  WARPGROUP.DEPBAR.LE gsb0, 0x0 ;  /* 0x00008000000079c5 */ /* 0x000fe40000010000 */
[----:B------:R-:W-:-:S14]  /*4c20*/  WARPGROUP.ARRIVE ;  /* 0x00000000000079c5 */ /* 0x000fdc0000000000 */
[----:B------:R-:W-:Y:S03]  /*4c30*/  HGMMA.64x192x16.F32.BF16 R24, R172, gdesc[UR8].tnspB, R24, gsb0 ;  /* 0x42e00008ac187df0 */ /* 0x000fe60008001818 */
[----:B------:R-:W-:Y:S02]  /*4c40*/  WARPGROUP.DEPBAR.LE gsb0, 0x0 ;  /* 0x00008000000079c5 */ /* 0x000fe40000010000 */
[----:B------:R-:W-:-:S15]  /*4c50*/  WARPGROUP.ARRIVE ;  /* 0x00000000000079c5 */ /* 0x000fde0000000000 */
[----:B------:R-:W-:Y:S03]  /*4c60*/  HGMMA.64x192x16.F32.BF16 R24, R168, gdesc[UR4].tnspB, R24, gsb0 ;  /* 0x42e00004a8187df0 */ /* 0x000fe60008001818 */
[----:B------:R-:W-:Y:S02]  /*4c70*/  WARPGROUP.DEPBAR.LE gsb0, 0x0 ;  /* 0x00008000000079c5 */ /* 0x000fe40000010000 */
[----:B------:R-:W-:Y:S05]  /*4c80*/  @!P0 BRA `(.L_x_27) ;  /* 0x0000000000048947 */ /* 0x000fea0003800000 */
[----:B------:R-:W-:Y:S01]  /*4c90*/  BPT.TRAP 0x1 ;  /* 0x000000040000795c */ /* 0x000fe20000300000 */
.L_x_27:
[----:B------:R-:W-:Y:S01]  /*4ca0*/  FMUL.FTZ R169, R120, UR60 ;  /* 0x0000003c78a97c20 */ /* 0x000fe20008410000 */
[----:B------:R-:W-:Y:S01]  /*4cb0*/  FMUL.FTZ R171, R121, UR60 ;  /* 0x0000003c79ab7c20 */ /* 0x000fe20008410000 */
[----:B------:R-:W-:Y:S01]  /*4cc0*/  FMUL.FTZ R13, R122, UR60 ;  /* 0x0000003c7a0d7c20 */ /* 0x000fe20008410000 */
[----:B------:R-:W-:Y:S01]  /*4cd0*/  FMUL.FTZ R173, R124, UR60 ;  /* 0x0000003c7cad7c20 */ /* 0x000fe20008410000 */
[----:B------:R-:W-:Y:S01]  /*4ce0*/  FMUL.FTZ R15, R123, UR60 ;  /* 0x0000003c7b0f7c20 */ /* 0x000fe20008410000 */
[----:B------:R-:W-:Y:S01]  /*4cf0*/  FMUL.FTZ R175, R125, UR60 ;  /* 0x0000003c7daf7c20 */ /* 0x000fe20008410000 */
[----:B------:R-:W1:Y:S01]  /*4d00*/  MUFU.TANH R169, R169 ;  /* 0x000000a900a97308 */ /* 0x000e620000002400 */
[----:B------:R-:W-:Y:S01]  /*4d10*/  FMUL.FTZ R19, R126, UR60 ;  /* 0x0000003c7e137c20 */ /* 0x000fe20008410000 */
[----:B------:R-:W-:Y:S01]  /*4d20*/  FMUL.FTZ R177, R128, UR60 ;  /* 0x0000003c80b17c20 */ /* 0x000fe20008410000 */
[----:B------:R-:W-:Y:S01]  /*4d30*/  FMUL.FTZ R21, R127, UR60 ;  /* 0x0000003c7f157c20 */ /* 0x000fe20008410000 */
[----:B------:R-:W-:Y:S01]  /*4d40*/  FMUL.FTZ R179, R129, UR60 ;  /* 0x0000003c81b37c20 */ /* 0x000fe20008410000 */
[----:B------:R-:W-:Y:S01]  /*4d50*/  FMUL.FTZ R23, R130, UR60 ;  /* 0x0000003c82177c20 */ /* 0x000fe20008410000 */
[----:B------:R-:W-:Y:S01]  /*4d60*/  FMUL.FTZ R181, R132, UR60 ;  /* 0x0000003c84b57c20 */ /* 0x000fe20008410000 */
[----:B------:R-:W-:Y:S01]  /*4d70*/  FMUL.FTZ R121, R131, UR60 ;  /* 0x0000003c83797c20 */ /* 0x000fe20008410000 */
[----:B------:R-:W3:Y:S01]  /*4d80*/  MUFU.TANH R171, R171 ;  /* 0x000000ab00ab7308 */ /* 0x000ee20000002400 */
[----:B------:R-:W-:Y:S01]  /*4d90*/  FMUL.FTZ R183, R133, UR60 ;  /* 0x0000003c85b77c20 */ /* 0x000fe20008410000 */
[----:B------:R-:W-:Y:S01]  /*4da0*/  FMUL.FTZ R123, R134, UR60 ;  /* 0x0000003c867b7c20 */ /* 0x000fe20008410000 */
[----:B------:R-:W-:Y:S01]  /*4db0*/  FMUL.FTZ R185, R136, UR60 ;  /* 0x0000003c88b97c20 */ /* 0x000fe20008410000 */
[----:B------:R-:W-:Y:S01]  /*4dc0*/  FMUL.FTZ R125, R135, UR60 ;  /* 0x0000003c877d7c20 */ /* 0x000fe20008410000 */
[----:B------:R-:W-:Y:S01]  /*4dd0*/  FMUL.FTZ R187, R137, UR60 ;  /* 0x0000003c89bb7c20 */ /* 0x000fe20008410000 */
[----:B------:R-:W-:Y:S01]  /*4de0*/  FMUL.FTZ R127, R138, UR60 ;  /* 0x0000003c8a7f7c20 */ /* 0x000fe20008410000 */
[----:B------:R-:W-:Y:S01]  /*4df0*/  FMUL.FTZ R189, R140, UR60 ;  /* 0x0000003c8cbd7c20 */ /* 0x000fe20008410000 */
[----:B------:R-:W0:Y:S01]  /*4e00*/  MUFU.TANH R13, R13 ;  /* 0x0000000d000d7308 */ /* 0x000e220000002400 */
[----:B-12---:R-:W-:Y:S01]  /*4e10*/  FMNMX.FTZ R0, R169, R10, !PT ;  /* 0x0000000aa9007209 */ /* 0x006fe20007810000 */
[----:B------:R-:W-:Y:S01]  /*4e20*/  FMUL.FTZ R129, R139, UR60 ;  /* 0x0000003c8b817c20 */ /* 0x000fe20008410000 */
[----:B------:R-:W-:Y:S01]  /*4e30*/  FMUL.FTZ R191, R141, UR60 ;  /* 0x0000003c8dbf7c20 */ /* 0x000fe20008410000 */
[----:B------:R-:W-:Y:S01]  /*4e40*/  FMUL.FTZ R131, R142, UR60 ;  /* 0x0000003c8e837c20 */ /* 0x000fe20008410000 */
[----:B------:R-:W-:Y:S01]  /*4e50*/  FMUL.FTZ R193, R144, UR60 ;  /* 0x0000003c90c17c20 */ /* 0x000fe20008410000 */
[----:B------:R-:W-:Y:S01]  /*4e60*/  FMUL.FTZ R133, R143, UR60 ;  /* 0x0000003c8f857c20 */ /* 0x000fe20008410000 */
[----:B------:R-:W-:Y:S01]  /*4e70*/  FMUL.FTZ R195, R145, UR60 ;  /* 0x0000003c91c37c20 */ /* 0x000fe20008410000 */
[----:B------:R-:W1:Y:S01]  /*4e80*/  MUFU.TANH R173, R173 ;  /* 0x000000ad00ad7308 */ /* 0x000e620000002400 */
[----:B---3--:R-:W-:Y:S01]  /*4e90*/  FMNMX.FTZ R0, R171, R0, !PT ;  /* 0x00000000ab007209 */ /* 0x008fe20007810000 */
[----:B------:R-:W-:Y:S01]  /*4ea0*/  FMUL.FTZ R135, R146, UR60 ;  /* 0x0000003c92877c20 */ /* 0x000fe20008410000 */
[----:B------:R-:W-:Y:S01]  /*4eb0*/  FMUL.FTZ R197, R148, UR60 ;  /* 0x0000003c94c57c20 */ /* 0x000fe20008410000 */
[----:B------:R-:W-:Y:S01]  /*4ec0*/  FMUL.FTZ R137, R147, UR60 ;  /* 0x0000003c93897c20 */ /* 0x000fe20008410000 */
[----:B------:R-:W-:Y:S01]  /*4ed0*/  FMUL.FTZ R199, R149, UR60 ;  /* 0x0000003c95c77c20 */ /* 0x000fe20008410000 */
[----:B------:R-:W-:Y:S01]  /*4ee0*/  FMUL.FTZ R139, R150, UR60 ;  /* 0x0000003c968b7c20 */ /* 0x000fe20008410000 */
[----:B------:R-:W-:Y:S01]  /*4ef0*/  FMUL.FTZ R141, R151, UR60 ;  /* 0x0000003c978d7c20 */ /* 0x000fe20008410000 */
[----:B------:R-:W2:Y:S01]  /*4f00*/  MUFU.TANH R15, R15 ;  /* 0x0000000f000f7308 */ /* 0x000ea20000002400 */
[----:B0-----:R-:W-:Y:S01]  /*4f10*/  FMNMX.FTZ R4, R13, R12, !PT ;  /* 0x0000000c0d047209 */ /* 0x001fe20007810000 */
[----:B------:R-:W-:Y:S01]  /*4f20*/  FMUL.FTZ R151, R152, UR60 ;  /* 0x0000003c98977c20 */ /* 0x000fe20008410000 */
[----:B------:R-:W-:Y:S01]  /*4f30*/  FMUL.FTZ R153, R153, UR60 ;  /* 0x0000003c99997c20 */ /* 0x000fe20008410000 */
[----:B------:R-:W-:Y:S01]  /*4f40*/  FMUL.FTZ R143, R154, UR60 ;  /* 0x0000003c9a8f7c20 */ /* 0x000fe20008410000 */
[----:B------:R-:W-:Y:S01]  /*4f50*/  FMUL.FTZ R145, R155, UR60 ;  /* 0x0000003c9b917c20 */ /* 0x000fe20008410000 */
[----:B------:R-:W-:Y:S01]  /*4f60*/  FMUL.FTZ R155, R156, UR60 ;  /* 0x0000003c9c9b7c20 */ /* 0x000fe20008410000 */
[----:B------:R-:W-:Y:S01]  /*4f70*/  FMUL.FTZ R157, R157, UR60 ;  /* 0x0000003c9d9d7c20 */ /* 0x000fe20008410000 */
[----:B------:R-:W0:Y:S01]  /*4f80*/  MUFU.TANH R175, R175 ;  /* 0x000000af00af7308 */ /* 0x000e220000002400 */
[----:B-1----:R-:W-:Y:S01]  /*4f90*/  FMNMX.FTZ R0, R173, R0, !PT ;  /* 0x00000000ad007209 */ /* 0x002fe20007810000 */
[----:B------:R-:W-:Y:S01]  /*4fa0*/  FMUL.FTZ R147, R158, UR60 ;  /* 0x0000003c9e937c20 */ /* 0x000fe20008410000 */
[----:B------:R-:W-:Y:S01]  /*4fb0*/  FMUL.FTZ R201, R160, UR60 ;  /* 0x0000003ca0c97c20 */ /* 0x000fe20008410000 */
[----:B------:R-:W-:Y:S01]  /*4fc0*/  FMUL.FTZ R149, R159, UR60 ;  /* 0x0000003c9f957c20 */ /* 0x000fe20008410000 */
[----:B------:R-:W-:Y:S01]  /*4fd0*/  FMUL.FTZ R203, R161, UR60 ;  /* 0x0000003ca1cb7c20 */ /* 0x000fe20008410000 */
[----:B------:R-:W-:Y:S01]  /*4fe0*/  FMUL.FTZ R159, R162, UR60 ;  /* 0x0000003ca29f7c20 */ /* 0x000fe20008410000 */
[----:B------:R-:W-:Y:S01]  /*4ff0*/  FMUL.FTZ R205, R164, UR60 ;  /* 0x0000003ca4cd7c20 */ /* 0x000fe20008410000 */
[----:B------:R-:W1:Y:S01]  /*5000*/  MUFU.TANH R19, R19 ;  /* 0x0000001300137308 */ /* 0x000e620000002400 */
[----:B--2---:R-:W-:Y:S01]  /*5010*/  FMNMX.FTZ R4, R15, R4, !PT ;  /* 0x000000040f047209 */ /* 0x004fe20007810000 */
[----:B------:R-:W-:Y:S01]  /*5020*/  FMUL.FTZ R161, R163, UR60 ;  /* 0x0000003ca3a17c20 */ /* 0x000fe20008410000 */
[----:B------:R-:W-:Y:S01]  /*5030*/  FMUL.FTZ R207, R165, UR60 ;  /* 0x0000003ca5cf7c20 */ /* 0x000fe20008410000 */
[----:B------:R-:W-:Y:S01]  /*5040*/  FMUL.FTZ R163, R166, UR60 ;  /* 0x0000003ca6a37c20 */ /* 0x000fe20008410000 */
[----:B------:R-:W-:Y:S01]  /*5050*/  FMUL.FTZ R165, R167, UR60 ;  /* 0x0000003ca7a57c20 */ /* 0x000fe20008410000 */
[----:B------:R-:W2:Y:S01]  /*5060*/  S2UR UR5, SR_CgaCtaId ;  /* 0x00000000000579c3 */ /* 0x000ea20000008800 */
[----:B------:R-:W-:Y:S01]  /*5070*/  UIADD3 UR61, UR61, 0x30840, URZ ;  /* 0x000308403d3d7890 */ /* 0x000fe2000fffe03f */
[----:B------:R-:W3:Y:S01]  /*5080*/  MUFU.TANH R177, R177 ;  /* 0x000000b100b17308 */ /* 0x000ee20000002400 */
[----:B0-----:R-:W-:-:S07]  /*5090*/  FMNMX.FTZ R0, R175, R0, !PT ;  /* 0x00000000af007209 */ /* 0x001fce0007810000 */
[----:B------:R-:W0:Y:S01]  /*50a0*/  MUFU.TANH R21, R21 ;  /* 0x0000001500157308 */ /* 0x000e220000002400 */
[----:B-1----:R-:W-:-:S07]  /*50b0*/  FMNMX.FTZ R4, R19, R4, !PT ;  /* 0x0000000413047209 */ /* 0x002fce0007810000 */
[----:B------:R-:W1:Y:S01]  /*50c0*/  MUFU.TANH R179, R179 ;  /* 0x000000b300b37308 */ /* 0x000e620000002400 */
[----:B---3--:R-:W-:Y:S01]  /*50d0*/  FMNMX.FTZ R0, R177, R0, !PT ;  /* 0x00000000b1007209 */ /* 0x008fe20007810000 */
[----:B--2---:R-:W-:-:S06]  /*50e0*/  UPRMT UR61, UR5, 0x654, UR61 ;  /* 0x00000654053d7896 */ /* 0x004fcc000800003d */
[----:B------:R-:W2:Y:S01]  /*50f0*/  MUFU.TANH R23, R23 ;  /* 0x0000001700177308 */ /* 0x000ea20000002400 */
[----:B0-----:R-:W-:Y:S02]  /*5100*/  FMNMX.FTZ R4, R21, R4, !PT ;  /* 0x0000000415047209 */ /* 0x001fe40007810000 */
[----:B------:R-:W-:Y:S05]  /*5110*/  SYNCS.ARRIVE.TRANS64.RED.A1T0 RZ, [UR61], RZ ;  /* 0x000000ffffff79a7 */ /* 0x000fea000810043d */
[----:B------:R-:W0:Y:S01]  /*5120*/  MUFU.TANH R181, R181 ;  /* 0x000000b500b57308 */ /* 0x000e220000002400 */
[----:B-1----:R-:W-:-:S07]  /*5130*/  FMNMX.FTZ R0, R179, R0, !PT ;  /* 0x00000000b3007209 */ /* 0x002fce0007810000 */
[----:B------:R-:W1:Y:S01]  /*5140*/  MUFU.TANH R121, R121 ;  /* 0x0000007900797308 */ /* 0x000e620000002400 */
[----:B--2---:R-:W-:-:S07]  /*5150*/  FMNMX.FTZ R4, R23, R4, !PT ;  /* 0x0000000417047209 */ /* 0x004fce0007810000 */
[----:B------:R-:W2:Y:S01]  /*5160*/  MUFU.TANH R183, R183 ;  /* 0x000000b700b77308 */ /* 0x000ea20000002400 */
[----:B0-----:R-:W-:-:S07]  /*5170*/  FMNMX.FTZ R0, R181, R0, !PT ;  /* 0x00000000b5007209 */ /* 0x001fce0007810000 */
        /* <DEDUP_REMOVED lines=67> */
[----:B-1----:R-:W-:-:S05]  /*55b0*/  FMNMX.FTZ R0, R207, R0, !PT ;  /* 0x00000000cf007209 */ /* 0x002fca0007810000 */
[----:B------:R-:W1:Y:S01]  /*55c0*/  SHFL.BFLY PT, R5, R0, 0x2, 0x1f ;  /* 0x0c401f0000057f89 */ /* 0x000e6200000e0000 */
[----:B--2---:R-:W-:-:S04]  /*55d0*/  FMNMX.FTZ R4, R163, R4, !PT ;  /* 0x00000004a3047209 */ /* 0x004fc80007810000 */
[----:B0-----:R-:W-:-:S05]  /*55e0*/  FMNMX.FTZ R11, R165, R4, !PT ;  /* 0x00000004a50b7209 */ /* 0x001fca0007810000 */
[----:B------:R-:W0:Y:S01]  /*55f0*/  SHFL.BFLY PT, R4, R11, 0x2, 0x1f ;  /* 0x0c401f000b047f89 */ /* 0x000e2200000e0000 */
[----:B-1----:R-:W-:-:S05]  /*5600*/  FMNMX.FTZ R14, R0, R5, !PT ;  /* 0x00000005000e7209 */ /* 0x002fca0007810000 */
[----:B------:R-:W1:Y:S01]  /*5610*/  SHFL.BFLY PT, R9, R14, 0x1, 0x1f ;  /* 0x0c201f000e097f89 */ /* 0x000e6200000e0000 */
[----:B0-----:R-:W-:Y:S02]  /*5620*/  FMNMX.FTZ R18, R11, R4, !PT ;  /* 0x000000040b127209 */ /* 0x001fe40007810000 */
[----:B------:R-:W0:Y:S03]  /*5630*/  LDC R4, c[0x0][0x988] ;  /* 0x00026200ff047b82 */ /* 0x000e260000000800 */
[----:B------:R-:W2:Y:S01]  /*5640*/  SHFL.BFLY PT, R5, R18, 0x1, 0x1f ;  /* 0x0c201f0012057f89 */ /* 0x000ea200000e0000 */
[----:B-1----:R-:W-:-:S05]  /*5650*/  FMNMX.FTZ R9, R14, R9, !PT ;  /* 0x000000090e097209 */ /* 0x002fca0007810000 */
[----:B------:R-:W-:-:S04]  /*5660*/  FADD.FTZ R167, -R9, R10 ;  /* 0x0000000a09a77221 */ /* 0x000fc80000010100 */
[----:B0-----:R-:W-:Y:S01]  /*5670*/  FMUL.FTZ R10, R167, R4 ;  /* 0x00000004a70a7220 */ /* 0x001fe20000410000 */
[----:B--2---:R-:W-:-:S03]  /*5680*/  FMNMX.FTZ R5, R18, R5, !PT ;  /* 0x0000000512057209 */ /* 0x004fc60007810000 */
[----:B------:R0:W-:Y:S02]  /*5690*/  MUFU.EX2 R11, R10 ;  /* 0x0000000a000b7308 */ /* 0x0001e40000000800 */
[----:B------:R-:W-:Y:S01]  /*56a0*/  FADD.FTZ R167, -R5, R12 ;  /* 0x0000000c05a77221 */ /* 0x000fe20000010100 */
[----:B------:R-:W-:-:S03]  /*56b0*/  FMUL.FTZ R12, R9, R4 ;  /* 0x00000004090c7220 */ /* 0x000fc60000410000 */
[-C--:B------:R-:W-:Y:S01]  /*56c0*/  FMUL.FTZ R0, R167, R4.reuse ;  /* 0x00000004a7007220 */ /* 0x080fe20000410000 */
[-C--:B0-----:R-:W-:Y:S01]  /*56d0*/  FMUL.FTZ R10, R5, R4.reuse ;  /* 0x00000004050a7220 */ /* 0x081fe20000410000 */
[-CC-:B------:R-:W-:Y:S01]  /*56e0*/  FFMA.FTZ R188, R169, R4.reuse, -R12.reuse ;  /* 0x00000004a9bc7223 */ /* 0x180fe2000001080c */
[-CC-:B------:R-:W-:Y:S01]  /*56f0*/  FFMA.FTZ R182, R189, R4.reuse, -R12.reuse ;  /* 0x00000004bdb67223 */ /* 0x180fe2000001080c */
[-C--:B------:R-:W-:Y:S01]  /*5700*/  FFMA.FTZ R172, R151, R4.reuse, -R12 ;  /* 0x0000000497ac7223 */ /* 0x080fe2000001080c */
[-C--:B------:R-:W-:Y:S01]  /*5710*/  FFMA.FTZ R189, R13, R4.reuse, -R10 ;  /* 0x000000040dbd7223 */ /* 0x080fe2000001080a */
[-CC-:B------:R-:W-:Y:S01]  /*5720*/  FFMA.FTZ R167, R171, R4.reuse, -R12.reuse ;  /* 0x00000004aba77223 */ /* 0x180fe2000001080c */
        /* <DEDUP_REMOVED lines=19> */
[-C--:B------:R-:W-:Y:S01]  /*5860*/  FFMA.FTZ R157, R207, R4.reuse, -R12 ;  /* 0x00000004cf9d7223 */ /* 0x080fe2000001080c */
[-CC-:B------:R-:W-:Y:S01]  /*5870*/  FFMA.FTZ R12, R15, R4.reuse, -R10.reuse ;  /* 0x000000040f0c7223 */ /* 0x180fe2000001080a */
[----:B------:R-:W0:Y:S01]  /*5880*/  MUFU.EX2 R188, R188 ;  /* 0x000000bc00bc7308 */ /* 0x000e220000000800 */
        /* <DEDUP_REMOVED lines=14> */
[----:B------:R-:W-:Y:S01]  /*5970*/  FFMA.FTZ R124, R141, R4, -R10 ;  /* 0x000000048d7c7223 */ /* 0x000fe2000001080a */
[----:B------:R-:W1:Y:S01]  /*5980*/  MUFU.EX2 R189, R189 ;  /* 0x000000bd00bd7308 */ /* 0x000e620000000800 */
[----:B0-----:R-:W-:Y:S01]  /*5990*/  FFMA.FTZ R8, R11, R8, R188 ;  /* 0x000000080b087223 */ /* 0x001fe200000100bc */
[-CC-:B------:R-:W-:Y:S01]  /*59a0*/  FFMA.FTZ R143, R143, R4.reuse, -R10.reuse ;  /* 0x000000048f8f7223 */ /* 0x180fe2000001080a */
[-CC-:B------:R-:W-:Y:S01]  /*59b0*/  FFMA.FTZ R145, R145, R4.reuse, -R10.reuse ;  /* 0x0000000491917223 */ /* 0x180fe2000001080a */
[-CC-:B------:R-:W-:Y:S01]  /*59c0*/  FFMA.FTZ R147, R147, R4.reuse, -R10.reuse ;  /* 0x0000000493937223 */ /* 0x180fe2000001080a */
[-CC-:B------:R-:W-:Y:S01]  /*59d0*/  FFMA.FTZ R149, R149, R4.reuse, -R10.reuse ;  /* 0x0000000495957223 */ /* 0x180fe2000001080a */
[-CC-:B------:R-:W-:Y:S01]  /*59e0*/  FFMA.FTZ R159, R159, R4.reuse, -R10.reuse ;  /* 0x000000049f9f7223 */ /* 0x180fe2000001080a */
[-CC-:B------:R-:W-:Y:S01]  /*59f0*/  FFMA.FTZ R161, R161, R4.reuse, -R10.reuse ;  /* 0x00000004a1a17223 */ /* 0x180fe2000001080a */
[----:B------:R-:W0:Y:S01]  /*5a00*/  MUFU.EX2 R167, R167 ;  /* 0x000000a700a77308 */ /* 0x000e220000000800 */
[-CC-:B------:R-:W-:Y:S01]  /*5a10*/  FFMA.FTZ R163, R163, R4.reuse, -R10.reuse ;  /* 0x00000004a3a37223 */ /* 0x180fe2000001080a */
[----:B------:R-:W-:-:S06]  /*5a20*/  FFMA.FTZ R10, R165, R4, -R10 ;  /* 0x00000004a50a7223 */ /* 0x000fcc000001080a */
[----:B------:R-:W2:Y:S01]  /*5a30*/  MUFU.EX2 R12, R12 ;  /* 0x0000000c000c7308 */ /* 0x000ea20000000800 */
[----:B-1----:R-:W-:-:S07]  /*5a40*/  FFMA.FTZ R3, R0, R3, R189 ;  /* 0x0000000300037223 */ /* 0x002fce00000100bd */
[----:B------:R-:W1:Y:S01]  /*5a50*/  MUFU.EX2 R190, R190 ;  /* 0x000000be00be7308 */ /* 0x000e620000000800 */
[----:B0-----:R-:W-:-:S07]  /*5a60*/  FADD.FTZ R19, R167, R8 ;  /* 0x00000008a7137221 */ /* 0x001fce0000010000 */
[----:B------:R-:W0:Y:S01]  /*5a70*/  MUFU.EX2 R191, R191 ;  /* 0x000000bf00bf7308 */ /* 0x000e220000000800 */
[----:B--2---:R-:W-:-:S07]  /*5a80*/  FADD.FTZ R8, R12, R3 ;  /* 0x000000030c087221 */ /* 0x004fce0000010000 */
[----:B------:R-:W2:Y:S01]  /*5a90*/  MUFU.EX2 R169, R169 ;  /* 0x000000a900a97308 */ /* 0x000ea20000000800 */
[----:B-1----:R-:W-:-:S07]  /*5aa0*/  FADD.FTZ R126, R190, R19 ;  /* 0x00000013be7e7221 */ /* 0x002fce0000010000 */
        /* <DEDUP_REMOVED lines=81> */
[----:B--2---:R-:W-:Y:S01]  /*5fc0*/  FADD.FTZ R3, R126, R3 ;  /* 0x000000037e037221 */ /* 0x004fe20000010000 */
[----:B-1----:R-:W-:-:S03]  /*5fd0*/  FADD.FTZ R8, R157, R8 ;  /* 0x000000089d087221 */ /* 0x002fc60000010000 */
[----:B0-----:R-:W-:Y:S01]  /*5fe0*/  FADD.FTZ R3, R10, R3 ;  /* 0x000000030a037221 */ /* 0x001fe20000010000 */
[----:B------:R-:W-:Y:S06]  /*5ff0*/  @!P0 BRA `(.L_x_28) ;  /* 0x0000000000048947 */ /* 0x000fec0003800000 */
[----:B------:R-:W-:Y:S01]  /*6000*/  BPT.TRAP 0x1 ;  /* 0x000000040000795c */ /* 0x000fe20000300000 */
.L_x_28:
[----:B------:R-:W0:Y:S01]  /*6010*/  S2UR UR6, SR_CgaCtaId ;  /* 0x00000000000679c3 */ /* 0x000e220000008800 */
[----:B------:R-:W-:Y:S01]  /*6020*/  R2UR UR5, R16 ;  /* 0x00000000100572ca */ /* 0x000fe200000e0000 */
[----:B------:R-:W-:Y:S01]  /*6030*/  UIADD3 UR4, UR4, 0x30860, URZ ;  /* 0x0003086004047890 */ /* 0x000fe2000fffe03f */
[----:B------:R-:W-:Y:S01]  /*6040*/  R2UR UR57, R2 ;  /* 0x00000000023972ca */ /* 0x000fe200000e0000 */
[----:B------:R-:W-:Y:S01]  /*6050*/  UMOV UR56, UR39 ;  /* 0x0000002700387c82 */ /* 0x000fe20008000000 */
[----:B------:R-:W-:Y:S02]  /*6060*/  F2FP.BF16.F32.PACK_AB R184, R171, R184 ;  /* 0x000000b8abb8723e */ /* 0x000fe400000010ff */
[----:B------:R-:W-:Y:S02]  /*6070*/  F2FP.BF16.F32.PACK_AB R189, R12, R189 ;  /* 0x000000bd0cbd723e */ /* 0x000fe400000010ff */
[----:B------:R-:W-:Y:S02]  /*6080*/  F2FP.BF16.F32.PACK_AB R190, R169, R190 ;  /* 0x000000bea9be723e */ /* 0x000fe400000010ff */
[----:B------:R-:W-:-:S02]  /*6090*/  F2FP.BF16.F32.PACK_AB R186, R173, R186 ;  /* 0x000000baadba723e */ /* 0x000fc400000010ff */
[----:B------:R-:W-:Y:S01]  /*60a0*/  F2FP.BF16.F32.PACK_AB R180, R175, R180 ;  /* 0x000000b4afb4723e */ /* 0x000fe200000010ff */
[----:B------:R-:W-:Y:S01]  /*60b0*/  UISETP.GT.AND UP0, UPT, UR59, UR5, UPT ;  /* 0x000000053b00728c */ /* 0x000fe2000bf04270 */
[----:B------:R-:W-:Y:S01]  /*60c0*/  F2FP.BF16.F32.PACK_AB R182, R177, R182 ;  /* 0x000000b6b1b6723e */ /* 0x000fe200000010ff */
[----:B------:R-:W-:Y:S01]  /*60d0*/  UIADD3 UR59, UR59, -0x1, URZ ;  /* 0xffffffff3b3b7890 */ /* 0x000fe2000fffe03f */
[----:B------:R-:W-:Y:S02]  /*60e0*/  F2FP.BF16.F32.PACK_AB R176, R179, R176 ;  /* 0x000000b0b3b0723e */ /* 0x000fe400000010ff */
[----:B------:R-:W-:Y:S01]  /*60f0*/  F2FP.BF16.F32.PACK_AB R171, R10, R126 ;  /* 0x0000007e0aab723e */ /* 0x000fe200000010ff */
[----:B------:R-:W-:Y:S01]  /*6100*/  IMAD.MOV.U32 R10, RZ, RZ, R9 ;  /* 0x000000ffff0a7224 */ /* 0x000fe200078e0009 */
[----:B------:R-:W-:Y:S02]  /*6110*/  PLOP3.LUT P1, PT, PT, PT, UP0, 0x80, 0x0 ;  /* 0x000000000000781c */ /* 0x000fe40003f2f008 */
[----:B------:R-:W-:Y:S01]  /*6120*/  F2FP.BF16.F32.PACK_AB R188, R167, R188 ;  /* 0x000000bca7bc723e */ /* 0x000fe200000010ff */
[----:B0-----:R-:W-:Y:S01]  /*6130*/  UPRMT UR4, UR6, 0x654, UR4 ;  /* 0x0000065406047896 */ /* 0x001fe20008000004 */
[----:B------:R-:W-:-:S02]  /*6140*/  F2FP.BF16.F32.PACK_AB R191, R14, R191 ;  /* 0x000000bf0ebf723e */ /* 0x000fc400000010ff */
[----:B------:R-:W-:Y:S02]  /*6150*/  F2FP.BF16.F32.PACK_AB R185, R18, R185 ;  /* 0x000000b912b9723e */ /* 0x000fe400000010ff */
[----:B------:R-:W-:Y:S02]  /*6160*/  F2FP.BF16.F32.PACK_AB R187, R20, R187 ;  /* 0x000000bb14bb723e */ /* 0x000fe400000010ff */
[----:B------:R-:W-:Y:S02]  /*6170*/  F2FP.BF16.F32.PACK_AB R181, R22, R181 ;  /* 0x000000b516b5723e */ /* 0x000fe400000010ff */
[----:B------:R-:W-:Y:S01]  /*6180*/  SYNCS.ARRIVE.TRANS64.RED.A1T0 RZ, [UR4], RZ ;  /* 0x000000ffffff79a7 */ /* 0x000fe20008100404 */
[----:B------:R-:W-:Y:S02]  /*6190*/  F2FP.BF16.F32.PACK_AB R183, R120, R183 ;  /* 0x000000b778b7723e */ /* 0x000fe400000010ff */
[----:B------:R-:W-:Y:S02]  /*61a0*/  F2FP.BF16.F32.PACK_AB R177, R122, R13 ;  /* 0x0000000d7ab1723e */ /* 0x000fe400000010ff */
[----:B------:R-:W-:-:S02]  /*61b0*/  F2FP.BF16.F32.PACK_AB R178, R193, R178 ;  /* 0x000000b2c1b2723e */ /* 0x000fc400000010ff */
[----:B------:R-:W-:Y:S02]  /*61c0*/  F2FP.BF16.F32.PACK_AB R179, R124, R15 ;  /* 0x0000000f7cb3723e */ /* 0x000fe400000010ff */
[----:B------:R-:W-:Y:S02]  /*61d0*/  F2FP.BF16.F32.PACK_AB R172, R151, R172 ;  /* 0x000000ac97ac723e */ /* 0x000fe400000010ff */
[----:B------:R-:W-:Y:S02]  /*61e0*/  F2FP.BF16.F32.PACK_AB R173, R145, R128 ;  /* 0x0000008091ad723e */ /* 0x000fe400000010ff */
[----:B------:R-:W-:Y:S02]  /*61f0*/  F2FP.BF16.F32.PACK_AB R174, R153, R174 ;  /* 0x000000ae99ae723e */ /* 0x000fe400000010ff */
[----:B------:R-:W-:Y:S02]  /*6200*/  F2FP.BF16.F32.PACK_AB R175, R149, R130 ;  /* 0x0000008295af723e */ /* 0x000fe400000010ff */
[----:B------:R-:W-:-:S02]  /*6210*/  F2FP.BF16.F32.PACK_AB R168, R155, R168 ;  /* 0x000000a89ba8723e */ /* 0x000fc400000010ff */
[----:B------:R-:W-:Y:S02]  /*6220*/  F2FP.BF16.F32.PACK_AB R169, R161, R132 ;  /* 0x00000084a1a9723e */ /* 0x000fe400000010ff */
[----:B------:R-:W-:Y:S02]  /*6230*/  F2FP.BF16.F32.PACK_AB R170, R157, R170 ;  /* 0x000000aa9daa723e */ /* 0x000fe400000010ff */
[----:B------:R-:W-:Y:S01]  /*6240*/  MOV R12, R5 ;  /* 0x00000005000c7202 */ /* 0x000fe20000000f00 */
[----:B------:R-:W-:Y:S06]  /*6250*/  @P1 BRA `(.L_x_29) ;  /* 0xffffffdc00101947 */ /* 0x000fec000383ffff */
.L_x_18:
[----:B------:R-:W-:Y:S06]  /*6260*/  BAR.ARV 0x8, 0x180 ;  /* 0x0206000000007b1d */ /* 0x000fec0000002000 */
        /* <DEDUP_REMOVED lines=96> */
[----:B------:R-:W-:Y:S06]  /*6870*/  @!P0 BRA `(.L_x_30) ;  /* 0x0000000000048947 */ /* 0x000fec0003800000 */
[----:B------:R-:W-:Y:S01]  /*6880*/  BPT.TRAP 0x1 ;  /* 0x000000040000795c */ /* 0x000fe20000300000 */
.L_x_30:
[----:B------:R-:W-:Y:S01]  /*6890*/  R2UR UR5, R2 ;  /* 0x00000000020572ca */ /* 0x000fe200000e0000 */
[----:B------:R-:W-:-:S05]  /*68a0*/  IMAD.U32 R0, RZ, RZ, UR39 ;  /* 0x00000027ff007e24 */ /* 0x000fca000f8e00ff */
[----:B------:R-:W-:-:S07]  /*68b0*/  SHF.L.U32 R0, R0, 0x1f, RZ ;  /* 0x0000001f00007819 */ /* 0x000fce00000006ff */
[----:B------:R-:W-:-:S09]  /*68c0*/  ULEA UR5, UR5, UR38, 0x3 ;  /* 0x0000002605057291 */ /* 0x000fd2000f8e183f */
[----:B------:R0:W1:Y:S01]  /*68d0*/  SYNCS.PHASECHK.TRANS64.TRYWAIT P1, [UR5+0x30850], R0 ;  /* 0x03085000ff0075a7 */ /* 0x0000620008020145 */
[----:B------:R-:W-:Y:S05]  /*68e0*/  @!P0 BRA `(.L_x_31) ;  /* 0x0000000000048947 */ /* 0x000fea0003800000 */
[----:B------:R-:W-:Y:S01]  /*68f0*/  BPT.TRAP 0x1 ;  /* 0x000000040000795c */ /* 0x000fe20000300000 */
.L_x_31:
[----:B-1----:R-:W-:Y:S05]  /*6900*/  @P1 BRA `(.L_x_32) ;  /* 0x0000000000081947 */ /* 0x002fea0003800000 */
[----:B------:R-:W1:Y:S02]  /*6910*/  SYNCS.PHASECHK.TRANS64.TRYWAIT P1, [UR5+0x30850], R0 ;  /* 0x03085000ff0075a7 */ /* 0x000e640008020145 */
[----:B-1----:R-:W-:Y:S05]  /*6920*/  @!P1 BRA `(.L_x_33) ;  /* 0x0000006400a09947 */ /* 0x002fea0003800000 */
.L_x_32:
[----:B------:R-:W-:Y:S01]  /*6930*/  UIADD3 UR38, UR38, 0x400, URZ ;  /* 0x0000040026267890 */ /* 0x000fe2000fffe03f */
[----:B------:R-:W-:Y:S01]  /*6940*/  R2UR UR6, R2 ;  /* 0x00000000020672ca */ /* 0x000fe200000e0000 */
[----:B------:R-:W-:Y:S01]  /*6950*/  WARPGROUP.ARRIVE ;  /* 0x00000000000079c5 */ /* 0x000fe20000000000 */
[----:B------:R-:W-:Y:S01]  /*6960*/  UMOV UR7, 0x40000040 ;  /* 0x4000004000077882 */ /* 0x000fe20000000000 */
[----:B------:R-:W-:Y:S01]  /*6970*/  USHF.R.U32.HI UR38, URZ, 0x4, UR38 ;  /* 0x000000043f267899 */ /* 0x000fe20008011626 */
[----:B-1----:R-:W1:Y:S03]  /*6980*/  SHFL.BFLY PT, R7, R8, 0x2, 0x1f ;  /* 0x0c401f0008077f89 */ /* 0x002e6600000e0000 */
[----:B------:R-:W-:Y:S01]  /*6990*/  ULOP3.LUT UR38, UR38, 0x3fff, URZ, 0xc0, !UPT ;  /* 0x00003fff26267892 */ /* 0x000fe2000f8ec03f */
[----:B0-----:R-:W0:Y:S03]  /*69a0*/  SHFL.BFLY PT, R0, R3, 0x2, 0x1f ;  /* 0x0c401f0003007f89 */ /* 0x001e2600000e0000 */
[----:B------:R-:W-:-:S04]  /*69b0*/  ULOP3.LUT UR4, UR38, 0x3000000, URZ, 0xfc, !UPT ;  /* 0x0300000026047892 */ /* 0x000fc8000f8efc3f */
[----:B------:R-:W-:-:S07]  /*69c0*/  UIMAD UR4, UR6, 0x900, UR4 ;  /* 0x00000900060478a4 */ /* 0x000fce000f8e0204 */
[----:B------:R-:W-:Y:S02]  /*69d0*/  UMOV UR6, UR4 ;  /* 0x0000000400067c82 */ /* 0x000fe40008000000 */
[----:B------:R-:W-:Y:S01]  /*69e0*/  HGMMA.64x192x16.F32.BF16 R24, R188, gdesc[UR4].tnspB, R24, gsb0 ;  /* 0x42e00004bc187df0 */ /* 0x000fe20008001818 */
[----:B------:R-:W-:Y:S01]  /*69f0*/  UIADD3 UR6, UR4, 0x80, URZ ;  /* 0x0000008004067890 */ /* 0x000fe2000fffe03f */
[----:B------:R-:W-:Y:S01]  /*6a00*/  UMOV UR7, 0x40000040 ;  /* 0x4000004000077882 */ /* 0x000fe20000000000 */
[----:B-1----:R-:W-:Y:S01]  /*6a10*/  FADD.FTZ R7, R7, R8 ;  /* 0x0000000807077221 */ /* 0x002fe20000010000 */
[----:B------:R-:W-:Y:S02]  /*6a20*/  IMAD.MOV.U32 R8, RZ, RZ, RZ ;  /* 0x000000ffff087224 */ /* 0x000fe400078e00ff */
[----:B0-----:R-:W-:Y:S01]  /*6a30*/  FADD.FTZ R2, R0, R3 ;  /* 0x0000000300027221 */ /* 0x001fe20000010000 */
[----:B------:R-:W-:Y:S01]  /*6a40*/  MOV R3, RZ ;  /* 0x000000ff00037202 */ /* 0x000fe20000000f00 */
[----:B------:R-:W0:Y:S04]  /*6a50*/  SHFL.BFLY PT, R0, R7, 0x1, 0x1f ;  /* 0x0c201f0007007f89 */ /* 0x000e2800000e0000 */
[----:B------:R-:W1:Y:S01]  /*6a60*/  SHFL.BFLY PT, R11, R2, 0x1, 0x1f ;  /* 0x0c201f00020b7f89 */ /* 0x000e6200000e0000 */
[----:B0-----:R-:W-:Y:S01]  /*6a70*/  FADD.FTZ R12, R7, R0 ;  /* 0x00000000070c7221 */ /* 0x001fe20000010000 */
[----:B------:R-:W-:Y:S01]  /*6a80*/  MOV R0, 0xff800000 ;  /* 0xff80000000007802 */ /* 0x000fe20000000f00 */
[----:B-1----:R-:W-:-:S03]  /*6a90*/  FADD.FTZ R13, R2, R11 ;  /* 0x0000000b020d7221 */ /* 0x002fc60000010000 */
[----:B------:R-:W-:Y:S01]  /*6aa0*/  FSETP.NE.FTZ.AND P1, PT, R12, RZ, PT ;  /* 0x000000ff0c00720b */ /* 0x000fe20003f35000 */
[----:B------:R-:W-:Y:S01]  /*6ab0*/  IMAD.MOV.U32 R2, RZ, RZ, -0x800000 ;  /* 0xff800000ff027424 */ /* 0x000fe200078e00ff */
[----:B------:R-:W-:-:S11]  /*6ac0*/  FSETP.NE.FTZ.AND P2, PT, R13, RZ, PT ;  /* 0x000000ff0d00720b */ /* 0x000fd60003f55000 */
[----:B------:R-:W0:Y:S01]  /*6ad0*/  @P1 MUFU.LG2 R10, R12 ;  /* 0x0000000c000a1308 */ /* 0x000e220000000c00 */
[C---:B------:R-:W-:Y:S01]  /*6ae0*/  @P1 FMUL.FTZ R6, R4.reuse, 0.69314718246459960938 ;  /* 0x3f31721804061820 */ /* 0x040fe20000410000 */
[----:B------:R-:W-:-:S06]  /*6af0*/  @P2 FMUL.FTZ R15, R4, 0.69314718246459960938 ;  /* 0x3f317218040f2820 */ /* 0x000fcc0000410000 */
[----:B------:R-:W1:Y:S08]  /*6b00*/  @P2 MUFU.LG2 R11, R13 ;  /* 0x0000000d000b2308 */ /* 0x000e700000000c00 */
[----:B------:R2:W3:Y:S01]  /*6b10*/  @P1 MUFU.RCP R3, R12 ;  /* 0x0000000c00031308 */ /* 0x0004e20000001000 */
[----:B0-----:R-:W-:-:S04]  /*6b20*/  @P1 FMUL.FTZ R7, R10, 0.69314718246459960938 ;  /* 0x3f3172180a071820 */ /* 0x001fc80000410000 */
[----:B------:R-:W-:-:S03]  /*6b30*/  @P1 FFMA.FTZ R2, R6, R9, R7 ;  /* 0x0000000906021223 */ /* 0x000fc60000010007 */
[----:B------:R2:W0:Y:S01]  /*6b40*/  @P2 MUFU.RCP R8, R13 ;  /* 0x0000000d00082308 */ /* 0x0004220000001000 */
[----:B-1----:R-:W-:-:S04]  /*6b50*/  @P2 FMUL.FTZ R4, R11, 0.69314718246459960938 ;  /* 0x3f3172180b042820 */ /* 0x002fc80000410000 */
[----:B------:R-:W-:Y:S01]  /*6b60*/  @P2 FFMA.FTZ R0, R15, R5, R4 ;  /* 0x000000050f002223 */ /* 0x000fe20000010004 */
[----:B------:R-:W-:Y:S02]  /*6b70*/  WARPGROUP.DEPBAR.LE gsb0, 0x0 ;  /* 0x00008000000079c5 */ /* 0x000fe40000010000 */
[----:B------:R-:W-:-:S06]  /*6b80*/  WARPGROUP.ARRIVE ;  /* 0x00000000000079c5 */ /* 0x000fcc0000000000 */
        /* <DEDUP_REMOVED lines=16> */
[----:B------:R-:W-:Y:S01]  /*6c90*/  HGMMA.64x192x16.F32.BF16 R24, R172, gdesc[UR4].tnspB, R24, gsb0 ;  /* 0x42e00004ac187df0 */ /* 0x000fe20008001818 */
[----:B------:R-:W-:Y:S01]  /*6ca0*/  UMOV UR6, UR4 ;  /* 0x0000000400067c82 */ /* 0x000fe20008000000 */
[----:B------:R-:W-:Y:S01]  /*6cb0*/  UMOV UR7, 0x40000040 ;  /* 0x4000004000077882 */ /* 0x000fe20000000000 */
[----:B------:R-:W-:Y:S02]  /*6cc0*/  WARPGROUP.DEPBAR.LE gsb0, 0x0 ;  /* 0x00008000000079c5 */ /* 0x000fe40000010000 */
[----:B------:R-:W-:-:S15]  /*6cd0*/  WARPGROUP.ARRIVE ;  /* 0x00000000000079c5 */ /* 0x000fde0000000000 */
[----:B------:R-:W-:Y:S03]  /*6ce0*/  HGMMA.64x192x16.F32.BF16 R24, R168, gdesc[UR4].tnspB, R24, gsb0 ;  /* 0x42e00004a8187df0 */ /* 0x000fe60008001818 */
[----:B------:R-:W-:Y:S02]  /*6cf0*/  WARPGROUP.DEPBAR.LE gsb0, 0x0 ;  /* 0x00008000000079c5 */ /* 0x000fe40000010000 */
[----:B0-23--:R-:W-:Y:S05]  /*6d00*/  @!P0 BRA `(.L_x_34) ;  /* 0x0000000000048947 */ /* 0x00dfea0003800000 */
[----:B------:R-:W-:Y:S01]  /*6d10*/  BPT.TRAP 0x1 ;  /* 0x000000040000795c */ /* 0x000fe20000300000 */
.L_x_34:
[----:B------:R-:W0:Y:S01]  /*6d20*/  S2UR UR6, SR_CgaCtaId ;  /* 0x00000000000679c3 */ /* 0x000e220000008800 */
[----:B------:R-:W-:Y:S01]  /*6d30*/  UIADD3 UR4, UR5, 0x30860, URZ ;  /* 0x0003086005047890 */ /* 0x000fe2000fffe03f */
        /* <DEDUP_REMOVED lines=22> */
[----:B0-----:R-:W-:Y:S01]  /*6ea0*/  UPRMT UR4, UR6, 0x654, UR4 ;  /* 0x0000065406047896 */ /* 0x001fe20008000004 */
        /* <DEDUP_REMOVED lines=8> */
[----:B------:R-:W-:Y:S01]  /*6f30*/  SYNCS.ARRIVE.TRANS64.RED.A1T0 RZ, [UR4], RZ ;  /* 0x000000ffffff79a7 */ /* 0x000fe20008100404 */
        /* <DEDUP_REMOVED lines=18> */
[----:B------:R-:W-:Y:S01]  /*7060*/  PLOP3.LUT P0, PT, PT, PT, PT, 0x8, 0x0 ;  /* 0x000000000000781c */ /* 0x000fe20003f0e170 */
        /* <DEDUP_REMOVED lines=47> */
[----:B------:R-:W-:-:S07]  /*7360*/  FMUL.FTZ R119, R119, R8 ;  /* 0x0000000877777220 */ /* 0x000fce0000410000 */
.L_x_10:
[----:B------:R-:W-:Y:S05]  /*7370*/  @P0 BRA `(.L_x_35) ;  /* 0x0000001800d00947 */ /* 0x000fea0003800000 */
[----:B------:R-:W0:Y:S01]  /*7380*/  S2R R3, SR_TID.X ;  /* 0x0000000000037919 */ /* 0x000e220000002100 */
[----:B------:R-:W1:Y:S01]  /*7390*/  LDC R19, c[0x0][0xbe8] ;  /* 0x0002fa00ff137b82 */ /* 0x000e620000000800 */
[----:B------:R-:W-:Y:S01]  /*73a0*/  R2UR UR13, R17 ;  /* 0x00000000110d72ca */ /* 0x000fe200000e0000 */
[----:B------:R-:W-:Y:S01]  /*73b0*/  ULDC.64 UR8, c[0x0][0xbd0] ;  /* 0x0002f40000087ab9 */ /* 0x000fe20000000a00 */
[----:B------:R-:W2:Y:S01]  /*73c0*/  S2R R14, SR_CTAID.X ;  /* 0x00000000000e7919 */ /* 0x000ea20000002500 */
[----:B------:R-:W-:Y:S04]  /*73d0*/  BSSY B0, `(.L_x_36) ;  /* 0x000011a000007945 */ /* 0x000fe80003800000 */
[----:B------:R-:W3:Y:S06]  /*73e0*/  S2UR UR12, SR_CTAID.Z ;  /* 0x00000000000c79c3 */ /* 0x000eec0000002700 */
[----:B------:R-:W-:-:S02]  /*73f0*/  USHF.R.S32.HI UR7, URZ, 0x1f, UR13 ;  /* 0x0000001f3f077899 */ /* 0x000fc4000801140d */
[----:B------:R-:W-:Y:S01]  /*7400*/  IMAD R15, RZ, RZ, -UR13 ;  /* 0x8000000dff0f7e24 */ /* 0x000fe2000f8e02ff */
[----:B------:R-:W4:Y:S01]  /*7410*/  LDC.64 R10, c[0x0][0xbd8] ;  /* 0x0002f600ff0a7b82 */ /* 0x000f220000000a00 */
[----:B------:R-:W-:Y:S02]  /*7420*/  UIMAD.WIDE.U32 UR4, UR13, UR8, URZ ;  /* 0x000000080d0472a5 */ /* 0x000fe4000f8e003f */
[----:B------:R-:W-:-:S04]  /*7430*/  UIMAD UR6, UR7, UR8, URZ ;  /* 0x00000008070672a4 */ /* 0x000fc8000f8e023f */
[----:B------:R-:W-:Y:S01]  /*7440*/  UIMAD UR6, UR13, UR9, UR6 ;  /* 0x000000090d0672a4 */ /* 0x000fe2000f8e0206 */
[----:B-1----:R-:W-:Y:S01]  /*7450*/  ISETP.NE.AND P0, PT, R19, 0x1, PT ;  /* 0x000000011300780c */ /* 0x002fe20003f05270 */
[----:B------:R-:W1:Y:S01]  /*7460*/  S2UR UR11, SR_CTAID.Y ;  /* 0x00000000000b79c3 */ /* 0x000e620000002600 */
[----:B------:R-:W-:Y:S01]  /*7470*/  ULDC.64 UR8, c[0x0][0xb38] ;  /* 0x0002ce0000087ab9 */ /* 0x000fe20000000a00 */
[----:B------:R-:W-:Y:S02]  /*7480*/  UIADD3 UR6, UR5, UR6, URZ ;  /* 0x0000000605067290 */ /* 0x000fe4000fffe03f */
[----:B------:R-:W-:Y:S01]  /*7490*/  UIMAD UR7, UR7, UR8, URZ ;  /* 0x00000008070772a4 */ /* 0x000fe2000f8e023f */
[----:B0-----:R-:W-:Y:S01]  /*74a0*/  VIADD R7, R3, 0xffffff80 ;  /* 0xffffff8003077836 */ /* 0x001fe20000000000 */
[----:B---3--:R-:W-:Y:S02]  /*74b0*/  USHF.R.S32.HI UR10, URZ, 0x1f, UR12 ;  /* 0x0000001f3f0a7899 */ /* 0x008fe4000801140c */
[----:B------:R-:W1:Y:S02]  /*74c0*/  LDC R16, c[0x0][0xc50] ;  /* 0x00031400ff107b82 */ /* 0x000e640000000800 */
[----:B------:R-:W-:-:S04]  /*74d0*/  SHF.R.S32.HI R6, RZ, 0x1f, R7 ;  /* 0x0000001fff067819 */ /* 0x000fc80000011407 */
[CC--:B------:R-:W-:Y:S02]  /*74e0*/  LEA.HI R3, R6.reuse, R7.reuse, RZ, 0x7 ;  /* 0x0000000706037211 */ /* 0x0c0fe400078f38ff */
[----:B------:R-:W0:Y:S01]  /*74f0*/  LDC.64 R20, c[0x0][0xb40] ;  /* 0x0002d000ff147b82 */ /* 0x000e220000000a00 */
[----:B------:R-:W-:Y:S02]  /*7500*/  LEA.HI R6, R6, R7, RZ, 0x2 ;  /* 0x0000000706067211 */ /* 0x000fe400078f10ff */
[----:B------:R-:W-:Y:S02]  /*7510*/  LOP3.LUT R4, R3, 0xffffff80, RZ, 0xc0, !PT ;  /* 0xffffff8003047812 */ /* 0x000fe400078ec0ff */
[----:B------:R-:W-:Y:S02]  /*7520*/  LOP3.LUT R6, R6, 0xfffffffc, RZ, 0xc0, !PT ;  /* 0xfffffffc06067812 */ /* 0x000fe400078ec0ff */
[----:B------:R-:W-:Y:S01]  /*7530*/  SHF.R.S32.HI R8, RZ, 0x7, R3 ;  /* 0x00000007ff087819 */ /* 0x000fe20000011403 */
[C---:B------:R-:W-:Y:S01]  /*7540*/  IMAD.IADD R18, R7.reuse, 0x1, -R4 ;  /* 0x0000000107127824 */ /* 0x040fe200078e0a04 */
[----:B------:R-:W-:Y:S01]  /*7550*/  IADD3 R6, R7, -R6, RZ ;  /* 0x8000000607067210 */ /* 0x000fe20007ffe0ff */
[----:B------:R-:W3:Y:S01]  /*7560*/  @P0 LDC R13, c[0x0][0xbf0] ;  /* 0x0002fc00ff0d0b82 */ /* 0x000ee20000000800 */
[----:B------:R-:W-:-:S02]  /*7570*/  LEA.HI R3, R3, R8, RZ, 0x1 ;  /* 0x0000000803037211 */ /* 0x000fc400078f08ff */
[----:B------:R-:W-:Y:S02]  /*7580*/  SHF.R.S32.HI R9, RZ, 0x1f, R18 ;  /* 0x0000001fff097819 */ /* 0x000fe40000011412 */
[----:B------:R-:W-:Y:S01]  /*7590*/  LEA.HI R7, R6, R6, RZ, 0x1 ;  /* 0x0000000606077211 */ /* 0x000fe200078f08ff */
[----:B-1----:R-:W-:Y:S01]  /*75a0*/  IMAD R23, R16, R15, UR11 ;  /* 0x0000000b10177e24 */ /* 0x002fe2000f8e020f */
[----:B------:R-:W-:Y:S01]  /*75b0*/  LEA.HI R22, R9, R18, RZ, 0x2 ;  /* 0x0000001209167211 */ /* 0x000fe200078f10ff */
[----:B------:R-:W1:Y:S01]  /*75c0*/  @P0 LDC R121, c[0x0][0xbec] ;  /* 0x0002fb00ff790b82 */ /* 0x000e620000000800 */
[----:B------:R-:W-:Y:S02]  /*75d0*/  LOP3.LUT R3, R3, 0x3fffffe, RZ, 0xc0, !PT ;  /* 0x03fffffe03037812 */ /* 0x000fe400078ec0ff */
[--C-:B------:R-:W-:Y:S02]  /*75e0*/  SHF.R.S32.HI R4, RZ, 0x2, R22.reuse ;  /* 0x00000002ff047819 */ /* 0x100fe40000011416 */
[----:B------:R-:W-:Y:S01]  /*75f0*/  SHF.R.S32.HI R5, RZ, 0x1f, R22 ;  /* 0x0000001fff057819 */ /* 0x000fe20000011416 */
[----:B------:R-:W-:Y:S01]  /*7600*/  IMAD.IADD R3, R8, 0x1, -R3 ;  /* 0x0000000108037824 */ /* 0x000fe200078e0a03 */
[----:B------:R-:W-:Y:S01]  /*7610*/  LOP3.LUT R7, R7, 0x1ffffffe, RZ, 0xc0, !PT ;  /* 0x1ffffffe07077812 */ /* 0x000fe200078ec0ff */
[----:B------:R-:W5:Y:S01]  /*7620*/  @P0 LDC R120, c[0x0][0xbf0] ;  /* 0x0002fc00ff780b82 */ /* 0x000f620000000800 */
[----:B------:R-:W-:Y:S01]  /*7630*/  LEA.HI R5, R5, R4, RZ, 0x3 ;  /* 0x0000000405057211 */ /* 0x000fe200078f18ff */
[----:B0-----:R-:W-:Y:S01]  /*7640*/  IMAD R12, R20, UR10, RZ ;  /* 0x0000000a140c7c24 */ /* 0x001fe2000f8e02ff */
[----:B------:R-:W-:-:S02]  /*7650*/  IADD3 R8, R6, -R7, RZ ;  /* 0x8000000706087210 */ /* 0x000fc40007ffe0ff */
[----:B------:R-:W-:-:S05]  /*7660*/  LOP3.LUT R5, R5, 0xfffffff8, RZ, 0xc0, !PT ;  /* 0xfffffff805057812 */ /* 0x000fca00078ec0ff */
[----:B------:R-:W-:Y:S01]  /*7670*/  IMAD.IADD R5, R4, 0x1, -R5 ;  /* 0x0000000104057824 */ /* 0x000fe200078e0a05 */
[----:B------:R-:W-:Y:S02]  /*7680*/  LEA.HI R4, R9, R18, RZ, 0x5 ;  /* 0x0000001209047211 */ /* 0x000fe400078f28ff */
[----:B------:R-:W0:Y:S02]  /*7690*/  @P0 LDC R9, c[0x0][0xbec] ;  /* 0x0002fb00ff090b82 */ /* 0x000e240000000800 */
[----:B------:R-:W-:-:S05]  /*76a0*/  SHF.R.S32.HI R4, RZ, 0x5, R4 ;  /* 0x00000005ff047819 */ /* 0x000fca0000011404 */
[----:B------:R-:W-:Y:S01]  /*76b0*/  IMAD R6, R4, 0x10, R5 ;  /* 0x0000001004067824 */ /* 0x000fe200078e0205 */
[----:B------:R-:W-:Y:S01]  /*76c0*/  MOV R5, UR5 ;  /* 0x0000000500057c02 */ /* 0x000fe20008000f00 */
[----:B------:R-:W-:Y:S01]  /*76d0*/  IMAD.U32 R4, RZ, RZ, UR4 ;  /* 0x00000004ff047e24 */ /* 0x000fe2000f8e00ff */
[----:B------:R-:W-:Y:S01]  /*76e0*/  UIMAD.WIDE.U32 UR4, UR13, UR8, URZ ;  /* 0x000000080d0472a5 */ /* 0x000fe2000f8e003f */
[----:B------:R-:W-:Y:S02]  /*76f0*/  IMAD R3, R3, 0x40, R6 ;  /* 0x0000004003037824 */ /* 0x000fe400078e0206 */
[----:B------:R-:W-:Y:S01]  /*7700*/  IMAD.U32 R5, RZ, RZ, UR6 ;  /* 0x00000006ff057e24 */ /* 0x000fe2000f8e00ff */
[----:B------:R-:W-:Y:S01]  /*7710*/  UIMAD UR6, UR13, UR9, UR7 ;  /* 0x000000090d0672a4 */ /* 0x000fe2000f8e0207 */
[----:B----4-:R-:W-:Y:S01]  /*7720*/  IMAD R6, R10, UR10, RZ ;  /* 0x0000000a0a067c24 */ /* 0x010fe2000f8e02ff */
[----:B------:R-:W-:Y:S01]  /*7730*/  LEA R8, R8, R3, 0x3 ;  /* 0x0000000308087211 */ /* 0x000fe200078e18ff */
[----:B------:R-:W-:Y:S01]  /*7740*/  IMAD.WIDE.U32 R4, R10, UR12, R4 ;  /* 0x0000000c0a047c25 */ /* 0x000fe2000f8e0004 */
[----:B------:R-:W-:-:S02]  /*7750*/  UIADD3 UR6, UR5, UR6, URZ ;  /* 0x0000000605067290 */ /* 0x000fc4000fffe03f */
[----:B------:R-:W-:Y:S01]  /*7760*/  MOV R7, UR5 ;  /* 0x0000000500077c02 */ /* 0x000fe20008000f00 */
[----:B------:R-:W-:Y:S01]  /*7770*/  ULDC.64 UR8, c[0x0][0xb28] ;  /* 0x0002ca0000087ab9 */ /* 0x000fe20000000a00 */
[----:B--2---:R-:W-:Y:S02]  /*7780*/  IMAD R8, R14, 0x80, R8 ;  /* 0x000000800e087824 */ /* 0x004fe400078e0208 */
[----:B------:R-:W-:Y:S02]  /*7790*/  IMAD R11, R11, UR12, R6 ;  /* 0x0000000c0b0b7c24 */ /* 0x000fe4000f8e0206 */
[----:B0-----:R-:W-:Y:S01]  /*77a0*/  @P0 IMAD.HI.U32 R10, R8, R9, RZ ;  /* 0x00000009080a0227 */ /* 0x001fe200078e00ff */
[----:B------:R-:W-:-:S03]  /*77b0*/  MOV R9, R8 ;  /* 0x0000000800097202 */ /* 0x000fc60000000f00 */
[----:B------:R-:W-:Y:S01]  /*77c0*/  IMAD.U32 R6, RZ, RZ, UR4 ;  /* 0x00000004ff067e24 */ /* 0x000fe2000f8e00ff */
[----:B---3--:R-:W-:Y:S01]  /*77d0*/  @P0 SHF.R.U32.HI R9, RZ, R13, R10 ;  /* 0x0000000dff090219 */ /* 0x008fe2000001160a */
[----:B------:R-:W-:Y:S01]  /*77e0*/  IMAD.U32 R7, RZ, RZ, UR6 ;  /* 0x00000006ff077e24 */ /* 0x000fe2000f8e00ff */
[----:B------:R-:W-:Y:S01]  /*77f0*/  ULDC.64 UR4, c[0x0][0xbe0] ;  /* 0x0002f80000047ab9 */ /* 0x000fe20000000a00 */
[----:B------:R-:W-:Y:S01]  /*7800*/  IMAD R13, R21, UR12, R12 ;  /* 0x0000000c150d7c24 */ /* 0x000fe2000f8e020c */
[----:B------:R-:W-:Y:S01]  /*7810*/  SHF.R.S32.HI R12, RZ, 0x1f, R23 ;  /* 0x0000001fff0c7819 */ /* 0x000fe20000011417 */
[----:B------:R-:W-:Y:S01]  /*7820*/  IMAD.WIDE.U32 R6, R20, UR12, R6 ;  /* 0x0000000c14067c25 */ /* 0x000fe2000f8e0006 */
[----:B------:R-:W-:-:S03]  /*7830*/  ULDC.64 UR6, c[0x0][0xb48] ;  /* 0x0002d20000067ab9 */ /* 0x000fc60000000a00 */
[----:B------:R-:W-:Y:S01]  /*7840*/  IMAD.IADD R5, R5, 0x1, R11 ;  /* 0x0000000105057824 */ /* 0x000fe200078e020b */
[----:B------:R-:W-:Y:S01]  /*7850*/  IADD3 R7, R7, R13, RZ ;  /* 0x0000000d07077210 */ /* 0x000fe20007ffe0ff */
[----:B-1----:R-:W-:-:S04]  /*7860*/  @P0 IMAD.HI.U32 R121, R8, R121, RZ ;  /* 0x0000007908790227 */ /* 0x002fc800078e00ff */
[----:B------:R-:W-:Y:S02]  /*7870*/  IMAD R13, R12, UR6, RZ ;  /* 0x000000060c0d7c24 */ /* 0x000fe4000f8e02ff */
[----:B------:R-:W-:-:S04]  /*7880*/  IMAD.WIDE.U32 R4, R23, UR4, R4 ;  /* 0x0000000417047c25 */ /* 0x000fc8000f8e0004 */
[----:B------:R-:W-:Y:S01]  /*7890*/  IMAD.MOV.U32 R11, RZ, RZ, R8 ;  /* 0x000000ffff0b7224 */ /* 0x000fe200078e0008 */
[----:B-----5:R-:W-:Y:S01]  /*78a0*/  @P0 SHF.R.U32.HI R11, RZ, R120, R121 ;  /* 0x00000078ff0b0219 */ /* 0x020fe20000011679 */
[----:B------:R-:W-:Y:S01]  /*78b0*/  IMAD R10, R12, UR4, RZ ;  /* 0x000000040c0a7c24 */ /* 0x000fe2000f8e02ff */
[----:B------:R-:W-:Y:S01]  /*78c0*/  BAR.SYNC.DEFER_BLOCKING 0x1, 0x100 ;  /* 0x0044000000007b1d */ /* 0x000fe20000010000 */
[C---:B------:R-:W-:Y:S01]  /*78d0*/  IMAD R15, R23.reuse, UR7, R13 ;  /* 0x00000007170f7c24 */ /* 0x040fe2000f8e020d */
[--C-:B------:R-:W-:Y:S01]  /*78e0*/  SHF.R.S32.HI R13, RZ, 0x1f, R9.reuse ;  /* 0x0000001fff0d7819 */ /* 0x100fe20000011409 */
[----:B------:R-:W-:Y:S01]  /*78f0*/  IMAD R12, R23, UR5, R10 ;  /* 0x00000005170c7c24 */ /* 0x000fe2000f8e020a */
[----:B------:R-:W-:Y:S01]  /*7900*/  IADD3 R4, P0, R9, R4, RZ ;  /* 0x0000000409047210 */ /* 0x000fe20007f1e0ff */
[----:B------:R-:W-:Y:S01]  /*7910*/  IMAD.MOV R9, RZ, RZ, -R9 ;  /* 0x000000ffff097224 */ /* 0x000fe200078e0a09 */
[----:B------:R-:W-:Y:S01]  /*7920*/  SHF.R.S32.HI R10, RZ, 0x1f, R11 ;  /* 0x0000001fff0a7819 */ /* 0x000fe2000001140b */
[----:B------:R-:W-:Y:S01]  /*7930*/  IMAD.WIDE.U32 R6, R23, UR6, R6 ;  /* 0x0000000617067c25 */ /* 0x000fe2000f8e0006 */
[----:B------:R-:W-:Y:S01]  /*7940*/  ULDC.64 UR4, c[0x0][0xb30] ;  /* 0x0002cc0000047ab9 */ /* 0x000fe20000000a00 */
[----:B------:R-:W-:Y:S01]  /*7950*/  IADD3.X R5, R13, R5, R12, P0, !PT ;  /* 0x000000050d057210 */ /* 0x000fe200007fe40c */
[----:B------:R-:W-:Y:S01]  /*7960*/  ULDC.64 UR6, c[0x0][0xbc8] ;  /* 0x0002f20000067ab9 */ /* 0x000fe20000000a00 */
[----:B------:R-:W-:Y:S01]  /*7970*/  IMAD.MOV R16, RZ, RZ, -R11 ;  /* 0x000000ffff107224 */ /* 0x000fe200078e0a0b */
[----:B------:R-:W-:Y:S01]  /*7980*/  IADD3 R7, R7, R15, RZ ;  /* 0x0000000f07077210 */ /* 0x000fe20007ffe0ff */
[----:B------:R-:W-:-:S02]  /*7990*/  IMAD R9, R19, R9, R8 ;  /* 0x0000000913097224 */ /* 0x000fc400078e0208 */
[----:B------:R-:W-:Y:S02]  /*79a0*/  IMAD R10, R10, UR4, RZ ;  /* 0x000000040a0a7c24 */ /* 0x000fe4000f8e02ff */
[----:B------:R-:W-:Y:S01]  /*79b0*/  IMAD R13, R19, R16, R8 ;  /* 0x00000010130d7224 */ /* 0x000fe200078e0208 */
[----:B------:R-:W-:Y:S01]  /*79c0*/  SHF.R.S32.HI R8, RZ, 0x1f, R9 ;  /* 0x0000001fff087819 */ /* 0x000fe20000011409 */
[C---:B------:R-:W-:Y:S01]  /*79d0*/  IMAD R15, R11.reuse, UR5, R10 ;  /* 0x000000050b0f7c24 */ /* 0x040fe2000f8e020a */
[----:B------:R-:W0:Y:S01]  /*79e0*/  S2UR UR5, SR_CgaCtaId ;  /* 0x00000000000579c3 */ /* 0x000e220000008800 */
[----:B------:R-:W-:Y:S01]  /*79f0*/  IMAD.WIDE.U32 R6, R11, UR4, R6 ;  /* 0x000000040b067c25 */ /* 0x000fe2000f8e0006 */
[----:B------:R-:W-:Y:S01]  /*7a00*/  SHF.R.S32.HI R10, RZ, 0x1f, R13 ;  /* 0x0000001fff0a7819 */ /* 0x000fe2000001140d */
[----:B------:R-:W-:Y:S02]  /*7a10*/  UMOV UR4, 0x400 ;  /* 0x0000040000047882 */ /* 0x000fe40000000000 */
[----:B------:R-:W-:-:S02]  /*7a20*/  IMAD R8, R8, UR6, RZ ;  /* 0x0000000608087c24 */ /* 0x000fc4000f8e02ff */
[----:B------:R-:W-:Y:S02]  /*7a30*/  IMAD.IADD R7, R7, 0x1, R15 ;  /* 0x0000000107077824 */ /* 0x000fe400078e020f */
[----:B------:R-:W-:Y:S02]  /*7a40*/  IMAD R10, R10, UR8, RZ ;  /* 0x000000080a0a7c24 */ /* 0x000fe4000f8e02ff */
[C---:B------:R-:W-:Y:S02]  /*7a50*/  IMAD R11, R9.reuse, UR7, R8 ;  /* 0x00000007090b7c24 */ /* 0x040fe4000f8e0208 */
[----:B------:R-:W-:Y:S01]  /*7a60*/  IMAD.WIDE.U32 R4, R9, UR6, R4 ;  /* 0x0000000609047c25 */ /* 0x000fe2000f8e0004 */
[----:B------:R-:W-:-:S03]  /*7a70*/  ULDC.64 UR6, c[0x0][0xba8] ;  /* 0x0002ea0000067ab9 */ /* 0x000fc60000000a00 */
[C---:B------:R-:W-:Y:S01]  /*7a80*/  IMAD R15, R13.reuse, UR9, R10 ;  /* 0x000000090d0f7c24 */ /* 0x040fe2000f8e020a */
[----:B------:R-:W-:Y:S01]  /*7a90*/  LEA R16, P0, R4, UR6, 0x2 ;  /* 0x0000000604107c11 */ /* 0x000fe2000f8010ff */
[----:B------:R-:W-:Y:S01]  /*7aa0*/  IMAD.WIDE.U32 R8, R13, UR8, R6 ;  /* 0x000000080d087c25 */ /* 0x000fe2000f8e0006 */
[----:B------:R-:W-:Y:S01]  /*7ab0*/  ULDC.64 UR8, c[0x0][0xb00] ;  /* 0x0002c00000087ab9 */ /* 0x000fe20000000a00 */
[----:B------:R-:W-:Y:S02]  /*7ac0*/  ULDC UR6, c[0x0][0xa88] ;  /* 0x0002a20000067ab9 */ /* 0x000fe40000000800 */
[----:B------:R-:W-:Y:S01]  /*7ad0*/  IMAD.IADD R5, R5, 0x1, R11 ;  /* 0x0000000105057824 */ /* 0x000fe200078e020b */
[----:B------:R-:W-:Y:S01]  /*7ae0*/  IADD3 R9, R9, R15, RZ ;  /* 0x0000000f09097210 */ /* 0x000fe20007ffe0ff */
[----:B------:R-:W-:Y:S01]  /*7af0*/  SHFL.IDX PT, R10, R16, RZ, 0x1c1f ;  /* 0x001c1fff100a7589 */ /* 0x000fe200000e0000 */
[----:B------:R-:W-:Y:S01]  /*7b00*/  LEA R6, P1, R8, UR8, 0x2 ;  /* 0x0000000808067c11 */ /* 0x000fe2000f8210ff */
[----:B------:R-:W-:Y:S01]  /*7b10*/  IMAD R14, R14, 0x80, R3 ;  /* 0x000000800e0e7824 */ /* 0x000fe200078e0203 */
[----:B------:R-:W-:Y:S01]  /*7b20*/  LEA.HI.X R15, R4, UR7, R5, 0x2, P0 ;  /* 0x00000007040f7c11 */ /* 0x000fe200080f1405 */
[----:B------:R-:W-:Y:S01]  /*7b30*/  SHFL.IDX PT, R12, R16, 0x1, 0x1c1f ;  /* 0x003c1f00100c7f89 */ /* 0x000fe200000e0000 */
[----:B------:R-:W-:Y:S01]  /*7b40*/  LEA.HI.X R9, R8, UR9, R9, 0x2, P1 ;  /* 0x0000000908097c11 */ /* 0x000fe200088f1409 */
[----:B0-----:R-:W-:Y:S01]  /*7b50*/  ULEA UR4, UR5, UR4, 0x18 ;  /* 0x0000000405047291 */ /* 0x001fe2000f8ec03f */
[----:B------:R-:W-:Y:S01]  /*7b60*/  IMAD R7, R19, UR6, RZ ;  /* 0x0000000613077c24 */ /* 0x000fe2000f8e02ff */
[----:B------:R-:W0:Y:S01]  /*7b70*/  SHFL.IDX PT, R11, R15, RZ, 0x1c1f ;  /* 0x001c1fff0f0b7589 */ /* 0x000e2200000e0000 */
[----:B------:R-:W-:Y:S01]  /*7b80*/  LOP3.LUT P0, RZ, R18, 0x3, RZ, 0xc0, !PT ;  /* 0x0000000312ff7812 */ /* 0x000fe2000780c0ff */
[C---:B------:R-:W-:Y:S01]  /*7b90*/  VIADD R8, R14.reuse, 0x8 ;  /* 0x000000080e087836 */ /* 0x040fe20000000000 */
[----:B------:R-:W-:Y:S01]  /*7ba0*/  UIADD3 UR4, UR4, 0x30820, URZ ;  /* 0x0003082004047890 */ /* 0x000fe2000fffe03f */
[----:B------:R-:W1:Y:S01]  /*7bb0*/  SHFL.IDX PT, R13, R15, 0x1, 0x1c1f ;  /* 0x003c1f000f0d7f89 */ /* 0x000e6200000e0000 */
[----:B------:R-:W-:-:S02]  /*7bc0*/  ISETP.GE.OR P1, PT, R14, R7, P0 ;  /* 0x000000070e00720c */ /* 0x000fc40000726670 */
[-C--:B------:R-:W-:Y:S01]  /*7bd0*/  ISETP.GE.OR P0, PT, R8, R7.reuse, P0 ;  /* 0x000000070800720c */ /* 0x080fe20000706670 */
[----:B------:R-:W-:Y:S01]  /*7be0*/  UPRMT UR4, URZ, 0x654, UR4 ;  /* 0x000006543f047896 */ /* 0x000fe20008000004 */
[----:B------:R-:W-:Y:S01]  /*7bf0*/  ISETP.GE.AND P2, PT, R14, R7, PT ;  /* 0x000000070e00720c */ /* 0x000fe20003f46270 */
[----:B------:R2:W3:Y:S01]  /*7c00*/  SHFL.IDX PT, R4, R6, RZ, 0x1c1f ;  /* 0x001c1fff06047589 */ /* 0x0004e200000e0000 */
[----:B------:R-:W-:-:S03]  /*7c10*/  LOP3.LUT R3, R22, 0x7ffffffc, RZ, 0xc0, !PT ;  /* 0x7ffffffc16037812 */ /* 0x000fc600078ec0ff */
[----:B------:R2:W4:Y:S01]  /*7c20*/  SHFL.IDX PT, R5, R9, RZ, 0x1c1f ;  /* 0x001c1fff09057589 */ /* 0x00052200000e0000 */
[----:B------:R-:W-:Y:S02]  /*7c30*/  IADD3 R3, R18, -R3, RZ ;  /* 0x8000000312037210 */ /* 0x000fe40007ffe0ff */
[----:B------:R-:W-:Y:S03]  /*7c40*/  SYNCS.ARRIVE.TRANS64.RED.A1T0 RZ, [UR4], RZ ;  /* 0x000000ffffff79a7 */ /* 0x000fe60008100404 */
[----:B------:R-:W-:Y:S01]  /*7c50*/  IMAD.SHL.U32 R3, R3, 0x2, RZ ;  /* 0x0000000203037824 */ /* 0x000fe200078e00ff */
[----:B0-----:R2:W-:Y:S04]  /*7c60*/  @!P1 ST.E desc[UR36][R10.64], R2 ;  /* 0x000000020a009985 */ /* 0x0015e8000c101924 */
[----:B-1----:R2:W-:Y:S01]  /*7c70*/  @!P0 ST.E desc[UR36][R12.64], R0 ;  /* 0x000000000c008985 */ /* 0x0025e2000c101924 */
[----:B------:R-:W-:Y:S05]  /*7c80*/  @P2 BRA `(.L_x_37) ;  /* 0x0000000800382947 */ /* 0x000fea0003800000 */
[C---:B--2---:R-:W-:Y:S01]  /*7c90*/  VIADD R0, R3.reuse, 0x8 ;  /* 0x0000000803007836 */ /* 0x044fe20000000000 */
[C---:B------:R-:W-:Y:S01]  /*7ca0*/  IADD3 R2, R3.reuse, 0x10, RZ ;  /* 0x0000001003027810 */ /* 0x040fe20007ffe0ff */
[----:B------:R-:W-:Y:S01]  /*7cb0*/  ULDC UR4, c[0x0][0xac8] ;  /* 0x0002b20000047ab9 */ /* 0x000fe20000000800 */
[C---:B------:R-:W-:Y:S01]  /*7cc0*/  VIADD R16, R3.reuse, 0x18 ;  /* 0x0000001803107836 */ /* 0x040fe20000000000 */
[C---:B------:R-:W-:Y:S01]  /*7cd0*/  ISETP.GE.AND P0, PT, R3.reuse, UR4, PT ;  /* 0x0000000403007c0c */ /* 0x040fe2000bf06270 */
[C---:B------:R-:W-:Y:S01]  /*7ce0*/  VIADD R18, R3.reuse, 0x20 ;  /* 0x0000002003127836 */ /* 0x040fe20000000000 */
[----:B------:R-:W-:Y:S01]  /*7cf0*/  ISETP.GE.AND P1, PT, R0, UR4, PT ;  /* 0x0000000400007c0c */ /* 0x000fe2000bf26270 */
[C---:B------:R-:W-:Y:S01]  /*7d00*/  VIADD R19, R3.reuse, 0x38 ;  /* 0x0000003803137836 */ /* 0x040fe20000000000 */
[----:B------:R-:W-:Y:S01]  /*7d10*/  ISETP.GE.AND P2, PT, R2, UR4, PT ;  /* 0x0000000402007c0c */ /* 0x000fe2000bf46270 */
[C---:B------:R-:W-:Y:S01]  /*7d20*/  VIADD R21, R3.reuse, 0x48 ;  /* 0x0000004803157836 */ /* 0x040fe20000000000 */
[----:B------:R-:W-:Y:S01]  /*7d30*/  ISETP.GE.AND P5, PT, R16, UR4, PT ;  /* 0x0000000410007c0c */ /* 0x000fe2000bfa6270 */
[----:B------:R-:W-:Y:S01]  /*7d40*/  VIADD R22, R3, 0x50 ;  /* 0x0000005003167836 */ /* 0x000fe20000000000 */
[----:B------:R-:W-:-:S02]  /*7d50*/  ISETP.GE.AND P6, PT, R18, UR4, PT ;  /* 0x0000000412007c0c */ /* 0x000fc4000bfc6270 */
[----:B------:R-:W-:Y:S02]  /*7d60*/  IADD3 R20, R3, 0x40, RZ ;  /* 0x0000004003147810 */ /* 0x000fe40007ffe0ff */
[----:B------:R-:W-:Y:S01]  /*7d70*/  ISETP.GE.AND P3, PT, R19, UR4, PT ;  /* 0x0000000413007c0c */ /* 0x000fe2000bf66270 */
[C-C-:B---34-:R-:W-:Y:S02]  /*7d80*/  @!P0 IMAD.WIDE R10, R3.reuse, 0x4, R4.reuse ;  /* 0x00000004030a8825 */ /* 0x158fe400078e0204 */
[----:B------:R-:W-:Y:S02]  /*7d90*/  @!P1 LEA.HI R0, R0, R0, RZ, 0x1 ;  /* 0x0000000000009211 */ /* 0x000fe400078f08ff */
[----:B------:R-:W-:Y:S01]  /*7da0*/  @!P2 LEA.HI R2, R2, R2, RZ, 0x1 ;  /* 0x000000020202a211 */ /* 0x000fe200078f08ff */
[----:B------:R0:W-:Y:S01]  /*7db0*/  @!P0 ST.E.64 desc[UR36][R10.64], R24 ;  /* 0x000000180a008985 */ /* 0x0001e2000c101b24 */
[----:B------:R-:W-:Y:S02]  /*7dc0*/  @!P1 LOP3.LUT R13, R0, 0xfffffffe, RZ, 0xc0, !PT ;  /* 0xfffffffe000d9812 */ /* 0x000fe400078ec0ff */
[----:B------:R-:W-:Y:S01]  /*7dd0*/  @!P2 LOP3.LUT R15, R2, 0xfffffffe, RZ, 0xc0, !PT ;  /* 0xfffffffe020fa812 */ /* 0x000fe200078ec0ff */
[C---:B------:R-:W-:Y:S01]  /*7de0*/  VIADD R2, R3.reuse, 0x30 ;  /* 0x0000003003027836 */ /* 0x040fe20000000000 */
[----:B------:R-:W-:Y:S01]  /*7df0*/  IADD3 R0, R3, 0x28, RZ ;  /* 0x0000002803007810 */ /* 0x000fe20007ffe0ff */
[----:B------:R-:W-:Y:S01]  /*7e00*/  @!P1 IMAD.WIDE R12, R13, 0x4, R4 ;  /* 0x000000040d0c9825 */ /* 0x000fe200078e0204 */
[----:B------:R-:W-:-:S02]  /*7e10*/  @!P5 LEA.HI R16, R16, R16, RZ, 0x1 ;  /* 0x000000101010d211 */ /* 0x000fc400078f08ff */
[----:B------:R-:W-:Y:S01]  /*7e20*/  ISETP.GE.AND P0, PT, R0, UR4, PT ;  /* 0x0000000400007c0c */ /* 0x000fe2000bf06270 */
[----:B------:R-:W-:Y:S01]  /*7e30*/  @!P2 IMAD.WIDE R14, R15, 0x4, R4 ;  /* 0x000000040f0ea825 */ /* 0x000fe200078e0204 */
[----:B------:R1:W-:Y:S01]  /*7e40*/  @!P1 ST.E.64 desc[UR36][R12.64], R28 ;  /* 0x0000001c0c009985 */ /* 0x0003e2000c101b24 */
[----:B------:R-:W-:Y:S02]  /*7e50*/  ISETP.GE.AND P4, PT, R2, UR4, PT ;  /* 0x0000000402007c0c */ /* 0x000fe4000bf86270 */
[----:B------:R-:W-:Y:S01]  /*7e60*/  ISETP.GE.AND P1, PT, R21, UR4, PT ;  /* 0x0000000415007c0c */ /* 0x000fe2000bf26270 */
[----:B------:R2:W-:Y:S01]  /*7e70*/  @!P2 ST.E.64 desc[UR36][R14.64], R32 ;  /* 0x000000200e00a985 */ /* 0x0005e2000c101b24 */
[----:B------:R-:W-:Y:S02]  /*7e80*/  ISETP.GE.AND P2, PT, R20, UR4, PT ;  /* 0x0000000414007c0c */ /* 0x000fe4000bf46270 */
[----:B------:R-:W-:Y:S02]  /*7e90*/  @!P6 LEA.HI R18, R18, R18, RZ, 0x1 ;  /* 0x000000121212e211 */ /* 0x000fe400078f08ff */
[----:B0-----:R-:W-:-:S02]  /*7ea0*/  @!P5 LOP3.LUT R11, R16, 0xfffffffe, RZ, 0xc0, !PT ;  /* 0xfffffffe100bd812 */ /* 0x001fc400078ec0ff */
[----:B------:R-:W-:Y:S02]  /*7eb0*/  @!P0 LEA.HI R0, R0, R0, RZ, 0x1 ;  /* 0x0000000000008211 */ /* 0x000fe400078f08ff */
[----:B------:R-:W-:Y:S01]  /*7ec0*/  IADD3 R24, R3, 0x58, RZ ;  /* 0x0000005803187810 */ /* 0x000fe20007ffe0ff */
[--C-:B------:R-:W-:Y:S01]  /*7ed0*/  @!P5 IMAD.WIDE R10, R11, 0x4, R4.reuse ;  /* 0x000000040b0ad825 */ /* 0x100fe200078e0204 */
[----:B-1----:R-:W-:Y:S02]  /*7ee0*/  @!P6 LOP3.LUT R13, R18, 0xfffffffe, RZ, 0xc0, !PT ;  /* 0xfffffffe120de812 */ /* 0x002fe400078ec0ff */
[----:B------:R-:W-:Y:S02]  /*7ef0*/  @!P4 LEA.HI R2, R2, R2, RZ, 0x1 ;  /* 0x000000020202c211 */ /* 0x000fe400078f08ff */
[----:B--2---:R-:W-:Y:S01]  /*7f00*/  @!P3 LEA.HI R14, R19, R19, RZ, 0x1 ;  /* 0x00000013130eb211 */ /* 0x004fe200078f08ff */
[----:B------:R-:W-:Y:S01]  /*7f10*/  @!P6 IMAD.WIDE R12, R13, 0x4, R4 ;  /* 0x000000040d0ce825 */ /* 0x000fe200078e0204 */
[----:B------:R-:W-:Y:S01]  /*7f20*/  @!P2 LEA.HI R20, R20, R20, RZ, 0x1 ;  /* 0x000000141414a211 */ /* 0x000fe200078f08ff */
[----:B------:R0:W-:Y:S01]  /*7f30*/  @!P5 ST.E.64 desc[UR36][R10.64], R36 ;  /* 0x000000240a00d985 */ /* 0x0001e2000c101b24 */
[----:B------:R-:W-:-:S02]  /*7f40*/  @!P1 LEA.HI R16, R21, R21, RZ, 0x1 ;  /* 0x0000001515109211 */ /* 0x000fc400078f08ff */
[----:B------:R-:W-:Y:S01]  /*7f50*/  @!P0 LOP3.LUT R15, R0, 0xfffffffe, RZ, 0xc0, !PT ;  /* 0xfffffffe000f8812 */ /* 0x000fe200078ec0ff */
[----:B------:R1:W-:Y:S01]  /*7f60*/  @!P6 ST.E.64 desc[UR36][R12.64], R40 ;  /* 0x000000280c00e985 */ /* 0x0003e2000c101b24 */
[----:B------:R-:W-:Y:S01]  /*7f70*/  @!P4 LOP3.LUT R19, R2, 0xfffffffe, RZ, 0xc0, !PT ;  /* 0xfffffffe0213c812 */ /* 0x000fe200078ec0ff */
[C---:B------:R-:W-:Y:S01]  /*7f80*/  VIADD R0, R3.reuse, 0x60 ;  /* 0x0000006003007836 */ /* 0x040fe20000000000 */
[----:B------:R-:W-:Y:S01]  /*7f90*/  @!P3 LOP3.LUT R21, R14, 0xfffffffe, RZ, 0xc0, !PT ;  /* 0xfffffffe0e15b812 */ /* 0x000fe200078ec0ff */
[----:B------:R-:W-:Y:S01]  /*7fa0*/  VIADD R2, R3, 0x68 ;  /* 0x0000006803027836 */ /* 0x000fe20000000000 */
[----:B------:R-:W-:Y:S02]  /*7fb0*/  @!P2 LOP3.LUT R23, R20, 0xfffffffe, RZ, 0xc0, !PT ;  /* 0xfffffffe1417a812 */ /* 0x000fe400078ec0ff */
[----:B------:R-:W-:Y:S02]  /*7fc0*/  @!P1 LOP3.LUT R25, R16, 0xfffffffe, RZ, 0xc0, !PT ;  /* 0xfffffffe10199812 */ /* 0x000fe400078ec0ff */
[----:B------:R-:W-:Y:S01]  /*7fd0*/  ISETP.GE.AND P5, PT, R22, UR4, PT ;  /* 0x0000000416007c0c */ /* 0x000fe2000bfa6270 */
[----:B0-----:R-:W-:Y:S01]  /*7fe0*/  @!P0 IMAD.WIDE R10, R15, 0x4, R4 ;  /* 0x000000040f0a8825 */ /* 0x001fe200078e0204 */
[----:B------:R-:W-:-:S02]  /*7ff0*/  ISETP.GE.AND P6, PT, R24, UR4, PT ;  /* 0x0000000418007c0c */ /* 0x000fc4000bfc6270 */
[----:B------:R-:W-:Y:S01]  /*8000*/  IADD3 R16, R3, 0x70, RZ ;  /* 0x0000007003107810 */ /* 0x000fe20007ffe0ff */
[--C-:B-1----:R-:W-:Y:S01]  /*8010*/  @!P4 IMAD.WIDE R12, R19, 0x4, R4.reuse ;  /* 0x00000004130cc825 */ /* 0x102fe200078e0204 */
[----:B------:R0:W-:Y:S01]  /*8020*/  @!P0 ST.E.64 desc[UR36][R10.64], R44 ;  /* 0x0000002c0a008985 */ /* 0x0001e2000c101b24 */
[----:B------:R-:W-:Y:S02]  /*8030*/  ISETP.GE.AND P0, PT, R0, UR4, PT ;  /* 0x0000000400007c0c */ /* 0x000fe4000bf06270 */
[--C-:B------:R-:W-:Y:S01]  /*8040*/  @!P3 IMAD.WIDE R14, R21, 0x4, R4.reuse ;  /* 0x00000004150eb825 */ /* 0x100fe200078e0204 */
[----:B------:R1:W-:Y:S03]  /*8050*/  @!P4 ST.E.64 desc[UR36][R12.64], R48 ;  /* 0x000000300c00c985 */ /* 0x0003e6000c101b24 */
[----:B------:R-:W-:Y:S01]  /*8060*/  @!P2 IMAD.WIDE R18, R23, 0x4, R4 ;  /* 0x000000041712a825 */ /* 0x000fe200078e0204 */
[----:B------:R2:W-:Y:S01]  /*8070*/  @!P3 ST.E.64 desc[UR36][R14.64], R52 ;  /* 0x000000340e00b985 */ /* 0x0005e2000c101b24 */
[----:B------:R-:W-:-:S02]  /*8080*/  @!P5 LEA.HI R22, R22, R22, RZ, 0x1 ;  /* 0x000000161616d211 */ /* 0x000fc400078f08ff */
[----:B------:R-:W-:Y:S01]  /*8090*/  @!P1 IMAD.WIDE R20, R25, 0x4, R4 ;  /* 0x0000000419149825 */ /* 0x000fe200078e0204 */
[----:B------:R3:W-:Y:S01]  /*80a0*/  @!P2 ST.E.64 desc[UR36][R18.64], R56 ;  /* 0x000000381200a985 */ /* 0x0007e2000c101b24 */
[----:B------:R-:W-:Y:S02]  /*80b0*/  ISETP.GE.AND P2, PT, R16, UR4, PT ;  /* 0x0000000410007c0c */ /* 0x000fe4000bf46270 */
[C---:B------:R-:W-:Y:S01]  /*80c0*/  VIADD R23, R3.reuse, 0x78 ;  /* 0x0000007803177836 */ /* 0x040fe20000000000 */
[----:B------:R4:W-:Y:S01]  /*80d0*/  @!P1 ST.E.64 desc[UR36][R20.64], R60 ;  /* 0x0000003c14009985 */ /* 0x0009e2000c101b24 */
[----:B------:R-:W-:Y:S01]  /*80e0*/  VIADD R25, R3, 0x80 ;  /* 0x0000008003197836 */ /* 0x000fe20000000000 */
[----:B------:R-:W-:Y:S02]  /*80f0*/  ISETP.GE.AND P1, PT, R2, UR4, PT ;  /* 0x0000000402007c0c */ /* 0x000fe4000bf26270 */
[----:B------:R-:W-:Y:S02]  /*8100*/  ISETP.GE.AND P3, PT, R23, UR4, PT ;  /* 0x0000000417007c0c */ /* 0x000fe4000bf66270 */
[----:B------:R-:W-:-:S02]  /*8110*/  ISETP.GE.AND P4, PT, R25, UR4, PT ;  /* 0x0000000419007c0c */ /* 0x000fc4000bf86270 */
[----:B------:R-:W-:Y:S02]  /*8120*/  @!P6 LEA.HI R24, R24, R24, RZ, 0x1 ;  /* 0x000000181818e211 */ /* 0x000fe400078f08ff */
[----:B0-----:R-:W-:Y:S02]  /*8130*/  @!P5 LOP3.LUT R11, R22, 0xfffffffe, RZ, 0xc0, !PT ;  /* 0xfffffffe160bd812 */ /* 0x001fe400078ec0ff */
[----:B------:R-:W-:Y:S02]  /*8140*/  @!P0 LEA.HI R0, R0, R0, RZ, 0x1 ;  /* 0x0000000000008211 */ /* 0x000fe400078f08ff */
[----:B-1----:R-:W-:Y:S01]  /*8150*/  @!P6 LOP3.LUT R13, R24, 0xfffffffe, RZ, 0xc0, !PT ;  /* 0xfffffffe180de812 */ /* 0x002fe200078ec0ff */
[--C-:B------:R-:W-:Y:S01]  /*8160*/  @!P5 IMAD.WIDE R10, R11, 0x4, R4.reuse ;  /* 0x000000040b0ad825 */ /* 0x100fe200078e0204 */
[----:B------:R-:W-:Y:S02]  /*8170*/  @!P1 LEA.HI R2, R2, R2, RZ, 0x1 ;  /* 0x0000000202029211 */ /* 0x000fe400078f08ff */
[----:B------:R-:W-:Y:S01]  /*8180*/  @!P2 LEA.HI R16, R16, R16, RZ, 0x1 ;  /* 0x000000101010a211 */ /* 0x000fe200078f08ff */
[----:B------:R-:W-:Y:S01]  /*8190*/  @!P6 IMAD.WIDE R12, R13, 0x4, R4 ;  /* 0x000000040d0ce825 */ /* 0x000fe200078e0204 */
[----:B--2---:R-:W-:Y:S01]  /*81a0*/  @!P0 LOP3.LUT R15, R0, 0xfffffffe, RZ, 0xc0, !PT ;  /* 0xfffffffe000f8812 */ /* 0x004fe200078ec0ff */
[----:B------:R0:W-:Y:S01]  /*81b0*/  @!P5 ST.E.64 desc[UR36][R10.64], R64 ;  /* 0x000000400a00d985 */ /* 0x0001e2000c101b24 */
[----:B------:R-:W-:-:S02]  /*81c0*/  @!P3 LEA.HI R23, R23, R23, RZ, 0x1 ;  /* 0x000000171717b211 */ /* 0x000fc400078f08ff */
[----:B---3--:R-:W-:Y:S01]  /*81d0*/  @!P1 LOP3.LUT R19, R2, 0xfffffffe, RZ, 0xc0, !PT ;  /* 0xfffffffe02139812 */ /* 0x008fe200078ec0ff */
[--C-:B------:R-:W-:Y:S01]  /*81e0*/  @!P0 IMAD.WIDE R14, R15, 0x4, R4.reuse ;  /* 0x000000040f0e8825 */ /* 0x100fe200078e0204 */
[----:B------:R-:W-:Y:S01]  /*81f0*/  @!P4 LEA.HI R25, R25, R25, RZ, 0x1 ;  /* 0x000000191919c211 */ /* 0x000fe200078f08ff */
[----:B------:R1:W-:Y:S01]  /*8200*/  @!P6 ST.E.64 desc[UR36][R12.64], R68 ;  /* 0x000000440c00e985 */ /* 0x0003e2000c101b24 */
[----:B----4-:R-:W-:Y:S01]  /*8210*/  @!P2 LOP3.LUT R21, R16, 0xfffffffe, RZ, 0xc0, !PT ;  /* 0xfffffffe1015a812 */ /* 0x010fe200078ec0ff */
[----:B------:R-:W-:Y:S01]  /*8220*/  VIADD R2, R3, 0x90 ;  /* 0x0000009003027836 */ /* 0x000fe20000000000 */
[----:B------:R-:W-:Y:S01]  /*8230*/  @!P3 LOP3.LUT R23, R23, 0xfffffffe, RZ, 0xc0, !PT ;  /* 0xfffffffe1717b812 */ /* 0x000fe200078ec0ff */
[----:B------:R2:W-:Y:S01]  /*8240*/  @!P0 ST.E.64 desc[UR36][R14.64], R72 ;  /* 0x000000480e008985 */ /* 0x0005e2000c101b24 */
[----:B------:R-:W-:Y:S01]  /*8250*/  @!P4 LOP3.LUT R25, R25, 0xfffffffe, RZ, 0xc0, !PT ;  /* 0xfffffffe1919c812 */ /* 0x000fe200078ec0ff */
[C---:B------:R-:W-:Y:S01]  /*8260*/  VIADD R16, R3.reuse, 0x98 ;  /* 0x0000009803107836 */ /* 0x040fe20000000000 */
[----:B------:R-:W-:Y:S01]  /*8270*/  IADD3 R0, R3, 0x88, RZ ;  /* 0x0000008803007810 */ /* 0x000fe20007ffe0ff */
[----:B0-----:R-:W-:Y:S01]  /*8280*/  @!P1 IMAD.WIDE R10, R19, 0x4, R4 ;  /* 0x00000004130a9825 */ /* 0x001fe200078e0204 */
[----:B------:R-:W-:-:S02]  /*8290*/  IADD3 R22, R3, 0xa0, RZ ;  /* 0x000000a003167810 */ /* 0x000fc40007ffe0ff */
[----:B------:R-:W-:Y:S01]  /*82a0*/  ISETP.GE.AND P0, PT, R0, UR4, PT ;  /* 0x0000000400007c0c */ /* 0x000fe2000bf06270 */
[--C-:B------:R-:W-:Y:S01]  /*82b0*/  @!P3 IMAD.WIDE R18, R23, 0x4, R4.reuse ;  /* 0x000000041712b825 */ /* 0x100fe200078e0204 */
[----:B------:R0:W-:Y:S01]  /*82c0*/  @!P1 ST.E.64 desc[UR36][R10.64], R76 ;  /* 0x0000004c0a009985 */ /* 0x0001e2000c101b24 */
[----:B------:R-:W-:Y:S02]  /*82d0*/  ISETP.GE.AND P1, PT, R2, UR4, PT ;  /* 0x0000000402007c0c */ /* 0x000fe4000bf26270 */
[----:B-1----:R-:W-:-:S04]  /*82e0*/  @!P2 IMAD.WIDE R12, R21, 0x4, R4 ;  /* 0x00000004150ca825 */ /* 0x002fc800078e0204 */
[----:B------:R-:W-:Y:S01]  /*82f0*/  @!P4 IMAD.WIDE R20, R25, 0x4, R4 ;  /* 0x000000041914c825 */ /* 0x000fe200078e0204 */
[----:B------:R1:W-:Y:S01]  /*8300*/  @!P2 ST.E.64 desc[UR36][R12.64], R80 ;  /* 0x000000500c00a985 */ /* 0x0003e2000c101b24 */
[----:B------:R-:W-:Y:S02]  /*8310*/  ISETP.GE.AND P2, PT, R16, UR4, PT ;  /* 0x0000000410007c0c */ /* 0x000fe4000bf46270 */
[C---:B--2---:R-:W-:Y:S01]  /*8320*/  VIADD R14, R3.reuse, 0xa8 ;  /* 0x000000a8030e7836 */ /* 0x044fe20000000000 */
[----:B------:R2:W-:Y:S01]  /*8330*/  @!P3 ST.E.64 desc[UR36][R18.64], R84 ;  /* 0x000000541200b985 */ /* 0x0005e2000c101b24 */
[C---:B------:R-:W-:Y:S01]  /*8340*/  VIADD R15, R3.reuse, 0xb0 ;  /* 0x000000b0030f7836 */ /* 0x040fe20000000000 */
[----:B0-----:R-:W-:Y:S02]  /*8350*/  IADD3 R11, R3, 0xb8, RZ ;  /* 0x000000b8030b7810 */ /* 0x001fe40007ffe0ff */
[----:B------:R0:W-:Y:S01]  /*8360*/  @!P4 ST.E.64 desc[UR36][R20.64], R88 ;  /* 0x000000581400c985 */ /* 0x0001e2000c101b24 */
[----:B------:R-:W-:-:S02]  /*8370*/  ISETP.GE.AND P3, PT, R22, UR4, PT ;  /* 0x0000000416007c0c */ /* 0x000fc4000bf66270 */
[----:B------:R-:W-:Y:S02]  /*8380*/  ISETP.GE.AND P6, PT, R11, UR4, PT ;  /* 0x000000040b007c0c */ /* 0x000fe4000bfc6270 */
[----:B------:R-:W-:Y:S02]  /*8390*/  ISETP.GE.AND P4, PT, R14, UR4, PT ;  /* 0x000000040e007c0c */ /* 0x000fe4000bf86270 */
[----:B------:R-:W-:Y:S02]  /*83a0*/  ISETP.GE.AND P5, PT, R15, UR4, PT ;  /* 0x000000040f007c0c */ /* 0x000fe4000bfa6270 */
[----:B------:R-:W-:Y:S02]  /*83b0*/  @!P0 LEA.HI R0, R0, R0, RZ, 0x1 ;  /* 0x0000000000008211 */ /* 0x000fe400078f08ff */
[----:B------:R-:W-:Y:S02]  /*83c0*/  @!P1 LEA.HI R2, R2, R2, RZ, 0x1 ;  /* 0x0000000202029211 */ /* 0x000fe400078f08ff */
[----:B------:R-:W-:-:S02]  /*83d0*/  @!P2 LEA.HI R16, R16, R16, RZ, 0x1 ;  /* 0x000000101010a211 */ /* 0x000fc400078f08ff */
[----:B------:R-:W-:Y:S02]  /*83e0*/  @!P3 LEA.HI R22, R22, R22, RZ, 0x1 ;  /* 0x000000161616b211 */ /* 0x000fe400078f08ff */
[----:B-1----:R-:W-:Y:S02]  /*83f0*/  @!P6 LEA.HI R12, R11, R11, RZ, 0x1 ;  /* 0x0000000b0b0ce211 */ /* 0x002fe400078f08ff */
[----:B------:R-:W-:Y:S02]  /*8400*/  @!P4 LEA.HI R14, R14, R14, RZ, 0x1 ;  /* 0x0000000e0e0ec211 */ /* 0x000fe400078f08ff */
[----:B------:R-:W-:Y:S02]  /*8410*/  @!P5 LEA.HI R10, R15, R15, RZ, 0x1 ;  /* 0x0000000f0f0ad211 */ /* 0x000fe400078f08ff */
[----:B------:R-:W-:Y:S02]  /*8420*/  @!P0 LOP3.LUT R11, R0, 0xfffffffe, RZ, 0xc0, !PT ;  /* 0xfffffffe000b8812 */ /* 0x000fe400078ec0ff */
[----:B------:R-:W-:-:S02]  /*8430*/  @!P1 LOP3.LUT R13, R2, 0xfffffffe, RZ, 0xc0, !PT ;  /* 0xfffffffe020d9812 */ /* 0x000fc400078ec0ff */
[----:B------:R-:W-:Y:S02]  /*8440*/  @!P2 LOP3.LUT R15, R16, 0xfffffffe, RZ, 0xc0, !PT ;  /* 0xfffffffe100fa812 */ /* 0x000fe400078ec0ff */
[----:B--2---:R-:W-:Y:S02]  /*8450*/  @!P3 LOP3.LUT R19, R22, 0xfffffffe, RZ, 0xc0, !PT ;  /* 0xfffffffe1613b812 */ /* 0x004fe400078ec0ff */
[----:B0-----:R-:W-:Y:S01]  /*8460*/  @!P4 LOP3.LUT R21, R14, 0xfffffffe, RZ, 0xc0, !PT ;  /* 0xfffffffe0e15c812 */ /* 0x001fe200078ec0ff */
[--C-:B------:R-:W-:Y:S01]  /*8470*/  @!P2 IMAD.WIDE R14, R15, 0x4, R4.reuse ;  /* 0x000000040f0ea825 */ /* 0x100fe200078e0204 */
[----:B------:R-:W-:Y:S02]  /*8480*/  @!P5 LOP3.LUT R23, R10, 0xfffffffe, RZ, 0xc0, !PT ;  /* 0xfffffffe0a17d812 */ /* 0x000fe400078ec0ff */
[----:B------:R-:W-:Y:S01]  /*8490*/  @!P6 LOP3.LUT R25, R12, 0xfffffffe, RZ, 0xc0, !PT ;  /* 0xfffffffe0c19e812 */ /* 0x000fe200078ec0ff */
[----:B------:R-:W-:-:S04]  /*84a0*/  @!P0 IMAD.WIDE R10, R11, 0x4, R4 ;  /* 0x000000040b0a8825 */ /* 0x000fc800078e0204 */
[--C-:B------:R-:W-:Y:S01]  /*84b0*/  @!P1 IMAD.WIDE R12, R13, 0x4, R4.reuse ;  /* 0x000000040d0c9825 */ /* 0x100fe200078e0204 */
[----:B------:R0:W-:Y:S03]  /*84c0*/  @!P0 ST.E.64 desc[UR36][R10.64], R92 ;  /* 0x0000005c0a008985 */ /* 0x0001e6000c101b24 */
[--C-:B------:R-:W-:Y:S01]  /*84d0*/  @!P3 IMAD.WIDE R18, R19, 0x4, R4.reuse ;  /* 0x000000041312b825 */ /* 0x100fe200078e0204 */
[----:B------:R0:W-:Y:S03]  /*84e0*/  @!P1 ST.E.64 desc[UR36][R12.64], R96 ;  /* 0x000000600c009985 */ /* 0x0001e6000c101b24 */
[--C-:B------:R-:W-:Y:S01]  /*84f0*/  @!P4 IMAD.WIDE R20, R21, 0x4, R4.reuse ;  /* 0x000000041514c825 */ /* 0x100fe200078e0204 */
[----:B------:R0:W-:Y:S03]  /*8500*/  @!P2 ST.E.64 desc[UR36][R14.64], R100 ;  /* 0x000000640e00a985 */ /* 0x0001e6000c101b24 */
[--C-:B------:R-:W-:Y:S01]  /*8510*/  @!P5 IMAD.WIDE R22, R23, 0x4, R4.reuse ;  /* 0x000000041716d825 */ /* 0x100fe200078e0204 */
[----:B------:R0:W-:Y:S03]  /*8520*/  @!P3 ST.E.64 desc[UR36][R18.64], R104 ;  /* 0x000000681200b985 */ /* 0x0001e6000c101b24 */
[----:B------:R-:W-:Y:S01]  /*8530*/  @!P6 IMAD.WIDE R4, R25, 0x4, R4 ;  /* 0x000000041904e825 */ /* 0x000fe200078e0204 */
[----:B------:R0:W-:Y:S04]  /*8540*/  @!P4 ST.E.64 desc[UR36][R20.64], R108 ;  /* 0x0000006c1400c985 */ /* 0x0001e8000c101b24 */
[----:B------:R0:W-:Y:S04]  /*8550*/  @!P5 ST.E.64 desc[UR36][R22.64], R112 ;  /* 0x000000701600d985 */ /* 0x0001e8000c101b24 */
[----:B------:R0:W-:Y:S02]  /*8560*/  @!P6 ST.E.64 desc[UR36][R4.64], R116 ;  /* 0x000000740400e985 */ /* 0x0001e4000c101b24 */
.L_x_37:
[----:B------:R-:W-:Y:S05]  /*8570*/  BSYNC B0 ;  /* 0x0000000000007941 */ /* 0x000fea0003800000 */
.L_x_36:
[----:B------:R-:W-:Y:S01]  /*8580*/  ISETP.GE.AND P0, PT, R8, R7, PT ;  /* 0x000000070800720c */ /* 0x000fe20003f06270 */
[----:B0---4-:R4:W0:Y:S04]  /*8590*/  SHFL.IDX PT, R5, R9, 0x1, 0x1c1f ;  /* 0x003c1f0009057f89 */ /* 0x01182800000e0000 */
[----:B---3--:R4:W1:Y:S08]  /*85a0*/  SHFL.IDX PT, R4, R6, 0x1, 0x1c1f ;  /* 0x003c1f0006047f89 */ /* 0x00887000000e0000 */
[----:B----4-:R-:W-:Y:S05]  /*85b0*/  @P0 BRA `(.L_x_8) ;  /* 0x0000004800140947 */ /* 0x010fea0003800000 */
[C---:B--2---:R-:W-:Y:S01]  /*85c0*/  VIADD R0, R3.reuse, 0x8 ;  /* 0x0000000803007836 */ /* 0x044fe20000000000 */
[----:B------:R-:W-:Y:S01]  /*85d0*/  ULDC UR4, c[0x0][0xac8] ;  /* 0x0002b20000047ab9 */ /* 0x000fe20000000800 */
[C---:B------:R-:W-:Y:S01]  /*85e0*/  VIADD R2, R3.reuse, 0x10 ;  /* 0x0000001003027836 */ /* 0x040fe20000000000 */
[C---:B------:R-:W-:Y:S01]  /*85f0*/  ISETP.GE.AND P2, PT, R3.reuse, UR4, PT ;  /* 0x0000000403007c0c */ /* 0x040fe2000bf46270 */
[C---:B------:R-:W-:Y:S01]  /*8600*/  VIADD R11, R3.reuse, 0x28 ;  /* 0x00000028030b7836 */ /* 0x040fe20000000000 */
[----:B------:R-:W-:Y:S01]  /*8610*/  ISETP.GE.AND P3, PT, R0, UR4, PT ;  /* 0x0000000400007c0c */ /* 0x000fe2000bf66270 */
[C---:B------:R-:W-:Y:S01]  /*8620*/  VIADD R13, R3.reuse, 0x38 ;  /* 0x00000038030d7836 */ /* 0x040fe20000000000 */
[C---:B------:R-:W-:Y:S01]  /*8630*/  IADD3 R10, R3.reuse, 0x18, RZ ;  /* 0x00000018030a7810 */ /* 0x040fe20007ffe0ff */
[C---:B------:R-:W-:Y:S01]  /*8640*/  VIADD R14, R3.reuse, 0x40 ;  /* 0x00000040030e7836 */ /* 0x040fe20000000000 */
[----:B------:R-:W-:Y:S01]  /*8650*/  ISETP.GE.AND P0, PT, R2, UR4, PT ;  /* 0x0000000402007c0c */ /* 0x000fe2000bf06270 */
[C---:B------:R-:W-:Y:S01]  /*8660*/  VIADD R18, R3.reuse, 0x50 ;  /* 0x0000005003127836 */ /* 0x040fe20000000000 */
[----:B------:R-:W-:Y:S01]  /*8670*/  ISETP.GE.AND P1, PT, R10, UR4, PT ;  /* 0x000000040a007c0c */ /* 0x000fe2000bf26270 */
[C---:B------:R-:W-:Y:S01]  /*8680*/  VIADD R20, R3.reuse, 0x70 ;  /* 0x0000007003147836 */ /* 0x040fe20000000000 */
[----:B------:R-:W-:-:S02]  /*8690*/  IADD3 R12, R3, 0x30, RZ ;  /* 0x00000030030c7810 */ /* 0x000fc40007ffe0ff */
[----:B------:R-:W-:Y:S01]  /*86a0*/  ISETP.GE.AND P5, PT, R13, UR4, PT ;  /* 0x000000040d007c0c */ /* 0x000fe2000bfa6270 */
[C---:B01----:R-:W-:Y:S01]  /*86b0*/  @!P2 IMAD.WIDE R6, R3.reuse, 0x4, R4 ;  /* 0x000000040306a825 */ /* 0x043fe200078e0204 */
[----:B------:R-:W-:Y:S02]  /*86c0*/  ISETP.GE.AND P4, PT, R12, UR4, PT ;  /* 0x000000040c007c0c */ /* 0x000fe4000bf86270 */
[----:B------:R-:W-:Y:S02]  /*86d0*/  @!P3 LEA.HI R0, R0, R0, RZ, 0x1 ;  /* 0x000000000000b211 */ /* 0x000fe400078f08ff */
[----:B------:R0:W-:Y:S01]  /*86e0*/  @!P2 ST.E.64 desc[UR36][R6.64], R26 ;  /* 0x0000001a0600a985 */ /* 0x0001e2000c101b24 */
[----:B------:R-:W-:Y:S02]  /*86f0*/  ISETP.GE.AND P6, PT, R14, UR4, PT ;  /* 0x000000040e007c0c */ /* 0x000fe4000bfc6270 */
[----:B------:R-:W-:Y:S01]  /*8700*/  @!P3 LOP3.LUT R9, R0, 0xfffffffe, RZ, 0xc0, !PT ;  /* 0xfffffffe0009b812 */ /* 0x000fe200078ec0ff */
[----:B------:R-:W-:Y:S01]  /*8710*/  VIADD R0, R3, 0x20 ;  /* 0x0000002003007836 */ /* 0x000fe20000000000 */
[----:B------:R-:W-:-:S02]  /*8720*/  @!P0 LEA.HI R2, R2, R2, RZ, 0x1 ;  /* 0x0000000202028211 */ /* 0x000fc400078f08ff */
[----:B------:R-:W-:Y:S01]  /*8730*/  @!P1 LEA.HI R10, R10, R10, RZ, 0x1 ;  /* 0x0000000a0a0a9211 */ /* 0x000fe200078f08ff */
[----:B------:R-:W-:Y:S01]  /*8740*/  @!P3 IMAD.WIDE R8, R9, 0x4, R4 ;  /* 0x000000040908b825 */ /* 0x000fe200078e0204 */
[----:B------:R-:W-:Y:S02]  /*8750*/  ISETP.GE.AND P2, PT, R0, UR4, PT ;  /* 0x0000000400007c0c */ /* 0x000fe4000bf46270 */
[----:B------:R-:W-:Y:S02]  /*8760*/  @!P4 LEA.HI R12, R12, R12, RZ, 0x1 ;  /* 0x0000000c0c0cc211 */ /* 0x000fe400078f08ff */
[----:B------:R1:W-:Y:S01]  /*8770*/  @!P3 ST.E.64 desc[UR36][R8.64], R30 ;  /* 0x0000001e0800b985 */ /* 0x0003e2000c101b24 */
[----:B------:R-:W-:Y:S02]  /*8780*/  ISETP.GE.AND P3, PT, R11, UR4, PT ;  /* 0x000000040b007c0c */ /* 0x000fe4000bf66270 */
[----:B0-----:R-:W-:Y:S02]  /*8790*/  @!P0 LOP3.LUT R7, R2, 0xfffffffe, RZ, 0xc0, !PT ;  /* 0xfffffffe02078812 */ /* 0x001fe400078ec0ff */
[----:B------:R-:W-:-:S02]  /*87a0*/  @!P6 LEA.HI R14, R14, R14, RZ, 0x1 ;  /* 0x0000000e0e0ee211 */ /* 0x000fc400078f08ff */
[----:B------:R-:W-:Y:S01]  /*87b0*/  @!P4 LOP3.LUT R15, R12, 0xfffffffe, RZ, 0xc0, !PT ;  /* 0xfffffffe0c0fc812 */ /* 0x000fe200078ec0ff */
[--C-:B------:R-:W-:Y:S01]  /*87c0*/  @!P0 IMAD.WIDE R6, R7, 0x4, R4.reuse ;  /* 0x0000000407068825 */ /* 0x100fe200078e0204 */
[----:B------:R-:W-:Y:S02]  /*87d0*/  @!P2 LEA.HI R0, R0, R0, RZ, 0x1 ;  /* 0x000000000000a211 */ /* 0x000fe400078f08ff */
[----:B------:R-:W-:Y:S02]  /*87e0*/  IADD3 R16, R3, 0x48, RZ ;  /* 0x0000004803107810 */ /* 0x000fe40007ffe0ff */
[----:B------:R0:W-:Y:S01]  /*87f0*/  @!P0 ST.E.64 desc[UR36][R6.64], R34 ;  /* 0x0000002206008985 */ /* 0x0001e2000c101b24 */
[----:B-1----:R-:W-:Y:S02]  /*8800*/  @!P1 LOP3.LUT R9, R10, 0xfffffffe, RZ, 0xc0, !PT ;  /* 0xfffffffe0a099812 */ /* 0x002fe400078ec0ff */
[----:B------:R-:W-:Y:S02]  /*8810*/  @!P3 LEA.HI R2, R11, R11, RZ, 0x1 ;  /* 0x0000000b0b02b211 */ /* 0x000fe400078f08ff */
[----:B------:R-:W-:Y:S01]  /*8820*/  @!P5 LEA.HI R10, R13, R13, RZ, 0x1 ;  /* 0x0000000d0d0ad211 */ /* 0x000fe200078f08ff */
[----:B------:R-:W-:Y:S01]  /*8830*/  @!P1 IMAD.WIDE R8, R9, 0x4, R4 ;  /* 0x0000000409089825 */ /* 0x000fe200078e0204 */
[----:B------:R-:W-:-:S02]  /*8840*/  @!P2 LOP3.LUT R11, R0, 0xfffffffe, RZ, 0xc0, !PT ;  /* 0xfffffffe000ba812 */ /* 0x000fc400078ec0ff */
[----:B------:R-:W-:Y:S01]  /*8850*/  @!P3 LOP3.LUT R13, R2, 0xfffffffe, RZ, 0xc0, !PT ;  /* 0xfffffffe020db812 */ /* 0x000fe200078ec0ff */
[----:B------:R-:W-:Y:S01]  /*8860*/  VIADD R0, R3, 0x58 ;  /* 0x0000005803007836 */ /* 0x000fe20000000000 */
[----:B------:R-:W-:Y:S01]  /*8870*/  @!P5 LOP3.LUT R19, R10, 0xfffffffe, RZ, 0xc0, !PT ;  /* 0xfffffffe0a13d812 */ /* 0x000fe200078ec0ff */
[----:B------:R1:W-:Y:S01]  /*8880*/  @!P1 ST.E.64 desc[UR36][R8.64], R38 ;  /* 0x0000002608009985 */ /* 0x0003e2000c101b24 */
[----:B------:R-:W-:Y:S01]  /*8890*/  @!P6 LOP3.LUT R21, R14, 0xfffffffe, RZ, 0xc0, !PT ;  /* 0xfffffffe0e15e812 */ /* 0x000fe200078ec0ff */
[--C-:B0-----:R-:W-:Y:S01]  /*88a0*/  @!P2 IMAD.WIDE R6, R11, 0x4, R4.reuse ;  /* 0x000000040b06a825 */ /* 0x101fe200078e0204 */
[----:B------:R-:W-:Y:S02]  /*88b0*/  ISETP.GE.AND P1, PT, R16, UR4, PT ;  /* 0x0000000410007c0c */ /* 0x000fe4000bf26270 */
[----:B------:R-:W-:Y:S01]  /*88c0*/  ISETP.GE.AND P0, PT, R18, UR4, PT ;  /* 0x0000000412007c0c */ /* 0x000fe2000bf06270 */
[----:B------:R-:W-:Y:S01]  /*88d0*/  @!P4 IMAD.WIDE R10, R15, 0x4, R4 ;  /* 0x000000040f0ac825 */ /* 0x000fe200078e0204 */
[----:B------:R0:W-:Y:S01]  /*88e0*/  @!P2 ST.E.64 desc[UR36][R6.64], R42 ;  /* 0x0000002a0600a985 */ /* 0x0001e2000c101b24 */
[----:B------:R-:W-:-:S02]  /*88f0*/  IADD3 R2, R3, 0x60, RZ ;  /* 0x0000006003027810 */ /* 0x000fc40007ffe0ff */
[--C-:B------:R-:W-:Y:S01]  /*8900*/  @!P6 IMAD.WIDE R14, R21, 0x4, R4.reuse ;  /* 0x00000004150ee825 */ /* 0x100fe200078e0204 */
[----:B------:R-:W-:Y:S02]  /*8910*/  IADD3 R21, R3, 0x78, RZ ;  /* 0x0000007803157810 */ /* 0x000fe40007ffe0ff */
[----:B------:R-:W-:Y:S01]  /*8920*/  ISETP.GE.AND P2, PT, R0, UR4, PT ;  /* 0x0000000400007c0c */ /* 0x000fe2000bf46270 */
[--C-:B-1----:R-:W-:Y:S02]  /*8930*/  @!P3 IMAD.WIDE R8, R13, 0x4, R4.reuse ;  /* 0x000000040d08b825 */ /* 0x102fe400078e0204 */
[----:B------:R-:W-:Y:S02]  /*8940*/  @!P1 LEA.HI R16, R16, R16, RZ, 0x1 ;  /* 0x0000001010109211 */ /* 0x000fe400078f08ff */
[----:B------:R-:W-:Y:S01]  /*8950*/  @!P5 IMAD.WIDE R12, R19, 0x4, R4 ;  /* 0x00000004130cd825 */ /* 0x000fe200078e0204 */
[----:B------:R1:W-:Y:S01]  /*8960*/  @!P3 ST.E.64 desc[UR36][R8.64], R46 ;  /* 0x0000002e0800b985 */ /* 0x0003e2000c101b24 */
[----:B------:R-:W-:-:S02]  /*8970*/  ISETP.GE.AND P3, PT, R21, UR4, PT ;  /* 0x0000000415007c0c */ /* 0x000fc4000bf66270 */
[----:B------:R-:W-:Y:S01]  /*8980*/  VIADD R19, R3, 0x68 ;  /* 0x0000006803137836 */ /* 0x000fe20000000000 */
[----:B------:R2:W-:Y:S01]  /*8990*/  @!P4 ST.E.64 desc[UR36][R10.64], R50 ;  /* 0x000000320a00c985 */ /* 0x0005e2000c101b24 */
[----:B------:R-:W-:Y:S02]  /*89a0*/  ISETP.GE.AND P4, PT, R20, UR4, PT ;  /* 0x0000000414007c0c */ /* 0x000fe4000bf86270 */
[----:B------:R-:W-:Y:S01]  /*89b0*/  @!P0 LEA.HI R18, R18, R18, RZ, 0x1 ;  /* 0x0000001212128211 */ /* 0x000fe200078f08ff */
[----:B------:R3:W-:Y:S01]  /*89c0*/  @!P5 ST.E.64 desc[UR36][R12.64], R54 ;  /* 0x000000360c00d985 */ /* 0x0007e2000c101b24 */
[----:B------:R-:W-:Y:S02]  /*89d0*/  ISETP.GE.AND P5, PT, R19, UR4, PT ;  /* 0x0000000413007c0c */ /* 0x000fe4000bfa6270 */
[----:B0-----:R-:W-:Y:S01]  /*89e0*/  @!P1 LOP3.LUT R7, R16, 0xfffffffe, RZ, 0xc0, !PT ;  /* 0xfffffffe10079812 */ /* 0x001fe200078ec0ff */
[----:B------:R0:W-:Y:S01]  /*89f0*/  @!P6 ST.E.64 desc[UR36][R14.64], R58 ;  /* 0x0000003a0e00e985 */ /* 0x0001e2000c101b24 */
[----:B------:R-:W-:Y:S01]  /*8a00*/  ISETP.GE.AND P6, PT, R2, UR4, PT ;  /* 0x0000000402007c0c */ /* 0x000fe2000bfc6270 */
[----:B------:R-:W-:Y:S01]  /*8a10*/  VIADD R16, R3, 0x80 ;  /* 0x0000008003107836 */ /* 0x000fe20000000000 */
[----:B-1----:R-:W-:Y:S01]  /*8a20*/  @!P0 LOP3.LUT R9, R18, 0xfffffffe, RZ, 0xc0, !PT ;  /* 0xfffffffe12098812 */ /* 0x002fe200078ec0ff */
[----:B------:R-:W-:Y:S01]  /*8a30*/  @!P1 IMAD.WIDE R6, R7, 0x4, R4 ;  /* 0x0000000407069825 */ /* 0x000fe200078e0204 */
[----:B------:R-:W-:-:S02]  /*8a40*/  @!P2 LEA.HI R0, R0, R0, RZ, 0x1 ;  /* 0x000000000000a211 */ /* 0x000fc400078f08ff */
[----:B------:R-:W-:Y:S01]  /*8a50*/  @!P4 LEA.HI R20, R20, R20, RZ, 0x1 ;  /* 0x000000141414c211 */ /* 0x000fe200078f08ff */
[----:B------:R-:W-:Y:S01]  /*8a60*/  @!P0 IMAD.WIDE R8, R9, 0x4, R4 ;  /* 0x0000000409088825 */ /* 0x000fe200078e0204 */
[----:B------:R-:W-:Y:S01]  /*8a70*/  @!P3 LEA.HI R21, R21, R21, RZ, 0x1 ;  /* 0x000000151515b211 */ /* 0x000fe200078f08ff */
[----:B------:R1:W-:Y:S01]  /*8a80*/  @!P1 ST.E.64 desc[UR36][R6.64], R62 ;  /* 0x0000003e06009985 */ /* 0x0003e2000c101b24 */
[----:B------:R-:W-:Y:S01]  /*8a90*/  @!P5 LEA.HI R19, R19, R19, RZ, 0x1 ;  /* 0x000000131313d211 */ /* 0x000fe200078f08ff */
[----:B------:R-:W-:Y:S01]  /*8aa0*/  VIADD R18, R3, 0x88 ;  /* 0x0000008803127836 */ /* 0x000fe20000000000 */
[----:B--2---:R-:W-:Y:S01]  /*8ab0*/  @!P2 LOP3.LUT R11, R0, 0xfffffffe, RZ, 0xc0, !PT ;  /* 0xfffffffe000ba812 */ /* 0x004fe200078ec0ff */
[----:B------:R2:W-:Y:S01]  /*8ac0*/  @!P0 ST.E.64 desc[UR36][R8.64], R66 ;  /* 0x0000004208008985 */ /* 0x0005e2000c101b24 */
[----:B------:R-:W-:Y:S02]  /*8ad0*/  @!P6 LEA.HI R2, R2, R2, RZ, 0x1 ;  /* 0x000000020202e211 */ /* 0x000fe400078f08ff */
[----:B------:R-:W-:-:S02]  /*8ae0*/  @!P5 LOP3.LUT R19, R19, 0xfffffffe, RZ, 0xc0, !PT ;  /* 0xfffffffe1313d812 */ /* 0x000fc400078ec0ff */
[----:B---3--:R-:W-:Y:S01]  /*8af0*/  @!P6 LOP3.LUT R13, R2, 0xfffffffe, RZ, 0xc0, !PT ;  /* 0xfffffffe020de812 */ /* 0x008fe200078ec0ff */
[----:B------:R-:W-:Y:S01]  /*8b00*/  VIADD R2, R3, 0x98 ;  /* 0x0000009803027836 */ /* 0x000fe20000000000 */
[----:B0-----:R-:W-:Y:S02]  /*8b10*/  @!P4 LOP3.LUT R15, R20, 0xfffffffe, RZ, 0xc0, !PT ;  /* 0xfffffffe140fc812 */ /* 0x001fe400078ec0ff */
[----:B------:R-:W-:Y:S01]  /*8b20*/  @!P3 LOP3.LUT R21, R21, 0xfffffffe, RZ, 0xc0, !PT ;  /* 0xfffffffe1515b812 */ /* 0x000fe200078ec0ff */
[--C-:B-1----:R-:W-:Y:S01]  /*8b30*/  @!P2 IMAD.WIDE R6, R11, 0x4, R4.reuse ;  /* 0x000000040b06a825 */ /* 0x102fe200078e0204 */
[----:B------:R-:W-:Y:S02]  /*8b40*/  ISETP.GE.AND P0, PT, R16, UR4, PT ;  /* 0x0000000410007c0c */ /* 0x000fe4000bf06270 */
[----:B------:R-:W-:Y:S01]  /*8b50*/  ISETP.GE.AND P1, PT, R18, UR4, PT ;  /* 0x0000000412007c0c */ /* 0x000fe2000bf26270 */
[----:B--2---:R-:W-:Y:S01]  /*8b60*/  @!P6 IMAD.WIDE R8, R13, 0x4, R4 ;  /* 0x000000040d08e825 */ /* 0x004fe200078e0204 */
[----:B------:R0:W-:Y:S01]  /*8b70*/  @!P2 ST.E.64 desc[UR36][R6.64], R70 ;  /* 0x000000460600a985 */ /* 0x0001e2000c101b24 */
[----:B------:R-:W-:-:S02]  /*8b80*/  IADD3 R0, R3, 0x90, RZ ;  /* 0x0000009003007810 */ /* 0x000fc40007ffe0ff */
[--C-:B------:R-:W-:Y:S01]  /*8b90*/  @!P5 IMAD.WIDE R10, R19, 0x4, R4.reuse ;  /* 0x00000004130ad825 */ /* 0x100fe200078e0204 */
[----:B------:R1:W-:Y:S01]  /*8ba0*/  @!P6 ST.E.64 desc[UR36][R8.64], R74 ;  /* 0x0000004a0800e985 */ /* 0x0003e2000c101b24 */
[----:B------:R-:W-:Y:S02]  /*8bb0*/  IADD3 R20, R3, 0xa8, RZ ;  /* 0x000000a803147810 */ /* 0x000fe40007ffe0ff */
[--C-:B------:R-:W-:Y:S01]  /*8bc0*/  @!P4 IMAD.WIDE R12, R15, 0x4, R4.reuse ;  /* 0x000000040f0cc825 */ /* 0x100fe200078e0204 */
[----:B------:R2:W-:Y:S01]  /*8bd0*/  @!P5 ST.E.64 desc[UR36][R10.64], R78 ;  /* 0x0000004e0a00d985 */ /* 0x0005e2000c101b24 */
[----:B------:R-:W-:Y:S02]  /*8be0*/  ISETP.GE.AND P2, PT, R0, UR4, PT ;  /* 0x0000000400007c0c */ /* 0x000fe4000bf46270 */
[----:B------:R-:W-:Y:S01]  /*8bf0*/  @!P3 IMAD.WIDE R14, R21, 0x4, R4 ;  /* 0x00000004150eb825 */ /* 0x000fe200078e0204 */
[----:B------:R3:W-:Y:S01]  /*8c00*/  @!P4 ST.E.64 desc[UR36][R12.64], R82 ;  /* 0x000000520c00c985 */ /* 0x0007e2000c101b24 */
[----:B------:R-:W-:-:S02]  /*8c10*/  ISETP.GE.AND P5, PT, R20, UR4, PT ;  /* 0x0000000414007c0c */ /* 0x000fc4000bfa6270 */
[C---:B------:R-:W-:Y:S01]  /*8c20*/  VIADD R19, R3.reuse, 0xa0 ;  /* 0x000000a003137836 */ /* 0x040fe20000000000 */
[----:B------:R4:W-:Y:S01]  /*8c30*/  @!P3 ST.E.64 desc[UR36][R14.64], R86 ;  /* 0x000000560e00b985 */ /* 0x0009e2000c101b24 */
[C---:B------:R-:W-:Y:S01]  /*8c40*/  VIADD R21, R3.reuse, 0xb0 ;  /* 0x000000b003157836 */ /* 0x040fe20000000000 */
[----:B------:R-:W-:Y:S01]  /*8c50*/  ISETP.GE.AND P3, PT, R2, UR4, PT ;  /* 0x0000000402007c0c */ /* 0x000fe2000bf66270 */
[----:B------:R-:W-:Y:S01]  /*8c60*/  VIADD R3, R3, 0xb8 ;  /* 0x000000b803037836 */ /* 0x000fe20000000000 */
[----:B------:R-:W-:Y:S02]  /*8c70*/  ISETP.GE.AND P4, PT, R19, UR4, PT ;  /* 0x0000000413007c0c */ /* 0x000fe4000bf86270 */
[----:B------:R-:W-:Y:S02]  /*8c80*/  ISETP.GE.AND P6, PT, R21, UR4, PT ;  /* 0x0000000415007c0c */ /* 0x000fe4000bfc6270 */
[----:B------:R-:W-:Y:S02]  /*8c90*/  @!P0 LEA.HI R16, R16, R16, RZ, 0x1 ;  /* 0x0000001010108211 */ /* 0x000fe400078f08ff */
[----:B------:R-:W-:-:S02]  /*8ca0*/  @!P1 LEA.HI R18, R18, R18, RZ, 0x1 ;  /* 0x0000001212129211 */ /* 0x000fc400078f08ff */
[----:B0-----:R-:W-:Y:S02]  /*8cb0*/  @!P0 LOP3.LUT R7, R16, 0xfffffffe, RZ, 0xc0, !PT ;  /* 0xfffffffe10078812 */ /* 0x001fe400078ec0ff */
[----:B-1----:R-:W-:Y:S02]  /*8cc0*/  @!P1 LOP3.LUT R9, R18, 0xfffffffe, RZ, 0xc0, !PT ;  /* 0xfffffffe12099812 */ /* 0x002fe400078ec0ff */
[----:B------:R-:W-:Y:S01]  /*8cd0*/  @!P2 LEA.HI R0, R0, R0, RZ, 0x1 ;  /* 0x000000000000a211 */ /* 0x000fe200078f08ff */
[--C-:B------:R-:W-:Y:S01]  /*8ce0*/  @!P0 IMAD.WIDE R6, R7, 0x4, R4.reuse ;  /* 0x0000000407068825 */ /* 0x100fe200078e0204 */
[----:B------:R-:W-:Y:S02]  /*8cf0*/  @!P3 LEA.HI R2, R2, R2, RZ, 0x1 ;  /* 0x000000020202b211 */ /* 0x000fe400078f08ff */
[----:B------:R-:W-:Y:S01]  /*8d00*/  @!P4 LEA.HI R19, R19, R19, RZ, 0x1 ;  /* 0x000000131313c211 */ /* 0x000fe200078f08ff */
[----:B------:R-:W-:Y:S01]  /*8d10*/  @!P1 IMAD.WIDE R8, R9, 0x4, R4 ;  /* 0x0000000409089825 */ /* 0x000fe200078e0204 */
[----:B------:R-:W-:Y:S01]  /*8d20*/  @!P5 LEA.HI R20, R20, R20, RZ, 0x1 ;  /* 0x000000141414d211 */ /* 0x000fe200078f08ff */
[----:B------:R0:W-:Y:S01]  /*8d30*/  @!P0 ST.E.64 desc[UR36][R6.64], R90 ;  /* 0x0000005a06008985 */ /* 0x0001e2000c101b24 */
[----:B------:R-:W-:-:S02]  /*8d40*/  @!P6 LEA.HI R21, R21, R21, RZ, 0x1 ;  /* 0x000000151515e211 */ /* 0x000fc400078f08ff */
[----:B--2---:R-:W-:Y:S01]  /*8d50*/  @!P2 LOP3.LUT R11, R0, 0xfffffffe, RZ, 0xc0, !PT ;  /* 0xfffffffe000ba812 */ /* 0x004fe200078ec0ff */
[----:B------:R1:W-:Y:S01]  /*8d60*/  @!P1 ST.E.64 desc[UR36][R8.64], R94 ;  /* 0x0000005e08009985 */ /* 0x0003e2000c101b24 */
[----:B---3--:R-:W-:Y:S02]  /*8d70*/  @!P3 LOP3.LUT R13, R2, 0xfffffffe, RZ, 0xc0, !PT ;  /* 0xfffffffe020db812 */ /* 0x008fe400078ec0ff */
[----:B------:R-:W-:Y:S02]  /*8d80*/  @!P4 LOP3.LUT R19, R19, 0xfffffffe, RZ, 0xc0, !PT ;  /* 0xfffffffe1313c812 */ /* 0x000fe400078ec0ff */
[----:B----4-:R-:W-:Y:S02]  /*8d90*/  @!P5 LOP3.LUT R15, R20, 0xfffffffe, RZ, 0xc0, !PT ;  /* 0xfffffffe140fd812 */ /* 0x010fe400078ec0ff */
[----:B------:R-:W-:Y:S02]  /*8da0*/  @!P6 LOP3.LUT R21, R21, 0xfffffffe, RZ, 0xc0, !PT ;  /* 0xfffffffe1515e812 */ /* 0x000fe400078ec0ff */
[----:B------:R-:W-:Y:S01]  /*8db0*/  ISETP.GE.AND P0, PT, R3, UR4, PT ;  /* 0x0000000403007c0c */ /* 0x000fe2000bf06270 */
[----:B0-----:R-:W-:-:S04]  /*8dc0*/  @!P2 IMAD.WIDE R6, R11, 0x4, R4 ;  /* 0x000000040b06a825 */ /* 0x001fc800078e0204 */
[--C-:B-1----:R-:W-:Y:S01]  /*8dd0*/  @!P3 IMAD.WIDE R8, R13, 0x4, R4.reuse ;  /* 0x000000040d08b825 */ /* 0x102fe200078e0204 */
[----:B------:R4:W-:Y:S03]  /*8de0*/  @!P2 ST.E.64 desc[UR36][R6.64], R98 ;  /* 0x000000620600a985 */ /* 0x0009e6000c101b24 */
[--C-:B------:R-:W-:Y:S01]  /*8df0*/  @!P4 IMAD.WIDE R10, R19, 0x4, R4.reuse ;  /* 0x00000004130ac825 */ /* 0x100fe200078e0204 */
[----:B------:R4:W-:Y:S03]  /*8e00*/  @!P3 ST.E.64 desc[UR36][R8.64], R102 ;  /* 0x000000660800b985 */ /* 0x0009e6000c101b24 */
[--C-:B------:R-:W-:Y:S01]  /*8e10*/  @!P5 IMAD.WIDE R12, R15, 0x4, R4.reuse ;  /* 0x000000040f0cd825 */ /* 0x100fe200078e0204 */
[----:B------:R4:W-:Y:S03]  /*8e20*/  @!P4 ST.E.64 desc[UR36][R10.64], R106 ;  /* 0x0000006a0a00c985 */ /* 0x0009e6000c101b24 */
[----:B------:R-:W-:Y:S01]  /*8e30*/  @!P6 IMAD.WIDE R14, R21, 0x4, R4 ;  /* 0x00000004150ee825 */ /* 0x000fe200078e0204 */
[----:B------:R4:W-:Y:S04]  /*8e40*/  @!P5 ST.E.64 desc[UR36][R12.64], R110 ;  /* 0x0000006e0c00d985 */ /* 0x0009e8000c101b24 */
[----:B------:R4:W-:Y:S01]  /*8e50*/  @!P6 ST.E.64 desc[UR36][R14.64], R114 ;  /* 0x000000720e00e985 */ /* 0x0009e2000c101b24 */
[----:B------:R-:W-:Y:S05]  /*8e60*/  @P0 BRA `(.L_x_8) ;  /* 0x0000003c00e80947 */ /* 0x000fea0003800000 */
[----:B------:R-:W-:-:S04]  /*8e70*/  LEA.HI R3, R3, R3, RZ, 0x1 ;  /* 0x0000000303037211 */ /* 0x000fc800078f08ff */
[----:B------:R-:W-:-:S05]  /*8e80*/  LOP3.LUT R3, R3, 0xfffffffe, RZ, 0xc0, !PT ;  /* 0xfffffffe03037812 */ /* 0x000fca00078ec0ff */
[----:B------:R-:W-:-:S05]  /*8e90*/  IMAD.WIDE R4, R3, 0x4, R4 ;  /* 0x0000000403047825 */ /* 0x000fca00078e0204 */
[----:B------:R0:W-:Y:S01]  /*8ea0*/  ST.E.64 desc[UR36][R4.64], R118 ;  /* 0x0000007604007985 */ /* 0x0001e2000c101b24 */
[----:B------:R-:W-:Y:S05]  /*8eb0*/  BRA `(.L_x_8) ;  /* 0x0000003c00d47947 */ /* 0x000fea0003800000 */
.L_x_35:
[----:B------:R-:W0:Y:S02]  /*8ec0*/  S2R R0, SR_TID.X ;  /* 0x0000000000007919 */ /* 0x000e240000002100 */
[----:B0-----:R-:W-:-:S04]  /*8ed0*/  IADD3 R2, R0, -0x80, RZ ;  /* 0xffffff8000027810 */ /* 0x001fc80007ffe0ff */
[----:B------:R-:W-:-:S13]  /*8ee0*/  ISETP.GT.AND P0, PT, R2, 0x7f, PT ;  /* 0x0000007f0200780c */ /* 0x000fda0003f04270 */
[----:B------:R-:W-:Y:S05]  /*8ef0*/  @P0 BRA `(.L_x_8) ;  /* 0x0000003c00c40947 */ /* 0x000fea0003800000 */
[----:B------:R-:W0:Y:S01]  /*8f00*/  S2R R3, SR_CTAID.X ;  /* 0x0000000000037919 */ /* 0x000e220000002500 */
[----:B------:R-:W1:Y:S01]  /*8f10*/  LDC R6, c[0x0][0xbe8] ;  /* 0x0002fa00ff067b82 */ /* 0x000e620000000800 */
[----:B------:R-:W-:Y:S01]  /*8f20*/  ULDC UR4, c[0x0][0xa88] ;  /* 0x0002a20000047ab9 */ /* 0x000fe20000000800 */
[----:B0-----:R-:W-:Y:S02]  /*8f30*/  IMAD R0, R3, 0x80, R0 ;  /* 0x0000008003007824 */ /* 0x001fe400078e0200 */
[----:B-1----:R-:W-:Y:S02]  /*8f40*/  IMAD R3, R6, UR4, RZ ;  /* 0x0000000406037c24 */ /* 0x002fe4000f8e02ff */
[----:B------:R-:W-:-:S05]  /*8f50*/  VIADD R0, R0, 0xffffff80 ;  /* 0xffffff8000007836 */ /* 0x000fca0000000000 */
[----:B------:R-:W-:-:S13]  /*8f60*/  ISETP.GE.AND P0, PT, R0, R3, PT ;  /* 0x000000030000720c */ /* 0x000fda0003f06270 */
[----:B------:R-:W-:Y:S05]  /*8f70*/  @P0 BRA `(.L_x_8) ;  /* 0x0000003c00a40947 */ /* 0x000fea0003800000 */
[----:B------:R-:W-:Y:S01]  /*8f80*/  ISETP.NE.AND P0, PT, R6, 0x1, PT ;  /* 0x000000010600780c */ /* 0x000fe20003f05270 */
[----:B------:R-:W0:Y:S01]  /*8f90*/  S2UR UR7, SR_CTAID.Z ;  /* 0x00000000000779c3 */ /* 0x000e220000002700 */
[----:B------:R-:W-:Y:S01]  /*8fa0*/  R2UR UR11, R17 ;  /* 0x00000000110b72ca */ /* 0x000fe200000e0000 */
[----:B------:R-:W-:Y:S01]  /*8fb0*/  ULDC.64 UR8, c[0x0][0xbd0] ;  /* 0x0002f40000087ab9 */ /* 0x000fe20000000a00 */
[----:B------:R-:W-:-:S05]  /*8fc0*/  MOV R5, R0 ;  /* 0x0000000000057202 */ /* 0x000fca0000000f00 */
[----:B------:R-:W1:Y:S06]  /*8fd0*/  LDC.64 R10, c[0x0][0xbd8] ;  /* 0x0002f600ff0a7b82 */ /* 0x000e6c0000000a00 */
[----:B------:R-:W-:Y:S02]  /*8fe0*/  USHF.R.S32.HI UR6, URZ, 0x1f, UR11 ;  /* 0x0000001f3f067899 */ /* 0x000fe4000801140b */
[----:B------:R-:W2:Y:S01]  /*8ff0*/  @P0 LDC R7, c[0x0][0xbec] ;  /* 0x0002fb00ff070b82 */ /* 0x000ea20000000800 */
[----:B------:R-:W-:Y:S02]  /*9000*/  UIMAD.WIDE.U32 UR4, UR11, UR8, URZ ;  /* 0x000000080b0472a5 */ /* 0x000fe4000f8e003f */
[----:B------:R-:W-:-:S04]  /*9010*/  UIMAD UR6, UR6, UR8, URZ ;  /* 0x00000008060672a4 */ /* 0x000fc8000f8e023f */
[----:B------:R-:W-:Y:S01]  /*9020*/  UIMAD UR6, UR11, UR9, UR6 ;  /* 0x000000090b0672a4 */ /* 0x000fe2000f8e0206 */
[----:B------:R-:W3:Y:S01]  /*9030*/  @P0 LDC R9, c[0x0][0xbf0] ;  /* 0x0002fc00ff090b82 */ /* 0x000ee20000000800 */
[----:B0-----:R-:W-:Y:S01]  /*9040*/  USHF.R.S32.HI UR8, URZ, 0x1f, UR7 ;  /* 0x0000001f3f087899 */ /* 0x001fe20008011407 */
[----:B------:R-:W-:Y:S01]  /*9050*/  IMAD.U32 R3, RZ, RZ, UR5 ;  /* 0x00000005ff037e24 */ /* 0x000fe2000f8e00ff */
[----:B------:R-:W-:Y:S01]  /*9060*/  UIADD3 UR6, UR5, UR6, URZ ;  /* 0x0000000605067290 */ /* 0x000fe2000fffe03f */
[----:B------:R-:W-:Y:S02]  /*9070*/  IMAD.U32 R2, RZ, RZ, UR4 ;  /* 0x00000004ff027e24 */ /* 0x000fe4000f8e00ff */
[----:B------:R-:W-:Y:S02]  /*9080*/  ULDC.64 UR4, c[0x0][0xbe0] ;  /* 0x0002f80000047ab9 */ /* 0x000fe40000000a00 */
[----:B------:R-:W0:Y:S01]  /*9090*/  S2UR UR10, SR_CTAID.Y ;  /* 0x00000000000a79c3 */ /* 0x000e220000002600 */
[----:B------:R-:W-:Y:S01]  /*90a0*/  MOV R3, UR6 ;  /* 0x0000000600037c02 */ /* 0x000fe20008000f00 */
[----:B-1----:R-:W-:-:S04]  /*90b0*/  IMAD R12, R10, UR8, RZ ;  /* 0x000000080a0c7c24 */ /* 0x002fc8000f8e02ff */
[----:B------:R-:W-:Y:S02]  /*90c0*/  IMAD R11, R11, UR7, R12 ;  /* 0x000000070b0b7c24 */ /* 0x000fe4000f8e020c */
[----:B------:R-:W0:Y:S01]  /*90d0*/  LDC R8, c[0x0][0xc50] ;  /* 0x00031400ff087b82 */ /* 0x000e220000000800 */
[----:B--2---:R-:W-:-:S04]  /*90e0*/  @P0 IMAD.HI.U32 R4, R0, R7, RZ ;  /* 0x0000000700040227 */ /* 0x004fc800078e00ff */
[----:B------:R-:W-:Y:S02]  /*90f0*/  IMAD R7, RZ, RZ, -UR11 ;  /* 0x8000000bff077e24 */ /* 0x000fe4000f8e02ff */
[----:B------:R-:W-:Y:S01]  /*9100*/  IMAD.WIDE.U32 R2, R10, UR7, R2 ;  /* 0x000000070a027c25 */ /* 0x000fe2000f8e0002 */
[----:B---3--:R-:W-:-:S04]  /*9110*/  @P0 SHF.R.U32.HI R5, RZ, R9, R4 ;  /* 0x00000009ff050219 */ /* 0x008fc80000011604 */
[----:B------:R-:W-:Y:S01]  /*9120*/  IADD3 R3, R11, R3, RZ ;  /* 0x000000030b037210 */ /* 0x000fe20007ffe0ff */
[----:B0-----:R-:W-:Y:S02]  /*9130*/  IMAD R9, R8, R7, UR10 ;  /* 0x0000000a08097e24 */ /* 0x001fe4000f8e0207 */
[----:B------:R-:W-:Y:S02]  /*9140*/  IMAD.MOV R7, RZ, RZ, -R5 ;  /* 0x000000ffff077224 */ /* 0x000fe400078e0a05 */
[----:B------:R-:W-:Y:S01]  /*9150*/  IMAD.WIDE.U32 R2, R9, UR4, R2 ;  /* 0x0000000409027c25 */ /* 0x000fe2000f8e0002 */
[----:B------:R-:W-:-:S03]  /*9160*/  SHF.R.S32.HI R4, RZ, 0x1f, R9 ;  /* 0x0000001fff047819 */ /* 0x000fc60000011409 */
[----:B------:R-:W-:Y:S01]  /*9170*/  IMAD R7, R6, R7, R0 ;  /* 0x0000000706077224 */ /* 0x000fe200078e0200 */
[----:B------:R-:W-:Y:S01]  /*9180*/  IADD3 R2, P0, R5, R2, RZ ;  /* 0x0000000205027210 */ /* 0x000fe20007f1e0ff */
[----:B------:R-:W-:-:S03]  /*9190*/  IMAD R4, R4, UR4, RZ ;  /* 0x0000000404047c24 */ /* 0x000fc6000f8e02ff */
[----:B------:R-:W-:Y:S01]  /*91a0*/  SHF.R.S32.HI R0, RZ, 0x1f, R7 ;  /* 0x0000001fff007819 */ /* 0x000fe20000011407 */
[----:B------:R-:W-:Y:S01]  /*91b0*/  IMAD R4, R9, UR5, R4 ;  /* 0x0000000509047c24 */ /* 0x000fe2000f8e0204 */
[----:B------:R-:W-:Y:S01]  /*91c0*/  SHF.R.S32.HI R9, RZ, 0x1f, R5 ;  /* 0x0000001fff097819 */ /* 0x000fe20000011405 */
[----:B------:R-:W-:Y:S02]  /*91d0*/  ULDC.64 UR4, c[0x0][0xbc8] ;  /* 0x0002f20000047ab9 */ /* 0x000fe40000000a00 */
[----:B------:R-:W-:Y:S01]  /*91e0*/  IMAD R0, R0, UR4, RZ ;  /* 0x0000000400007c24 */ /* 0x000fe2000f8e02ff */
[----:B------:R-:W-:-:S03]  /*91f0*/  IADD3.X R3, R9, R3, R4, P0, !PT ;  /* 0x0000000309037210 */ /* 0x000fc600007fe404 */
[C---:B------:R-:W-:Y:S02]  /*9200*/  IMAD R5, R7.reuse, UR5, R0 ;  /* 0x0000000507057c24 */ /* 0x040fe4000f8e0200 */
[----:B------:R-:W-:Y:S01]  /*9210*/  IMAD.WIDE.U32 R2, R7, UR4, R2 ;  /* 0x0000000407027c25 */ /* 0x000fe2000f8e0002 */
[----:B------:R-:W-:-:S03]  /*9220*/  ULDC.64 UR4, c[0x0][0xba8] ;  /* 0x0002ea0000047ab9 */ /* 0x000fc60000000a00 */
[----:B------:R-:W-:Y:S01]  /*9230*/  IMAD.IADD R3, R3, 0x1, R5 ;  /* 0x0000000103037824 */ /* 0x000fe200078e0205 */
[----:B------:R-:W-:-:S04]  /*9240*/  LEA R4, P0, R2, UR4, 0x2 ;  /* 0x0000000402047c11 */ /* 0x000fc8000f8010ff */
[----:B------:R-:W-:Y:S01]  /*9250*/  LEA.HI.X R5, R2, UR5, R3, 0x2, P0 ;  /* 0x0000000502057c11 */ /* 0x000fe200080f1403 */
[----:B------:R-:W-:-:S05]  /*9260*/  IMAD.MOV.U32 R3, RZ, RZ, -0x800000 ;  /* 0xff800000ff037424 */ /* 0x000fca00078e00ff */
[----:B------:R0:W-:Y:S01]  /*9270*/  STG.E desc[UR36][R4.64], R3 ;  /* 0x0000000304007986 */ /* 0x0001e2000c101924 */
[----:B------:R-:W-:Y:S05]  /*9280*/  BRA `(.L_x_8) ;  /* 0x0000003800e07947 */ /* 0x000fea0003800000 */
.L_x_6:
[----:B------:R-:W-:-:S08]  /*9290*/  NOP ;  /* 0x0000000000007918 */ /* 0x000fd00000000000 */
[----:B0-----:R-:W0:-:S00]  /*92a0*/  USETMAXREG.DEALLOC.CTAPOOL 0x28 ;  /* 0x00000028000079c8 */ /* 0x001e0000080e0500 */
[----:B0-----:R-:W-:Y:S01]  /*92b0*/  LOP3.LUT R18, R0, 0x3, RZ, 0xc0, !PT ;  /* 0x0000000300127812 */ /* 0x001fe200078ec0ff */
[----:B------:R-:W0:Y:S05]  /*92c0*/  S2R R26, SR_CTAID.Z ;  /* 0x00000000001a7919 */ /* 0x000e2a0000002700 */
[----:B------:R-:W1:Y:S01]  /*92d0*/  S2UR UR6, SR_CTAID.Y ;  /* 0x00000000000679c3 */ /* 0x000e620000002600 */
[----:B------:R-:W2:Y:S02]  /*92e0*/  SHFL.IDX PT, R0, R18, RZ, 0x1f ;  /* 0x00001fff12007589 */ /* 0x000ea400000e0000 */
[----:B--2---:R-:W-:-:S13]  /*92f0*/  ISETP.NE.AND P0, PT, R0, RZ, PT ;  /* 0x000000ff0000720c */ /* 0x004fda0003f05270 */
[----:B01----:R-:W-:Y:S05]  /*9300*/  @!P0 BRA `(.L_x_38) ;  /* 0x0000000000288947 */ /* 0x003fea0003800000 */
[----:B------:R-:W-:Y:S01]  /*9310*/  ULDC UR7, c[0x0][0xc50] ;  /* 0x0003140000077ab9 */ /* 0x000fe20000000800 */
[----:B------:R-:W-:Y:S01]  /*9320*/  UMOV UR41, UR6 ;  /* 0x0000000600297c82 */ /* 0x000fe20008000000 */
[----:B------:R-:W-:-:S06]  /*9330*/  UISETP.NE.AND UP0, UPT, UR7, 0x1, UPT ;  /* 0x000000010700788c */ /* 0x000fcc000bf05270 */
[----:B------:R-:W-:-:S13]  /*9340*/  PLOP3.LUT P0, PT, PT, PT, UP0, 0x80, 0x0 ;  /* 0x000000000000781c */ /* 0x000fda0003f0f008 */
[----:B------:R-:W-:Y:S05]  /*9350*/  @!P0 BRA `(.L_x_39) ;  /* 0x0000000000308947 */ /* 0x000fea0003800000 */
[----:B------:R-:W-:Y:S01]  /*9360*/  ULDC UR4, c[0x0][0xc54] ;  /* 0x0003150000047ab9 */ /* 0x000fe20000000800 */
[----:B------:R-:W-:Y:S01]  /*9370*/  ULDC UR41, c[0x0][0xc58] ;  /* 0x0003160000297ab9 */ /* 0x000fe20000000800 */
[----:B------:R-:W-:-:S04]  /*9380*/  UIMAD.WIDE.U32 UR4, UR6, UR4, URZ ;  /* 0x00000004060472a5 */ /* 0x000fc8000f8e003f */
[----:B------:R-:W-:Y:S01]  /*9390*/  USHF.R.U32.HI UR41, URZ, UR41, UR5 ;  /* 0x000000293f297299 */ /* 0x000fe20008011605 */
[----:B------:R-:W-:Y:S11]  /*93a0*/  BRA `(.L_x_39) ;  /* 0x00000000001c7947 */ /* 0x000ff60003800000 */
.L_x_38:
[----:B------:R-:W-:Y:S01]  /*93b0*/  ULDC UR7, c[0x0][0xc50] ;  /* 0x0003140000077ab9 */ /* 0x000fe20000000800 */
[----:B------:R-:W-:Y:S01]  /*93c0*/  UMOV UR41, UR6 ;  /* 0x0000000600297c82 */ /* 0x000fe20008000000 */
[----:B------:R-:W-:-:S11]  /*93d0*/  UISETP.NE.AND UP0, UPT, UR7, 0x1, UPT ;  /* 0x000000010700788c */ /* 0x000fd6000bf05270 */
[----:B------:R-:W-:Y:S01]  /*93e0*/  @UP0 ULDC UR4, c[0x0][0xc54] ;  /* 0x0003150000040ab9 */ /* 0x000fe20000000800 */
[----:B------:R-:W-:Y:S01]  /*93f0*/  @UP0 ULDC UR8, c[0x0][0xc58] ;  /* 0x0003160000080ab9 */ /* 0x000fe20000000800 */
[----:B------:R-:W-:-:S04]  /*9400*/  UIMAD.WIDE.U32 UR4, UR6, UR4, URZ ;  /* 0x00000004060472a5 */ /* 0x000fc8000f8e003f */
[----:B------:R-:W-:-:S12]  /*9410*/  @UP0 USHF.R.U32.HI UR41, URZ, UR8, UR5 ;  /* 0x000000083f290299 */ /* 0x000fd80008011605 */
.L_x_39:
[----:B------:R-:W-:Y:S01]  /*9420*/  ISETP.GE.AND P0, PT, R26, RZ, PT ;  /* 0x000000ff1a00720c */ /* 0x000fe20003f06270 */
[----:B------:R-:W-:Y:S01]  /*9430*/  UIADD3 UR4, -UR41, URZ, URZ ;  /* 0x0000003f29047290 */ /* 0x000fe2000fffe13f */
[----:B------:R-:W-:Y:S01]  /*9440*/  MOV R28, 0x1 ;  /* 0x00000001001c7802 */ /* 0x000fe20000000f00 */
[----:B------:R-:W-:Y:S02]  /*9450*/  IMAD.MOV.U32 R0, RZ, RZ, RZ ;  /* 0x000000ffff007224 */ /* 0x000fe400078e00ff */
[----:B------:R-:W-:Y:S01]  /*9460*/  UIMAD UR6, UR7, UR4, UR6 ;  /* 0x00000004070672a4 */ /* 0x000fe2000f8e0206 */
[----:B------:R-:W-:-:S07]  /*9470*/  IMAD.MOV.U32 R6, RZ, RZ, 0x1 ;  /* 0x00000001ff067424 */ /* 0x000fce00078e00ff */
[----:B------:R-:W-:Y:S05]  /*9480*/  @!P0 BRA `(.L_x_40) ;  /* 0x0000003400988947 */ /* 0x000fea0003800000 */
[----:B------:R-:W0:Y:S01]  /*9490*/  LDC.64 R2, c[0x0][0xa28] ;  /* 0x00028a00ff027b82 */ /* 0x000e220000000a00 */
[----:B------:R-:W-:Y:S01]  /*94a0*/  ULDC.64 UR4, c[0x0][0x418] ;  /* 0x0001060000047ab9 */ /* 0x000fe20000000a00 */
[----:B------:R-:W-:Y:S01]  /*94b0*/  ULDC UR42, c[0x0][0x2f0] ;  /* 0x0000bc00002a7ab9 */ /* 0x000fe20000000800 */
[----:B------:R-:W-:Y:S02]  /*94c0*/  MOV R19, RZ ;  /* 0x000000ff00137202 */ /* 0x000fe40000000f00 */
[----:B0-----:R-:W-:-:S04]  /*94d0*/  ISETP.NE.U32.AND P0, PT, R2, RZ, PT ;  /* 0x000000ff0200720c */ /* 0x001fc80003f05070 */
[----:B------:R-:W-:Y:S01]  /*94e0*/  ISETP.NE.AND.EX P0, PT, R3, RZ, PT, P0 ;  /* 0x000000ff0300720c */ /* 0x000fe20003f05300 */
[----:B------:R-:W-:-:S03]  /*94f0*/  UISETP.NE.U32.AND UP0, UPT, UR4, URZ, UPT ;  /* 0x0000003f0400728c */ /* 0x000fc6000bf05070 */
[----:B------:R-:W-:-:S09]  /*9500*/  ULDC UR4, c[0x0][0x424] ;  /* 0x0001090000047ab9 */ /* 0x000fd20000000800 */
[----:B------:R-:W0:Y:S01]  /*9510*/  @P0 LDC.64 R2, c[0x0][0xa28] ;  /* 0x00028a00ff020b82 */ /* 0x000e220000000a00 */
[----:B------:R-:W-:-:S04]  /*9520*/  UISETP.NE.AND.EX UP0, UPT, UR5, URZ, UPT, UP0 ;  /* 0x0000003f0500728c */ /* 0x000fc8000bf05300 */
[----:B------:R-:W-:-:S04]  /*9530*/  USEL UR4, UR4, 0x1, UP0 ;  /* 0x0000000104047887 */ /* 0x000fc80008000000 */
[----:B------:R-:W-:Y:S01]  /*9540*/  UIMAD UR42, UR4, UR42, URZ ;  /* 0x0000002a042a72a4 */ /* 0x000fe2000f8e023f */
[----:B------:R-:W1:Y:S03]  /*9550*/  S2R R22, SR_CTAID.X ;  /* 0x0000000000167919 */ /* 0x000e660000002500 */
[----:B------:R-:W-:Y:S02]  /*9560*/  UISETP.GE.AND UP0, UPT, UR42, 0x1, UPT ;  /* 0x000000012a00788c */ /* 0x000fe4000bf06270 */
[----:B------:R-:W-:Y:S01]  /*9570*/  UIADD3 UR4, UR42, 0x5f, URZ ;  /* 0x0000005f2a047890 */ /* 0x000fe2000fffe03f */
[----:B0-----:R-:W-:-:S05]  /*9580*/  @P0 IMAD.WIDE R2, R26, 0x4, R2 ;  /* 0x000000041a020825 */ /* 0x001fca00078e0202 */
[----:B------:R0:W5:Y:S01]  /*9590*/  @P0 LDG.E R19, desc[UR36][R2.64] ;  /* 0x0000002402130981 */ /* 0x000162000c1e1900 */
[----:B------:R-:W-:Y:S01]  /*95a0*/  PLOP3.LUT P0, PT, PT, PT, UP0, 0x80, 0x0 ;  /* 0x000000000000781c */ /* 0x000fe20003f0f008 */
[----:B------:R-:W-:Y:S02]  /*95b0*/  UIMAD.WIDE UR4, UR4, 0x2aaaaaab, URZ ;  /* 0x2aaaaaab040478a5 */ /* 0x000fe4000f8e023f */
[----:B------:R-:W-:Y:S02]  /*95c0*/  ULOP3.LUT UR46, UR6, 0xffff, URZ, 0xc0, !UPT ;  /* 0x0000ffff062e7892 */ /* 0x000fe4000f8ec03f */
[----:B------:R-:W-:Y:S01]  /*95d0*/  USHF.R.U32.HI UR43, URZ, 0x1f, UR5 ;  /* 0x0000001f3f2b7899 */ /* 0x000fe20008011605 */
[----:B------:R-:W-:-:S03]  /*95e0*/  UMOV UR40, URZ ;  /* 0x0000003f00287c82 */ /* 0x000fc60008000000 */
[----:B------:R-:W-:-:S04]  /*95f0*/  ULEA.HI.SX32 UR43, UR5, UR43, 0x1c ;  /* 0x0000002b052b7291 */ /* 0x000fc8000f8fe23f */
[----:B01----:R-:W-:Y:S08]  /*9600*/  @!P0 BRA `(.L_x_41) ;  /* 0x0000000000848947 */ /* 0x003ff00003800000 */
[----:B------:R-:W-:Y:S01]  /*9610*/  USHF.R.U32.HI UR6, URZ, 0x10, UR6 ;  /* 0x000000103f067899 */ /* 0x000fe20008011606 */
[----:B------:R-:W-:-:S03]  /*9620*/  UMOV UR4, URZ ;  /* 0x0000003f00047c82 */ /* 0x000fc60008000000 */
[----:B------:R-:W-:-:S11]  /*9630*/  UISETP.NE.AND UP0, UPT, UR6, URZ, UPT ;  /* 0x0000003f0600728c */ /* 0x000fd6000bf05270 */
[----:B------:R-:W-:Y:S02]  /*9640*/  @!UP0 ULDC UR6, c[0x0][0x9f0] ;  /* 0x00027c0000068ab9 */ /* 0x000fe40000000800 */
[----:B------:R-:W-:Y:S01]  /*9650*/  IABS R0, UR6 ;  /* 0x0000000600007c13 */ /* 0x000fe20008000000 */
[----:B------:R-:W-:Y:S02]  /*9660*/  UIADD3 UR7, UR43, -0x1, UR6 ;  /* 0xffffffff2b077890 */ /* 0x000fe4000fffe006 */
[----:B------:R-:W-:Y:S02]  /*9670*/  IABS R4, UR6 ;  /* 0x0000000600047c13 */ /* 0x000fe40008000000 */
[----:B------:R-:W-:Y:S02]  /*9680*/  R2UR UR10, R0 ;  /* 0x00000000000a72ca */ /* 0x000fe400000e0000 */
[----:B------:R-:W-:Y:S01]  /*9690*/  IABS R3, UR7 ;  /* 0x0000000700037c13 */ /* 0x000fe20008000000 */
[----:B------:R-:W-:-:S03]  /*96a0*/  ULOP3.LUT UR7, UR7, UR6, URZ, 0x3c, !UPT ;  /* 0x0000000607077292 */ /* 0x000fc6000f8e3c3f */
[----:B------:R-:W-:-:S07]  /*96b0*/  R2UR UR9, R3 ;  /* 0x00000000030972ca */ /* 0x000fce00000e0000 */
[----:B------:R-:W0:Y:S08]  /*96c0*/  I2F.RP R0, UR10 ;  /* 0x0000000a00007d06 */ /* 0x000e300008209400 */
[----:B0-----:R-:W0:Y:S02]  /*96d0*/  MUFU.RCP R0, R0 ;  /* 0x0000000000007308 */ /* 0x001e240000001000 */
        /* <DEDUP_REMOVED lines=16> */
[----:B------:R-:W-:Y:S02]  /*97e0*/  UISETP.NE.AND UP1, UPT, UR6, URZ, UPT ;  /* 0x0000003f0600728c */ /* 0x000fe4000bf25270 */
[----:B------:R-:W-:-:S09]  /*97f0*/  @!UP0 UIADD3 UR5, -UR5, URZ, URZ ;  /* 0x0000003f05058290 */ /* 0x000fd2000fffe13f */
[----:B------:R-:W-:-:S07]  /*9800*/  @!UP1 ULOP3.LUT UR5, URZ, UR6, URZ, 0x33, !UPT ;  /* 0x000000063f059292 */ /* 0x000fce000f8e333f */
[----:B------:R-:W-:-:S05]  /*9810*/  UMOV UR40, UR5 ;  /* 0x0000000500287c82 */ /* 0x000fca0008000000 */
.L_x_41:
[----:B------:R-:W-:Y:S02]  /*9820*/  UIMAD UR47, UR46, UR40, URZ ;  /* 0x000000282e2f72a4 */ /* 0x000fe4000f8e023f */
[----:B------:R-:W-:Y:S02]  /*9830*/  MOV R3, UR40 ;  /* 0x0000002800037c02 */ /* 0x000fe40008000f00 */
[----:B------:R-:W-:Y:S02]  /*9840*/  MOV R6, 0x1 ;  /* 0x0000000100067802 */ /* 0x000fe40000000f00 */
[----:B------:R-:W-:-:S05]  /*9850*/  IMAD.U32 R0, RZ, RZ, UR47 ;  /* 0x0000002fff007e24 */ /* 0x000fca000f8e00ff */
[----:B------:R-:W-:-:S04]  /*9860*/  VIADDMNMX R0, R0, R3, UR43, PT ;  /* 0x0000002b00007e46 */ /* 0x000fc8000b800103 */
[----:B------:R-:W-:Y:S01]  /*9870*/  R2UR UR48, R0 ;  /* 0x00000000003072ca */ /* 0x000fe200000e0000 */
[----:B------:R-:W-:-:S12]  /*9880*/  IMAD.MOV.U32 R0, RZ, RZ, RZ ;  /* 0x000000ffff007224 */ /* 0x000fd800078e00ff */
[----:B------:R-:W-:-:S06]  /*9890*/  UISETP.GT.AND UP0, UPT, UR48, UR47, UPT ;  /* 0x0000002f3000728c */ /* 0x000fcc000bf04270 */
[----:B------:R-:W-:-:S13]  /*98a0*/  PLOP3.LUT P0, PT, PT, PT, UP0, 0x80, 0x0 ;  /* 0x000000000000781c */ /* 0x000fda0003f0f008 */
[----:B------:R-:W-:Y:S05]  /*98b0*/  @!P0 BRA `(.L_x_40) ;  /* 0x00000030008c8947 */ /* 0x000fea0003800000 */
[----:B------:R-:W0:Y:S01]  /*98c0*/  S2UR UR4, SR_CgaCtaId ;  /* 0x00000000000479c3 */ /* 0x000e220000008800 */
[----:B------:R-:W-:Y:S02]  /*98d0*/  UMOV UR44, 0x400 ;  /* 0x00000400002c7882 */ /* 0x000fe40000000000 */
[----:B0-----:R-:W-:-:S04]  /*98e0*/  ULEA UR44, UR4, UR44, 0x18 ;  /* 0x0000002c042c7291 */ /* 0x001fc8000f8ec03f */
[----:B------:R-:W-:-:S04]  /*98f0*/  UIADD3 UR4, UR44, 0x1e400, URZ ;  /* 0x0001e4002c047890 */ /* 0x000fc8000fffe03f */
[----:B------:R-:W-:-:S06]  /*9900*/  ULOP3.LUT UP0, URZ, UR4, 0x3ff, URZ, 0xc0, !UPT ;  /* 0x000003ff043f7892 */ /* 0x000fcc000f80c03f */
[----:B------:R-:W-:-:S13]  /*9910*/  PLOP3.LUT P0, PT, PT, PT, UP0, 0x80, 0x0 ;  /* 0x000000000000781c */ /* 0x000fda0003f0f008 */
[----:B------:R-:W-:Y:S05]  /*9920*/  @!P0 BRA `(.L_x_42) ;  /* 0x0000000000408947 */ /* 0x000fea0003800000 */
[----:B------:R-:W-:Y:S01]  /*9930*/  MOV R2, 0x0 ;  /* 0x0000000000027802 */ /* 0x000fe20000000f00 */
[----:B------:R-:W-:Y:S01]  /*9940*/  ULDC.64 UR4, c[0x4][0x88] ;  /* 0x0100220000047ab9 */ /* 0x000fe20000000a00 */
[----:B------:R-:W-:Y:S01]  /*9950*/  ULDC.64 UR6, c[0x4][0x90] ;  /* 0x0100240000067ab9 */ /* 0x000fe20000000a00 */
[----:B------:R-:W-:Y:S01]  /*9960*/  IMAD.U32 R4, RZ, RZ, UR4 ;  /* 0x00000004ff047e24 */ /* 0x000fe2000f8e00ff */
[----:B------:R-:W-:Y:S01]  /*9970*/  MOV R6, UR6 ;  /* 0x0000000600067c02 */ /* 0x000fe20008000f00 */
[----:B------:R-:W-:Y:S01]  /*9980*/  IMAD.U32 R5, RZ, RZ, UR5 ;  /* 0x00000005ff057e24 */ /* 0x000fe2000f8e00ff */
[----:B------:R-:W0:Y:S01]  /*9990*/  LDC.64 R2, c[0x4][R2] ;  /* 0x0100000002027b82 */ /* 0x000e220000000a00 */
[----:B------:R-:W-:Y:S01]  /*99a0*/  ULDC.64 UR4, c[0x4][0x8] ;  /* 0x0100020000047ab9 */ /* 0x000fe20000000a00 */
[----:B------:R-:W-:Y:S01]  /*99b0*/  IMAD.U32 R7, RZ, RZ, UR7 ;  /* 0x00000007ff077e24 */ /* 0x000fe2000f8e00ff */
[----:B------:R-:W-:Y:S01]  /*99c0*/  MOV R11, UR5 ;  /* 0x00000005000b7c02 */ /* 0x000fe20008000f00 */
[----:B------:R-:W-:Y:S01]  /*99d0*/  IMAD.U32 R10, RZ, RZ, UR4 ;  /* 0x00000004ff0a7e24 */ /* 0x000fe2000f8e00ff */
[----:B------:R-:W-:Y:S01]  /*99e0*/  MOV R13, RZ ;  /* 0x000000ff000d7202 */ /* 0x000fe20000000f00 */
[----:B------:R-:W-:-:S02]  /*99f0*/  IMAD.MOV.U32 R8, RZ, RZ, 0x70 ;  /* 0x00000070ff087424 */ /* 0x000fc400078e00ff */
[----:B------:R-:W-:-:S07]  /*9a00*/  IMAD.MOV.U32 R12, RZ, RZ, 0x1 ;  /* 0x00000001ff0c7424 */ /* 0x000fce00078e00ff */
[----:B------:R-:W-:-:S07]  /*9a10*/  LEPC R20, `(.L_x_42) ;  /* 0x000000001014794e */ /* 0x000fce0000000000 */
[----:B0----5:R-:W-:Y:S05]  /*9a20*/  CALL.ABS.NOINC R2 ;  /* 0x0000000002007343 */ /* 0x021fea0003c00000 */
.L_x_42:
        /* <DEDUP_REMOVED lines=8> */
[----:B------:R0:W1:Y:S01]  /*9ab0*/  LDC.64 R2, c[0x4][R16] ;  /* 0x0100000010027b82 */ /* 0x0000620000000a00 */
[----:B------:R-:W-:Y:S01]  /*9ac0*/  IMAD.U32 R5, RZ, RZ, UR5 ;  /* 0x00000005ff057e24 */ /* 0x000fe2000f8e00ff */
[----:B------:R-:W-:Y:S01]  /*9ad0*/  ULDC.64 UR4, c[0x4][0x10] ;  /* 0x0100040000047ab9 */ /* 0x000fe20000000a00 */
[----:B------:R-:W-:Y:S01]  /*9ae0*/  MOV R6, UR6 ;  /* 0x0000000600067c02 */ /* 0x000fe20008000f00 */
[----:B------:R-:W-:Y:S01]  /*9af0*/  IMAD.U32 R7, RZ, RZ, UR7 ;  /* 0x00000007ff077e24 */ /* 0x000fe2000f8e00ff */
[----:B------:R-:W-:Y:S01]  /*9b00*/  MOV R11, UR5 ;  /* 0x00000005000b7c02 */ /* 0x000fe20008000f00 */
[----:B------:R-:W-:Y:S01]  /*9b10*/  IMAD.U32 R10, RZ, RZ, UR4 ;  /* 0x00000004ff0a7e24 */ /* 0x000fe2000f8e00ff */
[----:B------:R-:W-:Y:S01]  /*9b20*/  MOV R13, RZ ;  /* 0x000000ff000d7202 */ /* 0x000fe20000000f00 */
[----:B------:R-:W-:-:S02]  /*9b30*/  IMAD.MOV.U32 R8, RZ, RZ, 0x70 ;  /* 0x00000070ff087424 */ /* 0x000fc400078e00ff */
[----:B0-----:R-:W-:-:S07]  /*9b40*/  IMAD.MOV.U32 R12, RZ, RZ, 0x1 ;  /* 0x00000001ff0c7424 */ /* 0x001fce00078e00ff */
[----:B------:R-:W-:-:S07]  /*9b50*/  LEPC R20, `(.L_x_44) ;  /* 0x000000001014794e */ /* 0x000fce0000000000 */
[----:B-1---5:R-:W-:Y:S05]  /*9b60*/  CALL.ABS.NOINC R2 ;  /* 0x0000000002007343 */ /* 0x022fea0003c00000 */
.L_x_44:
[----:B------:R0:W1:Y:S01]  /*9b70*/  LDC.64 R2, c[0x4][R16] ;  /* 0x0100000010027b82 */ /* 0x0000620000000a00 */
[----:B------:R-:W-:Y:S01]  /*9b80*/  ULDC.64 UR4, c[0x4][0x88] ;  /* 0x0100220000047ab9 */ /* 0x000fe20000000a00 */
[----:B------:R-:W-:Y:S01]  /*9b90*/  ULDC.64 UR6, c[0x4][0x90] ;  /* 0x0100240000067ab9 */ /* 0x000fe20000000a00 */
[----:B------:R-:W-:Y:S01]  /*9ba0*/  IMAD.U32 R4, RZ, RZ, UR4 ;  /* 0x00000004ff047e24 */ /* 0x000fe2000f8e00ff */
[----:B------:R-:W-:Y:S01]  /*9bb0*/  MOV R6, UR6 ;  /* 0x0000000600067c02 */ /* 0x000fe20008000f00 */
[----:B------:R-:W-:Y:S01]  /*9bc0*/  IMAD.U32 R5, RZ, RZ, UR5 ;  /* 0x00000005ff057e24 */ /* 0x000fe2000f8e00ff */
[----:B------:R-:W-:Y:S01]  /*9bd0*/  ULDC.64 UR4, c[0x4][0x18] ;  /* 0x0100060000047ab9 */ /* 0x000fe20000000a00 */
[----:B------:R-:W-:Y:S01]  /*9be0*/  IMAD.U32 R7, RZ, RZ, UR7 ;  /* 0x00000007ff077e24 */ /* 0x000fe2000f8e00ff */
[----:B------:R-:W-:Y:S01]  /*9bf0*/  MOV R11, UR5 ;  /* 0x00000005000b7c02 */ /* 0x000fe20008000f00 */
[----:B------:R-:W-:Y:S01]  /*9c00*/  IMAD.U32 R10, RZ, RZ, UR4 ;  /* 0x00000004ff0a7e24 */ /* 0x000fe2000f8e00ff */
[----:B------:R-:W-:Y:S01]  /*9c10*/  MOV R13, RZ ;  /* 0x000000ff000d7202 */ /* 0x000fe20000000f00 */
[----:B------:R-:W-:-:S02]  /*9c20*/  IMAD.MOV.U32 R8, RZ, RZ, 0x70 ;  /* 0x00000070ff087424 */ /* 0x000fc400078e00ff */
[----:B0-----:R-:W-:-:S07]  /*9c30*/  IMAD.MOV.U32 R12, RZ, RZ, 0x1 ;  /* 0x00000001ff0c7424 */ /* 0x001fce00078e00ff */
[----:B------:R-:W-:-:S07]  /*9c40*/  LEPC R20, `(.L_x_43) ;  /* 0x000000001014794e */ /* 0x000fce0000000000 */
[----:B-1----:R-:W-:Y:S05]  /*9c50*/  CALL.ABS.NOINC R2 ;  /* 0x0000000002007343 */ /* 0x002fea0003c00000 */
.L_x_43:
[----:B------:R-:W0:Y:S01]  /*9c60*/  LDC.64 R2, c[0x0][0x9f8] ;  /* 0x00027e00ff027b82 */ /* 0x000e220000000a00 */
[----:B------:R-:W-:Y:S01]  /*9c70*/  IMAD.SHL.U32 R6, R25, 0x8, RZ ;  /* 0x0000000819067824 */ /* 0x000fe200078e00ff */
[----:B------:R-:W-:Y:S01]  /*9c80*/  ULDC UR4, c[0x0][0x2f4] ;  /* 0x0000bd0000047ab9 */ /* 0x000fe20000000800 */
[----:B------:R-:W-:-:S05]  /*9c90*/  IMAD.MOV.U32 R36, RZ, RZ, R26 ;  /* 0x000000ffff247224 */ /* 0x000fca00078e001a */
[----:B------:R-:W1:Y:S01]  /*9ca0*/  LDC R17, c[0x0][0x430] ;  /* 0x00010c00ff117b82 */ /* 0x000e620000000800 */
[----:B0-----:R-:W-:-:S04]  /*9cb0*/  ISETP.NE.U32.AND P0, PT, R2, RZ, PT ;  /* 0x000000ff0200720c */ /* 0x001fc80003f05070 */
[----:B------:R-:W-:Y:S02]  /*9cc0*/  ISETP.NE.AND.EX P0, PT, R3, RZ, PT, P0 ;  /* 0x000000ff0300720c */ /* 0x000fe40003f05300 */
[----:B------:R-:W-:-:S11]  /*9cd0*/  LOP3.LUT R23, R6, 0x38, RZ, 0xc0, !PT ;  /* 0x0000003806177812 */ /* 0x000fd600078ec0ff */
[----:B------:R-:W0:Y:S01]  /*9ce0*/  @P0 LDC.64 R2, c[0x0][0x9f8] ;  /* 0x00027e00ff020b82 */ /* 0x000e220000000a00 */
[C---:B------:R-:W-:Y:S02]  /*9cf0*/  ISETP.GE.AND P2, PT, R23.reuse, UR4, PT ;  /* 0x0000000417007c0c */ /* 0x040fe4000bf46270 */
[C---:B------:R-:W-:Y:S02]  /*9d00*/  LOP3.LUT R34, R23.reuse, 0x40, RZ, 0xfc, !PT ;  /* 0x0000004017227812 */ /* 0x040fe400078efcff */
[----:B------:R-:W-:Y:S02]  /*9d10*/  LOP3.LUT R16, R16, 0xfffffffb, RZ, 0xc0, !PT ;  /* 0xfffffffb10107812 */ /* 0x000fe400078ec0ff */
[----:B------:R-:W-:Y:S02]  /*9d20*/  LOP3.LUT R33, R23, 0x80, RZ, 0xfc, !PT ;  /* 0x0000008017217812 */ /* 0x000fe400078efcff */
[----:B------:R-:W-:-:S05]  /*9d30*/  ISETP.GE.AND P1, PT, R34, UR4, PT ;  /* 0x0000000422007c0c */ /* 0x000fca000bf26270 */
[----:B------:R-:W-:Y:S01]  /*9d40*/  @P2 LOP3.LUT R16, R16, 0x4, RZ, 0xfc, !PT ;  /* 0x0000000410102812 */ /* 0x000fe200078efcff */
[----:B0-----:R-:W-:-:S03]  /*9d50*/  @P0 IMAD.WIDE R2, R26, 0x4, R2 ;  /* 0x000000041a020825 */ /* 0x001fc600078e0202 */
[----:B------:R-:W-:Y:S02]  /*9d60*/  LOP3.LUT R16, R16, 0xfffffffe, RZ, 0xc0, !PT ;  /* 0xfffffffe10107812 */ /* 0x000fe400078ec0ff */
[----:B------:R0:W5:Y:S01]  /*9d70*/  @P0 LDG.E R36, desc[UR36][R2.64] ;  /* 0x0000002402240981 */ /* 0x000162000c1e1900 */
[----:B------:R-:W-:Y:S01]  /*9d80*/  ISETP.GE.AND P0, PT, R33, UR4, PT ;  /* 0x0000000421007c0c */ /* 0x000fe2000bf06270 */
[----:B------:R-:W-:Y:S01]  /*9d90*/  UMOV UR5, 0xffffffff ;  /* 0xffffffff00057882 */ /* 0x000fe20000000000 */
[----:B------:R-:W-:Y:S02]  /*9da0*/  LOP3.LUT R16, R16, 0xfffffffd, RZ, 0xc0, !PT ;  /* 0xfffffffd10107812 */ /* 0x000fe400078ec0ff */
[C---:B------:R-:W-:Y:S02]  /*9db0*/  SHF.L.U32 R24, R25.reuse, 0x4, RZ ;  /* 0x0000000419187819 */ /* 0x040fe400000006ff */
[----:B------:R-:W-:Y:S02]  /*9dc0*/  @P1 LOP3.LUT R16, R16, 0x2, RZ, 0xfc, !PT ;  /* 0x0000000210101812 */ /* 0x000fe400078efcff */
[----:B------:R-:W-:-:S02]  /*9dd0*/  LOP3.LUT R10, R25, 0x7f, RZ, 0xc0, !PT ;  /* 0x0000007f190a7812 */ /* 0x000fc400078ec0ff */
[----:B------:R-:W-:-:S03]  /*9de0*/  LOP3.LUT R24, R24, 0x70, RZ, 0xc0, !PT ;  /* 0x0000007018187812 */ /* 0x000fc600078ec0ff */
[----:B------:R-:W-:Y:S01]  /*9df0*/  @P0 LOP3.LUT R16, R16, 0x1, RZ, 0xfc, !PT ;  /* 0x0000000110100812 */ /* 0x000fe200078efcff */
[----:B01----:R-:W-:Y:S06]  /*9e00*/  BRA.DIV UR5, `(.L_x_45) ;  /* 0x0000003205807947 */ /* 0x003fec000b800000 */
.L_x_87:
[----:B------:R-:W2:Y:S01]  /*9e10*/  LDL R0, [R1+0x4] ;  /* 0x0000040001007983 */ /* 0x000ea20000100800 */
[----:B------:R-:W-:Y:S01]  /*9e20*/  UIADD3 UR4, UR48, -0x1, URZ ;  /* 0xffffffff30047890 */ /* 0x000fe2000fffe03f */
[----:B------:R-:W-:Y:S02]  /*9e30*/  ISETP.NE.AND P1, PT, R17, 0x1, PT ;  /* 0x000000011100780c */ /* 0x000fe40003f25270 */
[----:B-----5:R-:W-:Y:S02]  /*9e40*/  SHF.R.S32.HI R12, RZ, 0x1f, R36 ;  /* 0x0000001fff0c7819 */ /* 0x020fe40000011424 */
[----:B------:R-:W-:Y:S01]  /*9e50*/  LOP3.LUT R16, R16, 0xffffffdf, RZ, 0xc0, !PT ;  /* 0xffffffdf10107812 */ /* 0x000fe200078ec0ff */
[----:B------:R-:W-:Y:S02]  /*9e60*/  IMAD.U32 R2, RZ, RZ, UR4 ;  /* 0x00000004ff027e24 */ /* 0x000fe4000f8e00ff */
[----:B------:R0:W-:Y:S06]  /*9e70*/  STL [R1], R12 ;  /* 0x0000000c01007387 */ /* 0x0001ec0000100800 */
[----:B------:R-:W1:Y:S01]  /*9e80*/  @P1 LDC R3, c[0x0][0x438] ;  /* 0x00010e00ff031b82 */ /* 0x000e620000000800 */
[----:B------:R-:W-:-:S04]  /*9e90*/  @P1 LOP3.LUT R16, R16, 0x20, RZ, 0xfc, !PT ;  /* 0x0000002010101812 */ /* 0x000fc800078efcff */
[----:B------:R-:W-:-:S04]  /*9ea0*/  LOP3.LUT R16, R16, 0xffffffef, RZ, 0xc0, !PT ;  /* 0xffffffef10107812 */ /* 0x000fc800078ec0ff */
[----:B------:R-:W-:Y:S01]  /*9eb0*/  LOP3.LUT R16, R16, 0xfffffff7, RZ, 0xc0, !PT ;  /* 0xfffffff710107812 */ /* 0x000fe200078ec0ff */
[----:B------:R-:W-:Y:S01]  /*9ec0*/  IMAD.U32 R32, RZ, RZ, UR4 ;  /* 0x00000004ff207e24 */ /* 0x000fe2000f8e00ff */
[----:B------:R-:W-:-:S04]  /*9ed0*/  MOV R35, UR41 ;  /* 0x0000002900237c02 */ /* 0x000fc80008000f00 */
[----:B------:R-:W-:Y:S02]  /*9ee0*/  SHF.R.S32.HI R35, RZ, 0x1f, R35 ;  /* 0x0000001fff237819 */ /* 0x000fe40000011423 */
[----:B--2---:R-:W-:Y:S02]  /*9ef0*/  R2UR UR5, R0 ;  /* 0x00000000000572ca */ /* 0x004fe400000e0000 */
[----:B------:R-:W-:-:S04]  /*9f00*/  SHF.R.U32.HI R0, RZ, 0x3, R10 ;  /* 0x00000003ff007819 */ /* 0x000fc8000001160a */
[----:B------:R-:W-:Y:S02]  /*9f10*/  LOP3.LUT R37, R24, R0, RZ, 0xfc, !PT ;  /* 0x0000000018257212 */ /* 0x000fe400078efcff */
[----:B------:R-:W2:Y:S03]  /*9f20*/  @P1 LDC R0, c[0x0][0x434] ;  /* 0x00010d00ff001b82 */ /* 0x000ea60000000800 */
[----:B------:R-:W-:-:S04]  /*9f30*/  IMAD R2, R2, 0x60, R37 ;  /* 0x0000006002027824 */ /* 0x000fc800078e0225 */
[C---:B------:R-:W-:Y:S01]  /*9f40*/  IMAD.IADD R7, R2.reuse, 0x1, R19 ;  /* 0x0000000102077824 */ /* 0x040fe200078e0213 */
[----:B------:R-:W-:-:S04]  /*9f50*/  ISETP.GE.AND P0, PT, R2, UR42, PT ;  /* 0x0000002a02007c0c */ /* 0x000fc8000bf06270 */
[----:B------:R-:W-:Y:S02]  /*9f60*/  ISETP.GT.U32.OR P0, PT, R37, 0x5f, P0 ;  /* 0x0000005f2500780c */ /* 0x000fe40000704470 */
[----:B------:R-:W-:Y:S01]  /*9f70*/  MOV R11, R7 ;  /* 0x00000007000b7202 */ /* 0x000fe20000000f00 */
[----:B--2---:R-:W-:-:S10]  /*9f80*/  @P1 IMAD.HI.U32 R0, R7, R0, RZ ;  /* 0x0000000007001227 */ /* 0x004fd400078e00ff */
[----:B------:R-:W2:Y:S01]  /*9f90*/  @!P0 LDC.64 R8, c[0x0][0x428] ;  /* 0x00010a00ff088b82 */ /* 0x000ea20000000a00 */
[----:B-1----:R-:W-:-:S07]  /*9fa0*/  @P1 SHF.R.U32.HI R11, RZ, R3, R0 ;  /* 0x00000003ff0b1219 */ /* 0x002fce0000011600 */
[----:B------:R-:W1:Y:S01]  /*9fb0*/  @!P0 LDC.64 R4, c[0x0][0x418] ;  /* 0x00010600ff048b82 */ /* 0x000e620000000a00 */
[--C-:B------:R-:W-:Y:S01]  /*9fc0*/  @!P0 SHF.R.S32.HI R3, RZ, 0x1f, R11.reuse ;  /* 0x0000001fff038819 */ /* 0x100fe2000001140b */
[----:B------:R-:W-:Y:S01]  /*9fd0*/  @!P0 IMAD.MOV.U32 R2, RZ, RZ, R11 ;  /* 0x000000ffff028224 */ /* 0x000fe200078e000b */
[----:B------:R-:W-:Y:S01]  /*9fe0*/  ULOP3.LUT UR5, UR5, 0x2, URZ, 0xfc, !UPT ;  /* 0x0000000205057892 */ /* 0x000fe2000f8efc3f */
[-C--:B--2---:R-:W-:Y:S02]  /*9ff0*/  @!P0 IMAD R0, R12, R8.reuse, RZ ;  /* 0x000000080c008224 */ /* 0x084fe400078e02ff */
[----:B------:R-:W-:-:S04]  /*a000*/  @!P0 IMAD.WIDE.U32 R2, R36, R8, R2 ;  /* 0x0000000824028225 */ /* 0x000fc800078e0002 */
[----:B------:R-:W-:Y:S01]  /*a010*/  @!P0 IMAD R9, R36, R9, R0 ;  /* 0x0000000924098224 */ /* 0x000fe200078e0200 */
[----:B-1----:R-:W-:-:S03]  /*a020*/  @!P0 LEA R4, P1, R2, R4, 0x2 ;  /* 0x0000000402048211 */ /* 0x002fc600078210ff */
[----:B------:R-:W-:-:S05]  /*a030*/  @!P0 IMAD.IADD R0, R3, 0x1, R9 ;  /* 0x0000000103008824 */ /* 0x000fca00078e0209 */
[----:B------:R-:W-:Y:S02]  /*a040*/  @!P0 LEA.HI.X R5, R2, R5, R0, 0x2, P1 ;  /* 0x0000000502058211 */ /* 0x000fe400008f1400 */
[----:B------:R-:W-:Y:S01]  /*a050*/  MOV R0, RZ ;  /* 0x000000ff00007202 */ /* 0x000fe20000000f00 */
[----:B------:R-:W-:-:S05]  /*a060*/  IMAD.U32 R2, RZ, RZ, UR5 ;  /* 0x00000005ff027e24 */ /* 0x000fca000f8e00ff */
[----:B------:R0:W5:Y:S01]  /*a070*/  @!P0 LDG.E R0, desc[UR36][R4.64] ;  /* 0x0000002404008981 */ /* 0x000162000c1e1900 */
[----:B------:R-:W-:Y:S02]  /*a080*/  ISETP.GT.U32.AND P0, PT, R37, 0x5f, PT ;  /* 0x0000005f2500780c */ /* 0x000fe40003f04070 */
[----:B------:R-:W-:Y:S01]  /*a090*/  ISETP.NE.AND P2, PT, R2, 0x3, PT ;  /* 0x000000030200780c */ /* 0x000fe20003f45270 */
[----:B------:R-:W-:-:S04]  /*a0a0*/  IMAD.MOV R2, RZ, RZ, -R11 ;  /* 0x000000ffff027224 */ /* 0x000fc800078e0a0b */
[----:B------:R-:W-:-:S06]  /*a0b0*/  IMAD R7, R17, R2, R7 ;  /* 0x0000000211077224 */ /* 0x000fcc00078e0207 */
[----:B------:R-:W-:-:S04]  /*a0c0*/  @P0 LOP3.LUT R16, R16, 0x8, RZ, 0xfc, !PT ;  /* 0x0000000810100812 */ /* 0x000fc800078efcff */
[----:B------:R-:W-:Y:S01]  /*a0d0*/  @P2 LOP3.LUT R16, R16, 0x10, RZ, 0xfc, !PT ;  /* 0x0000001010102812 */ /* 0x000fe200078efcff */
[----:B0-----:R-:W-:Y:S06]  /*a0e0*/  @!P2 BRA `(.L_x_46) ;  /* 0x000000000004a947 */ /* 0x001fec0003800000 */
[----:B------:R-:W-:Y:S01]  /*a0f0*/  BPT.TRAP 0x1 ;  /* 0x000000040000795c */ /* 0x000fe20000300000 */
.L_x_46:
[----:B------:R-:W-:Y:S01]  /*a100*/  SHF.R.S32.HI R5, RZ, 0x1f, R7 ;  /* 0x0000001fff057819 */ /* 0x000fe20000011407 */
[----:B------:R-:W-:Y:S01]  /*a110*/  ULDC.64 UR4, c[0x0][0x328] ;  /* 0x0000ca0000047ab9 */ /* 0x000fe20000000a00 */
[----:B-----5:R-:W-:Y:S02]  /*a120*/  SHF.R.S32.HI R4, RZ, 0x1f, R0 ;  /* 0x0000001fff047819 */ /* 0x020fe40000011400 */
[----:B------:R-:W-:Y:S01]  /*a130*/  R2UR UR6, R35 ;  /* 0x00000000230672ca */ /* 0x000fe200000e0000 */
[----:B------:R-:W-:-:S04]  /*a140*/  IMAD R2, R5, UR4, RZ ;  /* 0x0000000405027c24 */ /* 0x000fc8000f8e02ff */
[C---:B------:R-:W-:Y:S02]  /*a150*/  IMAD R9, R7.reuse, UR5, R2 ;  /* 0x0000000507097c24 */ /* 0x040fe4000f8e0202 */
[----:B------:R-:W-:Y:S01]  /*a160*/  IMAD.WIDE.U32 R2, R7, UR4, RZ ;  /* 0x0000000407027c25 */ /* 0x000fe2000f8e00ff */
[----:B------:R-:W-:-:S03]  /*a170*/  ULDC.64 UR4, c[0x0][0x338] ;  /* 0x0000ce0000047ab9 */ /* 0x000fc60000000a00 */
[----:B------:R-:W-:Y:S02]  /*a180*/  IMAD.IADD R3, R3, 0x1, R9 ;  /* 0x0000000103037824 */ /* 0x000fe400078e0209 */
[----:B------:R-:W-:Y:S02]  /*a190*/  IMAD R9, R4, UR4, RZ ;  /* 0x0000000404097c24 */ /* 0x000fe4000f8e02ff */
[----:B------:R-:W-:-:S04]  /*a1a0*/  IMAD.WIDE.U32 R2, R0, UR4, R2 ;  /* 0x0000000400027c25 */ /* 0x000fc8000f8e0002 */
[----:B------:R-:W-:Y:S01]  /*a1b0*/  IMAD R9, R0, UR5, R9 ;  /* 0x0000000500097c24 */ /* 0x000fe2000f8e0209 */
[----:B------:R-:W-:-:S04]  /*a1c0*/  ULDC.64 UR4, c[0x0][0x330] ;  /* 0x0000cc0000047ab9 */ /* 0x000fc80000000a00 */
[----:B------:R-:W-:Y:S01]  /*a1d0*/  IADD3 R3, R3, R9, RZ ;  /* 0x0000000903037210 */ /* 0x000fe20007ffe0ff */
[----:B------:R-:W-:Y:S01]  /*a1e0*/  IMAD.U32 R9, RZ, RZ, UR4 ;  /* 0x00000004ff097e24 */ /* 0x000fe2000f8e00ff */
[----:B------:R-:W-:-:S03]  /*a1f0*/  UIMAD UR4, UR6, UR4, URZ ;  /* 0x00000004060472a4 */ /* 0x000fc6000f8e023f */
[----:B------:R-:W-:Y:S01]  /*a200*/  IMAD.WIDE.U32 R2, R9, UR41, R2 ;  /* 0x0000002909027c25 */ /* 0x000fe2000f8e0002 */
[----:B------:R-:W-:Y:S01]  /*a210*/  UIMAD UR4, UR41, UR5, UR4 ;  /* 0x00000005290472a4 */ /* 0x000fe2000f8e0204 */
[----:B------:R-:W-:Y:S02]  /*a220*/  ULDC.64 UR6, c[0x0][0x318] ;  /* 0x0000c60000067ab9 */ /* 0x000fe40000000a00 */
[----:B------:R-:W-:-:S03]  /*a230*/  LEA R17, P0, R2, UR6, 0x1 ;  /* 0x0000000602117c11 */ /* 0x000fc6000f8008ff */
[----:B------:R-:W-:-:S05]  /*a240*/  VIADD R3, R3, UR4 ;  /* 0x0000000403037c36 */ /* 0x000fca0008000000 */
[----:B------:R-:W-:Y:S02]  /*a250*/  LEA.HI.X R18, R2, UR7, R3, 0x1, P0 ;  /* 0x0000000702127c11 */ /* 0x000fe400080f0c03 */
[----:B------:R-:W-:-:S04]  /*a260*/  MOV R2, 0x1 ;  /* 0x0000000100027802 */ /* 0x000fc80000000f00 */
[----:B------:R-:W-:-:S04]  /*a270*/  SHF.L.U32 R2, R2, 0x1f, RZ ;  /* 0x0000001f02027819 */ /* 0x000fc800000006ff */
[----:B------:R-:W0:Y:S02]  /*a280*/  SYNCS.PHASECHK.TRANS64.TRYWAIT P0, [UR44+0x30840], R2 ;  /* 0x03084002ff0075a7 */ /* 0x000e24000800016c */
[----:B0-----:R-:W-:Y:S05]  /*a290*/  @!P0 BRA `(.L_x_47) ;  /* 0x0000002c007c8947 */ /* 0x001fea0003800000 */
.L_x_88:
[----:B------:R-:W-:Y:S01]  /*a2a0*/  ULDC.64 UR4, c[0x0][0x300] ;  /* 0x0000c00000047ab9 */ /* 0x000fe20000000a00 */
[----:B------:R-:W-:Y:S01]  /*a2b0*/  R2UR UR6, R35 ;  /* 0x00000000230672ca */ /* 0x000fe200000e0000 */
[----:B0-----:R-:W-:Y:S01]  /*a2c0*/  IMAD R2, R5, UR4, RZ ;  /* 0x0000000405027c24 */ /* 0x001fe2000f8e02ff */
[----:B------:R-:W-:Y:S01]  /*a2d0*/  SHF.R.U32.HI R27, RZ, 0x3, R10 ;  /* 0x00000003ff1b7819 */ /* 0x000fe2000001160a */
[----:B------:R-:W-:Y:S01]  /*a2e0*/  IMAD.SHL.U32 R30, R10, 0x8, RZ ;  /* 0x000000080a1e7824 */ /* 0x000fe200078e00ff */
[C---:B------:R-:W-:Y:S01]  /*a2f0*/  LOP3.LUT P3, RZ, R16.reuse, 0x4, RZ, 0xc0, !PT ;  /* 0x0000000410ff7812 */ /* 0x040fe2000786c0ff */
[C---:B------:R-:W-:Y:S01]  /*a300*/  IMAD R5, R7.reuse, UR5, R2 ;  /* 0x0000000507057c24 */ /* 0x040fe2000f8e0202 */
[C---:B------:R-:W-:Y:S01]  /*a310*/  LOP3.LUT P2, RZ, R16.reuse, 0x2, RZ, 0xc0, !PT ;  /* 0x0000000210ff7812 */ /* 0x040fe2000784c0ff */
[----:B------:R-:W-:Y:S01]  /*a320*/  IMAD.WIDE.U32 R2, R7, UR4, RZ ;  /* 0x0000000407027c25 */ /* 0x000fe2000f8e00ff */
[----:B------:R-:W-:Y:S01]  /*a330*/  ULDC.64 UR4, c[0x0][0x310] ;  /* 0x0000c40000047ab9 */ /* 0x000fe20000000a00 */
[----:B------:R-:W-:-:S02]  /*a340*/  LOP3.LUT P1, RZ, R16, 0x1, RZ, 0xc0, !PT ;  /* 0x0000000110ff7812 */ /* 0x000fc4000782c0ff */
[----:B------:R-:W-:Y:S02]  /*a350*/  IMAD.IADD R3, R3, 0x1, R5 ;  /* 0x0000000103037824 */ /* 0x000fe400078e0205 */
[----:B------:R-:W-:Y:S02]  /*a360*/  IMAD R5, R4, UR4, RZ ;  /* 0x0000000404057c24 */ /* 0x000fe4000f8e02ff */
[----:B------:R-:W-:-:S04]  /*a370*/  IMAD.WIDE.U32 R2, R0, UR4, R2 ;  /* 0x0000000400027c25 */ /* 0x000fc8000f8e0002 */
[----:B------:R-:W-:Y:S01]  /*a380*/  IMAD R5, R0, UR5, R5 ;  /* 0x0000000500057c24 */ /* 0x000fe2000f8e0205 */
[----:B------:R-:W-:-:S03]  /*a390*/  ULDC.64 UR4, c[0x0][0x308] ;  /* 0x0000c20000047ab9 */ /* 0x000fc60000000a00 */
[----:B------:R-:W-:Y:S01]  /*a3a0*/  IMAD.IADD R3, R3, 0x1, R5 ;  /* 0x0000000103037824 */ /* 0x000fe200078e0205 */
[----:B------:R-:W-:Y:S01]  /*a3b0*/  MOV R5, UR4 ;  /* 0x0000000400057c02 */ /* 0x000fe20008000f00 */
[----:B------:R-:W-:-:S03]  /*a3c0*/  UIMAD UR4, UR6, UR4, URZ ;  /* 0x00000004060472a4 */ /* 0x000fc6000f8e023f */
[----:B------:R-:W-:Y:S01]  /*a3d0*/  ULDC.64 UR6, c[0x0][0x2e8] ;  /* 0x0000ba0000067ab9 */ /* 0x000fe20000000a00 */
[----:B------:R-:W-:Y:S02]  /*a3e0*/  UIMAD UR4, UR41, UR5, UR4 ;  /* 0x00000005290472a4 */ /* 0x000fe4000f8e0204 */
[----:B------:R-:W-:-:S04]  /*a3f0*/  IMAD.WIDE.U32 R2, R5, UR41, R2 ;  /* 0x0000002905027c25 */ /* 0x000fc8000f8e0002 */
[----:B------:R-:W-:Y:S01]  /*a400*/  VIADD R7, R3, UR4 ;  /* 0x0000000403077c36 */ /* 0x000fe20008000000 */
[C---:B------:R-:W-:Y:S01]  /*a410*/  LEA R0, P0, R2.reuse, UR6, 0x1 ;  /* 0x0000000602007c11 */ /* 0x040fe2000f8008ff */
[----:B------:R-:W-:Y:S01]  /*a420*/  IMAD.MOV.U32 R3, RZ, RZ, -0x60 ;  /* 0xffffffa0ff037424 */ /* 0x000fe200078e00ff */
[----:B------:R-:W-:Y:S02]  /*a430*/  UMOV UR4, 0xffffffff ;  /* 0xffffffff00047882 */ /* 0x000fe40000000000 */
[----:B------:R-:W-:Y:S01]  /*a440*/  LEA.HI.X R7, R2, UR7, R7, 0x1, P0 ;  /* 0x0000000702077c11 */ /* 0x000fe200080f0c07 */
[----:B------:R-:W-:Y:S01]  /*a450*/  IMAD R4, R32, R3, UR42 ;  /* 0x0000002a20047e24 */ /* 0x000fe2000f8e0203 */
[----:B------:R-:W-:-:S04]  /*a460*/  LOP3.LUT R3, R6, 0x1c0, RZ, 0xc0, !PT ;  /* 0x000001c006037812 */ /* 0x000fc800078ec0ff */
[----:B------:R-:W-:Y:S02]  /*a470*/  LOP3.LUT R2, R3, 0x38, R6, 0xf8, !PT ;  /* 0x0000003803027812 */ /* 0x000fe400078ef806 */
[----:B------:R-:W-:Y:S02]  /*a480*/  IADD3 R6, -R27, R4, RZ ;  /* 0x000000041b067210 */ /* 0x000fe40007ffe1ff */
[----:B------:R-:W-:Y:S02]  /*a490*/  LOP3.LUT R25, R2, 0x38, R25, 0x78, !PT ;  /* 0x0000003802197812 */ /* 0x000fe400078e7819 */
[----:B------:R-:W-:Y:S02]  /*a4a0*/  ISETP.GE.AND P0, PT, R6, 0x1, PT ;  /* 0x000000010600780c */ /* 0x000fe40003f06270 */
[----:B------:R-:W-:Y:S01]  /*a4b0*/  LOP3.LUT R30, R25, 0x200, R30, 0xf8, !PT ;  /* 0x00000200191e7812 */ /* 0x000fe200078ef81e */
[----:B------:R-:W-:Y:S10]  /*a4c0*/  BRA.DIV UR4, `(.L_x_48) ;  /* 0x0000002e04087947 */ /* 0x000ff4000b800000 */
[----:B------:R-:W-:Y:S01]  /*a4d0*/  SHFL.IDX PT, R3, R7, RZ, 0x181f ;  /* 0x00181fff07037589 */ /* 0x000fe200000e0000 */
[----:B------:R-:W-:-:S03]  /*a4e0*/  @P0 LEA R9, R30, UR44, 0x1 ;  /* 0x0000002c1e090c11 */ /* 0x000fc6000f8e08ff */
[----:B------:R-:W0:Y:S04]  /*a4f0*/  SHFL.IDX PT, R2, R0, RZ, 0x181f ;  /* 0x00181fff00027589 */ /* 0x000e2800000e0000 */
[----:B------:R-:W-:Y:S04]  /*a500*/  SHFL.IDX PT, R5, R7, 0x1, 0x181f ;  /* 0x00381f0007057f89 */ /* 0x000fe800000e0000 */
[----:B------:R-:W-:Y:S04]  /*a510*/  SHFL.IDX PT, R4, R0, 0x1, 0x181f ;  /* 0x00381f0000047f89 */ /* 0x000fe800000e0000 */
[----:B------:R-:W1:Y:S04]  /*a520*/  SHFL.IDX PT, R8, R7, 0x2, 0x181f ;  /* 0x00581f0007087f89 */ /* 0x000e6800000e0000 */
[----:B------:R-:W2:Y:S04]  /*a530*/  SHFL.IDX PT, R14, R0, 0x2, 0x181f ;  /* 0x00581f00000e7f89 */ /* 0x000ea800000e0000 */
[----:B------:R-:W3:Y:S01]  /*a540*/  SHFL.IDX PT, R10, R0, 0x3, 0x181f ;  /* 0x00781f00000a7f89 */ /* 0x000ee200000e0000 */
[----:B0-----:R-:W-:-:S05]  /*a550*/  @P0 IMAD.WIDE.U32 R2, R23, 0x2, R2 ;  /* 0x0000000217020825 */ /* 0x001fca00078e0002 */
[----:B------:R-:W-:Y:S04]  /*a560*/  @P0 LDGSTS.E.BYPASS.LTC128B.128 [R9+0x1e400], desc[UR36][R2.64], !P3 ;  /* 0x1e40000002090fae */ /* 0x000fe8000d901d64 */
[----:B------:R-:W-:Y:S04]  /*a570*/  @P0 LDGSTS.E.BYPASS.LTC128B.128 [R9+0x21400], desc[UR36][R2.64+0x80], !P2 ;  /* 0x2140008002090fae */ /* 0x000fe8000d101d64 */
[----:B------:R0:W-:Y:S01]  /*a580*/  @P0 LDGSTS.E.BYPASS.LTC128B.128 [R9+0x24400], desc[UR36][R2.64+0x100], !P1 ;  /* 0x2440010002090fae */ /* 0x0001e2000c901d64 */
[----:B------:R-:W-:-:S03]  /*a590*/  ISETP.GE.AND P0, PT, R6, 0x11, PT ;  /* 0x000000110600780c */ /* 0x000fc60003f06270 */
[----:B0-----:R-:W0:Y:S01]  /*a5a0*/  SHFL.IDX PT, R9, R7, 0x3, 0x181f ;  /* 0x00781f0007097f89 */ /* 0x001e2200000e0000 */
[----:B-1----:R-:W-:-:S09]  /*a5b0*/  MOV R3, R8 ;  /* 0x0000000800037202 */ /* 0x002fd20000000f00 */
[----:B------:R-:W-:Y:S01]  /*a5c0*/  @P0 IMAD.WIDE.U32 R4, R23, 0x2, R4 ;  /* 0x0000000217040825 */ /* 0x000fe200078e0004 */
[----:B------:R-:W-:Y:S01]  /*a5d0*/  @P0 LEA R21, R30, UR44, 0x1 ;  /* 0x0000002c1e150c11 */ /* 0x000fe2000f8e08ff */
[----:B------:R-:W-:Y:S02]  /*a5e0*/  SHFL.IDX PT, R8, R7, 0x4, 0x181f ;  /* 0x00981f0007087f89 */ /* 0x000fe400000e0000 */
[----:B--2---:R-:W-:Y:S02]  /*a5f0*/  IMAD.MOV.U32 R2, RZ, RZ, R14 ;  /* 0x000000ffff027224 */ /* 0x004fe400078e000e */
[----:B------:R-:W-:Y:S04]  /*a600*/  @P0 LDGSTS.E.BYPASS.LTC128B.128 [R21+0x1ec00], desc[UR36][R4.64], !P3 ;  /* 0x1ec0000004150fae */ /* 0x000fe8000d901d64 */
[----:B------:R-:W-:Y:S04]  /*a610*/  @P0 LDGSTS.E.BYPASS.LTC128B.128 [R21+0x21c00], desc[UR36][R4.64+0x80], !P2 ;  /* 0x21c0008004150fae */ /* 0x000fe8000d101d64 */
[----:B------:R3:W-:Y:S01]  /*a620*/  @P0 LDGSTS.E.BYPASS.LTC128B.128 [R21+0x24c00], desc[UR36][R4.64+0x100], !P1 ;  /* 0x24c0010004150fae */ /* 0x0007e2000c901d64 */
[----:B------:R-:W-:-:S03]  /*a630*/  ISETP.GE.AND P0, PT, R6, 0x21, PT ;  /* 0x000000210600780c */ /* 0x000fc60003f06270 */
[----:B------:R-:W1:Y:S04]  /*a640*/  SHFL.IDX PT, R14, R0, 0x4, 0x181f ;  /* 0x00981f00000e7f89 */ /* 0x000e6800000e0000 */
[----:B------:R-:W2:Y:S01]  /*a650*/  SHFL.IDX PT, R7, R7, 0x5, 0x181f ;  /* 0x00b81f0007077f89 */ /* 0x000ea200000e0000 */
[----:B---3--:R-:W-:-:S05]  /*a660*/  IMAD.MOV.U32 R4, RZ, RZ, R10 ;  /* 0x000000ffff047224 */ /* 0x008fca00078e000a */
[----:B------:R-:W-:Y:S01]  /*a670*/  @P0 IMAD.WIDE.U32 R2, R23, 0x2, R2 ;  /* 0x0000000217020825 */ /* 0x000fe200078e0002 */
[----:B------:R-:W-:-:S03]  /*a680*/  @P0 LEA R25, R30, UR44, 0x1 ;  /* 0x0000002c1e190c11 */ /* 0x000fc6000f8e08ff */
[----:B0-----:R-:W-:Y:S02]  /*a690*/  IMAD.MOV.U32 R5, RZ, RZ, R9 ;  /* 0x000000ffff057224 */ /* 0x001fe400078e0009 */
[----:B------:R-:W-:Y:S04]  /*a6a0*/  @P0 LDGSTS.E.BYPASS.LTC128B.128 [R25+0x1f400], desc[UR36][R2.64], !P3 ;  /* 0x1f40000002190fae */ /* 0x000fe8000d901d64 */
[----:B------:R-:W-:Y:S04]  /*a6b0*/  @P0 LDGSTS.E.BYPASS.LTC128B.128 [R25+0x22400], desc[UR36][R2.64+0x80], !P2 ;  /* 0x2240008002190fae */ /* 0x000fe8000d101d64 */
[----:B------:R1:W-:Y:S01]  /*a6c0*/  @P0 LDGSTS.E.BYPASS.LTC128B.128 [R25+0x25400], desc[UR36][R2.64+0x100], !P1 ;  /* 0x2540010002190fae */ /* 0x0003e2000c901d64 */
[----:B------:R-:W-:-:S02]  /*a6d0*/  ISETP.GE.AND P0, PT, R6, 0x31, PT ;  /* 0x000000310600780c */ /* 0x000fc40003f06270 */
[----:B-1----:R-:W-:Y:S01]  /*a6e0*/  MOV R2, R14 ;  /* 0x0000000e00027202 */ /* 0x002fe20000000f00 */
[----:B------:R-:W-:-:S10]  /*a6f0*/  IMAD.MOV.U32 R3, RZ, RZ, R8 ;  /* 0x000000ffff037224 */ /* 0x000fd400078e0008 */
[----:B------:R-:W-:Y:S01]  /*a700*/  @P0 LEA R9, R30, UR44, 0x1 ;  /* 0x0000002c1e090c11 */ /* 0x000fe2000f8e08ff */
[----:B------:R-:W-:Y:S01]  /*a710*/  @P0 IMAD.WIDE.U32 R4, R23, 0x2, R4 ;  /* 0x0000000217040825 */ /* 0x000fe200078e0004 */
[----:B------:R0:W1:Y:S04]  /*a720*/  SHFL.IDX PT, R14, R0, 0x5, 0x181f ;  /* 0x00b81f00000e7f89 */ /* 0x00006800000e0000 */
[----:B------:R0:W-:Y:S04]  /*a730*/  @P0 LDGSTS.E.BYPASS.LTC128B.128 [R9+0x1fc00], desc[UR36][R4.64], !P3 ;  /* 0x1fc0000004090fae */ /* 0x0001e8000d901d64 */
[----:B------:R0:W-:Y:S04]  /*a740*/  @P0 LDGSTS.E.BYPASS.LTC128B.128 [R9+0x22c00], desc[UR36][R4.64+0x80], !P2 ;  /* 0x22c0008004090fae */ /* 0x0001e8000d101d64 */
[----:B------:R0:W-:Y:S01]  /*a750*/  @P0 LDGSTS.E.BYPASS.LTC128B.128 [R9+0x25c00], desc[UR36][R4.64+0x100], !P1 ;  /* 0x25c0010004090fae */ /* 0x0001e2000c901d64 */
[----:B------:R-:W-:-:S13]  /*a760*/  ISETP.GE.AND P0, PT, R6, 0x41, PT ;  /* 0x000000410600780c */ /* 0x000fda0003f06270 */
[----:B------:R-:W-:Y:S01]  /*a770*/  @P0 IMAD.WIDE.U32 R2, R23, 0x2, R2 ;  /* 0x0000000217020825 */ /* 0x000fe200078e0002 */
[----:B------:R-:W-:-:S05]  /*a780*/  @P0 LEA R21, R30, UR44, 0x1 ;  /* 0x0000002c1e150c11 */ /* 0x000fca000f8e08ff */
[----:B------:R0:W-:Y:S04]  /*a790*/  @P0 LDGSTS.E.BYPASS.LTC128B.128 [R21+0x20400], desc[UR36][R2.64], !P3 ;  /* 0x2040000002150fae */ /* 0x0001e8000d901d64 */
[----:B------:R0:W-:Y:S04]  /*a7a0*/  @P0 LDGSTS.E.BYPASS.LTC128B.128 [R21+0x23400], desc[UR36][R2.64+0x80], !P2 ;  /* 0x2340008002150fae */ /* 0x0001e8000d101d64 */
[----:B-12---:R0:W-:Y:S02]  /*a7b0*/  @P0 LDGSTS.E.BYPASS.LTC128B.128 [R21+0x26400], desc[UR36][R2.64+0x100], !P1 ;  /* 0x2640010002150fae */ /* 0x0061e4000c901d64 */
.L_x_102:
[----:B------:R-:W-:Y:S01]  /*a7c0*/  ISETP.GE.AND P0, PT, R6, 0x51, PT ;  /* 0x000000510600780c */ /* 0x000fe20003f06270 */
[----:B0-----:R-:W-:Y:S01]  /*a7d0*/  IMAD.MOV.U32 R2, RZ, RZ, R14 ;  /* 0x000000ffff027224 */ /* 0x001fe200078e000e */
[----:B------:R-:W-:-:S11]  /*a7e0*/  MOV R3, R7 ;  /* 0x0000000700037202 */ /* 0x000fd60000000f00 */
[----:B------:R-:W-:Y:S01]  /*a7f0*/  @P0 IMAD.WIDE.U32 R2, R23, 0x2, R2 ;  /* 0x0000000217020825 */ /* 0x000fe200078e0002 */
[----:B------:R-:W-:-:S05]  /*a800*/  @P0 LEA R5, R30, UR44, 0x1 ;  /* 0x0000002c1e050c11 */ /* 0x000fca000f8e08ff */
[----:B------:R-:W-:Y:S01]  /*a810*/  @!PT LDS RZ, [RZ] ;  /* 0x00000000fffff984 */ /* 0x000fe20000000800 */
[----:B------:R-:W-:Y:S01]  /*a820*/  @!PT LDS RZ, [RZ] ;  /* 0x00000000fffff984 */ /* 0x000fe20000000800 */
[----:B------:R-:W-:Y:S01]  /*a830*/  @!PT LDS RZ, [RZ] ;  /* 0x00000000fffff984 */ /* 0x000fe20000000800 */
[----:B------:R0:W-:Y:S04]  /*a840*/  @P0 LDGSTS.E.BYPASS.LTC128B.128 [R5+0x20c00], desc[UR36][R2.64], !P3 ;  /* 0x20c0000002050fae */ /* 0x0001e8000d901d64 */
[----:B------:R0:W-:Y:S04]  /*a850*/  @P0 LDGSTS.E.BYPASS.LTC128B.128 [R5+0x23c00], desc[UR36][R2.64+0x80], !P2 ;  /* 0x23c0008002050fae */ /* 0x0001e8000d101d64 */
[----:B------:R0:W-:Y:S01]  /*a860*/  @P0 LDGSTS.E.BYPASS.LTC128B.128 [R5+0x26c00], desc[UR36][R2.64+0x100], !P1 ;  /* 0x26c0010002050fae */ /* 0x0001e2000c901d64 */
[----:B------:R-:W-:Y:S01]  /*a870*/  NOP ;  /* 0x0000000000007918 */ /* 0x000fe20000000000 */
[----:B------:R-:W-:Y:S02]  /*a880*/  SYNCS.ARRIVE.TRANS64.RED.A0T1 RZ, [UR44+0x30830], RZ ;  /* 0x030830ffffff79a7 */ /* 0x000fe4000820042c */
[----:B------:R-:W-:Y:S01]  /*a890*/  ARRIVES.LDGSTSBAR.64.TRANSCNT [UR44+0x30830] ;  /* 0x03083000ff0079b0 */ /* 0x000fe20008000aac */
[----:B------:R-:W-:Y:S01]  /*a8a0*/  NOP ;  /* 0x0000000000007918 */ /* 0x000fe20000000000 */
[----:B------:R-:W-:-:S13]  /*a8b0*/  LOP3.LUT P1, RZ, R16, 0x10, RZ, 0xc0, !PT ;  /* 0x0000001010ff7812 */ /* 0x000fda000782c0ff */
[----:B0-----:R-:W-:Y:S05]  /*a8c0*/  @!P1 BRA `(.L_x_49) ;  /* 0x0000000000049947 */ /* 0x001fea0003800000 */
[----:B------:R-:W-:Y:S01]  /*a8d0*/  BPT.TRAP 0x1 ;  /* 0x000000040000795c */ /* 0x000fe20000300000 */
.L_x_49:
[----:B------:R-:W-:Y:S01]  /*a8e0*/  SYNCS.ARRIVE.TRANS64.A1T0 RZ, [UR44+0x30830], RZ ;  /* 0x030830ffffff79a7 */ /* 0x000fe2000810002c */
[----:B------:R-:W-:Y:S05]  /*a8f0*/  WARPSYNC.ALL ;  /* 0x0000000000007948 */ /* 0x000fea0003800000 */
[----:B------:R-:W-:Y:S01]  /*a900*/  UIADD3 UR5, UR44, 0x12400, URZ ;  /* 0x000124002c057890 */ /* 0x000fe2000fffe03f */
[----:B------:R-:W-:Y:S01]  /*a910*/  R2UR UR4, R35 ;  /* 0x00000000230472ca */ /* 0x000fe200000e0000 */
[----:B------:R-:W-:Y:S01]  /*a920*/  ULDC.64 UR6, c[0x0][0x2d8] ;  /* 0x0000b60000067ab9 */ /* 0x000fe20000000a00 */
[----:B------:R-:W-:Y:S01]  /*a930*/  SHF.R.S32.HI R25, RZ, 0x1f, R26 ;  /* 0x0000001fff197819 */ /* 0x000fe2000001141a */
[----:B------:R-:W-:Y:S02]  /*a940*/  ULOP3.LUT UP0, URZ, UR5, 0x3ff, URZ, 0xc0, !UPT ;  /* 0x000003ff053f7892 */ /* 0x000fe4000f80c03f */
[----:B------:R-:W-:Y:S01]  /*a950*/  UIMAD.WIDE.U32 UR38, UR41, UR6, URZ ;  /* 0x00000006292672a5 */ /* 0x000fe2000f8e003f */
[----:B------:R-:W-:Y:S03]  /*a960*/  BAR.SYNC.DEFER_BLOCKING 0x8, 0x180 ;  /* 0x0206000000007b1d */ /* 0x000fe60000010000 */
[----:B------:R-:W-:-:S04]  /*a970*/  PLOP3.LUT P0, PT, PT, PT, UP0, 0x80, 0x0 ;  /* 0x000000000000781c */ /* 0x000fc80003f0f008 */
[----:B------:R-:W-:-:S04]  /*a980*/  UIMAD UR4, UR4, UR6, URZ ;  /* 0x00000006040472a4 */ /* 0x000fc8000f8e023f */
[----:B------:R-:W-:-:S04]  /*a990*/  UIMAD UR4, UR41, UR7, UR4 ;  /* 0x00000007290472a4 */ /* 0x000fc8000f8e0204 */
[----:B------:R-:W-:Y:S01]  /*a9a0*/  UIADD3 UR45, UR39, UR4, URZ ;  /* 0x00000004272d7290 */ /* 0x000fe2000fffe03f */
[----:B------:R-:W-:Y:S11]  /*a9b0*/  @!P0 BRA `(.L_x_50) ;  /* 0x0000000000408947 */ /* 0x000ff60003800000 */
[----:B------:R-:W-:Y:S01]  /*a9c0*/  MOV R2, 0x0 ;  /* 0x0000000000027802 */ /* 0x000fe20000000f00 */
[----:B------:R-:W-:Y:S01]  /*a9d0*/  ULDC.64 UR6, c[0x4][0x88] ;  /* 0x0100220000067ab9 */ /* 0x000fe20000000a00 */
[----:B------:R-:W-:Y:S01]  /*a9e0*/  ULDC.64 UR8, c[0x4][0x90] ;  /* 0x0100240000087ab9 */ /* 0x000fe20000000a00 */
[----:B------:R-:W-:Y:S01]  /*a9f0*/  ULDC.64 UR4, c[0x4][0x20] ;  /* 0x0100080000047ab9 */ /* 0x000fe20000000a00 */
[----:B------:R-:W-:Y:S01]  /*aa00*/  IMAD.U32 R4, RZ, RZ, UR6 ;  /* 0x00000006ff047e24 */ /* 0x000fe2000f8e00ff */
[----:B------:R-:W-:Y:S01]  /*aa10*/  MOV R6, UR8 ;  /* 0x0000000800067c02 */ /* 0x000fe20008000f00 */
[----:B------:R-:W0:Y:S01]  /*aa20*/  LDC.64 R2, c[0x4][R2] ;  /* 0x0100000002027b82 */ /* 0x000e220000000a00 */
[----:B------:R-:W-:Y:S01]  /*aa30*/  IMAD.U32 R5, RZ, RZ, UR7 ;  /* 0x00000007ff057e24 */ /* 0x000fe2000f8e00ff */
[----:B------:R-:W-:Y:S01]  /*aa40*/  MOV R11, UR5 ;  /* 0x00000005000b7c02 */ /* 0x000fe20008000f00 */
[----:B------:R-:W-:Y:S01]  /*aa50*/  IMAD.U32 R7, RZ, RZ, UR9 ;  /* 0x00000009ff077e24 */ /* 0x000fe2000f8e00ff */
[----:B------:R-:W-:Y:S01]  /*aa60*/  MOV R13, RZ ;  /* 0x000000ff000d7202 */ /* 0x000fe20000000f00 */
[----:B------:R-:W-:-:S02]  /*aa70*/  IMAD.U32 R10, RZ, RZ, UR4 ;  /* 0x00000004ff0a7e24 */ /* 0x000fc4000f8e00ff */
[----:B------:R-:W-:Y:S02]  /*aa80*/  IMAD.MOV.U32 R8, RZ, RZ, 0x70 ;  /* 0x00000070ff087424 */ /* 0x000fe400078e00ff */
[----:B------:R-:W-:-:S07]  /*aa90*/  IMAD.MOV.U32 R12, RZ, RZ, 0x1 ;  /* 0x00000001ff0c7424 */ /* 0x000fce00078e00ff */
[----:B------:R-:W-:-:S07]  /*aaa0*/  LEPC R20, `(.L_x_50) ;  /* 0x000000001014794e */ /* 0x000fce0000000000 */
[----:B0-----:R-:W-:Y:S05]  /*aab0*/  CALL.ABS.NOINC R2 ;  /* 0x0000000002007343 */ /* 0x001fea0003c00000 */
.L_x_50:
[----:B------:R-:W0:Y:S01]  /*aac0*/  LDC R6, c[0x0][0x448] ;  /* 0x00011200ff067b82 */ /* 0x000e220000000800 */
[----:B------:R-:W-:Y:S01]  /*aad0*/  IMAD R7, R22, 0x80, R37 ;  /* 0x0000008016077824 */ /* 0x000fe200078e0225 */
[----:B------:R-:W-:Y:S01]  /*aae0*/  MOV R4, UR38 ;  /* 0x0000002600047c02 */ /* 0x000fe20008000f00 */
[----:B------:R-:W-:Y:S01]  /*aaf0*/  IMAD.U32 R5, RZ, RZ, UR39 ;  /* 0x00000027ff057e24 */ /* 0x000fe2000f8e00ff */
[----:B------:R-:W-:Y:S01]  /*ab00*/  ULDC.64 UR4, c[0x0][0x2e0] ;  /* 0x0000b80000047ab9 */ /* 0x000fe20000000a00 */
[----:B------:R-:W-:Y:S01]  /*ab10*/  IMAD.U32 R3, RZ, RZ, UR45 ;  /* 0x0000002dff037e24 */ /* 0x000fe2000f8e00ff */
[----:B------:R-:W-:Y:S01]  /*ab20*/  MOV R5, R7 ;  /* 0x0000000700057202 */ /* 0x000fe20000000f00 */
[----:B------:R-:W-:Y:S02]  /*ab30*/  IMAD R25, R25, UR4, RZ ;  /* 0x0000000419197c24 */ /* 0x000fe4000f8e02ff */
[----:B------:R-:W-:Y:S02]  /*ab40*/  IMAD.MOV.U32 R2, RZ, RZ, R4 ;  /* 0x000000ffff027224 */ /* 0x000fe400078e0004 */
[----:B------:R-:W-:-:S02]  /*ab50*/  IMAD R25, R26, UR5, R25 ;  /* 0x000000051a197c24 */ /* 0x000fc4000f8e0219 */
[----:B------:R-:W-:Y:S01]  /*ab60*/  IMAD.WIDE.U32 R2, R26, UR4, R2 ;  /* 0x000000041a027c25 */ /* 0x000fe2000f8e0002 */
[----:B------:R-:W-:-:S03]  /*ab70*/  ULDC.64 UR4, c[0x0][0x2d0] ;  /* 0x0000b40000047ab9 */ /* 0x000fc60000000a00 */
[----:B------:R-:W-:Y:S01]  /*ab80*/  IMAD.IADD R3, R3, 0x1, R25 ;  /* 0x0000000103037824 */ /* 0x000fe200078e0219 */
[----:B0-----:R-:W-:-:S13]  /*ab90*/  ISETP.NE.AND P0, PT, R6, 0x1, PT ;  /* 0x000000010600780c */ /* 0x001fda0003f05270 */
[----:B------:R-:W0:Y:S08]  /*aba0*/  @P0 LDC R0, c[0x0][0x44c] ;  /* 0x00011300ff000b82 */ /* 0x000e300000000800 */
[----:B------:R-:W1:Y:S01]  /*abb0*/  @P0 LDC R9, c[0x0][0x450] ;  /* 0x00011400ff090b82 */ /* 0x000e620000000800 */
[----:B0-----:R-:W-:-:S05]  /*abc0*/  @P0 IMAD.HI.U32 R0, R7, R0, RZ ;  /* 0x0000000007000227 */ /* 0x001fca00078e00ff */
[----:B-1----:R-:W-:-:S05]  /*abd0*/  @P0 SHF.R.U32.HI R5, RZ, R9, R0 ;  /* 0x00000009ff050219 */ /* 0x002fca0000011600 */
[----:B------:R-:W-:Y:S02]  /*abe0*/  IMAD.MOV R0, RZ, RZ, -R5 ;  /* 0x000000ffff007224 */ /* 0x000fe400078e0a05 */
[----:B------:R-:W-:-:S04]  /*abf0*/  IMAD.WIDE.U32 R2, R5, UR4, R2 ;  /* 0x0000000405027c25 */ /* 0x000fc8000f8e0002 */
[----:B------:R-:W-:Y:S01]  /*ac00*/  IMAD R7, R6, R0, R7 ;  /* 0x0000000006077224 */ /* 0x000fe200078e0207 */
[----:B------:R-:W-:-:S05]  /*ac10*/  SHF.R.S32.HI R0, RZ, 0x1f, R5 ;  /* 0x0000001fff007819 */ /* 0x000fca0000011405 */
[----:B------:R-:W-:-:S04]  /*ac20*/  IMAD R0, R0, UR4, RZ ;  /* 0x0000000400007c24 */ /* 0x000fc8000f8e02ff */
[----:B------:R-:W-:Y:S01]  /*ac30*/  IMAD R5, R5, UR5, R0 ;  /* 0x0000000505057c24 */ /* 0x000fe2000f8e0200 */
[----:B------:R-:W-:Y:S01]  /*ac40*/  SHF.R.S32.HI R0, RZ, 0x1f, R7 ;  /* 0x0000001fff007819 */ /* 0x000fe20000011407 */
[----:B------:R-:W-:-:S03]  /*ac50*/  ULDC.64 UR4, c[0x0][0x2c8] ;  /* 0x0000b20000047ab9 */ /* 0x000fc60000000a00 */
[----:B------:R-:W-:Y:S01]  /*ac60*/  IADD3 R3, R3, R5, RZ ;  /* 0x0000000503037210 */ /* 0x000fe20007ffe0ff */
[----:B------:R-:W-:-:S04]  /*ac70*/  IMAD R0, R0, UR4, RZ ;  /* 0x0000000400007c24 */ /* 0x000fc8000f8e02ff */
[C---:B------:R-:W-:Y:S02]  /*ac80*/  IMAD R5, R7.reuse, UR5, R0 ;  /* 0x0000000507057c24 */ /* 0x040fe4000f8e0200 */
[----:B------:R-:W-:Y:S01]  /*ac90*/  IMAD.WIDE.U32 R2, R7, UR4, R2 ;  /* 0x0000000407027c25 */ /* 0x000fe2000f8e0002 */
[----:B------:R-:W-:-:S03]  /*aca0*/  ULDC.64 UR4, c[0x0][0x280] ;  /* 0x0000a00000047ab9 */ /* 0x000fc60000000a00 */
[----:B------:R-:W-:Y:S01]  /*acb0*/  IMAD.IADD R3, R3, 0x1, R5 ;  /* 0x0000000103037824 */ /* 0x000fe200078e0205 */
[C---:B------:R-:W-:Y:S01]  /*acc0*/  LEA R0, P0, R2.reuse, UR4, 0x1 ;  /* 0x0000000402007c11 */ /* 0x040fe2000f8008ff */
[----:B------:R-:W-:Y:S02]  /*acd0*/  ULDC UR4, c[0x0][0x2b8] ;  /* 0x0000ae0000047ab9 */ /* 0x000fe40000000800 */
[----:B------:R-:W-:Y:S02]  /*ace0*/  ISETP.GE.AND P3, PT, R23, UR4, PT ;  /* 0x0000000417007c0c */ /* 0x000fe4000bf66270 */
[----:B------:R-:W-:Y:S01]  /*acf0*/  LEA.HI.X R8, R2, UR5, R3, 0x1, P0 ;  /* 0x0000000502087c11 */ /* 0x000fe200080f0c03 */
[----:B------:R-:W-:Y:S01]  /*ad00*/  UMOV UR5, 0xffffffff ;  /* 0xffffffff00057882 */ /* 0x000fe20000000000 */
[----:B------:R-:W-:Y:S02]  /*ad10*/  ISETP.GE.AND P2, PT, R34, UR4, PT ;  /* 0x0000000422007c0c */ /* 0x000fe4000bf46270 */
[----:B------:R-:W-:Y:S01]  /*ad20*/  ISETP.GE.AND P0, PT, R33, UR4, PT ;  /* 0x0000000421007c0c */ /* 0x000fe2000bf06270 */
[----:B------:R-:W-:-:S12]  /*ad30*/  BRA.DIV UR5, `(.L_x_51) ;  /* 0x0000002a05d07947 */ /* 0x000fd8000b800000 */
[----:B------:R-:W-:Y:S01]  /*ad40*/  SHFL.IDX PT, R3, R8, RZ, 0x181f ;  /* 0x00181fff08037589 */ /* 0x000fe200000e0000 */
[----:B------:R-:W-:Y:S01]  /*ad50*/  ULDC UR4, c[0x0][0x288] ;  /* 0x0000a20000047ab9 */ /* 0x000fe20000000800 */
[----:B------:R-:W-:Y:S02]  /*ad60*/  IMAD R7, R22, 0x80, R27 ;  /* 0x0000008016077824 */ /* 0x000fe400078e021b */
[----:B------:R-:W0:Y:S01]  /*ad70*/  SHFL.IDX PT, R2, R0, RZ, 0x181f ;  /* 0x00181fff00027589 */ /* 0x000e2200000e0000 */
[----:B------:R-:W-:Y:S02]  /*ad80*/  IMAD R6, R6, UR4, RZ ;  /* 0x0000000406067c24 */ /* 0x000fe4000f8e02ff */
[C---:B------:R-:W-:Y:S01]  /*ad90*/  IADD3 R11, R7.reuse, 0x10, RZ ;  /* 0x00000010070b7810 */ /* 0x040fe20007ffe0ff */
[----:B------:R-:W-:Y:S02]  /*ada0*/  SHFL.IDX PT, R5, R8, 0x1, 0x181f ;  /* 0x00381f0008057f89 */ /* 0x000fe400000e0000 */
[----:B------:R-:W-:-:S02]  /*adb0*/  ISETP.GE.AND P1, PT, R7, R6, PT ;  /* 0x000000060700720c */ /* 0x000fc40003f26270 */
[----:B------:R-:W1:Y:S04]  /*adc0*/  SHFL.IDX PT, R4, R0, 0x1, 0x181f ;  /* 0x00381f0000047f89 */ /* 0x000e6800000e0000 */
[----:B------:R-:W-:Y:S07]  /*add0*/  SHFL.IDX PT, R14, R0, 0x7, 0x181f ;  /* 0x00f81f00000e7f89 */ /* 0x000fee00000e0000 */
[----:B------:R-:W-:Y:S01]  /*ade0*/  @!P1 LEA R9, R30, UR44, 0x1 ;  /* 0x0000002c1e099c11 */ /* 0x000fe2000f8e08ff */
[----:B0-----:R-:W-:-:S05]  /*adf0*/  @!P1 IMAD.WIDE.U32 R2, R23, 0x2, R2 ;  /* 0x0000000217029825 */ /* 0x001fca00078e0002 */
[----:B------:R-:W-:Y:S04]  /*ae00*/  @!P1 LDGSTS.E.BYPASS.LTC128B.128 [R9+0x12400], desc[UR36][R2.64], !P3 ;  /* 0x1240000002099fae */ /* 0x000fe8000d901d64 */
[----:B------:R-:W-:Y:S04]  /*ae10*/  @!P1 LDGSTS.E.BYPASS.LTC128B.128 [R9+0x16400], desc[UR36][R2.64+0x80], !P2 ;  /* 0x1640008002099fae */ /* 0x000fe8000d101d64 */
[----:B------:R0:W-:Y:S01]  /*ae20*/  @!P1 LDGSTS.E.BYPASS.LTC128B.128 [R9+0x1a400], desc[UR36][R2.64+0x100], !P0 ;  /* 0x1a40010002099fae */ /* 0x0001e2000c101d64 */
[----:B------:R-:W-:Y:S01]  /*ae30*/  ISETP.GE.AND P1, PT, R11, R6, PT ;  /* 0x000000060b00720c */ /* 0x000fe20003f26270 */
[----:B------:R-:W-:-:S02]  /*ae40*/  VIADD R11, R7, 0x30 ;  /* 0x00000030070b7836 */ /* 0x000fc40000000000 */
[----:B0-----:R-:W-:Y:S01]  /*ae50*/  SHFL.IDX PT, R3, R8, 0x2, 0x181f ;  /* 0x00581f0008037f89 */ /* 0x001fe200000e0000 */
[----:B------:R-:W-:-:S09]  /*ae60*/  VIADD R9, R7, 0x20 ;  /* 0x0000002007097836 */ /* 0x000fd20000000000 */
[----:B------:R-:W-:Y:S01]  /*ae70*/  @!P1 LEA R21, R30, UR44, 0x1 ;  /* 0x0000002c1e159c11 */ /* 0x000fe2000f8e08ff */
[----:B-1----:R-:W-:Y:S01]  /*ae80*/  @!P1 IMAD.WIDE.U32 R4, R23, 0x2, R4 ;  /* 0x0000000217049825 */ /* 0x002fe200078e0004 */
[----:B------:R-:W0:Y:S04]  /*ae90*/  SHFL.IDX PT, R2, R0, 0x2, 0x181f ;  /* 0x00581f0000027f89 */ /* 0x000e2800000e0000 */
[----:B------:R-:W-:Y:S04]  /*aea0*/  @!P1 LDGSTS.E.BYPASS.LTC128B.128 [R21+0x12c00], desc[UR36][R4.64], !P3 ;  /* 0x12c0000004159fae */ /* 0x000fe8000d901d64 */
[----:B------:R-:W-:Y:S04]  /*aeb0*/  @!P1 LDGSTS.E.BYPASS.LTC128B.128 [R21+0x16c00], desc[UR36][R4.64+0x80], !P2 ;  /* 0x16c0008004159fae */ /* 0x000fe8000d101d64 */
[----:B------:R1:W-:Y:S01]  /*aec0*/  @!P1 LDGSTS.E.BYPASS.LTC128B.128 [R21+0x1ac00], desc[UR36][R4.64+0x100], !P0 ;  /* 0x1ac0010004159fae */ /* 0x0003e2000c101d64 */
[----:B------:R-:W-:-:S03]  /*aed0*/  ISETP.GE.AND P1, PT, R9, R6, PT ;  /* 0x000000060900720c */ /* 0x000fc60003f26270 */
[----:B-1----:R-:W-:Y:S10]  /*aee0*/  SHFL.IDX PT, R5, R8, 0x3, 0x181f ;  /* 0x00781f0008057f89 */ /* 0x002ff400000e0000 */
[----:B0-----:R-:W-:Y:S01]  /*aef0*/  @!P1 IMAD.WIDE.U32 R2, R23, 0x2, R2 ;  /* 0x0000000217029825 */ /* 0x001fe200078e0002 */
[----:B------:R-:W-:Y:S01]  /*af00*/  @!P1 LEA R9, R30, UR44, 0x1 ;  /* 0x0000002c1e099c11 */ /* 0x000fe2000f8e08ff */
[----:B------:R-:W0:Y:S04]  /*af10*/  SHFL.IDX PT, R4, R0, 0x3, 0x181f ;  /* 0x00781f0000047f89 */ /* 0x000e2800000e0000 */
[----:B------:R-:W-:Y:S04]  /*af20*/  @!P1 LDGSTS.E.BYPASS.LTC128B.128 [R9+0x13400], desc[UR36][R2.64], !P3 ;  /* 0x1340000002099fae */ /* 0x000fe8000d901d64 */
[----:B------:R-:W-:Y:S04]  /*af30*/  @!P1 LDGSTS.E.BYPASS.LTC128B.128 [R9+0x17400], desc[UR36][R2.64+0x80], !P2 ;  /* 0x1740008002099fae */ /* 0x000fe8000d101d64 */
[----:B------:R1:W-:Y:S01]  /*af40*/  @!P1 LDGSTS.E.BYPASS.LTC128B.128 [R9+0x1b400], desc[UR36][R2.64+0x100], !P0 ;  /* 0x1b40010002099fae */ /* 0x0003e2000c101d64 */
[----:B------:R-:W-:Y:S01]  /*af50*/  ISETP.GE.AND P1, PT, R11, R6, PT ;  /* 0x000000060b00720c */ /* 0x000fe20003f26270 */
[----:B------:R-:W-:-:S02]  /*af60*/  VIADD R11, R7, 0x50 ;  /* 0x00000050070b7836 */ /* 0x000fc40000000000 */
[----:B-1----:R-:W-:Y:S01]  /*af70*/  SHFL.IDX PT, R3, R8, 0x4, 0x181f ;  /* 0x00981f0008037f89 */ /* 0x002fe200000e0000 */
[----:B------:R-:W-:-:S09]  /*af80*/  IADD3 R9, R7, 0x40, RZ ;  /* 0x0000004007097810 */ /* 0x000fd20007ffe0ff */
[----:B0-----:R-:W-:Y:S01]  /*af90*/  @!P1 IMAD.WIDE.U32 R4, R23, 0x2, R4 ;  /* 0x0000000217049825 */ /* 0x001fe200078e0004 */
[----:B------:R-:W-:Y:S01]  /*afa0*/  @!P1 LEA R21, R30, UR44, 0x1 ;  /* 0x0000002c1e159c11 */ /* 0x000fe2000f8e08ff */
        /* <DEDUP_REMOVED lines=12> */
[----:B------:R-:W-:-:S03]  /*b070*/  ISETP.GE.AND P1, PT, R11, R6, PT ;  /* 0x000000060b00720c */ /* 0x000fc60003f26270 */
[----:B-1----:R-:W-:Y:S01]  /*b080*/  SHFL.IDX PT, R3, R8, 0x6, 0x181f ;  /* 0x00d81f0008037f89 */ /* 0x002fe200000e0000 */
[----:B------:R-:W-:-:S09]  /*b090*/  VIADD R9, R7, 0x60 ;  /* 0x0000006007097836 */ /* 0x000fd20000000000 */
[----:B------:R-:W-:Y:S01]  /*b0a0*/  @!P1 LEA R21, R30, UR44, 0x1 ;  /* 0x0000002c1e159c11 */ /* 0x000fe2000f8e08ff */
[----:B0-----:R-:W-:Y:S01]  /*b0b0*/  @!P1 IMAD.WIDE.U32 R4, R23, 0x2, R4 ;  /* 0x0000000217049825 */ /* 0x001fe200078e0004 */
[----:B------:R-:W0:Y:S04]  /*b0c0*/  SHFL.IDX PT, R2, R0, 0x6, 0x181f ;  /* 0x00d81f0000027f89 */ /* 0x000e2800000e0000 */
[----:B------:R-:W-:Y:S04]  /*b0d0*/  @!P1 LDGSTS.E.BYPASS.LTC128B.128 [R21+0x14c00], desc[UR36][R4.64], !P3 ;  /* 0x14c0000004159fae */ /* 0x000fe8000d901d64 */
[----:B------:R-:W-:Y:S04]  /*b0e0*/  @!P1 LDGSTS.E.BYPASS.LTC128B.128 [R21+0x18c00], desc[UR36][R4.64+0x80], !P2 ;  /* 0x18c0008004159fae */ /* 0x000fe8000d101d64 */
[----:B------:R1:W-:Y:S01]  /*b0f0*/  @!P1 LDGSTS.E.BYPASS.LTC128B.128 [R21+0x1cc00], desc[UR36][R4.64+0x100], !P0 ;  /* 0x1cc0010004159fae */ /* 0x0003e2000c101d64 */
[----:B------:R-:W-:-:S03]  /*b100*/  ISETP.GE.AND P1, PT, R9, R6, PT ;  /* 0x000000060900720c */ /* 0x000fc60003f26270 */
[----:B-1----:R1:W2:Y:S10]  /*b110*/  SHFL.IDX PT, R4, R8, 0x7, 0x181f ;  /* 0x00f81f0008047f89 */ /* 0x0022b400000e0000 */
[----:B0-----:R-:W-:Y:S01]  /*b120*/  @!P1 IMAD.WIDE.U32 R2, R23, 0x2, R2 ;  /* 0x0000000217029825 */ /* 0x001fe200078e0002 */
[----:B------:R-:W-:-:S05]  /*b130*/  @!P1 LEA R9, R30, UR44, 0x1 ;  /* 0x0000002c1e099c11 */ /* 0x000fca000f8e08ff */
[----:B------:R1:W-:Y:S04]  /*b140*/  @!P1 LDGSTS.E.BYPASS.LTC128B.128 [R9+0x15400], desc[UR36][R2.64], !P3 ;  /* 0x1540000002099fae */ /* 0x0003e8000d901d64 */
[----:B------:R1:W-:Y:S04]  /*b150*/  @!P1 LDGSTS.E.BYPASS.LTC128B.128 [R9+0x19400], desc[UR36][R2.64+0x80], !P2 ;  /* 0x1940008002099fae */ /* 0x0003e8000d101d64 */
[----:B------:R1:W-:Y:S02]  /*b160*/  @!P1 LDGSTS.E.BYPASS.LTC128B.128 [R9+0x1d400], desc[UR36][R2.64+0x100], !P0 ;  /* 0x1d40010002099fae */ /* 0x0003e4000c101d64 */
.L_x_119:
[----:B------:R-:W-:Y:S01]  /*b170*/  IADD3 R7, R7, 0x70, RZ ;  /* 0x0000007007077810 */ /* 0x000fe20007ffe0ff */
[----:B------:R-:W-:Y:S01]  /*b180*/  BSSY B0, `(.L_x_52) ;  /* 0x000000d000007945 */ /* 0x000fe20003800000 */
[----:B-1----:R-:W-:Y:S02]  /*b190*/  IMAD.MOV.U32 R2, RZ, RZ, R14 ;  /* 0x000000ffff027224 */ /* 0x002fe400078e000e */
[----:B------:R-:W-:Y:S01]  /*b1a0*/  ISETP.GE.AND P1, PT, R7, R6, PT ;  /* 0x000000060700720c */ /* 0x000fe20003f26270 */
[----:B--2---:R-:W-:-:S12]  /*b1b0*/  IMAD.MOV.U32 R3, RZ, RZ, R4 ;  /* 0x000000ffff037224 */ /* 0x004fd800078e0004 */
[----:B------:R-:W-:Y:S05]  /*b1c0*/  @P1 BRA `(.L_x_53) ;  /* 0x0000000000201947 */ /* 0x000fea0003800000 */
[----:B------:R-:W-:Y:S01]  /*b1d0*/  IMAD.WIDE.U32 R2, R23, 0x2, R2 ;  /* 0x0000000217027825 */ /* 0x000fe200078e0002 */
[----:B------:R-:W-:-:S05]  /*b1e0*/  LEA R5, R30, UR44, 0x1 ;  /* 0x0000002c1e057c11 */ /* 0x000fca000f8e08ff */
[----:B------:R-:W-:Y:S01]  /*b1f0*/  @!PT LDS RZ, [RZ] ;  /* 0x00000000fffff984 */ /* 0x000fe20000000800 */
[----:B------:R-:W-:Y:S01]  /*b200*/  @!PT LDS RZ, [RZ] ;  /* 0x00000000fffff984 */ /* 0x000fe20000000800 */
[----:B------:R-:W-:Y:S01]  /*b210*/  @!PT LDS RZ, [RZ] ;  /* 0x00000000fffff984 */ /* 0x000fe20000000800 */
[----:B------:R0:W-:Y:S04]  /*b220*/  LDGSTS.E.BYPASS.LTC128B.128 [R5+0x15c00], desc[UR36][R2.64], !P3 ;  /* 0x15c0000002057fae */ /* 0x0001e8000d901d64 */
[----:B------:R0:W-:Y:S04]  /*b230*/  LDGSTS.E.BYPASS.LTC128B.128 [R5+0x19c00], desc[UR36][R2.64+0x80], !P2 ;  /* 0x19c0008002057fae */ /* 0x0001e8000d101d64 */
[----:B------:R0:W-:Y:S02]  /*b240*/  LDGSTS.E.BYPASS.LTC128B.128 [R5+0x1dc00], desc[UR36][R2.64+0x100], !P0 ;  /* 0x1dc0010002057fae */ /* 0x0001e4000c101d64 */
.L_x_53:
[----:B------:R-:W-:Y:S05]  /*b250*/  BSYNC B0 ;  /* 0x0000000000007941 */ /* 0x000fea0003800000 */
.L_x_52:
[----:B------:R-:W-:Y:S01]  /*b260*/  NOP ;  /* 0x0000000000007918 */ /* 0x000fe20000000000 */
[----:B------:R-:W-:Y:S01]  /*b270*/  SYNCS.ARRIVE.TRANS64.RED.A0T1 RZ, [UR44+0x30800], RZ ;  /* 0x030800ffffff79a7 */ /* 0x000fe2000820042c */
[----:B------:R-:W-:Y:S01]  /*b280*/  MOV R0, 0x1 ;  /* 0x0000000100007802 */ /* 0x000fe20000000f00 */
[----:B------:R-:W-:Y:S03]  /*b290*/  ARRIVES.LDGSTSBAR.64.TRANSCNT [UR44+0x30800] ;  /* 0x03080000ff0079b0 */ /* 0x000fe60008000aac */
[----:B------:R-:W-:Y:S01]  /*b2a0*/  SHF.L.U32 R0, R0, 0x1f, RZ ;  /* 0x0000001f00007819 */ /* 0x000fe200000006ff */
[----:B------:R-:W-:Y:S01]  /*b2b0*/  NOP ;  /* 0x0000000000007918 */ /* 0x000fe20000000000 */
[----:B------:R-:W-:Y:S02]  /*b2c0*/  SYNCS.ARRIVE.TRANS64.A1T0 RZ, [UR44+0x30800], RZ ;  /* 0x030800ffffff79a7 */ /* 0x000fe4000810002c */
[----:B------:R-:W1:Y:S02]  /*b2d0*/  SYNCS.PHASECHK.TRANS64.TRYWAIT P0, [UR44+0x30820], R0 ;  /* 0x03082000ff0075a7 */ /* 0x000e64000800016c */
[----:B-1----:R-:W-:Y:S05]  /*b2e0*/  @!P0 BRA `(.L_x_54) ;  /* 0x0000002c00ec8947 */ /* 0x002fea0003800000 */
.L_x_120:
[----:B------:R-:W-:Y:S01]  /*b2f0*/  UIADD3 UR4, UR48, -0x2, URZ ;  /* 0xfffffffe30047890 */ /* 0x000fe2000fffe03f */
[----:B------:R-:W-:Y:S02]  /*b300*/  IMAD.MOV.U32 R28, RZ, RZ, 0x1 ;  /* 0x00000001ff1c7424 */ /* 0x000fe400078e00ff */
[----:B------:R-:W-:Y:S01]  /*b310*/  IMAD.MOV.U32 R26, RZ, RZ, RZ ;  /* 0x000000ffff1a7224 */ /* 0x000fe200078e00ff */
[----:B------:R-:W-:-:S06]  /*b320*/  UISETP.GE.AND UP0, UPT, UR4, UR47, UPT ;  /* 0x0000002f0400728c */ /* 0x000fcc000bf06270 */
[----:B------:R-:W-:-:S13]  /*b330*/  PLOP3.LUT P0, PT, PT, PT, UP0, 0x80, 0x0 ;  /* 0x000000000000781c */ /* 0x000fda0003f0f008 */
[----:B------:R-:W-:Y:S05]  /*b340*/  @!P0 BRA `(.L_x_55) ;  /* 0x0000001000348947 */ /* 0x000fea0003800000 */
[----:B0-----:R-:W0:Y:S01]  /*b350*/  S2R R2, SR_TID.X ;  /* 0x0000000000027919 */ /* 0x001e220000002100 */
[----:B------:R-:W-:Y:S01]  /*b360*/  UIADD3 UR4, UR46, 0x1, URZ ;  /* 0x000000012e047890 */ /* 0x000fe2000fffe03f */
[----:B------:R-:W-:Y:S01]  /*b370*/  LOP3.LUT R3, RZ, UR43, RZ, 0x33, !PT ;  /* 0x0000002bff037c12 */ /* 0x000fe2000f8e33ff */
[----:B------:R-:W-:Y:S01]  /*b380*/  BSSY B0, `(.L_x_55) ;  /* 0x0000109000007945 */ /* 0x000fe20003800000 */
[----:B------:R-:W-:Y:S01]  /*b390*/  IMAD.MOV.U32 R27, RZ, RZ, 0x1 ;  /* 0x00000001ff1b7424 */ /* 0x000fe200078e00ff */
[----:B------:R-:W-:Y:S01]  /*b3a0*/  UIMAD UR4, UR4, UR40, URZ ;  /* 0x00000028040472a4 */ /* 0x000fe2000f8e023f */
[----:B------:R-:W-:-:S05]  /*b3b0*/  MOV R25, RZ ;  /* 0x000000ff00197202 */ /* 0x000fca0000000f00 */
[----:B------:R-:W-:Y:S01]  /*b3c0*/  LOP3.LUT R0, RZ, UR4, RZ, 0x33, !PT ;  /* 0x00000004ff007c12 */ /* 0x000fe2000f8e33ff */
[----:B------:R-:W-:Y:S02]  /*b3d0*/  ULDC UR4, c[0x0][0x2f4] ;  /* 0x0000bd0000047ab9 */ /* 0x000fe40000000800 */
[----:B------:R-:W-:Y:S02]  /*b3e0*/  ISETP.GE.AND P3, PT, R23, UR4, PT ;  /* 0x0000000417007c0c */ /* 0x000fe4000bf66270 */
[----:B------:R-:W-:Y:S02]  /*b3f0*/  VIMNMX R0, R0, R3, !PT ;  /* 0x0000000300007248 */ /* 0x000fe40007fe0100 */
[----:B------:R-:W-:Y:S02]  /*b400*/  ISETP.GE.AND P2, PT, R34, UR4, PT ;  /* 0x0000000422007c0c */ /* 0x000fe4000bf46270 */
[----:B------:R-:W-:Y:S02]  /*b410*/  IADD3 R32, -R0, -0x2, RZ ;  /* 0xfffffffe00207810 */ /* 0x000fe40007ffe1ff */
[----:B------:R-:W-:-:S02]  /*b420*/  ISETP.GE.AND P1, PT, R33, UR4, PT ;  /* 0x0000000421007c0c */ /* 0x000fc4000bf26270 */
[----:B0-----:R-:W-:-:S04]  /*b430*/  LOP3.LUT R2, R2, 0x7f, RZ, 0xc0, !PT ;  /* 0x0000007f02027812 */ /* 0x001fc800078ec0ff */
[----:B------:R-:W-:-:S04]  /*b440*/  SHF.R.U32.HI R2, RZ, 0x3, R2 ;  /* 0x00000003ff027819 */ /* 0x000fc80000011602 */
[----:B------:R-:W-:Y:S02]  /*b450*/  IADD3 R19, R24, R19, R2 ;  /* 0x0000001318137210 */ /* 0x000fe40007ffe002 */
[----:B------:R-:W-:Y:S02]  /*b460*/  IADD3 R5, -R2, UR42, RZ ;  /* 0x0000002a02057c10 */ /* 0x000fe4000fffe1ff */
[----:B------:R-:W-:Y:S01]  /*b470*/  SHF.L.U32 R2, R23, 0x1, RZ ;  /* 0x0000000117027819 */ /* 0x000fe200000006ff */
[----:B------:R-:W-:Y:S02]  /*b480*/  VIADD R19, R19, 0xfffffee0 ;  /* 0xfffffee013137836 */ /* 0x000fe40000000000 */
[C---:B------:R-:W-:Y:S02]  /*b490*/  IMAD R5, R0.reuse, 0x60, R5 ;  /* 0x0000006000057824 */ /* 0x040fe400078e0205 */
[----:B------:R-:W-:Y:S02]  /*b4a0*/  IMAD R20, R0, -0x60, R19 ;  /* 0xffffffa000147824 */ /* 0x000fe400078e0213 */
[----:B------:R-:W-:-:S07]  /*b4b0*/  VIADD R0, R5, 0xc0 ;  /* 0x000000c005007836 */ /* 0x000fce0000000000 */
.L_x_68:
[----:B------:R-:W2:Y:S01]  /*b4c0*/  LDL R8, [R1] ;  /* 0x0000000001087983 */ /* 0x000ea20000100800 */
[----:B------:R-:W0:Y:S01]  /*b4d0*/  LDC R2, c[0x0][0x430] ;  /* 0x00010c00ff027b82 */ /* 0x000e220000000800 */
[----:B------:R-:W-:-:S13]  /*b4e0*/  ISETP.GT.U32.AND P5, PT, R37, 0x5f, PT ;  /* 0x0000005f2500780c */ /* 0x000fda0003fa4070 */
[----:B------:R-:W2:Y:S01]  /*b4f0*/  @!P5 LDC.64 R4, c[0x0][0x428] ;  /* 0x00010a00ff04db82 */ /* 0x000ea20000000a00 */
[----:B0-----:R-:W-:-:S13]  /*b500*/  ISETP.NE.AND P0, PT, R2, 0x1, PT ;  /* 0x000000010200780c */ /* 0x001fda0003f05270 */
[----:B------:R-:W0:Y:S08]  /*b510*/  @P0 LDC R3, c[0x0][0x434] ;  /* 0x00010d00ff030b82 */ /* 0x000e300000000800 */
[----:B------:R-:W1:Y:S01]  /*b520*/  @P0 LDC R7, c[0x0][0x438] ;  /* 0x00010e00ff070b82 */ /* 0x000e620000000800 */
[----:B------:R-:W-:Y:S02]  /*b530*/  IMAD.MOV.U32 R9, RZ, RZ, R20 ;  /* 0x000000ffff097224 */ /* 0x000fe400078e0014 */
[----:B0-----:R-:W-:-:S05]  /*b540*/  @P0 IMAD.HI.U32 R2, R20, R3, RZ ;  /* 0x0000000314020227 */ /* 0x001fca00078e00ff */
[----:B-1----:R-:W-:Y:S02]  /*b550*/  @P0 SHF.R.U32.HI R9, RZ, R7, R2 ;  /* 0x00000007ff090219 */ /* 0x002fe40000011602 */
[----:B------:R-:W0:Y:S02]  /*b560*/  @!P5 LDC.64 R6, c[0x0][0x418] ;  /* 0x00010600ff06db82 */ /* 0x000e240000000a00 */
[----:B------:R-:W-:Y:S01]  /*b570*/  @!P5 SHF.R.S32.HI R3, RZ, 0x1f, R9 ;  /* 0x0000001fff03d819 */ /* 0x000fe20000011409 */
[----:B--2---:R-:W-:-:S04]  /*b580*/  @!P5 IMAD R2, R8, R4, RZ ;  /* 0x000000040802d224 */ /* 0x004fc800078e02ff */
[----:B------:R-:W-:Y:S01]  /*b590*/  @!P5 IMAD R5, R36, R5, R2 ;  /* 0x000000052405d224 */ /* 0x000fe200078e0202 */
[----:B------:R-:W-:-:S05]  /*b5a0*/  @!P5 MOV R2, R9 ;  /* 0x000000090002d202 */ /* 0x000fca0000000f00 */
[----:B------:R-:W-:-:S04]  /*b5b0*/  @!P5 IMAD.WIDE.U32 R2, R36, R4, R2 ;  /* 0x000000042402d225 */ /* 0x000fc800078e0002 */
[----:B------:R-:W-:Y:S01]  /*b5c0*/  @!P5 IMAD.IADD R3, R5, 0x1, R3 ;  /* 0x000000010503d824 */ /* 0x000fe200078e0203 */
[C---:B0-----:R-:W-:Y:S02]  /*b5d0*/  @!P5 LEA R6, P0, R2.reuse, R6, 0x2 ;  /* 0x000000060206d211 */ /* 0x041fe400078010ff */
[----:B------:R-:W-:Y:S02]  /*b5e0*/  MOV R4, RZ ;  /* 0x000000ff00047202 */ /* 0x000fe40000000f00 */
[----:B------:R-:W-:-:S05]  /*b5f0*/  @!P5 LEA.HI.X R7, R2, R7, R3, 0x2, P0 ;  /* 0x000000070207d211 */ /* 0x000fca00000f1403 */
[----:B------:R0:W5:Y:S01]  /*b600*/  @!P5 LDG.E R4, desc[UR36][R6.64] ;  /* 0x000000240604d981 */ /* 0x000162000c1e1900 */
[----:B------:R-:W-:Y:S01]  /*b610*/  LOP3.LUT P4, RZ, R16, 0x10, RZ, 0xc0, !PT ;  /* 0x0000001010ff7812 */ /* 0x000fe2000788c0ff */
[----:B------:R-:W-:-:S05]  /*b620*/  VIADD R26, R25, 0x1 ;  /* 0x00000001191a7836 */ /* 0x000fca0000000000 */
[----:B------:R-:W-:-:S04]  /*b630*/  ISETP.NE.AND P0, PT, R26, 0x2, PT ;  /* 0x000000021a00780c */ /* 0x000fc80003f05270 */
[----:B------:R-:W-:Y:S02]  /*b640*/  SEL R28, RZ, 0x1, P0 ;  /* 0x00000001ff1c7807 */ /* 0x000fe40000000000 */
[----:B------:R-:W-:Y:S02]  /*b650*/  SEL R26, R26, RZ, P0 ;  /* 0x000000ff1a1a7207 */ /* 0x000fe40000000000 */
[----:B------:R-:W-:Y:S01]  /*b660*/  LOP3.LUT R28, R27, R28, RZ, 0x3c, !PT ;  /* 0x0000001c1b1c7212 */ /* 0x000fe200078e3cff */
[----:B0-----:R-:W-:Y:S06]  /*b670*/  @!P4 BRA `(.L_x_56) ;  /* 0x000000000004c947 */ /* 0x001fec0003800000 */
[----:B------:R-:W-:Y:S01]  /*b680*/  BPT.TRAP 0x1 ;  /* 0x000000040000795c */ /* 0x000fe20000300000 */
.L_x_56:
[----:B------:R-:W-:Y:S01]  /*b690*/  LEA R19, R26, UR44, 0x3 ;  /* 0x0000002c1a137c11 */ /* 0x000fe2000f8e18ff */
[----:B------:R-:W-:Y:S01]  /*b6a0*/  BSSY B1, `(.L_x_57) ;  /* 0x0000004000017945 */ /* 0x000fe20003800000 */
[----:B------:R-:W-:-:S04]  /*b6b0*/  SHF.L.U32 R2, R28, 0x1f, RZ ;  /* 0x0000001f1c027819 */ /* 0x000fc800000006ff */
[----:B------:R-:W0:Y:S02]  /*b6c0*/  SYNCS.PHASECHK.TRANS64.TRYWAIT P0, [R19+URZ+0x30840], R2 ;  /* 0x03084002130075a7 */ /* 0x000e24000800017f */
[----:B0-----:R-:W-:Y:S05]  /*b6d0*/  @!P0 BRA `(.L_x_58) ;  /* 0x0000002c00088947 */ /* 0x001fea0003800000 */
.L_x_121:
[----:B------:R-:W-:Y:S05]  /*b6e0*/  BSYNC B1 ;  /* 0x0000000000017941 */ /* 0x000fea0003800000 */
.L_x_57:
[----:B------:R-:W-:Y:S01]  /*b6f0*/  ULDC UR4, c[0x0][0x430] ;  /* 0x00010c0000047ab9 */ /* 0x000fe20000000800 */
[----:B-----5:R-:W-:Y:S01]  /*b700*/  SHF.R.S32.HI R31, RZ, 0x1f, R4 ;  /* 0x0000001fff1f7819 */ /* 0x020fe20000011404 */
[----:B------:R-:W-:Y:S01]  /*b710*/  UIADD3 UR4, -UR4, URZ, URZ ;  /* 0x0000003f04047290 */ /* 0x000fe2000fffe13f */
[----:B------:R-:W-:Y:S01]  /*b720*/  R2UR UR6, R35 ;  /* 0x00000000230672ca */ /* 0x000fe200000e0000 */
[----:B------:R-:W-:Y:S01]  /*b730*/  IMAD R22, R26, 0x4800, R30 ;  /* 0x000048001a167824 */ /* 0x000fe200078e021e */
[C---:B------:R-:W-:Y:S02]  /*b740*/  LOP3.LUT P5, RZ, R16.reuse, 0x2, RZ, 0xc0, !PT ;  /* 0x0000000210ff7812 */ /* 0x040fe400078ac0ff */
[----:B------:R-:W-:Y:S01]  /*b750*/  LOP3.LUT P4, RZ, R16, 0x1, RZ, 0xc0, !PT ;  /* 0x0000000110ff7812 */ /* 0x000fe2000788c0ff */
[----:B------:R-:W-:Y:S01]  /*b760*/  IMAD R5, R9, UR4, R20 ;  /* 0x0000000409057c24 */ /* 0x000fe2000f8e0214 */
[----:B------:R-:W-:-:S04]  /*b770*/  ULDC.64 UR4, c[0x0][0x300] ;  /* 0x0000c00000047ab9 */ /* 0x000fc80000000a00 */
[----:B------:R-:W-:-:S05]  /*b780*/  SHF.R.S32.HI R29, RZ, 0x1f, R5 ;  /* 0x0000001fff1d7819 */ /* 0x000fca0000011405 */
[----:B0-----:R-:W-:-:S04]  /*b790*/  IMAD R2, R29, UR4, RZ ;  /* 0x000000041d027c24 */ /* 0x001fc8000f8e02ff */
[C---:B------:R-:W-:Y:S02]  /*b7a0*/  IMAD R7, R5.reuse, UR5, R2 ;  /* 0x0000000505077c24 */ /* 0x040fe4000f8e0202 */
[----:B------:R-:W-:Y:S01]  /*b7b0*/  IMAD.WIDE.U32 R2, R5, UR4, RZ ;  /* 0x0000000405027c25 */ /* 0x000fe2000f8e00ff */
[----:B------:R-:W-:-:S03]  /*b7c0*/  ULDC.64 UR4, c[0x0][0x310] ;  /* 0x0000c40000047ab9 */ /* 0x000fc60000000a00 */
        /* <DEDUP_REMOVED lines=12> */
[----:B------:R-:W-:Y:S01]  /*b890*/  LEA R21, P0, R2, UR6, 0x1 ;  /* 0x0000000602157c11 */ /* 0x000fe2000f8008ff */
[----:B------:R-:W-:-:S03]  /*b8a0*/  UMOV UR4, 0xffffffff ;  /* 0xffffffff00047882 */ /* 0x000fc60000000000 */
[----:B------:R-:W-:Y:S01]  /*b8b0*/  LEA.HI.X R24, R2, UR7, R3, 0x1, P0 ;  /* 0x0000000702187c11 */ /* 0x000fe200080f0c03 */
[----:B------:R-:W-:Y:S08]  /*b8c0*/  BRA.DIV UR4, `(.L_x_59) ;  /* 0x0000002a04a07947 */ /* 0x000ff0000b800000 */
[----:B------:R-:W0:Y:S01]  /*b8d0*/  SHFL.IDX PT, R14, R21, RZ, 0x181f ;  /* 0x00181fff150e7589 */ /* 0x000e2200000e0000 */
[----:B------:R-:W-:Y:S01]  /*b8e0*/  IMAD.SHL.U32 R12, R23, 0x2, RZ ;  /* 0x00000002170c7824 */ /* 0x000fe200078e00ff */
[----:B------:R-:W-:Y:S02]  /*b8f0*/  LOP3.LUT P6, RZ, R16, 0x4, RZ, 0xc0, !PT ;  /* 0x0000000410ff7812 */ /* 0x000fe400078cc0ff */
[----:B------:R-:W1:Y:S01]  /*b900*/  SHFL.IDX PT, R3, R24, RZ, 0x181f ;  /* 0x00181fff18037589 */ /* 0x000e6200000e0000 */
[----:B------:R-:W-:-:S03]  /*b910*/  LEA R22, R22, UR44, 0x1 ;  /* 0x0000002c16167c11 */ /* 0x000fc6000f8e08ff */
[----:B------:R-:W-:Y:S04]  /*b920*/  SHFL.IDX PT, R7, R24, 0x1, 0x181f ;  /* 0x00381f0018077f89 */ /* 0x000fe800000e0000 */
[----:B------:R-:W-:Y:S01]  /*b930*/  SHFL.IDX PT, R10, R21, 0x2, 0x181f ;  /* 0x00581f00150a7f89 */ /* 0x000fe200000e0000 */
[----:B0-----:R-:W-:-:S03]  /*b940*/  IADD3 R2, P0, R14, R12, RZ ;  /* 0x0000000c0e027210 */ /* 0x001fc60007f1e0ff */
[----:B------:R-:W0:Y:S01]  /*b950*/  SHFL.IDX PT, R14, R21, 0x1, 0x181f ;  /* 0x00381f00150e7f89 */ /* 0x000e2200000e0000 */
[----:B-1----:R-:W-:-:S05]  /*b960*/  IADD3.X R3, RZ, R3, RZ, P0, !PT ;  /* 0x00000003ff037210 */ /* 0x002fca00007fe4ff */
[----:B------:R-:W-:Y:S04]  /*b970*/  LDGSTS.E.BYPASS.LTC128B.128 [R22+0x1e400], desc[UR36][R2.64], !P6 ;  /* 0x1e40000002167fae */ /* 0x000fe8000f101d64 */
[----:B------:R-:W-:Y:S04]  /*b980*/  LDGSTS.E.BYPASS.LTC128B.128 [R22+0x21400], desc[UR36][R2.64+0x80], !P5 ;  /* 0x2140008002167fae */ /* 0x000fe8000e901d64 */
[----:B------:R1:W-:Y:S01]  /*b990*/  LDGSTS.E.BYPASS.LTC128B.128 [R22+0x24400], desc[UR36][R2.64+0x100], !P4 ;  /* 0x2440010002167fae */ /* 0x0003e2000e101d64 */
[----:B0-----:R-:W-:-:S03]  /*b9a0*/  IADD3 R8, P0, R14, R12, RZ ;  /* 0x0000000c0e087210 */ /* 0x001fc60007f1e0ff */
[----:B------:R-:W-:Y:S02]  /*b9b0*/  SHFL.IDX PT, R14, R21, 0x5, 0x181f ;  /* 0x00b81f00150e7f89 */ /* 0x000fe400000e0000 */
[----:B------:R-:W-:Y:S02]  /*b9c0*/  IMAD.X R9, RZ, RZ, R7, P0 ;  /* 0x000000ffff097224 */ /* 0x000fe400000e0607 */
[----:B-1----:R-:W-:Y:S01]  /*b9d0*/  SHFL.IDX PT, R2, R21, 0x3, 0x181f ;  /* 0x00781f0015027f89 */ /* 0x002fe200000e0000 */
[----:B------:R-:W-:-:S03]  /*b9e0*/  IADD3 R10, P0, R10, R12, RZ ;  /* 0x0000000c0a0a7210 */ /* 0x000fc60007f1e0ff */
[----:B------:R-:W0:Y:S04]  /*b9f0*/  SHFL.IDX PT, R7, R24, 0x2, 0x181f ;  /* 0x00581f0018077f89 */ /* 0x000e2800000e0000 */
[----:B------:R-:W1:Y:S04]  /*ba00*/  SHFL.IDX PT, R3, R24, 0x3, 0x181f ;  /* 0x00781f0018037f89 */ /* 0x000e6800000e0000 */
[----:B------:R2:W-:Y:S04]  /*ba10*/  LDGSTS.E.BYPASS.LTC128B.128 [R22+0x1ec00], desc[UR36][R8.64], !P6 ;  /* 0x1ec0000008167fae */ /* 0x0005e8000f101d64 */
[----:B------:R2:W-:Y:S04]  /*ba20*/  LDGSTS.E.BYPASS.LTC128B.128 [R22+0x21c00], desc[UR36][R8.64+0x80], !P5 ;  /* 0x21c0008008167fae */ /* 0x0005e8000e901d64 */
[----:B------:R2:W-:Y:S01]  /*ba30*/  LDGSTS.E.BYPASS.LTC128B.128 [R22+0x24c00], desc[UR36][R8.64+0x100], !P4 ;  /* 0x24c0010008167fae */ /* 0x0005e2000e101d64 */
[----:B0-----:R-:W-:Y:S01]  /*ba40*/  IMAD.X R11, RZ, RZ, R7, P0 ;  /* 0x000000ffff0b7224 */ /* 0x001fe200000e0607 */
[----:B------:R-:W-:-:S02]  /*ba50*/  IADD3 R6, P0, R2, R12, RZ ;  /* 0x0000000c02067210 */ /* 0x000fc40007f1e0ff */
[----:B------:R-:W0:Y:S02]  /*ba60*/  SHFL.IDX PT, R2, R21, 0x4, 0x181f ;  /* 0x00981f0015027f89 */ /* 0x000e2400000e0000 */
[----:B-1----:R-:W-:Y:S02]  /*ba70*/  IADD3.X R7, RZ, R3, RZ, P0, !PT ;  /* 0x00000003ff077210 */ /* 0x002fe400007fe4ff */
[----:B------:R-:W1:Y:S04]  /*ba80*/  SHFL.IDX PT, R3, R24, 0x4, 0x181f ;  /* 0x00981f0018037f89 */ /* 0x000e6800000e0000 */
[----:B------:R2:W-:Y:S04]  /*ba90*/  LDGSTS.E.BYPASS.LTC128B.128 [R22+0x1f400], desc[UR36][R10.64], !P6 ;  /* 0x1f4000000a167fae */ /* 0x0005e8000f101d64 */
[----:B------:R2:W-:Y:S04]  /*baa0*/  LDGSTS.E.BYPASS.LTC128B.128 [R22+0x22400], desc[UR36][R10.64+0x80], !P5 ;  /* 0x224000800a167fae */ /* 0x0005e8000e901d64 */
[----:B------:R2:W-:Y:S04]  /*bab0*/  LDGSTS.E.BYPASS.LTC128B.128 [R22+0x25400], desc[UR36][R10.64+0x100], !P4 ;  /* 0x254001000a167fae */ /* 0x0005e8000e101d64 */
[----:B------:R2:W-:Y:S01]  /*bac0*/  LDGSTS.E.BYPASS.LTC128B.128 [R22+0x1fc00], desc[UR36][R6.64], !P6 ;  /* 0x1fc0000006167fae */ /* 0x0005e2000f101d64 */
[----:B0-----:R-:W-:-:S03]  /*bad0*/  IADD3 R2, P0, R2, R12, RZ ;  /* 0x0000000c02027210 */ /* 0x001fc60007f1e0ff */
[----:B------:R2:W-:Y:S02]  /*bae0*/  LDGSTS.E.BYPASS.LTC128B.128 [R22+0x22c00], desc[UR36][R6.64+0x80], !P5 ;  /* 0x22c0008006167fae */ /* 0x0005e4000e901d64 */
[----:B-1----:R-:W-:Y:S02]  /*baf0*/  IMAD.X R3, RZ, RZ, R3, P0 ;  /* 0x000000ffff037224 */ /* 0x002fe400000e0603 */
[----:B------:R2:W-:Y:S04]  /*bb00*/  LDGSTS.E.BYPASS.LTC128B.128 [R22+0x25c00], desc[UR36][R6.64+0x100], !P4 ;  /* 0x25c0010006167fae */ /* 0x0005e8000e101d64 */
[----:B------:R2:W-:Y:S04]  /*bb10*/  LDGSTS.E.BYPASS.LTC128B.128 [R22+0x20400], desc[UR36][R2.64], !P6 ;  /* 0x2040000002167fae */ /* 0x0005e8000f101d64 */
[----:B------:R2:W-:Y:S04]  /*bb20*/  LDGSTS.E.BYPASS.LTC128B.128 [R22+0x23400], desc[UR36][R2.64+0x80], !P5 ;  /* 0x2340008002167fae */ /* 0x0005e8000e901d64 */
[----:B------:R2:W-:Y:S04]  /*bb30*/  LDGSTS.E.BYPASS.LTC128B.128 [R22+0x26400], desc[UR36][R2.64+0x100], !P4 ;  /* 0x2640010002167fae */ /* 0x0005e8000e101d64 */
[----:B------:R-:W0:Y:S02]  /*bb40*/  SHFL.IDX PT, R24, R24, 0x5, 0x181f ;  /* 0x00b81f0018187f89 */ /* 0x000e2400000e0000 */
.L_x_135:
[----:B--2---:R-:W-:Y:S01]  /*bb50*/  IMAD.SHL.U32 R2, R23, 0x2, RZ ;  /* 0x0000000217027824 */ /* 0x004fe200078e00ff */
[----:B------:R-:W-:-:S04]  /*bb60*/  LOP3.LUT P6, RZ, R16, 0x4, RZ, 0xc0, !PT ;  /* 0x0000000410ff7812 */ /* 0x000fc800078cc0ff */
[----:B------:R-:W-:-:S04]  /*bb70*/  IADD3 R2, P0, R14, R2, RZ ;  /* 0x000000020e027210 */ /* 0x000fc80007f1e0ff */
[----:B0-----:R-:W-:Y:S02]  /*bb80*/  IADD3.X R3, RZ, R24, RZ, P0, !PT ;  /* 0x00000018ff037210 */ /* 0x001fe400007fe4ff */
[----:B------:R-:W-:-:S03]  /*bb90*/  PLOP3.LUT P0, PT, PT, PT, PT, 0x80, 0x0 ;  /* 0x000000000000781c */ /* 0x000fc60003f0f070 */
[----:B------:R-:W-:Y:S01]  /*bba0*/  @!PT LDS RZ, [RZ] ;  /* 0x00000000fffff984 */ /* 0x000fe20000000800 */
[----:B------:R-:W-:Y:S01]  /*bbb0*/  @!PT LDS RZ, [RZ] ;  /* 0x00000000fffff984 */ /* 0x000fe20000000800 */
[----:B------:R-:W-:Y:S01]  /*bbc0*/  @!PT LDS RZ, [RZ] ;  /* 0x00000000fffff984 */ /* 0x000fe20000000800 */
[----:B------:R0:W-:Y:S04]  /*bbd0*/  LDGSTS.E.BYPASS.LTC128B.128 [R22+0x20c00], desc[UR36][R2.64], !P6 ;  /* 0x20c0000002167fae */ /* 0x0001e8000f101d64 */
[----:B------:R0:W-:Y:S04]  /*bbe0*/  LDGSTS.E.BYPASS.LTC128B.128 [R22+0x23c00], desc[UR36][R2.64+0x80], !P5 ;  /* 0x23c0008002167fae */ /* 0x0001e8000e901d64 */
[----:B------:R0:W-:Y:S01]  /*bbf0*/  LDGSTS.E.BYPASS.LTC128B.128 [R22+0x26c00], desc[UR36][R2.64+0x100], !P4 ;  /* 0x26c0010002167fae */ /* 0x0001e2000e101d64 */
[----:B------:R-:W-:Y:S01]  /*bc00*/  NOP ;  /* 0x0000000000007918 */ /* 0x000fe20000000000 */
.L_x_60:
[----:B------:R-:W-:Y:S02]  /*bc10*/  PLOP3.LUT P4, PT, P4, P0, PT, 0xa2, 0x0 ;  /* 0x000000000000781c */ /* 0x000fe40002781472 */
[----:B------:R-:W-:-:S08]  /*bc20*/  @P0 R2UR P4, UR4, R19 ;  /* 0x00000000130402ca */ /* 0x000fd00000080000 */
[----:B------:R-:W-:-:S05]  /*bc30*/  @P0 PLOP3.LUT P0, PT, P4, PT, PT, 0x80, 0x0 ;  /* 0x000000000000081c */ /* 0x000fca000270f070 */
[----:B------:R-:W-:Y:S01]  /*bc40*/  @!P4 SYNCS.ARRIVE.TRANS64.RED.A0T1 RZ, [UR4+0x30830], RZ ;  /* 0x030830ffffffc9a7 */ /* 0x000fe20008200404 */
[----:B------:R-:W-:Y:S07]  /*bc50*/  @!P4 ARRIVES.LDGSTSBAR.64.TRANSCNT [UR4+0x30830] ;  /* 0x03083000ff00c9b0 */ /* 0x000fee0008000a84 */
[----:B------:R-:W-:Y:S05]  /*bc60*/  @P0 BRA.U.ANY `(.L_x_60) ;  /* 0xfffffffd00e80947 */ /* 0x000fea000393ffff */
[----:B------:R-:W-:Y:S01]  /*bc70*/  NOP ;  /* 0x0000000000007918 */ /* 0x000fe20000000000 */
[----:B------:R-:W-:-:S13]  /*bc80*/  LOP3.LUT P5, RZ, R16, 0x10, RZ, 0xc0, !PT ;  /* 0x0000001010ff7812 */ /* 0x000fda00078ac0ff */
[----:B------:R-:W-:Y:S05]  /*bc90*/  @!P5 BRA `(.L_x_61) ;  /* 0x000000000004d947 */ /* 0x000fea0003800000 */
[----:B------:R-:W-:Y:S01]  /*bca0*/  BPT.TRAP 0x1 ;  /* 0x000000040000795c */ /* 0x000fe20000300000 */
.L_x_61:
[----:B------:R1:W-:Y:S01]  /*bcb0*/  SYNCS.ARRIVE.TRANS64.A1T0 RZ, [R19+URZ+0x30830], RZ ;  /* 0x030830ff13ff79a7 */ /* 0x0003e2000810003f */
[----:B------:R-:W-:Y:S05]  /*bcc0*/  @!P5 BRA `(.L_x_62) ;  /* 0x000000000004d947 */ /* 0x000fea0003800000 */
[----:B------:R-:W-:Y:S01]  /*bcd0*/  BPT.TRAP 0x1 ;  /* 0x000000040000795c */ /* 0x000fe20000300000 */
.L_x_62:
[----:B0-----:R-:W-:Y:S01]  /*bce0*/  SHF.L.U32 R3, R27, 0x1f, RZ ;  /* 0x0000001f1b037819 */ /* 0x001fe200000006ff */
[----:B------:R-:W-:Y:S01]  /*bcf0*/  BSSY B1, `(.L_x_63) ;  /* 0x0000004000017945 */ /* 0x000fe20003800000 */
[----:B------:R-:W-:-:S04]  /*bd00*/  LEA R6, R25, UR44, 0x3 ;  /* 0x0000002c19067c11 */ /* 0x000fc8000f8e18ff */
[----:B------:R-:W0:Y:S02]  /*bd10*/  SYNCS.PHASECHK.TRANS64.TRYWAIT P0, [R6+URZ+0x30860], R3 ;  /* 0x03086003060075a7 */ /* 0x000e24000800017f */
[----:B0-----:R-:W-:Y:S05]  /*bd20*/  @!P0 BRA `(.L_x_64) ;  /* 0x0000002c00588947 */ /* 0x001fea0003800000 */
.L_x_136:
[----:B------:R-:W-:Y:S05]  /*bd30*/  BSYNC B1 ;  /* 0x0000000000017941 */ /* 0x000fea0003800000 */
.L_x_63:
[----:B------:R-:W-:Y:S01]  /*bd40*/  UMOV UR4, 0xffffffff ;  /* 0xffffffff00047882 */ /* 0x000fe20000000000 */
[----:B------:R-:W-:Y:S02]  /*bd50*/  IMAD R7, R25, 0x4800, R30 ;  /* 0x0000480019077824 */ /* 0x000fe400078e021e */
[----:B------:R-:W-:Y:S01]  /*bd60*/  IMAD.SHL.U32 R9, R23, 0x2, RZ ;  /* 0x0000000217097824 */ /* 0x000fe200078e00ff */
[----:B------:R-:W-:Y:S06]  /*bd70*/  BRA.DIV UR4, `(.L_x_65) ;  /* 0x0000002e04587947 */ /* 0x000fec000b800000 */
[----:B------:R-:W2:Y:S01]  /*bd80*/  SHFL.IDX PT, R14, R17, RZ, 0x181f ;  /* 0x00181fff110e7589 */ /* 0x000ea200000e0000 */
[----:B------:R-:W-:-:S03]  /*bd90*/  LEA R7, R7, UR44, 0x1 ;  /* 0x0000002c07077c11 */ /* 0x000fc6000f8e08ff */
[----:B0-----:R-:W0:Y:S04]  /*bda0*/  SHFL.IDX PT, R3, R18, RZ, 0x181f ;  /* 0x00181fff12037589 */ /* 0x001e2800000e0000 */
[----:B------:R-:W-:Y:S01]  /*bdb0*/  SHFL.IDX PT, R8, R18, 0x1, 0x181f ;  /* 0x00381f0012087f89 */ /* 0x000fe200000e0000 */
[----:B--2---:R-:W-:-:S03]  /*bdc0*/  IADD3 R2, P0, R14, R9, RZ ;  /* 0x000000090e027210 */ /* 0x004fc60007f1e0ff */
[----:B------:R-:W2:Y:S02]  /*bdd0*/  SHFL.IDX PT, R14, R17, 0x1, 0x181f ;  /* 0x00381f00110e7f89 */ /* 0x000ea400000e0000 */
[----:B0-----:R-:W-:Y:S01]  /*bde0*/  IMAD.X R3, RZ, RZ, R3, P0 ;  /* 0x000000ffff037224 */ /* 0x001fe200000e0603 */
[----:B------:R-:W-:-:S13]  /*bdf0*/  ISETP.LT.OR P0, PT, R0, 0x1, P3 ;  /* 0x000000010000780c */ /* 0x000fda0001f01670 */
[----:B------:R-:W-:Y:S01]  /*be00*/  LDGSTS.E.BYPASS.LTC128B.128 [R7+0x400], desc[UR36][R2.64], !P0 ;  /* 0x0040000002077fae */ /* 0x000fe2000c101d64 */
[----:B------:R-:W-:-:S13]  /*be10*/  ISETP.LT.OR P0, PT, R0, 0x1, P2 ;  /* 0x000000010000780c */ /* 0x000fda0001701670 */
[----:B------:R-:W-:Y:S01]  /*be20*/  LDGSTS.E.BYPASS.LTC128B.128 [R7+0x3400], desc[UR36][R2.64+0x80], !P0 ;  /* 0x0340008002077fae */ /* 0x000fe2000c101d64 */
[----:B------:R-:W-:-:S13]  /*be30*/  ISETP.LT.OR P0, PT, R0, 0x1, P1 ;  /* 0x000000010000780c */ /* 0x000fda0000f01670 */
[----:B------:R2:W-:Y:S02]  /*be40*/  LDGSTS.E.BYPASS.LTC128B.128 [R7+0x6400], desc[UR36][R2.64+0x100], !P0 ;  /* 0x0640010002077fae */ /* 0x0005e4000c101d64 */
[----:B--2---:R-:W-:Y:S02]  /*be50*/  IADD3 R2, P0, R14, R9, RZ ;  /* 0x000000090e027210 */ /* 0x004fe40007f1e0ff */
[----:B------:R-:W0:Y:S02]  /*be60*/  SHFL.IDX PT, R14, R17, 0x2, 0x181f ;  /* 0x00581f00110e7f89 */ /* 0x000e2400000e0000 */
[----:B------:R-:W-:Y:S02]  /*be70*/  IADD3.X R3, RZ, R8, RZ, P0, !PT ;  /* 0x00000008ff037210 */ /* 0x000fe400007fe4ff */
[----:B------:R-:W-:Y:S01]  /*be80*/  ISETP.LT.OR P0, PT, R0, 0x11, P3 ;  /* 0x000000110000780c */ /* 0x000fe20001f01670 */
[----:B------:R-:W2:-:S12]  /*be90*/  SHFL.IDX PT, R8, R18, 0x2, 0x181f ;  /* 0x00581f0012087f89 */ /* 0x000e9800000e0000 */
[----:B------:R-:W-:Y:S01]  /*bea0*/  LDGSTS.E.BYPASS.LTC128B.128 [R7+0xc00], desc[UR36][R2.64], !P0 ;  /* 0x00c0000002077fae */ /* 0x000fe2000c101d64 */
[----:B------:R-:W-:-:S13]  /*beb0*/  ISETP.LT.OR P0, PT, R0, 0x11, P2 ;  /* 0x000000110000780c */ /* 0x000fda0001701670 */
[----:B------:R-:W-:Y:S01]  /*bec0*/  LDGSTS.E.BYPASS.LTC128B.128 [R7+0x3c00], desc[UR36][R2.64+0x80], !P0 ;  /* 0x03c0008002077fae */ /* 0x000fe2000c101d64 */
[----:B------:R-:W-:-:S13]  /*bed0*/  ISETP.LT.OR P0, PT, R0, 0x11, P1 ;  /* 0x000000110000780c */ /* 0x000fda0000f01670 */
[----:B------:R0:W-:Y:S02]  /*bee0*/  LDGSTS.E.BYPASS.LTC128B.128 [R7+0x6c00], desc[UR36][R2.64+0x100], !P0 ;  /* 0x06c0010002077fae */ /* 0x0001e4000c101d64 */
[----:B0-----:R-:W-:Y:S02]  /*bef0*/  IADD3 R2, P0, R14, R9, RZ ;  /* 0x000000090e027210 */ /* 0x001fe40007f1e0ff */
[----:B------:R-:W0:Y:S03]  /*bf00*/  SHFL.IDX PT, R14, R17, 0x3, 0x181f ;  /* 0x00781f00110e7f89 */ /* 0x000e2600000e0000 */
[----:B--2---:R-:W-:Y:S01]  /*bf10*/  IMAD.X R3, RZ, RZ, R8, P0 ;  /* 0x000000ffff037224 */ /* 0x004fe200000e0608 */
        /* <DEDUP_REMOVED lines=18> */
[----:B------:R0:W3:Y:S02]  /*c040*/  SHFL.IDX PT, R14, R17, 0x5, 0x181f ;  /* 0x00b81f00110e7f89 */ /* 0x0000e400000e0000 */
[----:B--2---:R-:W-:Y:S02]  /*c050*/  IADD3.X R3, RZ, R8, RZ, P0, !PT ;  /* 0x00000008ff037210 */ /* 0x004fe400007fe4ff */
[----:B------:R-:W-:Y:S01]  /*c060*/  ISETP.LT.OR P0, PT, R0, 0x41, P3 ;  /* 0x000000410000780c */ /* 0x000fe20001f01670 */
[----:B------:R0:W2:-:S12]  /*c070*/  SHFL.IDX PT, R8, R18, 0x5, 0x181f ;  /* 0x00b81f0012087f89 */ /* 0x00009800000e0000 */
[----:B------:R0:W-:Y:S01]  /*c080*/  LDGSTS.E.BYPASS.LTC128B.128 [R7+0x2400], desc[UR36][R2.64], !P0 ;  /* 0x0240000002077fae */ /* 0x0001e2000c101d64 */
[----:B------:R-:W-:-:S13]  /*c090*/  ISETP.LT.OR P0, PT, R0, 0x41, P2 ;  /* 0x000000410000780c */ /* 0x000fda0001701670 */
[----:B------:R0:W-:Y:S01]  /*c0a0*/  LDGSTS.E.BYPASS.LTC128B.128 [R7+0x5400], desc[UR36][R2.64+0x80], !P0 ;  /* 0x0540008002077fae */ /* 0x0001e2000c101d64 */
[----:B------:R-:W-:-:S13]  /*c0b0*/  ISETP.LT.OR P0, PT, R0, 0x41, P1 ;  /* 0x000000410000780c */ /* 0x000fda0000f01670 */
[----:B--23--:R0:W-:Y:S02]  /*c0c0*/  LDGSTS.E.BYPASS.LTC128B.128 [R7+0x8400], desc[UR36][R2.64+0x100], !P0 ;  /* 0x0840010002077fae */ /* 0x00c1e4000c101d64 */
.L_x_150:
[----:B0-2---:R-:W-:Y:S01]  /*c0d0*/  IADD3 R2, P0, R14, R9, RZ ;  /* 0x000000090e027210 */ /* 0x005fe20007f1e0ff */
[----:B------:R-:W-:-:S04]  /*c0e0*/  ULDC.64 UR4, c[0x0][0x328] ;  /* 0x0000ca0000047ab9 */ /* 0x000fc80000000a00 */
[----:B------:R-:W-:Y:S01]  /*c0f0*/  IMAD.X R3, RZ, RZ, R8, P0 ;  /* 0x000000ffff037224 */ /* 0x000fe200000e0608 */
[----:B------:R-:W-:Y:S01]  /*c100*/  ISETP.LT.OR P0, PT, R0, 0x51, P3 ;  /* 0x000000510000780c */ /* 0x000fe20001f01670 */
[----:B------:R-:W-:-:S04]  /*c110*/  IMAD R8, R29, UR4, RZ ;  /* 0x000000041d087c24 */ /* 0x000fc8000f8e02ff */
[----:B------:R-:W-:-:S08]  /*c120*/  IMAD R9, R5, UR5, R8 ;  /* 0x0000000505097c24 */ /* 0x000fd0000f8e0208 */
[----:B------:R-:W-:Y:S01]  /*c130*/  @!PT LDS RZ, [RZ] ;  /* 0x00000000fffff984 */ /* 0x000fe20000000800 */
[----:B------:R-:W-:Y:S01]  /*c140*/  @!PT LDS RZ, [RZ] ;  /* 0x00000000fffff984 */ /* 0x000fe20000000800 */
[----:B------:R-:W-:Y:S01]  /*c150*/  @!PT LDS RZ, [RZ] ;  /* 0x00000000fffff984 */ /* 0x000fe20000000800 */
[----:B------:R-:W-:Y:S01]  /*c160*/  LDGSTS.E.BYPASS.LTC128B.128 [R7+0x2c00], desc[UR36][R2.64], !P0 ;  /* 0x02c0000002077fae */ /* 0x000fe2000c101d64 */
[----:B------:R-:W-:-:S13]  /*c170*/  ISETP.LT.OR P0, PT, R0, 0x51, P2 ;  /* 0x000000510000780c */ /* 0x000fda0001701670 */
[----:B------:R-:W-:Y:S01]  /*c180*/  LDGSTS.E.BYPASS.LTC128B.128 [R7+0x5c00], desc[UR36][R2.64+0x80], !P0 ;  /* 0x05c0008002077fae */ /* 0x000fe2000c101d64 */
[----:B------:R-:W-:-:S13]  /*c190*/  ISETP.LT.OR P0, PT, R0, 0x51, P1 ;  /* 0x000000510000780c */ /* 0x000fda0000f01670 */
[----:B------:R0:W-:Y:S01]  /*c1a0*/  LDGSTS.E.BYPASS.LTC128B.128 [R7+0x8c00], desc[UR36][R2.64+0x100], !P0 ;  /* 0x08c0010002077fae */ /* 0x0001e2000c101d64 */
[----:B------:R-:W-:Y:S01]  /*c1b0*/  PLOP3.LUT P0, PT, PT, PT, PT, 0x80, 0x0 ;  /* 0x000000000000781c */ /* 0x000fe20003f0f070 */
[----:B------:R-:W-:Y:S01]  /*c1c0*/  NOP ;  /* 0x0000000000007918 */ /* 0x000fe20000000000 */
[----:B0-----:R-:W-:Y:S01]  /*c1d0*/  IMAD.WIDE.U32 R2, R5, UR4, RZ ;  /* 0x0000000405027c25 */ /* 0x001fe2000f8e00ff */
[----:B------:R-:W-:-:S03]  /*c1e0*/  ULDC.64 UR4, c[0x0][0x338] ;  /* 0x0000ce0000047ab9 */ /* 0x000fc60000000a00 */
[----:B------:R-:W-:Y:S02]  /*c1f0*/  IMAD.IADD R3, R3, 0x1, R9 ;  /* 0x0000000103037824 */ /* 0x000fe400078e0209 */
[----:B------:R-:W-:Y:S02]  /*c200*/  IMAD R31, R31, UR4, RZ ;  /* 0x000000041f1f7c24 */ /* 0x000fe4000f8e02ff */
[----:B------:R-:W-:-:S04]  /*c210*/  IMAD.WIDE.U32 R2, R4, UR4, R2 ;  /* 0x0000000404027c25 */ /* 0x000fc8000f8e0002 */
[----:B------:R-:W-:-:S05]  /*c220*/  IMAD R31, R4, UR5, R31 ;  /* 0x00000005041f7c24 */ /* 0x000fca000f8e021f */
[----:B-1----:R-:W-:-:S07]  /*c230*/  IADD3 R19, R3, R31, RZ ;  /* 0x0000001f03137210 */ /* 0x002fce0007ffe0ff */
.L_x_66:
        /* <DEDUP_REMOVED lines=10> */
.L_x_67:
[----:B------:R-:W-:Y:S01]  /*c2e0*/  R2UR UR4, R35 ;  /* 0x00000000230472ca */ /* 0x000fe200000e0000 */
[----:B------:R-:W-:Y:S01]  /*c2f0*/  ULDC.64 UR6, c[0x0][0x330] ;  /* 0x0000cc0000067ab9 */ /* 0x000fe20000000a00 */
[----:B------:R-:W-:Y:S01]  /*c300*/  IMAD.MOV.U32 R18, RZ, RZ, R2 ;  /* 0x000000ffff127224 */ /* 0x000fe200078e0002 */
[----:B------:R-:W-:Y:S01]  /*c310*/  IADD3 R32, R32, -0x1, RZ ;  /* 0xffffffff20207810 */ /* 0x000fe20007ffe0ff */
[----:B------:R-:W-:Y:S01]  /*c320*/  IMAD.U32 R3, RZ, RZ, UR6 ;  /* 0x00000006ff037e24 */ /* 0x000fe2000f8e00ff */
[----:B------:R0:W-:Y:S01]  /*c330*/  SYNCS.ARRIVE.TRANS64.A1T0 RZ, [R6+URZ+0x30850], RZ ;  /* 0x030850ff06ff79a7 */ /* 0x0001e2000810003f */
[----:B------:R-:W-:Y:S01]  /*c340*/  VIADD R0, R0, 0x60 ;  /* 0x0000006000007836 */ /* 0x000fe20000000000 */
[----:B------:R-:W-:Y:S01]  /*c350*/  MOV R25, R26 ;  /* 0x0000001a00197202 */ /* 0x000fe20000000f00 */
[----:B------:R-:W-:-:S04]  /*c360*/  IMAD.WIDE.U32 R18, R3, UR41, R18 ;  /* 0x0000002903127c25 */ /* 0x000fc8000f8e0012 */
[----:B------:R-:W-:Y:S01]  /*c370*/  VIADD R20, R20, 0xffffffa0 ;  /* 0xffffffa014147836 */ /* 0x000fe20000000000 */
[----:B------:R-:W-:Y:S01]  /*c380*/  UIMAD UR4, UR4, UR6, URZ ;  /* 0x00000006040472a4 */ /* 0x000fe2000f8e023f */
[----:B------:R-:W-:-:S03]  /*c390*/  IMAD.MOV.U32 R27, RZ, RZ, R28 ;  /* 0x000000ffff1b7224 */ /* 0x000fc600078e001c */
[----:B------:R-:W-:-:S03]  /*c3a0*/  UIMAD UR4, UR41, UR7, UR4 ;  /* 0x00000007290472a4 */ /* 0x000fc6000f8e0204 */
[----:B------:R-:W-:Y:S02]  /*c3b0*/  ULDC.64 UR6, c[0x0][0x318] ;  /* 0x0000c60000067ab9 */ /* 0x000fe40000000a00 */
[----:B------:R-:W-:Y:S02]  /*c3c0*/  LEA R17, P0, R18, UR6, 0x1 ;  /* 0x0000000612117c11 */ /* 0x000fe4000f8008ff */
[----:B------:R-:W-:-:S04]  /*c3d0*/  IADD3 R3, R19, UR4, RZ ;  /* 0x0000000413037c10 */ /* 0x000fc8000fffe0ff */
[----:B------:R-:W-:Y:S02]  /*c3e0*/  LEA.HI.X R18, R18, UR7, R3, 0x1, P0 ;  /* 0x0000000712127c11 */ /* 0x000fe400080f0c03 */
[----:B------:R-:W-:-:S13]  /*c3f0*/  ISETP.GT.AND P0, PT, R32, UR47, PT ;  /* 0x0000002f20007c0c */ /* 0x000fda000bf04270 */
[----:B0-----:R-:W-:Y:S05]  /*c400*/  @P0 BRA `(.L_x_68) ;  /* 0xfffffff0002c0947 */ /* 0x001fea000383ffff */
[----:B------:R-:W-:Y:S05]  /*c410*/  BSYNC B0 ;  /* 0x0000000000007941 */ /* 0x000fea0003800000 */
.L_x_55:
[----:B------:R-:W-:-:S13]  /*c420*/  LOP3.LUT P0, RZ, R16, 0x10, RZ, 0xc0, !PT ;  /* 0x0000001010ff7812 */ /* 0x000fda000780c0ff */
[----:B------:R-:W-:Y:S05]  /*c430*/  @!P0 BRA `(.L_x_69) ;  /* 0x0000000000048947 */ /* 0x000fea0003800000 */
[----:B------:R-:W-:Y:S01]  /*c440*/  BPT.TRAP 0x1 ;  /* 0x000000040000795c */ /* 0x000fe20000300000 */
.L_x_69:
[----:B0-----:R-:W-:Y:S01]  /*c450*/  LEA R0, R26, UR44, 0x3 ;  /* 0x0000002c1a007c11 */ /* 0x001fe2000f8e18ff */
[----:B------:R-:W0:Y:S01]  /*c460*/  S2R R2, SR_TID.X ;  /* 0x0000000000027919 */ /* 0x000e220000002100 */
[----:B------:R-:W-:Y:S01]  /*c470*/  SHF.L.U32 R3, R28, 0x1f, RZ ;  /* 0x0000001f1c037819 */ /* 0x000fe200000006ff */
[----:B------:R-:W-:Y:S01]  /*c480*/  BSSY B0, `(.L_x_70) ;  /* 0x0000009000007945 */ /* 0x000fe20003800000 */
[----:B------:R-:W-:Y:S01]  /*c490*/  MOV R5, 0xffffffa0 ;  /* 0xffffffa000057802 */ /* 0x000fe20000000f00 */
[----:B------:R-:W-:Y:S01]  /*c4a0*/  IMAD R4, R26, 0x4800, R30 ;  /* 0x000048001a047824 */ /* 0x000fe200078e021e */
[----:B------:R-:W1:Y:S03]  /*c4b0*/  SYNCS.PHASECHK.TRANS64.TRYWAIT P0, [R0+URZ+0x30860], R3 ;  /* 0x03086003000075a7 */ /* 0x000e66000800017f */
[----:B------:R-:W-:Y:S01]  /*c4c0*/  IMAD R5, R32, R5, UR42 ;  /* 0x0000002a20057e24 */ /* 0x000fe2000f8e0205 */
[----:B0-----:R-:W-:-:S04]  /*c4d0*/  LOP3.LUT R2, R2, 0x7f, RZ, 0xc0, !PT ;  /* 0x0000007f02027812 */ /* 0x001fc800078ec0ff */
[----:B------:R-:W-:-:S05]  /*c4e0*/  SHF.R.U32.HI R2, RZ, 0x3, R2 ;  /* 0x00000003ff027819 */ /* 0x000fca0000011602 */
[----:B------:R-:W-:Y:S01]  /*c4f0*/  IMAD.IADD R5, R5, 0x1, -R2 ;  /* 0x0000000105057824 */ /* 0x000fe200078e0a02 */
[----:B-1----:R-:W-:Y:S06]  /*c500*/  @!P0 BRA `(.L_x_71) ;  /* 0x0000002c00a08947 */ /* 0x002fec0003800000 */
.L_x_151:
[----:B------:R-:W-:Y:S05]  /*c510*/  BSYNC B0 ;  /* 0x0000000000007941 */ /* 0x000fea0003800000 */
.L_x_70:
[----:B------:R-:W-:-:S03]  /*c520*/  UMOV UR4, 0xffffffff ;  /* 0xffffffff00047882 */ /* 0x000fc60000000000 */
[----:B------:R-:W-:Y:S05]  /*c530*/  BRA.DIV UR4, `(.L_x_72) ;  /* 0x0000002e04a87947 */ /* 0x000fea000b800000 */
[----:B0-----:R-:W-:Y:S01]  /*c540*/  SHFL.IDX PT, R3, R18, RZ, 0x181f ;  /* 0x00181fff12037589 */ /* 0x001fe200000e0000 */
[----:B------:R-:W-:Y:S01]  /*c550*/  ULDC UR4, c[0x0][0x2f4] ;  /* 0x0000bd0000047ab9 */ /* 0x000fe20000000800 */
[----:B------:R-:W-:Y:S02]  /*c560*/  LEA R4, R4, UR44, 0x1 ;  /* 0x0000002c04047c11 */ /* 0x000fe4000f8e08ff */
[----:B------:R-:W0:Y:S01]  /*c570*/  SHFL.IDX PT, R2, R17, RZ, 0x181f ;  /* 0x00181fff11027589 */ /* 0x000e2200000e0000 */
[----:B------:R-:W-:Y:S02]  /*c580*/  ISETP.GE.AND P2, PT, R23, UR4, PT ;  /* 0x0000000417007c0c */ /* 0x000fe4000bf46270 */
[----:B------:R-:W-:Y:S01]  /*c590*/  ISETP.GE.AND P1, PT, R34, UR4, PT ;  /* 0x0000000422007c0c */ /* 0x000fe2000bf26270 */
[----:B------:R-:W1:Y:S01]  /*c5a0*/  SHFL.IDX PT, R14, R17, 0x1, 0x181f ;  /* 0x00381f00110e7f89 */ /* 0x000e6200000e0000 */
[----:B------:R-:W-:Y:S02]  /*c5b0*/  ISETP.GE.AND P0, PT, R33, UR4, PT ;  /* 0x0000000421007c0c */ /* 0x000fe4000bf06270 */
[C---:B------:R-:W-:Y:S01]  /*c5c0*/  ISETP.LT.OR P3, PT, R5.reuse, 0x1, P2 ;  /* 0x000000010500780c */ /* 0x040fe20001761670 */
[----:B------:R-:W2:Y:S01]  /*c5d0*/  SHFL.IDX PT, R6, R18, 0x1, 0x181f ;  /* 0x00381f0012067f89 */ /* 0x000ea200000e0000 */
[----:B------:R-:W-:-:S02]  /*c5e0*/  ISETP.LT.OR P4, PT, R5, 0x1, P1 ;  /* 0x000000010500780c */ /* 0x000fc40000f81670 */
[----:B------:R-:W-:Y:S01]  /*c5f0*/  ISETP.LT.OR P5, PT, R5, 0x1, P0 ;  /* 0x000000010500780c */ /* 0x000fe200007a1670 */
[----:B------:R-:W3:Y:S04]  /*c600*/  SHFL.IDX PT, R8, R17, 0x2, 0x181f ;  /* 0x00581f0011087f89 */ /* 0x000ee800000e0000 */
[----:B------:R-:W4:Y:S01]  /*c610*/  SHFL.IDX PT, R7, R18, 0x2, 0x181f ;  /* 0x00581f0012077f89 */ /* 0x000f2200000e0000 */
[----:B0-----:R-:W-:-:S05]  /*c620*/  IMAD.WIDE.U32 R2, R23, 0x2, R2 ;  /* 0x0000000217027825 */ /* 0x001fca00078e0002 */
[----:B------:R-:W-:Y:S01]  /*c630*/  LDGSTS.E.BYPASS.LTC128B.128 [R4+0x400], desc[UR36][R2.64], !P3 ;  /* 0x0040000002047fae */ /* 0x000fe2000d901d64 */
[----:B------:R-:W-:-:S03]  /*c640*/  ISETP.LT.OR P3, PT, R5, 0x11, P2 ;  /* 0x000000110500780c */ /* 0x000fc60001761670 */
[----:B------:R-:W-:Y:S01]  /*c650*/  LDGSTS.E.BYPASS.LTC128B.128 [R4+0x3400], desc[UR36][R2.64+0x80], !P4 ;  /* 0x0340008002047fae */ /* 0x000fe2000e101d64 */
[----:B------:R-:W-:-:S03]  /*c660*/  ISETP.LT.OR P4, PT, R5, 0x11, P1 ;  /* 0x000000110500780c */ /* 0x000fc60000f81670 */
[----:B------:R1:W-:Y:S01]  /*c670*/  LDGSTS.E.BYPASS.LTC128B.128 [R4+0x6400], desc[UR36][R2.64+0x100], !P5 ;  /* 0x0640010002047fae */ /* 0x0003e2000e901d64 */
[----:B------:R-:W-:Y:S02]  /*c680*/  ISETP.LT.OR P5, PT, R5, 0x11, P0 ;  /* 0x000000110500780c */ /* 0x000fe400007a1670 */
[----:B-1----:R-:W-:Y:S01]  /*c690*/  MOV R2, R14 ;  /* 0x0000000e00027202 */ /* 0x002fe20000000f00 */
[----:B--2---:R-:W-:Y:S01]  /*c6a0*/  IMAD.MOV.U32 R3, RZ, RZ, R6 ;  /* 0x000000ffff037224 */ /* 0x004fe200078e0006 */
[----:B------:R-:W0:Y:S03]  /*c6b0*/  SHFL.IDX PT, R14, R17, 0x3, 0x181f ;  /* 0x00781f00110e7f89 */ /* 0x000e2600000e0000 */
[----:B------:R-:W-:Y:S01]  /*c6c0*/  IMAD.WIDE.U32 R2, R23, 0x2, R2 ;  /* 0x0000000217027825 */ /* 0x000fe200078e0002 */
[----:B------:R-:W1:Y:S04]  /*c6d0*/  SHFL.IDX PT, R6, R18, 0x3, 0x181f ;  /* 0x00781f0012067f89 */ /* 0x000e6800000e0000 */
[----:B------:R-:W-:Y:S01]  /*c6e0*/  LDGSTS.E.BYPASS.LTC128B.128 [R4+0xc00], desc[UR36][R2.64], !P3 ;  /* 0x00c0000002047fae */ /* 0x000fe2000d901d64 */
[----:B------:R-:W-:-:S03]  /*c6f0*/  ISETP.LT.OR P3, PT, R5, 0x21, P2 ;  /* 0x000000210500780c */ /* 0x000fc60001761670 */
[----:B------:R-:W-:Y:S01]  /*c700*/  LDGSTS.E.BYPASS.LTC128B.128 [R4+0x3c00], desc[UR36][R2.64+0x80], !P4 ;  /* 0x03c0008002047fae */ /* 0x000fe2000e101d64 */
[----:B------:R-:W-:-:S03]  /*c710*/  ISETP.LT.OR P4, PT, R5, 0x21, P1 ;  /* 0x000000210500780c */ /* 0x000fc60000f81670 */
[----:B------:R3:W-:Y:S01]  /*c720*/  LDGSTS.E.BYPASS.LTC128B.128 [R4+0x6c00], desc[UR36][R2.64+0x100], !P5 ;  /* 0x06c0010002047fae */ /* 0x0007e2000e901d64 */
[----:B------:R-:W-:Y:S02]  /*c730*/  ISETP.LT.OR P5, PT, R5, 0x21, P0 ;  /* 0x000000210500780c */ /* 0x000fe400007a1670 */
[----:B---3--:R-:W-:Y:S01]  /*c740*/  MOV R2, R8 ;  /* 0x0000000800027202 */ /* 0x008fe20000000f00 */
[----:B----4-:R-:W-:Y:S01]  /*c750*/  IMAD.MOV.U32 R3, RZ, RZ, R7 ;  /* 0x000000ffff037224 */ /* 0x010fe200078e0007 */
[----:B------:R-:W2:Y:S03]  /*c760*/  SHFL.IDX PT, R8, R17, 0x4, 0x181f ;  /* 0x00981f0011087f89 */ /* 0x000ea600000e0000 */
[----:B------:R-:W-:Y:S01]  /*c770*/  IMAD.WIDE.U32 R2, R23, 0x2, R2 ;  /* 0x0000000217027825 */ /* 0x000fe200078e0002 */
[----:B------:R-:W3:Y:S04]  /*c780*/  SHFL.IDX PT, R7, R18, 0x4, 0x181f ;  /* 0x00981f0012077f89 */ /* 0x000ee800000e0000 */
[----:B------:R-:W-:Y:S01]  /*c790*/  LDGSTS.E.BYPASS.LTC128B.128 [R4+0x1400], desc[UR36][R2.64], !P3 ;  /* 0x0140000002047fae */ /* 0x000fe2000d901d64 */
[----:B------:R-:W-:-:S03]  /*c7a0*/  ISETP.LT.OR P3, PT, R5, 0x31, P2 ;  /* 0x000000310500780c */ /* 0x000fc60001761670 */
[----:B------:R-:W-:Y:S01]  /*c7b0*/  LDGSTS.E.BYPASS.LTC128B.128 [R4+0x4400], desc[UR36][R2.64+0x80], !P4 ;  /* 0x0440008002047fae */ /* 0x000fe2000e101d64 */
[----:B------:R-:W-:-:S03]  /*c7c0*/  ISETP.LT.OR P4, PT, R5, 0x31, P1 ;  /* 0x000000310500780c */ /* 0x000fc60000f81670 */
[----:B------:R0:W-:Y:S01]  /*c7d0*/  LDGSTS.E.BYPASS.LTC128B.128 [R4+0x7400], desc[UR36][R2.64+0x100], !P5 ;  /* 0x0740010002047fae */ /* 0x0001e2000e901d64 */
[----:B------:R-:W-:-:S03]  /*c7e0*/  ISETP.LT.OR P5, PT, R5, 0x31, P0 ;  /* 0x000000310500780c */ /* 0x000fc600007a1670 */
[----:B------:R-:W4:Y:S01]  /*c7f0*/  SHFL.IDX PT, R18, R18, 0x5, 0x181f ;  /* 0x00b81f0012127f89 */ /* 0x000f2200000e0000 */
[----:B0-----:R-:W-:Y:S01]  /*c800*/  MOV R2, R14 ;  /* 0x0000000e00027202 */ /* 0x001fe20000000f00 */
[----:B-1----:R-:W-:Y:S02]  /*c810*/  IMAD.MOV.U32 R3, RZ, RZ, R6 ;  /* 0x000000ffff037224 */ /* 0x002fe400078e0006 */
[----:B------:R0:W1:Y:S01]  /*c820*/  SHFL.IDX PT, R14, R17, 0x5, 0x181f ;  /* 0x00b81f00110e7f89 */ /* 0x00006200000e0000 */
[----:B------:R-:W-:Y:S01]  /*c830*/  MOV R6, RZ ;  /* 0x000000ff00067202 */ /* 0x000fe20000000f00 */
[----:B------:R-:W-:-:S05]  /*c840*/  IMAD.WIDE.U32 R2, R23, 0x2, R2 ;  /* 0x0000000217027825 */ /* 0x000fca00078e0002 */
[----:B------:R-:W-:Y:S01]  /*c850*/  LDGSTS.E.BYPASS.LTC128B.128 [R4+0x1c00], desc[UR36][R2.64], !P3 ;  /* 0x01c0000002047fae */ /* 0x000fe2000d901d64 */
[----:B------:R-:W-:-:S03]  /*c860*/  ISETP.LT.OR P3, PT, R5, 0x41, P2 ;  /* 0x000000410500780c */ /* 0x000fc60001761670 */
[----:B------:R-:W-:Y:S01]  /*c870*/  LDGSTS.E.BYPASS.LTC128B.128 [R4+0x4c00], desc[UR36][R2.64+0x80], !P4 ;  /* 0x04c0008002047fae */ /* 0x000fe2000e101d64 */
[----:B------:R-:W-:-:S03]  /*c880*/  ISETP.LT.OR P4, PT, R5, 0x41, P1 ;  /* 0x000000410500780c */ /* 0x000fc60000f81670 */
[----:B------:R2:W-:Y:S01]  /*c890*/  LDGSTS.E.BYPASS.LTC128B.128 [R4+0x7c00], desc[UR36][R2.64+0x100], !P5 ;  /* 0x07c0010002047fae */ /* 0x0005e2000e901d64 */
[----:B------:R-:W-:Y:S02]  /*c8a0*/  ISETP.LT.OR P5, PT, R5, 0x41, P0 ;  /* 0x000000410500780c */ /* 0x000fe400007a1670 */
[----:B--2---:R-:W-:Y:S01]  /*c8b0*/  MOV R2, R8 ;  /* 0x0000000800027202 */ /* 0x004fe20000000f00 */
[----:B---3--:R-:W-:-:S04]  /*c8c0*/  IMAD.MOV.U32 R3, RZ, RZ, R7 ;  /* 0x000000ffff037224 */ /* 0x008fc800078e0007 */
[----:B------:R-:W-:-:S05]  /*c8d0*/  IMAD.WIDE.U32 R2, R23, 0x2, R2 ;  /* 0x0000000217027825 */ /* 0x000fca00078e0002 */
[----:B------:R0:W-:Y:S04]  /*c8e0*/  LDGSTS.E.BYPASS.LTC128B.128 [R4+0x2400], desc[UR36][R2.64], !P3 ;  /* 0x0240000002047fae */ /* 0x0001e8000d901d64 */
[----:B------:R0:W-:Y:S04]  /*c8f0*/  LDGSTS.E.BYPASS.LTC128B.128 [R4+0x5400], desc[UR36][R2.64+0x80], !P4 ;  /* 0x0540008002047fae */ /* 0x0001e8000e101d64 */
[----:B-1--4-:R0:W-:Y:S02]  /*c900*/  LDGSTS.E.BYPASS.LTC128B.128 [R4+0x8400], desc[UR36][R2.64+0x100], !P5 ;  /* 0x0840010002047fae */ /* 0x0121e4000e901d64 */
.L_x_165:
[C---:B------:R-:W-:Y:S01]  /*c910*/  ISETP.LT.OR P2, PT, R5.reuse, 0x51, P2 ;  /* 0x000000510500780c */ /* 0x040fe20001741670 */
[----:B0-----:R-:W-:Y:S01]  /*c920*/  IMAD.MOV.U32 R2, RZ, RZ, R14 ;  /* 0x000000ffff027224 */ /* 0x001fe200078e000e */
[C---:B------:R-:W-:Y:S02]  /*c930*/  ISETP.LT.OR P1, PT, R5.reuse, 0x51, P1 ;  /* 0x000000510500780c */ /* 0x040fe40000f21670 */
[----:B------:R-:W-:Y:S02]  /*c940*/  ISETP.LT.OR P0, PT, R5, 0x51, P0 ;  /* 0x000000510500780c */ /* 0x000fe40000701670 */
[----:B------:R-:W-:-:S03]  /*c950*/  MOV R3, R18 ;  /* 0x0000001200037202 */ /* 0x000fc60000000f00 */
[----:B------:R-:W-:-:S05]  /*c960*/  IMAD.WIDE.U32 R2, R23, 0x2, R2 ;  /* 0x0000000217027825 */ /* 0x000fca00078e0002 */
[----:B------:R-:W-:Y:S01]  /*c970*/  @!PT LDS RZ, [RZ] ;  /* 0x00000000fffff984 */ /* 0x000fe20000000800 */
[----:B------:R-:W-:Y:S01]  /*c980*/  @!PT LDS RZ, [RZ] ;  /* 0x00000000fffff984 */ /* 0x000fe20000000800 */
[----:B------:R-:W-:Y:S01]  /*c990*/  @!PT LDS RZ, [RZ] ;  /* 0x00000000fffff984 */ /* 0x000fe20000000800 */
[----:B------:R0:W-:Y:S04]  /*c9a0*/  LDGSTS.E.BYPASS.LTC128B.128 [R4+0x2c00], desc[UR36][R2.64], !P2 ;  /* 0x02c0000002047fae */ /* 0x0001e8000d101d64 */
[----:B------:R0:W-:Y:S04]  /*c9b0*/  LDGSTS.E.BYPASS.LTC128B.128 [R4+0x5c00], desc[UR36][R2.64+0x80], !P1 ;  /* 0x05c0008002047fae */ /* 0x0001e8000c901d64 */
[----:B------:R0:W-:Y:S01]  /*c9c0*/  LDGSTS.E.BYPASS.LTC128B.128 [R4+0x8c00], desc[UR36][R2.64+0x100], !P0 ;  /* 0x08c0010002047fae */ /* 0x0001e2000c101d64 */
[----:B------:R-:W-:Y:S01]  /*c9d0*/  PLOP3.LUT P0, PT, PT, PT, PT, 0x80, 0x0 ;  /* 0x000000000000781c */ /* 0x000fe20003f0f070 */
[----:B------:R-:W-:-:S12]  /*c9e0*/  NOP ;  /* 0x0000000000007918 */ /* 0x000fd80000000000 */
.L_x_73:
        /* <DEDUP_REMOVED lines=10> */
.L_x_74:
[----:B------:R1:W-:Y:S02]  /*ca90*/  SYNCS.ARRIVE.TRANS64.A1T0 RZ, [R0+URZ+0x30850], RZ ;  /* 0x030850ff00ff79a7 */ /* 0x0003e4000810003f */
[----:B-1----:R-:W-:-:S05]  /*caa0*/  VIADD R0, R26, 0x1 ;  /* 0x000000011a007836 */ /* 0x002fca0000000000 */
[----:B------:R-:W-:-:S04]  /*cab0*/  ISETP.NE.AND P0, PT, R0, 0x2, PT ;  /* 0x000000020000780c */ /* 0x000fc80003f05270 */
[----:B0-----:R-:W-:Y:S02]  /*cac0*/  SEL R3, RZ, 0x1, P0 ;  /* 0x00000001ff037807 */ /* 0x001fe40000000000 */
[----:B------:R-:W-:Y:S02]  /*cad0*/  SEL R0, R0, RZ, P0 ;  /* 0x000000ff00007207 */ /* 0x000fe40000000000 */
[----:B------:R-:W-:-:S07]  /*cae0*/  LOP3.LUT R28, R28, R3, RZ, 0x3c, !PT ;  /* 0x000000031c1c7212 */ /* 0x000fce00078e3cff */
.L_x_40:
[----:B------:R-:W0:Y:S01]  /*caf0*/  S2R R3, SR_CgaCtaId ;  /* 0x0000000000037919 */ /* 0x000e220000008800 */
[----:B------:R-:W-:Y:S02]  /*cb00*/  MOV R2, 0x400 ;  /* 0x0000040000027802 */ /* 0x000fe40000000f00 */
[----:B------:R-:W-:Y:S02]  /*cb10*/  SHF.L.U32 R6, R6, 0x1f, RZ ;  /* 0x0000001f06067819 */ /* 0x000fe400000006ff */
[----:B0-----:R-:W-:-:S04]  /*cb20*/  LEA R7, R3, R2, 0x18 ;  /* 0x0000000203077211 */ /* 0x001fc800078ec0ff */
[----:B------:R-:W0:Y:S02]  /*cb30*/  SYNCS.PHASECHK.TRANS64.TRYWAIT P0, [R7+URZ+0x30820], R6 ;  /* 0x03082006070075a7 */ /* 0x000e24000800017f */
[----:B0-----:R-:W-:Y:S05]  /*cb40*/  @!P0 BRA `(.L_x_75) ;  /* 0x0000003000408947 */ /* 0x001fea0003800000 */
.L_x_166:
[----:B------:R-:W-:-:S03]  /*cb50*/  UMOV UR4, 0xffffffff ;  /* 0xffffffff00047882 */ /* 0x000fc60000000000 */
[----:B------:R-:W-:Y:S05]  /*cb60*/  BRA.DIV UR4, `(.L_x_76) ;  /* 0x00000032044c7947 */ /* 0x000fea000b800000 */
[----:B------:R-:W1:Y:S02]  /*cb70*/  S2R R2, SR_TID.X ;  /* 0x0000000000027919 */ /* 0x000e640000002100 */
[----:B-1----:R-:W-:-:S04]  /*cb80*/  SHF.R.U32.HI R2, RZ, 0x5, R2 ;  /* 0x00000005ff027819 */ /* 0x002fc80000011602 */
[----:B------:R-:W-:-:S05]  /*cb90*/  LOP3.LUT R2, R2, 0x3, RZ, 0xc0, !PT ;  /* 0x0000000302027812 */ /* 0x000fca00078ec0ff */
[----:B------:R1:W2:Y:S02]  /*cba0*/  SHFL.IDX PT, R14, R2, RZ, 0x1f ;  /* 0x00001fff020e7589 */ /* 0x0002a400000e0000 */
.L_x_169:
[----:B--2---:R-:W-:-:S13]  /*cbb0*/  ISETP.NE.AND P0, PT, R14, RZ, PT ;  /* 0x000000ff0e00720c */ /* 0x004fda0003f05270 */
[----:B------:R-:W-:Y:S05]  /*cbc0*/  @P0 BRA `(.L_x_8) ;  /* 0x0000000000900947 */ /* 0x000fea0003800000 */
[----:B------:R-:W-:-:S03]  /*cbd0*/  UMOV UR4, 0xffffffff ;  /* 0xffffffff00047882 */ /* 0x000fc60000000000 */
[----:B------:R-:W-:Y:S05]  /*cbe0*/  BRA.DIV UR4, `(.L_x_77) ;  /* 0x0000003204607947 */ /* 0x000fea000b800000 */
[----:B------:R-:W-:-:S13]  /*cbf0*/  ELECT P6, URZ, PT ;  /* 0x00000000003f782f */ /* 0x000fda00038c0000 */
.L_x_172:
[----:B------:R-:W-:Y:S05]  /*cc00*/  @!P6 BRA `(.L_x_8) ;  /* 0x000000000080e947 */ /* 0x000fea0003800000 */
[----:B-1----:R-:W2:Y:S02]  /*cc10*/  LDL R2, [R1+0x4] ;  /* 0x0000040001027983 */ /* 0x002ea40000100800 */
[----:B--2---:R-:W-:-:S13]  /*cc20*/  R2UR UR4, R2 ;  /* 0x00000000020472ca */ /* 0x004fda00000e0000 */
[----:B------:R-:W-:-:S06]  /*cc30*/  ULOP3.LUT UR4, UR4, 0x2, URZ, 0xfc, !UPT ;  /* 0x0000000204047892 */ /* 0x000fcc000f8efc3f */
[----:B------:R-:W-:-:S04]  /*cc40*/  MOV R2, UR4 ;  /* 0x0000000400027c02 */ /* 0x000fc80008000f00 */
[----:B------:R-:W-:-:S13]  /*cc50*/  ISETP.NE.AND P0, PT, R2, 0x3, PT ;  /* 0x000000030200780c */ /* 0x000fda0003f05270 */
[----:B------:R-:W-:Y:S05]  /*cc60*/  @!P0 BRA `(.L_x_78) ;  /* 0x0000000000048947 */ /* 0x000fea0003800000 */
[----:B------:R-:W-:Y:S01]  /*cc70*/  BPT.TRAP 0x1 ;  /* 0x000000040000795c */ /* 0x000fe20000300000 */
.L_x_78:
[----:B------:R-:W-:Y:S01]  /*cc80*/  IMAD R5, R0, 0x8, R7 ;  /* 0x0000000800057824 */ /* 0x000fe200078e0207 */
[----:B------:R-:W-:Y:S02]  /*cc90*/  SHF.L.U32 R2, R28, 0x1f, RZ ;  /* 0x0000001f1c027819 */ /* 0x000fe400000006ff */
[----:B------:R-:W-:Y:S02]  /*cca0*/  IADD3 R0, R0, 0x1, RZ ;  /* 0x0000000100007810 */ /* 0x000fe40007ffe0ff */
[----:B------:R-:W1:Y:S02]  /*ccb0*/  SYNCS.PHASECHK.TRANS64.TRYWAIT P1, [R5+URZ+0x30840], R2 ;  /* 0x03084002050075a7 */ /* 0x000e64000802017f */
[----:B------:R-:W-:-:S04]  /*ccc0*/  ISETP.NE.AND P2, PT, R0, 0x2, PT ;  /* 0x000000020000780c */ /* 0x000fc80003f45270 */
[----:B------:R-:W-:Y:S01]  /*ccd0*/  SEL R3, RZ, 0x1, P2 ;  /* 0x00000001ff037807 */ /* 0x000fe20001000000 */
[----:B-1----:R-:W-:Y:S08]  /*cce0*/  @!P1 BRA `(.L_x_79) ;  /* 0x0000003000409947 */ /* 0x002ff00003800000 */
.L_x_173:
[----:B------:R-:W-:Y:S02]  /*ccf0*/  SEL R0, R0, RZ, P2 ;  /* 0x000000ff00007207 */ /* 0x000fe40001000000 */
[----:B------:R-:W-:Y:S01]  /*cd00*/  LOP3.LUT R3, R28, R3, RZ, 0x3c, !PT ;  /* 0x000000031c037212 */ /* 0x000fe200078e3cff */
[----:B------:R-:W-:Y:S06]  /*cd10*/  @!P0 BRA `(.L_x_80) ;  /* 0x0000000000048947 */ /* 0x000fec0003800000 */
[----:B------:R-:W-:Y:S01]  /*cd20*/  BPT.TRAP 0x1 ;  /* 0x000000040000795c */ /* 0x000fe20000300000 */
.L_x_80:
[----:B0-----:R-:W-:Y:S01]  /*cd30*/  IMAD R7, R0, 0x8, R7 ;  /* 0x0000000800077824 */ /* 0x001fe200078e0207 */
[----:B------:R-:W-:-:S04]  /*cd40*/  SHF.L.U32 R0, R3, 0x1f, RZ ;  /* 0x0000001f03007819 */ /* 0x000fc800000006ff */
[----:B------:R-:W0:Y:S02]  /*cd50*/  SYNCS.PHASECHK.TRANS64.TRYWAIT P1, [R7+URZ+0x30840], R0 ;  /* 0x03084000070075a7 */ /* 0x000e24000802017f */
[----:B0-----:R-:W-:Y:S05]  /*cd60*/  @!P1 BRA `(.L_x_81) ;  /* 0x0000003000349947 */ /* 0x001fea0003800000 */
.L_x_174:
[----:B------:R-:W-:Y:S05]  /*cd70*/  @!P0 BRA `(.L_x_82) ;  /* 0x0000000000048947 */ /* 0x000fea0003800000 */
[----:B------:R-:W-:Y:S01]  /*cd80*/  BPT.TRAP 0x1 ;  /* 0x000000040000795c */ /* 0x000fe20000300000 */
.L_x_82:
[----:B------:R-:W2:Y:S02]  /*cd90*/  SYNCS.PHASECHK.TRANS64.TRYWAIT P1, [R5+URZ+0x30860], R2 ;  /* 0x03086002050075a7 */ /* 0x000ea4000802017f */
[----:B--2---:R-:W-:Y:S05]  /*cda0*/  @!P1 BRA `(.L_x_83) ;  /* 0x0000003000389947 */ /* 0x004fea0003800000 */
.L_x_175:
[----:B------:R-:W-:Y:S05]  /*cdb0*/  @!P0 BRA `(.L_x_84) ;  /* 0x0000000000048947 */ /* 0x000fea0003800000 */
[----:B------:R-:W-:Y:S01]  /*cdc0*/  BPT.TRAP 0x1 ;  /* 0x000000040000795c */ /* 0x000fe20000300000 */
.L_x_84:
[----:B---3--:R3:W4:Y:S02]  /*cdd0*/  SYNCS.PHASECHK.TRANS64.TRYWAIT P0, [R7+URZ+0x30860], R0 ;  /* 0x03086000070075a7 */ /* 0x008724000800017f */
[----:B----4-:R-:W-:Y:S05]  /*cde0*/  @!P0 NANOSLEEP.SYNCS 0x989680 ;  /* 0x009896800000895d */ /* 0x010fea0003900000 */
[----:B------:R-:W4:Y:S02]  /*cdf0*/  @!P0 SYNCS.PHASECHK.TRANS64 P0, [R7+URZ+0x30860], R0 ;  /* 0x03086000070085a7 */ /* 0x000f24000800007f */
[----:B----4-:R-:W-:Y:S05]  /*ce00*/  @!P0 BRA `(.L_x_84) ;  /* 0xfffffffc00f08947 */ /* 0x010fea000383ffff */
.L_x_8:
[----:B------:R-:W-:Y:S05]  /*ce10*/  BSYNC B6 ;  /* 0x0000000000067941 */ /* 0x000fea0003800000 */
.L_x_5:
[----:B------:R-:W-:Y:S05]  /*ce20*/  EXIT ;  /* 0x000000000000794d */ /* 0x000fea0003800000 */
.L_x_12:
[----:B0-----:R-:W-:-:S04]  /*ce30*/  MOV R3, UR38 ;  /* 0x0000002600037c02 */ /* 0x001fc80008000f00 */
[----:B------:R0:W1:Y:S03]  /*ce40*/  SYNCS.PHASECHK.TRANS64.TRYWAIT P0, [R3+URZ+0x30800], R0 ;  /* 0x03080000030075a7 */ /* 0x000066000800017f */
[----:B-1----:R-:W-:Y:S05]  /*ce50*/  @!P0 NANOSLEEP.SYNCS 0x989680 ;  /* 0x009896800000895d */ /* 0x002fea0003900000 */
[----:B------:R-:W1:Y:S02]  /*ce60*/  @!P0 SYNCS.PHASECHK.TRANS64 P0, [R3+URZ+0x30800], R0 ;  /* 0x03080000030085a7 */ /* 0x000e64000800007f */
[----:B-1----:R-:W-:Y:S05]  /*ce70*/  @!P0 BRA `(.L_x_12) ;  /* 0xfffffffc00ec8947 */ /* 0x002fea000383ffff */
[----:B------:R-:W-:Y:S05]  /*ce80*/  BRA `(.L_x_85) ;  /* 0xffffff4400347947 */ /* 0x000fea000383ffff */
.L_x_16:
[----:B0-----:R-:W-:-:S04]  /*ce90*/  IMAD.U32 R3, RZ, RZ, UR38 ;  /* 0x00000026ff037e24 */ /* 0x001fc8000f8e00ff */
[----:B------:R0:W2:Y:S03]  /*cea0*/  SYNCS.PHASECHK.TRANS64.TRYWAIT P1, [R3+URZ+0x30830], R0 ;  /* 0x03083000030075a7 */ /* 0x0000a6000802017f */
[----:B--2---:R-:W-:Y:S05]  /*ceb0*/  @!P1 NANOSLEEP.SYNCS 0x989680 ;  /* 0x009896800000995d */ /* 0x004fea0003900000 */
[----:B------:R-:W2:Y:S02]  /*cec0*/  @!P1 SYNCS.PHASECHK.TRANS64 P1, [R3+URZ+0x30830], R0 ;  /* 0x03083000030095a7 */ /* 0x000ea4000802007f */
[----:B--2---:R-:W-:Y:S05]  /*ced0*/  @!P1 BRA `(.L_x_16) ;  /* 0xfffffffc00ec9947 */ /* 0x004fea000383ffff */
[----:B------:R-:W-:Y:S05]  /*cee0*/  BRA `(.L_x_15) ;  /* 0xffffff4400587947 */ /* 0x000fea000383ffff */
.L_x_22:
[----:B-1----:R-:W-:-:S04]  /*cef0*/  MOV R5, UR61 ;  /* 0x0000003d00057c02 */ /* 0x002fc80008000f00 */
[----:B------:R1:W2:Y:S03]  /*cf00*/  SYNCS.PHASECHK.TRANS64.TRYWAIT P1, [R5+URZ+0x30830], R4 ;  /* 0x03083004050075a7 */ /* 0x0002a6000802017f */
[----:B--2---:R-:W-:Y:S05]  /*cf10*/  @!P1 NANOSLEEP.SYNCS 0x989680 ;  /* 0x009896800000995d */ /* 0x004fea0003900000 */
[----:B------:R-:W2:Y:S02]  /*cf20*/  @!P1 SYNCS.PHASECHK.TRANS64 P1, [R5+URZ+0x30830], R4 ;  /* 0x03083004050095a7 */ /* 0x000ea4000802007f */
[----:B--2---:R-:W-:Y:S05]  /*cf30*/  @!P1 BRA `(.L_x_22) ;  /* 0xfffffffc00ec9947 */ /* 0x004fea000383ffff */
[----:B------:R-:W-:Y:S05]  /*cf40*/  BRA `(.L_x_21) ;  /* 0xffffff70001c7947 */ /* 0x000fea000383ffff */
.L_x_26:
[----:B-1----:R-:W-:-:S04]  /*cf50*/  IMAD.U32 R5, RZ, RZ, UR4 ;  /* 0x00000004ff057e24 */ /* 0x002fc8000f8e00ff */
[----:B------:R1:W3:Y:S03]  /*cf60*/  SYNCS.PHASECHK.TRANS64.TRYWAIT P1, [R5+URZ+0x30850], R0 ;  /* 0x03085000050075a7 */ /* 0x0002e6000802017f */
[----:B---3--:R-:W-:Y:S05]  /*cf70*/  @!P1 NANOSLEEP.SYNCS 0x989680 ;  /* 0x009896800000995d */ /* 0x008fea0003900000 */
[----:B------:R-:W3:Y:S02]  /*cf80*/  @!P1 SYNCS.PHASECHK.TRANS64 P1, [R5+URZ+0x30850], R0 ;  /* 0x03085000050095a7 */ /* 0x000ee4000802007f */
[----:B---3--:R-:W-:Y:S05]  /*cf90*/  @!P1 BRA `(.L_x_26) ;  /* 0xfffffffc00ec9947 */ /* 0x008fea000383ffff */
[----:B------:R-:W-:Y:S05]  /*cfa0*/  BRA `(.L_x_25) ;  /* 0xffffff7800ac7947 */ /* 0x000fea000383ffff */
.L_x_33:
[----:B-1----:R-:W-:-:S04]  /*cfb0*/  MOV R7, UR5 ;  /* 0x0000000500077c02 */ /* 0x002fc80008000f00 */
[----:B------:R1:W2:Y:S03]  /*cfc0*/  SYNCS.PHASECHK.TRANS64.TRYWAIT P1, [R7+URZ+0x30850], R0 ;  /* 0x03085000070075a7 */ /* 0x0002a6000802017f */
[----:B--2---:R-:W-:Y:S05]  /*cfd0*/  @!P1 NANOSLEEP.SYNCS 0x989680 ;  /* 0x009896800000995d */ /* 0x004fea0003900000 */
[----:B------:R-:W2:Y:S02]  /*cfe0*/  @!P1 SYNCS.PHASECHK.TRANS64 P1, [R7+URZ+0x30850], R0 ;  /* 0x03085000070095a7 */ /* 0x000ea4000802007f */
[----:B--2---:R-:W-:Y:S05]  /*cff0*/  @!P1 BRA `(.L_x_33) ;  /* 0xfffffffc00ec9947 */ /* 0x004fea000383ffff */
[----:B------:R-:W-:Y:S05]  /*d000*/  BRA `(.L_x_32) ;  /* 0xffffff9800487947 */ /* 0x000fea000383ffff */
.L_x_45:
[----:B------:R-:W-:Y:S01]  /*d010*/  IMAD.MOV.U32 R13, RZ, RZ, R18 ;  /* 0x000000ffff0d7224 */ /* 0x000fe200078e0012 */
[----:B------:R-:W-:Y:S01]  /*d020*/  MOV R12, RZ ;  /* 0x000000ff000c7202 */ /* 0x000fe20000000f00 */
[----:B------:R-:W-:Y:S01]  /*d030*/  IMAD.MOV.U32 R11, RZ, RZ, 0x1f ;  /* 0x0000001fff0b7424 */ /* 0x000fe200078e00ff */
[----:B------:R-:W-:-:S07]  /*d040*/  MOV R15, 0xffffffff ;  /* 0xffffffff000f7802 */ /* 0x000fce0000000f00 */
[----:B-----5:R-:W-:Y:S05]  /*d050*/  WARPSYNC.COLLECTIVE R15, `(.L_x_86) ;  /* 0x000000000f087348 */ /* 0x020fea0003c00000 */
[----:B------:R0:W1:Y:S02]  /*d060*/  SHFL.IDX P6, R14, R13, R12, R11 ;  /* 0x0000000c0d0e7389 */ /* 0x00006400000c000b */
[----:B01---5:R-:W-:Y:S01]  /*d070*/  ENDCOLLECTIVE ;  /* 0x000000000000791b */ /* 0x023fe20003800000 */
.L_x_86:
[----:B------:R-:W-:Y:S05]  /*d080*/  BRA `(.L_x_87) ;  /* 0xffffffcc00607947 */ /* 0x000fea000383ffff */
.L_x_47:
[----:B0-----:R-:W-:-:S04]  /*d090*/  IMAD.U32 R3, RZ, RZ, UR44 ;  /* 0x0000002cff037e24 */ /* 0x001fc8000f8e00ff */
[----:B------:R0:W1:Y:S03]  /*d0a0*/  SYNCS.PHASECHK.TRANS64.TRYWAIT P0, [R3+URZ+0x30840], R2 ;  /* 0x03084002030075a7 */ /* 0x000066000800017f */
[----:B-1----:R-:W-:Y:S05]  /*d0b0*/  @!P0 NANOSLEEP.SYNCS 0x989680 ;  /* 0x009896800000895d */ /* 0x002fea0003900000 */
[----:B------:R-:W1:Y:S02]  /*d0c0*/  @!P0 SYNCS.PHASECHK.TRANS64 P0, [R3+URZ+0x30840], R2 ;  /* 0x03084002030085a7 */ /* 0x000e64000800007f */
[----:B-1----:R-:W-:Y:S05]  /*d0d0*/  @!P0 BRA `(.L_x_47) ;  /* 0xfffffffc00ec8947 */ /* 0x002fea000383ffff */
[----:B------:R-:W-:Y:S05]  /*d0e0*/  BRA `(.L_x_88) ;  /* 0xffffffd0006c7947 */ /* 0x000fea000383ffff */
.L_x_48:
[----:B------:R-:W-:Y:S01]  /*d0f0*/  BSSY B0, `(.L_x_89) ;  /* 0x0000008000007945 */ /* 0x000fe20003800000 */
[----:B------:R-:W-:Y:S01]  /*d100*/  MOV R13, R7 ;  /* 0x00000007000d7202 */ /* 0x000fe20000000f00 */
[----:B------:R-:W-:Y:S01]  /*d110*/  IMAD.MOV.U32 R12, RZ, RZ, RZ ;  /* 0x000000ffff0c7224 */ /* 0x000fe200078e00ff */
[----:B------:R-:W-:Y:S01]  /*d120*/  MOV R11, 0x181f ;  /* 0x0000181f000b7802 */ /* 0x000fe20000000f00 */
[----:B------:R-:W-:-:S07]  /*d130*/  IMAD.MOV.U32 R15, RZ, RZ, -0x1 ;  /* 0xffffffffff0f7424 */ /* 0x000fce00078e00ff */
[----:B------:R-:W-:Y:S05]  /*d140*/  WARPSYNC.COLLECTIVE R15, `(.L_x_90) ;  /* 0x000000000f087348 */ /* 0x000fea0003c00000 */
[----:B------:R0:W1:Y:S02]  /*d150*/  SHFL.IDX P6, R14, R13, R12, R11 ;  /* 0x0000000c0d0e7389 */ /* 0x00006400000c000b */
[----:B01----:R-:W-:Y:S01]  /*d160*/  ENDCOLLECTIVE ;  /* 0x000000000000791b */ /* 0x003fe20003800000 */
.L_x_90:
[----:B------:R-:W-:Y:S05]  /*d170*/  BSYNC B0 ;  /* 0x0000000000007941 */ /* 0x000fea0003800000 */
.L_x_89:
[----:B------:R-:W-:Y:S01]  /*d180*/  IMAD.MOV.U32 R13, RZ, RZ, R0 ;  /* 0x000000ffff0d7224 */ /* 0x000fe200078e0000 */
[----:B------:R-:W-:Y:S01]  /*d190*/  MOV R12, RZ ;  /* 0x000000ff000c7202 */ /* 0x000fe20000000f00 */
[----:B------:R-:W-:Y:S01]  /*d1a0*/  IMAD.MOV.U32 R11, RZ, RZ, 0x181f ;  /* 0x0000181fff0b7424 */ /* 0x000fe200078e00ff */
[----:B------:R-:W-:Y:S02]  /*d1b0*/  MOV R15, 0xffffffff ;  /* 0xffffffff000f7802 */ /* 0x000fe40000000f00 */
[----:B------:R-:W-:Y:S02]  /*d1c0*/  MOV R3, R14 ;  /* 0x0000000e00037202 */ /* 0x000fe40000000f00 */
[----:B------:R-:W-:-:S07]  /*d1d0*/  @P0 LEA R9, R30, UR44, 0x1 ;  /* 0x0000002c1e090c11 */ /* 0x000fce000f8e08ff */
[----:B------:R-:W-:Y:S05]  /*d1e0*/  WARPSYNC.COLLECTIVE R15, `(.L_x_91) ;  /* 0x000000000f087348 */ /* 0x000fea0003c00000 */
[----:B------:R0:W1:Y:S02]  /*d1f0*/  SHFL.IDX P6, R14, R13, R12, R11 ;  /* 0x0000000c0d0e7389 */ /* 0x00006400000c000b */
[----:B01----:R-:W-:Y:S01]  /*d200*/  ENDCOLLECTIVE ;  /* 0x000000000000791b */ /* 0x003fe20003800000 */
.L_x_91:
[----:B------:R-:W-:Y:S01]  /*d210*/  MOV R13, R7 ;  /* 0x00000007000d7202 */ /* 0x000fe20000000f00 */
[----:B------:R-:W-:Y:S02]  /*d220*/  IMAD.MOV.U32 R12, RZ, RZ, 0x1 ;  /* 0x00000001ff0c7424 */ /* 0x000fe400078e00ff */
[----:B------:R-:W-:-:S07]  /*d230*/  IMAD.MOV.U32 R2, RZ, RZ, R14 ;  /* 0x000000ffff027224 */ /* 0x000fce00078e000e */
[----:B------:R-:W-:Y:S05]  /*d240*/  WARPSYNC.COLLECTIVE R15, `(.L_x_92) ;  /* 0x000000000f087348 */ /* 0x000fea0003c00000 */
[----:B------:R0:W1:Y:S02]  /*d250*/  SHFL.IDX P6, R14, R13, R12, R11 ;  /* 0x0000000c0d0e7389 */ /* 0x00006400000c000b */
[----:B01----:R-:W-:Y:S01]  /*d260*/  ENDCOLLECTIVE ;  /* 0x000000000000791b */ /* 0x003fe20003800000 */
.L_x_92:
[----:B------:R-:W-:-:S05]  /*d270*/  @P0 IMAD.WIDE.U32 R2, R23, 0x2, R2 ;  /* 0x0000000217020825 */ /* 0x000fca00078e0002 */
[----:B------:R-:W-:Y:S01]  /*d280*/  @!PT LDS RZ, [RZ] ;  /* 0x00000000fffff984 */ /* 0x000fe20000000800 */
[----:B------:R-:W-:Y:S01]  /*d290*/  @!PT LDS RZ, [RZ] ;  /* 0x00000000fffff984 */ /* 0x000fe20000000800 */
[----:B------:R-:W-:Y:S01]  /*d2a0*/  @!PT LDS RZ, [RZ] ;  /* 0x00000000fffff984 */ /* 0x000fe20000000800 */
[----:B------:R0:W-:Y:S04]  /*d2b0*/  @P0 LDGSTS.E.BYPASS.LTC128B.128 [R9+0x1e400], desc[UR36][R2.64], !P3 ;  /* 0x1e40000002090fae */ /* 0x0001e8000d901d64 */
[----:B------:R0:W-:Y:S01]  /*d2c0*/  @P0 LDGSTS.E.BYPASS.LTC128B.128 [R9+0x21400], desc[UR36][R2.64+0x80], !P2 ;  /* 0x2140008002090fae */ /* 0x0001e2000d101d64 */
[----:B------:R-:W-:-:S03]  /*d2d0*/  IMAD.MOV.U32 R13, RZ, RZ, R0 ;  /* 0x000000ffff0d7224 */ /* 0x000fc600078e0000 */
[----:B------:R0:W-:Y:S01]  /*d2e0*/  @P0 LDGSTS.E.BYPASS.LTC128B.128 [R9+0x24400], desc[UR36][R2.64+0x100], !P1 ;  /* 0x2440010002090fae */ /* 0x0001e2000c901d64 */
[----:B------:R-:W-:Y:S02]  /*d2f0*/  ISETP.GE.AND P0, PT, R6, 0x11, PT ;  /* 0x000000110600780c */ /* 0x000fe40003f06270 */
[----:B------:R-:W-:-:S11]  /*d300*/  MOV R5, R14 ;  /* 0x0000000e00057202 */ /* 0x000fd60000000f00 */
[----:B0-----:R-:W-:Y:S05]  /*d310*/  WARPSYNC.COLLECTIVE R15, `(.L_x_93) ;  /* 0x000000000f087348 */ /* 0x001fea0003c00000 */
[----:B------:R1:W2:Y:S02]  /*d320*/  SHFL.IDX P6, R14, R13, R12, R11 ;  /* 0x0000000c0d0e7389 */ /* 0x0002a400000c000b */
[----:B012---:R-:W-:Y:S01]  /*d330*/  ENDCOLLECTIVE ;  /* 0x000000000000791b */ /* 0x007fe20003800000 */
.L_x_93:
[----:B------:R-:W-:Y:S01]  /*d340*/  @P0 LEA R21, R30, UR44, 0x1 ;  /* 0x0000002c1e150c11 */ /* 0x000fe2000f8e08ff */
[----:B------:R-:W-:Y:S01]  /*d350*/  IMAD.MOV.U32 R13, RZ, RZ, R7 ;  /* 0x000000ffff0d7224 */ /* 0x000fe200078e0007 */
[----:B------:R-:W-:Y:S02]  /*d360*/  MOV R12, 0x2 ;  /* 0x00000002000c7802 */ /* 0x000fe40000000f00 */
[----:B------:R-:W-:-:S07]  /*d370*/  MOV R4, R14 ;  /* 0x0000000e00047202 */ /* 0x000fce0000000f00 */
[----:B------:R-:W-:Y:S05]  /*d380*/  WARPSYNC.COLLECTIVE R15, `(.L_x_94) ;  /* 0x000000000f087348 */ /* 0x000fea0003c00000 */
[----:B------:R0:W1:Y:S02]  /*d390*/  SHFL.IDX P6, R14, R13, R12, R11 ;  /* 0x0000000c0d0e7389 */ /* 0x00006400000c000b */
[----:B01----:R-:W-:Y:S01]  /*d3a0*/  ENDCOLLECTIVE ;  /* 0x000000000000791b */ /* 0x003fe20003800000 */
.L_x_94:
[----:B------:R-:W-:-:S05]  /*d3b0*/  @P0 IMAD.WIDE.U32 R4, R23, 0x2, R4 ;  /* 0x0000000217040825 */ /* 0x000fca00078e0004 */
[----:B------:R-:W-:Y:S01]  /*d3c0*/  @!PT LDS RZ, [RZ] ;  /* 0x00000000fffff984 */ /* 0x000fe20000000800 */
[----:B------:R-:W-:Y:S01]  /*d3d0*/  @!PT LDS RZ, [RZ] ;  /* 0x00000000fffff984 */ /* 0x000fe20000000800 */
[----:B------:R-:W-:Y:S01]  /*d3e0*/  @!PT LDS RZ, [RZ] ;  /* 0x00000000fffff984 */ /* 0x000fe20000000800 */
[----:B------:R0:W-:Y:S04]  /*d3f0*/  @P0 LDGSTS.E.BYPASS.LTC128B.128 [R21+0x1ec00], desc[UR36][R4.64], !P3 ;  /* 0x1ec0000004150fae */ /* 0x0001e8000d901d64 */
[----:B------:R0:W-:Y:S01]  /*d400*/  @P0 LDGSTS.E.BYPASS.LTC128B.128 [R21+0x21c00], desc[UR36][R4.64+0x80], !P2 ;  /* 0x21c0008004150fae */ /* 0x0001e2000d101d64 */
[----:B------:R-:W-:-:S03]  /*d410*/  MOV R13, R0 ;  /* 0x00000000000d7202 */ /* 0x000fc60000000f00 */
[----:B------:R0:W-:Y:S01]  /*d420*/  @P0 LDGSTS.E.BYPASS.LTC128B.128 [R21+0x24c00], desc[UR36][R4.64+0x100], !P1 ;  /* 0x24c0010004150fae */ /* 0x0001e2000c901d64 */
[----:B------:R-:W-:Y:S01]  /*d430*/  ISETP.GE.AND P0, PT, R6, 0x21, PT ;  /* 0x000000210600780c */ /* 0x000fe20003f06270 */
[----:B------:R-:W-:-:S12]  /*d440*/  IMAD.MOV.U32 R8, RZ, RZ, R14 ;  /* 0x000000ffff087224 */ /* 0x000fd800078e000e */
[----:B0-----:R-:W-:Y:S05]  /*d450*/  WARPSYNC.COLLECTIVE R15, `(.L_x_95) ;  /* 0x000000000f087348 */ /* 0x001fea0003c00000 */
[----:B------:R1:W2:Y:S02]  /*d460*/  SHFL.IDX P6, R14, R13, R12, R11 ;  /* 0x0000000c0d0e7389 */ /* 0x0002a400000c000b */
[----:B012---:R-:W-:Y:S01]  /*d470*/  ENDCOLLECTIVE ;  /* 0x000000000000791b */ /* 0x007fe20003800000 */
.L_x_95:
[----:B------:R-:W-:Y:S02]  /*d480*/  MOV R3, R8 ;  /* 0x0000000800037202 */ /* 0x000fe40000000f00 */
[----:B------:R-:W-:Y:S01]  /*d490*/  @P0 LEA R25, R30, UR44, 0x1 ;  /* 0x0000002c1e190c11 */ /* 0x000fe2000f8e08ff */
[----:B------:R-:W-:Y:S01]  /*d4a0*/  IMAD.MOV.U32 R13, RZ, RZ, R7 ;  /* 0x000000ffff0d7224 */ /* 0x000fe200078e0007 */
[----:B------:R-:W-:Y:S01]  /*d4b0*/  MOV R12, 0x3 ;  /* 0x00000003000c7802 */ /* 0x000fe20000000f00 */
[----:B------:R-:W-:-:S07]  /*d4c0*/  IMAD.MOV.U32 R2, RZ, RZ, R14 ;  /* 0x000000ffff027224 */ /* 0x000fce00078e000e */
[----:B------:R-:W-:Y:S05]  /*d4d0*/  WARPSYNC.COLLECTIVE R15, `(.L_x_96) ;  /* 0x000000000f087348 */ /* 0x000fea0003c00000 */
[----:B------:R0:W1:Y:S02]  /*d4e0*/  SHFL.IDX P6, R14, R13, R12, R11 ;  /* 0x0000000c0d0e7389 */ /* 0x00006400000c000b */
[----:B01----:R-:W-:Y:S01]  /*d4f0*/  ENDCOLLECTIVE ;  /* 0x000000000000791b */ /* 0x003fe20003800000 */
.L_x_96:
        /* <DEDUP_REMOVED lines=13> */
.L_x_97:
[----:B------:R-:W-:Y:S01]  /*d5d0*/  IMAD.MOV.U32 R5, RZ, RZ, R9 ;  /* 0x000000ffff057224 */ /* 0x000fe200078e0009 */
[----:B------:R-:W-:Y:S02]  /*d5e0*/  @P0 LEA R9, R30, UR44, 0x1 ;  /* 0x0000002c1e090c11 */ /* 0x000fe4000f8e08ff */
[----:B------:R-:W-:Y:S01]  /*d5f0*/  MOV R13, R7 ;  /* 0x00000007000d7202 */ /* 0x000fe20000000f00 */
[----:B------:R-:W-:Y:S02]  /*d600*/  IMAD.MOV.U32 R12, RZ, RZ, 0x4 ;  /* 0x00000004ff0c7424 */ /* 0x000fe400078e00ff */
[----:B------:R-:W-:-:S07]  /*d610*/  IMAD.MOV.U32 R10, RZ, RZ, R14 ;  /* 0x000000ffff0a7224 */ /* 0x000fce00078e000e */
[----:B------:R-:W-:Y:S05]  /*d620*/  WARPSYNC.COLLECTIVE R15, `(.L_x_98) ;  /* 0x000000000f087348 */ /* 0x000fea0003c00000 */
[----:B------:R0:W1:Y:S02]  /*d630*/  SHFL.IDX P6, R14, R13, R12, R11 ;  /* 0x0000000c0d0e7389 */ /* 0x00006400000c000b */
[----:B01----:R-:W-:Y:S01]  /*d640*/  ENDCOLLECTIVE ;  /* 0x000000000000791b */ /* 0x003fe20003800000 */
.L_x_98:
[----:B------:R-:W-:-:S05]  /*d650*/  MOV R4, R10 ;  /* 0x0000000a00047202 */ /* 0x000fca0000000f00 */
[----:B------:R-:W-:-:S05]  /*d660*/  @P0 IMAD.WIDE.U32 R4, R23, 0x2, R4 ;  /* 0x0000000217040825 */ /* 0x000fca00078e0004 */
[----:B------:R-:W-:Y:S01]  /*d670*/  @!PT LDS RZ, [RZ] ;  /* 0x00000000fffff984 */ /* 0x000fe20000000800 */
[----:B------:R-:W-:Y:S01]  /*d680*/  @!PT LDS RZ, [RZ] ;  /* 0x00000000fffff984 */ /* 0x000fe20000000800 */
[----:B------:R-:W-:Y:S01]  /*d690*/  @!PT LDS RZ, [RZ] ;  /* 0x00000000fffff984 */ /* 0x000fe20000000800 */
[----:B------:R0:W-:Y:S01]  /*d6a0*/  @P0 LDGSTS.E.BYPASS.LTC128B.128 [R9+0x1fc00], desc[UR36][R4.64], !P3 ;  /* 0x1fc0000004090fae */ /* 0x0001e2000d901d64 */
[----:B------:R-:W-:-:S03]  /*d6b0*/  IMAD.MOV.U32 R13, RZ, RZ, R0 ;  /* 0x000000ffff0d7224 */ /* 0x000fc600078e0000 */
[----:B------:R0:W-:Y:S04]  /*d6c0*/  @P0 LDGSTS.E.BYPASS.LTC128B.128 [R9+0x22c00], desc[UR36][R4.64+0x80], !P2 ;  /* 0x22c0008004090fae */ /* 0x0001e8000d101d64 */
[----:B------:R0:W-:Y:S01]  /*d6d0*/  @P0 LDGSTS.E.BYPASS.LTC128B.128 [R9+0x25c00], desc[UR36][R4.64+0x100], !P1 ;  /* 0x25c0010004090fae */ /* 0x0001e2000c901d64 */
[----:B------:R-:W-:Y:S02]  /*d6e0*/  ISETP.GE.AND P0, PT, R6, 0x41, PT ;  /* 0x000000410600780c */ /* 0x000fe40003f06270 */
[----:B------:R-:W-:-:S11]  /*d6f0*/  MOV R8, R14 ;  /* 0x0000000e00087202 */ /* 0x000fd60000000f00 */
[----:B0-----:R-:W-:Y:S05]  /*d700*/  WARPSYNC.COLLECTIVE R15, `(.L_x_99) ;  /* 0x000000000f087348 */ /* 0x001fea0003c00000 */
[----:B------:R1:W2:Y:S02]  /*d710*/  SHFL.IDX P6, R14, R13, R12, R11 ;  /* 0x0000000c0d0e7389 */ /* 0x0002a400000c000b */
[----:B012---:R-:W-:Y:S01]  /*d720*/  ENDCOLLECTIVE ;  /* 0x000000000000791b */ /* 0x007fe20003800000 */
.L_x_99:
[----:B------:R-:W-:Y:S01]  /*d730*/  IMAD.MOV.U32 R3, RZ, RZ, R8 ;  /* 0x000000ffff037224 */ /* 0x000fe200078e0008 */
[----:B------:R-:W-:Y:S02]  /*d740*/  @P0 LEA R21, R30, UR44, 0x1 ;  /* 0x0000002c1e150c11 */ /* 0x000fe4000f8e08ff */
[----:B------:R-:W-:Y:S01]  /*d750*/  MOV R13, R7 ;  /* 0x00000007000d7202 */ /* 0x000fe20000000f00 */
[----:B------:R-:W-:Y:S01]  /*d760*/  IMAD.MOV.U32 R12, RZ, RZ, 0x5 ;  /* 0x00000005ff0c7424 */ /* 0x000fe200078e00ff */
[----:B------:R-:W-:-:S07]  /*d770*/  MOV R2, R14 ;  /* 0x0000000e00027202 */ /* 0x000fce0000000f00 */
[----:B------:R-:W-:Y:S05]  /*d780*/  WARPSYNC.COLLECTIVE R15, `(.L_x_100) ;  /* 0x000000000f087348 */ /* 0x000fea0003c00000 */
[----:B------:R0:W1:Y:S02]  /*d790*/  SHFL.IDX P6, R14, R13, R12, R11 ;  /* 0x0000000c0d0e7389 */ /* 0x00006400000c000b */
[----:B01----:R-:W-:Y:S01]  /*d7a0*/  ENDCOLLECTIVE ;  /* 0x000000000000791b */ /* 0x003fe20003800000 */
.L_x_100:
        /* <DEDUP_REMOVED lines=8> */
[----:B------:R-:W-:-:S07]  /*d830*/  MOV R7, R14 ;  /* 0x0000000e00077202 */ /* 0x000fce0000000f00 */
[----:B0-----:R-:W-:Y:S05]  /*d840*/  WARPSYNC.COLLECTIVE R15, `(.L_x_101) ;  /* 0x000000000f087348 */ /* 0x001fea0003c00000 */
[----:B------:R1:W2:Y:S02]  /*d850*/  SHFL.IDX P6, R14, R13, R12, R11 ;  /* 0x0000000c0d0e7389 */ /* 0x0002a400000c000b */
[----:B012---:R-:W-:Y:S01]  /*d860*/  ENDCOLLECTIVE ;  /* 0x000000000000791b */ /* 0x007fe20003800000 */
.L_x_101:
[----:B------:R-:W-:Y:S05]  /*d870*/  BRA `(.L_x_102) ;  /* 0xffffffcc00d07947 */ /* 0x000fea000383ffff */
.L_x_51:
[----:B------:R-:W-:Y:S01]  /*d880*/  MOV R13, R8 ;  /* 0x00000008000d7202 */ /* 0x000fe20000000f00 */
[----:B------:R-:W-:Y:S01]  /*d890*/  IMAD.MOV.U32 R12, RZ, RZ, RZ ;  /* 0x000000ffff0c7224 */ /* 0x000fe200078e00ff */
[----:B------:R-:W-:Y:S01]  /*d8a0*/  MOV R11, 0x181f ;  /* 0x0000181f000b7802 */ /* 0x000fe20000000f00 */
[----:B------:R-:W-:Y:S02]  /*d8b0*/  IMAD.MOV.U32 R15, RZ, RZ, -0x1 ;  /* 0xffffffffff0f7424 */ /* 0x000fe400078e00ff */
[----:B------:R-:W-:-:S07]  /*d8c0*/  IMAD R7, R22, 0x80, R27 ;  /* 0x0000008016077824 */ /* 0x000fce00078e021b */
[----:B------:R-:W-:Y:S05]  /*d8d0*/  WARPSYNC.COLLECTIVE R15, `(.L_x_103) ;  /* 0x000000000f087348 */ /* 0x000fea0003c00000 */
[----:B------:R0:W1:Y:S02]  /*d8e0*/  SHFL.IDX P6, R14, R13, R12, R11 ;  /* 0x0000000c0d0e7389 */ /* 0x00006400000c000b */
[----:B01----:R-:W-:Y:S01]  /*d8f0*/  ENDCOLLECTIVE ;  /* 0x000000000000791b */ /* 0x003fe20003800000 */
.L_x_103:
[----:B------:R-:W-:Y:S01]  /*d900*/  IADD3 R5, R7, 0x10, RZ ;  /* 0x0000001007057810 */ /* 0x000fe20007ffe0ff */
[----:B------:R-:W-:Y:S01]  /*d910*/  IMAD.MOV.U32 R13, RZ, RZ, R0 ;  /* 0x000000ffff0d7224 */ /* 0x000fe200078e0000 */
[----:B------:R-:W-:-:S07]  /*d920*/  MOV R3, R14 ;  /* 0x0000000e00037202 */ /* 0x000fce0000000f00 */
[----:B------:R-:W-:Y:S05]  /*d930*/  WARPSYNC.COLLECTIVE R15, `(.L_x_104) ;  /* 0x000000000f087348 */ /* 0x000fea0003c00000 */
[----:B------:R0:W1:Y:S02]  /*d940*/  SHFL.IDX P6, R14, R13, R12, R11 ;  /* 0x0000000c0d0e7389 */ /* 0x00006400000c000b */
[----:B01----:R-:W-:Y:S01]  /*d950*/  ENDCOLLECTIVE ;  /* 0x000000000000791b */ /* 0x003fe20003800000 */
.L_x_104:
[----:B------:R-:W-:Y:S02]  /*d960*/  ULDC UR4, c[0x0][0x288] ;  /* 0x0000a20000047ab9 */ /* 0x000fe40000000800 */
[----:B------:R-:W-:-:S05]  /*d970*/  IMAD R6, R6, UR4, RZ ;  /* 0x0000000406067c24 */ /* 0x000fca000f8e02ff */
[----:B------:R-:W-:Y:S01]  /*d980*/  ISETP.GE.AND P1, PT, R7, R6, PT ;  /* 0x000000060700720c */ /* 0x000fe20003f26270 */
[----:B------:R-:W-:Y:S01]  /*d990*/  IMAD.MOV.U32 R13, RZ, RZ, R8 ;  /* 0x000000ffff0d7224 */ /* 0x000fe200078e0008 */
[----:B------:R-:W-:-:S11]  /*d9a0*/  MOV R12, 0x1 ;  /* 0x00000001000c7802 */ /* 0x000fd60000000f00 */
[----:B------:R-:W-:Y:S02]  /*d9b0*/  @!P1 LEA R9, R30, UR44, 0x1 ;  /* 0x0000002c1e099c11 */ /* 0x000fe4000f8e08ff */
[----:B------:R-:W-:-:S07]  /*d9c0*/  MOV R2, R14 ;  /* 0x0000000e00027202 */ /* 0x000fce0000000f00 */
[----:B------:R-:W-:Y:S05]  /*d9d0*/  WARPSYNC.COLLECTIVE R15, `(.L_x_105) ;  /* 0x000000000f087348 */ /* 0x000fea0003c00000 */
[----:B------:R0:W1:Y:S02]  /*d9e0*/  SHFL.IDX P6, R14, R13, R12, R11 ;  /* 0x0000000c0d0e7389 */ /* 0x00006400000c000b */
[----:B01----:R-:W-:Y:S01]  /*d9f0*/  ENDCOLLECTIVE ;  /* 0x000000000000791b */ /* 0x003fe20003800000 */
.L_x_105:
[----:B------:R-:W-:-:S05]  /*da00*/  @!P1 IMAD.WIDE.U32 R2, R23, 0x2, R2 ;  /* 0x0000000217029825 */ /* 0x000fca00078e0002 */
[----:B------:R-:W-:Y:S01]  /*da10*/  @!PT LDS RZ, [RZ] ;  /* 0x00000000fffff984 */ /* 0x000fe20000000800 */
[----:B------:R-:W-:Y:S01]  /*da20*/  @!PT LDS RZ, [RZ] ;  /* 0x00000000fffff984 */ /* 0x000fe20000000800 */
[----:B------:R-:W-:Y:S01]  /*da30*/  @!PT LDS RZ, [RZ] ;  /* 0x00000000fffff984 */ /* 0x000fe20000000800 */
[----:B------:R0:W-:Y:S04]  /*da40*/  @!P1 LDGSTS.E.BYPASS.LTC128B.128 [R9+0x12400], desc[UR36][R2.64], !P3 ;  /* 0x1240000002099fae */ /* 0x0001e8000d901d64 */
[----:B------:R0:W-:Y:S01]  /*da50*/  @!P1 LDGSTS.E.BYPASS.LTC128B.128 [R9+0x16400], desc[UR36][R2.64+0x80], !P2 ;  /* 0x1640008002099fae */ /* 0x0001e2000d101d64 */
[----:B------:R-:W-:-:S03]  /*da60*/  MOV R13, R0 ;  /* 0x00000000000d7202 */ /* 0x000fc60000000f00 */
[----:B------:R0:W-:Y:S01]  /*da70*/  @!P1 LDGSTS.E.BYPASS.LTC128B.128 [R9+0x1a400], desc[UR36][R2.64+0x100], !P0 ;  /* 0x1a40010002099fae */ /* 0x0001e2000c101d64 */
[----:B------:R-:W-:Y:S01]  /*da80*/  ISETP.GE.AND P1, PT, R5, R6, PT ;  /* 0x000000060500720c */ /* 0x000fe20003f26270 */
[----:B------:R-:W-:-:S12]  /*da90*/  IMAD.MOV.U32 R5, RZ, RZ, R14 ;  /* 0x000000ffff057224 */ /* 0x000fd800078e000e */
[----:B0-----:R-:W-:Y:S05]  /*daa0*/  WARPSYNC.COLLECTIVE R15, `(.L_x_106) ;  /* 0x000000000f087348 */ /* 0x001fea0003c00000 */
[----:B------:R1:W2:Y:S02]  /*dab0*/  SHFL.IDX P6, R14, R13, R12, R11 ;  /* 0x0000000c0d0e7389 */ /* 0x0002a400000c000b */
[----:B012---:R-:W-:Y:S01]  /*dac0*/  ENDCOLLECTIVE ;  /* 0x000000000000791b */ /* 0x007fe20003800000 */
.L_x_106:
[----:B------:R-:W-:Y:S02]  /*dad0*/  IADD3 R3, R7, 0x20, RZ ;  /* 0x0000002007037810 */ /* 0x000fe40007ffe0ff */
[----:B------:R-:W-:Y:S01]  /*dae0*/  @!P1 LEA R21, R30, UR44, 0x1 ;  /* 0x0000002c1e159c11 */ /* 0x000fe2000f8e08ff */
[----:B------:R-:W-:Y:S01]  /*daf0*/  IMAD.MOV.U32 R13, RZ, RZ, R8 ;  /* 0x000000ffff0d7224 */ /* 0x000fe200078e0008 */
[----:B------:R-:W-:Y:S01]  /*db00*/  MOV R12, 0x2 ;  /* 0x00000002000c7802 */ /* 0x000fe20000000f00 */
[----:B------:R-:W-:-:S07]  /*db10*/  IMAD.MOV.U32 R4, RZ, RZ, R14 ;  /* 0x000000ffff047224 */ /* 0x000fce00078e000e */
[----:B------:R-:W-:Y:S05]  /*db20*/  WARPSYNC.COLLECTIVE R15, `(.L_x_107) ;  /* 0x000000000f087348 */ /* 0x000fea0003c00000 */
[----:B------:R0:W1:Y:S02]  /*db30*/  SHFL.IDX P6, R14, R13, R12, R11 ;  /* 0x0000000c0d0e7389 */ /* 0x00006400000c000b */
[----:B01----:R-:W-:Y:S01]  /*db40*/  ENDCOLLECTIVE ;  /* 0x000000000000791b */ /* 0x003fe20003800000 */
.L_x_107:
        /* <DEDUP_REMOVED lines=13> */
.L_x_108:
        /* <DEDUP_REMOVED lines=8> */
.L_x_109:
        /* <DEDUP_REMOVED lines=13> */
.L_x_110:
        /* <DEDUP_REMOVED lines=8> */
.L_x_111:
        /* <DEDUP_REMOVED lines=13> */
.L_x_112:
        /* <DEDUP_REMOVED lines=8> */
.L_x_113:
        /* <DEDUP_REMOVED lines=13> */
.L_x_114:
        /* <DEDUP_REMOVED lines=8> */
.L_x_115:
        /* <DEDUP_REMOVED lines=13> */
.L_x_116:
[----:B------:R-:W-:Y:S02]  /*e160*/  @!P1 LEA R9, R30, UR44, 0x1 ;  /* 0x0000002c1e099c11 */ /* 0x000fe4000f8e08ff */
[----:B------:R-:W-:Y:S01]  /*e170*/  MOV R13, R8 ;  /* 0x00000008000d7202 */ /* 0x000fe20000000f00 */
[----:B------:R-:W-:Y:S02]  /*e180*/  IMAD.MOV.U32 R12, RZ, RZ, 0x7 ;  /* 0x00000007ff0c7424 */ /* 0x000fe400078e00ff */
[----:B------:R-:W-:-:S07]  /*e190*/  IMAD.MOV.U32 R2, RZ, RZ, R14 ;  /* 0x000000ffff027224 */ /* 0x000fce00078e000e */
[----:B------:R-:W-:Y:S05]  /*e1a0*/  WARPSYNC.COLLECTIVE R15, `(.L_x_117) ;  /* 0x000000000f087348 */ /* 0x000fea0003c00000 */
[----:B------:R0:W1:Y:S02]  /*e1b0*/  SHFL.IDX P6, R14, R13, R12, R11 ;  /* 0x0000000c0d0e7389 */ /* 0x00006400000c000b */
[----:B01----:R-:W-:Y:S01]  /*e1c0*/  ENDCOLLECTIVE ;  /* 0x000000000000791b */ /* 0x003fe20003800000 */
.L_x_117:
[----:B------:R-:W-:-:S05]  /*e1d0*/  @!P1 IMAD.WIDE.U32 R2, R23, 0x2, R2 ;  /* 0x0000000217029825 */ /* 0x000fca00078e0002 */
[----:B------:R-:W-:Y:S01]  /*e1e0*/  @!PT LDS RZ, [RZ] ;  /* 0x00000000fffff984 */ /* 0x000fe20000000800 */
[----:B------:R-:W-:Y:S01]  /*e1f0*/  @!PT LDS RZ, [RZ] ;  /* 0x00000000fffff984 */ /* 0x000fe20000000800 */
[----:B------:R-:W-:Y:S01]  /*e200*/  @!PT LDS RZ, [RZ] ;  /* 0x00000000fffff984 */ /* 0x000fe20000000800 */
[----:B------:R0:W-:Y:S04]  /*e210*/  @!P1 LDGSTS.E.BYPASS.LTC128B.128 [R9+0x15400], desc[UR36][R2.64], !P3 ;  /* 0x1540000002099fae */ /* 0x0001e8000d901d64 */
[----:B------:R0:W-:Y:S01]  /*e220*/  @!P1 LDGSTS.E.BYPASS.LTC128B.128 [R9+0x19400], desc[UR36][R2.64+0x80], !P2 ;  /* 0x1940008002099fae */ /* 0x0001e2000d101d64 */
[----:B------:R-:W-:-:S03]  /*e230*/  IMAD.MOV.U32 R13, RZ, RZ, R0 ;  /* 0x000000ffff0d7224 */ /* 0x000fc600078e0000 */
[----:B------:R0:W-:Y:S01]  /*e240*/  @!P1 LDGSTS.E.BYPASS.LTC128B.128 [R9+0x1d400], desc[UR36][R2.64+0x100], !P0 ;  /* 0x1d40010002099fae */ /* 0x0001e2000c101d64 */
[----:B------:R-:W-:-:S07]  /*e250*/  MOV R4, R14 ;  /* 0x0000000e00047202 */ /* 0x000fce0000000f00 */
[----:B0-----:R-:W-:Y:S05]  /*e260*/  WARPSYNC.COLLECTIVE R15, `(.L_x_118) ;  /* 0x000000000f087348 */ /* 0x001fea0003c00000 */
[----:B------:R1:W2:Y:S02]  /*e270*/  SHFL.IDX P6, R14, R13, R12, R11 ;  /* 0x0000000c0d0e7389 */ /* 0x0002a400000c000b */
[----:B012---:R-:W-:Y:S01]  /*e280*/  ENDCOLLECTIVE ;  /* 0x000000000000791b */ /* 0x007fe20003800000 */
.L_x_118:
[----:B------:R-:W-:Y:S05]  /*e290*/  BRA `(.L_x_119) ;  /* 0xffffffcc00b47947 */ /* 0x000fea000383ffff */
.L_x_54:
[----:B0-----:R-:W-:-:S04]  /*e2a0*/  MOV R3, UR44 ;  /* 0x0000002c00037c02 */ /* 0x001fc80008000f00 */
[----:B------:R0:W1:Y:S03]  /*e2b0*/  SYNCS.PHASECHK.TRANS64.TRYWAIT P0, [R3+URZ+0x30820], R0 ;  /* 0x03082000030075a7 */ /* 0x000066000800017f */
[----:B-1----:R-:W-:Y:S05]  /*e2c0*/  @!P0 NANOSLEEP.SYNCS 0x989680 ;  /* 0x009896800000895d */ /* 0x002fea0003900000 */
[----:B------:R-:W1:Y:S02]  /*e2d0*/  @!P0 SYNCS.PHASECHK.TRANS64 P0, [R3+URZ+0x30820], R0 ;  /* 0x03082000030085a7 */ /* 0x000e64000800007f */
[----:B-1----:R-:W-:Y:S05]  /*e2e0*/  @!P0 BRA `(.L_x_54) ;  /* 0xfffffffc00ec8947 */ /* 0x002fea000383ffff */
[----:B------:R-:W-:Y:S05]  /*e2f0*/  BRA `(.L_x_120) ;  /* 0xffffffcc00fc7947 */ /* 0x000fea000383ffff */
.L_x_58:
[----:B0-----:R0:W1:Y:S02]  /*e300*/  SYNCS.PHASECHK.TRANS64.TRYWAIT P0, [R19+URZ+0x30840], R2 ;  /* 0x03084002130075a7 */ /* 0x001064000800017f */
[----:B-1----:R-:W-:Y:S05]  /*e310*/  @!P0 NANOSLEEP.SYNCS 0x989680 ;  /* 0x009896800000895d */ /* 0x002fea0003900000 */
[----:B------:R-:W1:Y:S02]  /*e320*/  @!P0 SYNCS.PHASECHK.TRANS64 P0, [R19+URZ+0x30840], R2 ;  /* 0x03084002130085a7 */ /* 0x000e64000800007f */
[----:B-1----:R-:W-:Y:S05]  /*e330*/  @!P0 BRA `(.L_x_58) ;  /* 0xfffffffc00f08947 */ /* 0x002fea000383ffff */
[----:B------:R-:W-:Y:S05]  /*e340*/  BRA `(.L_x_121) ;  /* 0xffffffd000e47947 */ /* 0x000fea000383ffff */
.L_x_59:
[----:B------:R-:W-:Y:S01]  /*e350*/  BSSY B1, `(.L_x_122) ;  /* 0x0000008000017945 */ /* 0x000fe20003800000 */
[----:B------:R-:W-:Y:S01]  /*e360*/  IMAD.MOV.U32 R13, RZ, RZ, R24 ;  /* 0x000000ffff0d7224 */ /* 0x000fe200078e0018 */
[----:B------:R-:W-:Y:S01]  /*e370*/  MOV R12, RZ ;  /* 0x000000ff000c7202 */ /* 0x000fe20000000f00 */
[----:B------:R-:W-:Y:S01]  /*e380*/  IMAD.MOV.U32 R11, RZ, RZ, 0x181f ;  /* 0x0000181fff0b7424 */ /* 0x000fe200078e00ff */
[----:B------:R-:W-:-:S07]  /*e390*/  MOV R15, 0xffffffff ;  /* 0xffffffff000f7802 */ /* 0x000fce0000000f00 */
[----:B------:R-:W-:Y:S05]  /*e3a0*/  WARPSYNC.COLLECTIVE R15, `(.L_x_123) ;  /* 0x000000000f087348 */ /* 0x000fea0003c00000 */
[----:B------:R0:W1:Y:S02]  /*e3b0*/  SHFL.IDX P6, R14, R13, R12, R11 ;  /* 0x0000000c0d0e7389 */ /* 0x00006400000c000b */
[----:B01----:R-:W-:Y:S01]  /*e3c0*/  ENDCOLLECTIVE ;  /* 0x000000000000791b */ /* 0x003fe20003800000 */
.L_x_123:
[----:B------:R-:W-:Y:S05]  /*e3d0*/  BSYNC B1 ;  /* 0x0000000000017941 */ /* 0x000fea0003800000 */
.L_x_122:
[----:B------:R-:W-:Y:S01]  /*e3e0*/  MOV R13, R21 ;  /* 0x00000015000d7202 */ /* 0x000fe20000000f00 */
[----:B------:R-:W-:Y:S01]  /*e3f0*/  IMAD.MOV.U32 R12, RZ, RZ, RZ ;  /* 0x000000ffff0c7224 */ /* 0x000fe200078e00ff */
[----:B------:R-:W-:Y:S01]  /*e400*/  MOV R11, 0x181f ;  /* 0x0000181f000b7802 */ /* 0x000fe20000000f00 */
[----:B------:R-:W-:Y:S01]  /*e410*/  IMAD.MOV.U32 R3, RZ, RZ, R14 ;  /* 0x000000ffff037224 */ /* 0x000fe200078e000e */
[----:B------:R-:W-:Y:S01]  /*e420*/  MOV R15, 0xffffffff ;  /* 0xffffffff000f7802 */ /* 0x000fe20000000f00 */
[----:B------:R-:W-:Y:S01]  /*e430*/  IMAD.SHL.U32 R8, R23, 0x2, RZ ;  /* 0x0000000217087824 */ /* 0x000fe200078e00ff */
[----:B------:R-:W-:Y:S02]  /*e440*/  P2R R6, PR, RZ, 0x2 ;  /* 0x00000002ff067803 */ /* 0x000fe40000000000 */
[----:B------:R-:W-:-:S13]  /*e450*/  LOP3.LUT P1, RZ, R16, 0x4, RZ, 0xc0, !PT ;  /* 0x0000000410ff7812 */ /* 0x000fda000782c0ff */
[----:B------:R-:W-:Y:S05]  /*e460*/  WARPSYNC.COLLECTIVE R15, `(.L_x_124) ;  /* 0x000000000f087348 */ /* 0x000fea0003c00000 */
[----:B------:R0:W1:Y:S02]  /*e470*/  SHFL.IDX P6, R14, R13, R12, R11 ;  /* 0x0000000c0d0e7389 */ /* 0x00006400000c000b */
[----:B01----:R-:W-:Y:S01]  /*e480*/  ENDCOLLECTIVE ;  /* 0x000000000000791b */ /* 0x003fe20003800000 */
.L_x_124:
[----:B------:R-:W-:Y:S02]  /*e490*/  LEA R22, R22, UR44, 0x1 ;  /* 0x0000002c16167c11 */ /* 0x000fe4000f8e08ff */
[----:B------:R-:W-:Y:S01]  /*e4a0*/  MOV R13, R24 ;  /* 0x00000018000d7202 */ /* 0x000fe20000000f00 */
[----:B------:R-:W-:Y:S01]  /*e4b0*/  IMAD.MOV.U32 R12, RZ, RZ, 0x1 ;  /* 0x00000001ff0c7424 */ /* 0x000fe200078e00ff */
[----:B------:R-:W-:-:S13]  /*e4c0*/  IADD3 R2, P0, R14, R8, RZ ;  /* 0x000000080e027210 */ /* 0x000fda0007f1e0ff */
[----:B------:R-:W-:Y:S05]  /*e4d0*/  WARPSYNC.COLLECTIVE R15, `(.L_x_125) ;  /* 0x000000000f087348 */ /* 0x000fea0003c00000 */
[----:B------:R0:W1:Y:S02]  /*e4e0*/  SHFL.IDX P6, R14, R13, R12, R11 ;  /* 0x0000000c0d0e7389 */ /* 0x00006400000c000b */
[----:B01----:R-:W-:Y:S01]  /*e4f0*/  ENDCOLLECTIVE ;  /* 0x000000000000791b */ /* 0x003fe20003800000 */
.L_x_125:
[----:B------:R-:W-:-:S05]  /*e500*/  IMAD.X R3, RZ, RZ, R3, P0 ;  /* 0x000000ffff037224 */ /* 0x000fca00000e0603 */
[----:B------:R-:W-:Y:S01]  /*e510*/  @!PT LDS RZ, [RZ] ;  /* 0x00000000fffff984 */ /* 0x000fe20000000800 */
[----:B------:R-:W-:Y:S01]  /*e520*/  @!PT LDS RZ, [RZ] ;  /* 0x00000000fffff984 */ /* 0x000fe20000000800 */
[----:B------:R-:W-:Y:S01]  /*e530*/  @!PT LDS RZ, [RZ] ;  /* 0x00000000fffff984 */ /* 0x000fe20000000800 */
[----:B------:R0:W-:Y:S04]  /*e540*/  LDGSTS.E.BYPASS.LTC128B.128 [R22+0x1e400], desc[UR36][R2.64], !P1 ;  /* 0x1e40000002167fae */ /* 0x0001e8000c901d64 */
[----:B------:R0:W-:Y:S01]  /*e550*/  LDGSTS.E.BYPASS.LTC128B.128 [R22+0x21400], desc[UR36][R2.64+0x80], !P5 ;  /* 0x2140008002167fae */ /* 0x0001e2000e901d64 */
[----:B------:R-:W-:-:S03]  /*e560*/  IMAD.MOV.U32 R13, RZ, RZ, R21 ;  /* 0x000000ffff0d7224 */ /* 0x000fc600078e0015 */
[----:B------:R0:W-:Y:S01]  /*e570*/  LDGSTS.E.BYPASS.LTC128B.128 [R22+0x24400], desc[UR36][R2.64+0x100], !P4 ;  /* 0x2440010002167fae */ /* 0x0001e2000e101d64 */
[----:B------:R-:W-:-:S07]  /*e580*/  MOV R7, R14 ;  /* 0x0000000e00077202 */ /* 0x000fce0000000f00 */
[----:B0-----:R-:W-:Y:S05]  /*e590*/  WARPSYNC.COLLECTIVE R15, `(.L_x_126) ;  /* 0x000000000f087348 */ /* 0x001fea0003c00000 */
[----:B------:R1:W2:Y:S02]  /*e5a0*/  SHFL.IDX P6, R14, R13, R12, R11 ;  /* 0x0000000c0d0e7389 */ /* 0x0002a400000c000b */
[----:B012---:R-:W-:Y:S01]  /*e5b0*/  ENDCOLLECTIVE ;  /* 0x000000000000791b */ /* 0x007fe20003800000 */
.L_x_126:
[----:B------:R-:W-:Y:S01]  /*e5c0*/  IMAD.MOV.U32 R13, RZ, RZ, R24 ;  /* 0x000000ffff0d7224 */ /* 0x000fe200078e0018 */
[----:B------:R-:W-:Y:S02]  /*e5d0*/  MOV R12, 0x2 ;  /* 0x00000002000c7802 */ /* 0x000fe40000000f00 */
[----:B------:R-:W-:-:S13]  /*e5e0*/  IADD3 R2, P0, R14, R8, RZ ;  /* 0x000000080e027210 */ /* 0x000fda0007f1e0ff */
[----:B------:R-:W-:Y:S05]  /*e5f0*/  WARPSYNC.COLLECTIVE R15, `(.L_x_127) ;  /* 0x000000000f087348 */ /* 0x000fea0003c00000 */
[----:B------:R0:W1:Y:S02]  /*e600*/  SHFL.IDX P6, R14, R13, R12, R11 ;  /* 0x0000000c0d0e7389 */ /* 0x00006400000c000b */
[----:B01----:R-:W-:Y:S01]  /*e610*/  ENDCOLLECTIVE ;  /* 0x000000000000791b */ /* 0x003fe20003800000 */
.L_x_127:
[----:B------:R-:W-:-:S05]  /*e620*/  IADD3.X R3, RZ, R7, RZ, P0, !PT ;  /* 0x00000007ff037210 */ /* 0x000fca00007fe4ff */
[----:B------:R-:W-:Y:S01]  /*e630*/  @!PT LDS RZ, [RZ] ;  /* 0x00000000fffff984 */ /* 0x000fe20000000800 */
[----:B------:R-:W-:Y:S01]  /*e640*/  @!PT LDS RZ, [RZ] ;  /* 0x00000000fffff984 */ /* 0x000fe20000000800 */
[----:B------:R-:W-:Y:S01]  /*e650*/  @!PT LDS RZ, [RZ] ;  /* 0x00000000fffff984 */ /* 0x000fe20000000800 */
[----:B------:R0:W-:Y:S04]  /*e660*/  LDGSTS.E.BYPASS.LTC128B.128 [R22+0x1ec00], desc[UR36][R2.64], !P1 ;  /* 0x1ec0000002167fae */ /* 0x0001e8000c901d64 */
[----:B------:R0:W-:Y:S01]  /*e670*/  LDGSTS.E.BYPASS.LTC128B.128 [R22+0x21c00], desc[UR36][R2.64+0x80], !P5 ;  /* 0x21c0008002167fae */ /* 0x0001e2000e901d64 */
[----:B------:R-:W-:-:S03]  /*e680*/  MOV R13, R21 ;  /* 0x00000015000d7202 */ /* 0x000fc60000000f00 */
[----:B------:R0:W-:Y:S01]  /*e690*/  LDGSTS.E.BYPASS.LTC128B.128 [R22+0x24c00], desc[UR36][R2.64+0x100], !P4 ;  /* 0x24c0010002167fae */ /* 0x0001e2000e101d64 */
[----:B------:R-:W-:-:S07]  /*e6a0*/  IMAD.MOV.U32 R7, RZ, RZ, R14 ;  /* 0x000000ffff077224 */ /* 0x000fce00078e000e */
[----:B0-----:R-:W-:Y:S05]  /*e6b0*/  WARPSYNC.COLLECTIVE R15, `(.L_x_128) ;  /* 0x000000000f087348 */ /* 0x001fea0003c00000 */
[----:B------:R1:W2:Y:S02]  /*e6c0*/  SHFL.IDX P6, R14, R13, R12, R11 ;  /* 0x0000000c0d0e7389 */ /* 0x0002a400000c000b */
[----:B012---:R-:W-:Y:S01]  /*e6d0*/  ENDCOLLECTIVE ;  /* 0x000000000000791b */ /* 0x007fe20003800000 */
.L_x_128:
[----:B------:R-:W-:Y:S01]  /*e6e0*/  IMAD.MOV.U32 R13, RZ, RZ, R24 ;  /* 0x000000ffff0d7224 */ /* 0x000fe200078e0018 */
[----:B------:R-:W-:Y:S01]  /*e6f0*/  MOV R12, 0x3 ;  /* 0x00000003000c7802 */ /* 0x000fe20000000f00 */
[----:B------:R-:W-:-:S07]  /*e700*/  IMAD.MOV.U32 R10, RZ, RZ, R14 ;  /* 0x000000ffff0a7224 */ /* 0x000fce00078e000e */
[----:B------:R-:W-:Y:S05]  /*e710*/  WARPSYNC.COLLECTIVE R15, `(.L_x_129) ;  /* 0x000000000f087348 */ /* 0x000fea0003c00000 */
[----:B------:R0:W1:Y:S02]  /*e720*/  SHFL.IDX P6, R14, R13, R12, R11 ;  /* 0x0000000c0d0e7389 */ /* 0x00006400000c000b */
[----:B01----:R-:W-:Y:S01]  /*e730*/  ENDCOLLECTIVE ;  /* 0x000000000000791b */ /* 0x003fe20003800000 */
.L_x_129:
[----:B------:R-:W-:-:S04]  /*e740*/  IADD3 R2, P0, R10, R8, RZ ;  /* 0x000000080a027210 */ /* 0x000fc80007f1e0ff */
[----:B------:R-:W-:-:S05]  /*e750*/  IADD3.X R3, RZ, R7, RZ, P0, !PT ;  /* 0x00000007ff037210 */ /* 0x000fca00007fe4ff */
[----:B------:R-:W-:Y:S01]  /*e760*/  @!PT LDS RZ, [RZ] ;  /* 0x00000000fffff984 */ /* 0x000fe20000000800 */
[----:B------:R-:W-:Y:S01]  /*e770*/  @!PT LDS RZ, [RZ] ;  /* 0x00000000fffff984 */ /* 0x000fe20000000800 */
[----:B------:R-:W-:Y:S01]  /*e780*/  @!PT LDS RZ, [RZ] ;  /* 0x00000000fffff984 */ /* 0x000fe20000000800 */
[----:B------:R-:W-:Y:S01]  /*e790*/  LDGSTS.E.BYPASS.LTC128B.128 [R22+0x1f400], desc[UR36][R2.64], !P1 ;  /* 0x1f40000002167fae */ /* 0x000fe2000c901d64 */
[----:B------:R-:W-:-:S03]  /*e7a0*/  MOV R13, R21 ;  /* 0x00000015000d7202 */ /* 0x000fc60000000f00 */
[----:B------:R-:W-:Y:S04]  /*e7b0*/  LDGSTS.E.BYPASS.LTC128B.128 [R22+0x22400], desc[UR36][R2.64+0x80], !P5 ;  /* 0x2240008002167fae */ /* 0x000fe8000e901d64 */
[----:B------:R0:W-:Y:S02]  /*e7c0*/  LDGSTS.E.BYPASS.LTC128B.128 [R22+0x25400], desc[UR36][R2.64+0x100], !P4 ;  /* 0x2540010002167fae */ /* 0x0001e4000e101d64 */
[----:B0-----:R-:W-:-:S07]  /*e7d0*/  IMAD.MOV.U32 R3, RZ, RZ, R14 ;  /* 0x000000ffff037224 */ /* 0x001fce00078e000e */
[----:B------:R-:W-:Y:S05]  /*e7e0*/  WARPSYNC.COLLECTIVE R15, `(.L_x_130) ;  /* 0x000000000f087348 */ /* 0x000fea0003c00000 */
[----:B------:R0:W1:Y:S02]  /*e7f0*/  SHFL.IDX P6, R14, R13, R12, R11 ;  /* 0x0000000c0d0e7389 */ /* 0x00006400000c000b */
[----:B01----:R-:W-:Y:S01]  /*e800*/  ENDCOLLECTIVE ;  /* 0x000000000000791b */ /* 0x003fe20003800000 */
.L_x_130:
[----:B------:R-:W-:Y:S01]  /*e810*/  IMAD.MOV.U32 R13, RZ, RZ, R24 ;  /* 0x000000ffff0d7224 */ /* 0x000fe200078e0018 */
[----:B------:R-:W-:Y:S01]  /*e820*/  MOV R12, 0x4 ;  /* 0x00000004000c7802 */ /* 0x000fe20000000f00 */
[----:B------:R-:W-:-:S07]  /*e830*/  IMAD.MOV.U32 R2, RZ, RZ, R14 ;  /* 0x000000ffff027224 */ /* 0x000fce00078e000e */
[----:B------:R-:W-:Y:S05]  /*e840*/  WARPSYNC.COLLECTIVE R15, `(.L_x_131) ;  /* 0x000000000f087348 */ /* 0x000fea0003c00000 */
[----:B------:R0:W1:Y:S02]  /*e850*/  SHFL.IDX P6, R14, R13, R12, R11 ;  /* 0x0000000c0d0e7389 */ /* 0x00006400000c000b */
[----:B01----:R-:W-:Y:S01]  /*e860*/  ENDCOLLECTIVE ;  /* 0x000000000000791b */ /* 0x003fe20003800000 */
.L_x_131:
        /* <DEDUP_REMOVED lines=13> */
.L_x_132:
[----:B------:R-:W-:Y:S01]  /*e940*/  IMAD.MOV.U32 R13, RZ, RZ, R24 ;  /* 0x000000ffff0d7224 */ /* 0x000fe200078e0018 */
[----:B------:R-:W-:Y:S01]  /*e950*/  MOV R12, 0x5 ;  /* 0x00000005000c7802 */ /* 0x000fe20000000f00 */
[----:B------:R-:W-:-:S07]  /*e960*/  IMAD.MOV.U32 R2, RZ, RZ, R14 ;  /* 0x000000ffff027224 */ /* 0x000fce00078e000e */
[----:B------:R-:W-:Y:S05]  /*e970*/  WARPSYNC.COLLECTIVE R15, `(.L_x_133) ;  /* 0x000000000f087348 */ /* 0x000fea0003c00000 */
[----:B------:R0:W1:Y:S02]  /*e980*/  SHFL.IDX P6, R14, R13, R12, R11 ;  /* 0x0000000c0d0e7389 */ /* 0x00006400000c000b */
[----:B01----:R-:W-:Y:S01]  /*e990*/  ENDCOLLECTIVE ;  /* 0x000000000000791b */ /* 0x003fe20003800000 */
.L_x_133:
[----:B------:R-:W-:-:S04]  /*e9a0*/  IADD3 R2, P0, R2, R8, RZ ;  /* 0x0000000802027210 */ /* 0x000fc80007f1e0ff */
[----:B------:R-:W-:-:S05]  /*e9b0*/  IADD3.X R3, RZ, R3, RZ, P0, !PT ;  /* 0x00000003ff037210 */ /* 0x000fca00007fe4ff */
[----:B------:R-:W-:Y:S01]  /*e9c0*/  @!PT LDS RZ, [RZ] ;  /* 0x00000000fffff984 */ /* 0x000fe20000000800 */
[----:B------:R-:W-:Y:S01]  /*e9d0*/  @!PT LDS RZ, [RZ] ;  /* 0x00000000fffff984 */ /* 0x000fe20000000800 */
[----:B------:R-:W-:Y:S01]  /*e9e0*/  @!PT LDS RZ, [RZ] ;  /* 0x00000000fffff984 */ /* 0x000fe20000000800 */
[----:B------:R0:W-:Y:S01]  /*e9f0*/  LDGSTS.E.BYPASS.LTC128B.128 [R22+0x20400], desc[UR36][R2.64], !P1 ;  /* 0x2040000002167fae */ /* 0x0001e2000c901d64 */
[----:B------:R-:W-:Y:S02]  /*ea00*/  ISETP.NE.AND P1, PT, R6, RZ, PT ;  /* 0x000000ff0600720c */ /* 0x000fe40003f25270 */
[----:B------:R-:W-:Y:S01]  /*ea10*/  MOV R13, R21 ;  /* 0x00000015000d7202 */ /* 0x000fe20000000f00 */
[----:B------:R0:W-:Y:S04]  /*ea20*/  LDGSTS.E.BYPASS.LTC128B.128 [R22+0x23400], desc[UR36][R2.64+0x80], !P5 ;  /* 0x2340008002167fae */ /* 0x0001e8000e901d64 */
[----:B------:R0:W-:Y:S01]  /*ea30*/  LDGSTS.E.BYPASS.LTC128B.128 [R22+0x26400], desc[UR36][R2.64+0x100], !P4 ;  /* 0x2640010002167fae */ /* 0x0001e2000e101d64 */
[----:B------:R-:W-:-:S07]  /*ea40*/  IMAD.MOV.U32 R24, RZ, RZ, R14 ;  /* 0x000000ffff187224 */ /* 0x000fce00078e000e */
[----:B0-----:R-:W-:Y:S05]  /*ea50*/  WARPSYNC.COLLECTIVE R15, `(.L_x_134) ;  /* 0x000000000f087348 */ /* 0x001fea0003c00000 */
[----:B------:R1:W2:Y:S02]  /*ea60*/  SHFL.IDX P6, R14, R13, R12, R11 ;  /* 0x0000000c0d0e7389 */ /* 0x0002a400000c000b */
[----:B012---:R-:W-:Y:S01]  /*ea70*/  ENDCOLLECTIVE ;  /* 0x000000000000791b */ /* 0x007fe20003800000 */
.L_x_134:
[----:B------:R-:W-:Y:S05]  /*ea80*/  BRA `(.L_x_135) ;  /* 0xffffffd000307947 */ /* 0x000fea000383ffff */
.L_x_64:
[----:B0-----:R0:W2:Y:S02]  /*ea90*/  SYNCS.PHASECHK.TRANS64.TRYWAIT P0, [R6+URZ+0x30860], R3 ;  /* 0x03086003060075a7 */ /* 0x0010a4000800017f */
[----:B--2---:R-:W-:Y:S05]  /*eaa0*/  @!P0 NANOSLEEP.SYNCS 0x989680 ;  /* 0x009896800000895d */ /* 0x004fea0003900000 */
[----:B------:R-:W2:Y:S02]  /*eab0*/  @!P0 SYNCS.PHASECHK.TRANS64 P0, [R6+URZ+0x30860], R3 ;  /* 0x03086003060085a7 */ /* 0x000ea4000800007f */
[----:B--2---:R-:W-:Y:S05]  /*eac0*/  @!P0 BRA `(.L_x_64) ;  /* 0xfffffffc00f08947 */ /* 0x004fea000383ffff */
[----:B------:R-:W-:Y:S05]  /*ead0*/  BRA `(.L_x_136) ;  /* 0xffffffd000947947 */ /* 0x000fea000383ffff */
.L_x_65:
[----:B------:R-:W-:Y:S01]  /*eae0*/  BSSY B1, `(.L_x_137) ;  /* 0x0000008000017945 */ /* 0x000fe20003800000 */
[----:B------:R-:W-:Y:S01]  /*eaf0*/  IMAD.MOV.U32 R13, RZ, RZ, R18 ;  /* 0x000000ffff0d7224 */ /* 0x000fe200078e0012 */
[----:B------:R-:W-:Y:S01]  /*eb00*/  MOV R12, RZ ;  /* 0x000000ff000c7202 */ /* 0x000fe20000000f00 */
[----:B------:R-:W-:Y:S01]  /*eb10*/  IMAD.MOV.U32 R11, RZ, RZ, 0x181f ;  /* 0x0000181fff0b7424 */ /* 0x000fe200078e00ff */
[----:B------:R-:W-:-:S07]  /*eb20*/  MOV R15, 0xffffffff ;  /* 0xffffffff000f7802 */ /* 0x000fce0000000f00 */
[----:B01----:R-:W-:Y:S05]  /*eb30*/  WARPSYNC.COLLECTIVE R15, `(.L_x_138) ;  /* 0x000000000f087348 */ /* 0x003fea0003c00000 */
[----:B------:R2:W3:Y:S02]  /*eb40*/  SHFL.IDX P6, R14, R13, R12, R11 ;  /* 0x0000000c0d0e7389 */ /* 0x0004e400000c000b */
[----:B0123--:R-:W-:Y:S01]  /*eb50*/  ENDCOLLECTIVE ;  /* 0x000000000000791b */ /* 0x00ffe20003800000 */
.L_x_138:
[----:B------:R-:W-:Y:S05]  /*eb60*/  BSYNC B1 ;  /* 0x0000000000017941 */ /* 0x000fea0003800000 */
.L_x_137:
[----:B------:R-:W-:Y:S01]  /*eb70*/  MOV R13, R17 ;  /* 0x00000011000d7202 */ /* 0x000fe20000000f00 */
[----:B------:R-:W-:Y:S01]  /*eb80*/  IMAD.MOV.U32 R12, RZ, RZ, RZ ;  /* 0x000000ffff0c7224 */ /* 0x000fe200078e00ff */
[----:B------:R-:W-:Y:S01]  /*eb90*/  MOV R11, 0x181f ;  /* 0x0000181f000b7802 */ /* 0x000fe20000000f00 */
[----:B------:R-:W-:Y:S01]  /*eba0*/  IMAD.MOV.U32 R15, RZ, RZ, -0x1 ;  /* 0xffffffffff0f7424 */ /* 0x000fe200078e00ff */
[----:B------:R-:W-:Y:S01]  /*ebb0*/  LEA R7, R7, UR44, 0x1 ;  /* 0x0000002c07077c11 */ /* 0x000fe2000f8e08ff */
[----:B------:R-:W-:-:S07]  /*ebc0*/  IMAD.MOV.U32 R3, RZ, RZ, R14 ;  /* 0x000000ffff037224 */ /* 0x000fce00078e000e */
[----:B------:R-:W-:Y:S05]  /*ebd0*/  WARPSYNC.COLLECTIVE R15, `(.L_x_139) ;  /* 0x000000000f087348 */ /* 0x000fea0003c00000 */
[----:B------:R0:W1:Y:S02]  /*ebe0*/  SHFL.IDX P6, R14, R13, R12, R11 ;  /* 0x0000000c0d0e7389 */ /* 0x00006400000c000b */
[----:B01----:R-:W-:Y:S01]  /*ebf0*/  ENDCOLLECTIVE ;  /* 0x000000000000791b */ /* 0x003fe20003800000 */
.L_x_139:
[----:B------:R-:W-:Y:S01]  /*ec00*/  IMAD.MOV.U32 R13, RZ, RZ, R18 ;  /* 0x000000ffff0d7224 */ /* 0x000fe200078e0012 */
[----:B------:R-:W-:Y:S02]  /*ec10*/  MOV R12, 0x1 ;  /* 0x00000001000c7802 */ /* 0x000fe40000000f00 */
[----:B------:R-:W-:-:S13]  /*ec20*/  IADD3 R2, P0, R14, R9, RZ ;  /* 0x000000090e027210 */ /* 0x000fda0007f1e0ff */
[----:B------:R-:W-:Y:S05]  /*ec30*/  WARPSYNC.COLLECTIVE R15, `(.L_x_140) ;  /* 0x000000000f087348 */ /* 0x000fea0003c00000 */
[----:B------:R0:W1:Y:S02]  /*ec40*/  SHFL.IDX P6, R14, R13, R12, R11 ;  /* 0x0000000c0d0e7389 */ /* 0x00006400000c000b */
[----:B01----:R-:W-:Y:S01]  /*ec50*/  ENDCOLLECTIVE ;  /* 0x000000000000791b */ /* 0x003fe20003800000 */
.L_x_140:
[----:B------:R-:W-:Y:S02]  /*ec60*/  IADD3.X R3, RZ, R3, RZ, P0, !PT ;  /* 0x00000003ff037210 */ /* 0x000fe400007fe4ff */
[----:B------:R-:W-:Y:S02]  /*ec70*/  ISETP.LT.OR P0, PT, R0, 0x1, P3 ;  /* 0x000000010000780c */ /* 0x000fe40001f01670 */
[----:B------:R-:W-:-:S11]  /*ec80*/  MOV R13, R17 ;  /* 0x00000011000d7202 */ /* 0x000fd60000000f00 */
[----:B------:R-:W-:Y:S01]  /*ec90*/  @!PT LDS RZ, [RZ] ;  /* 0x00000000fffff984 */ /* 0x000fe20000000800 */
[----:B------:R-:W-:Y:S01]  /*eca0*/  @!PT LDS RZ, [RZ] ;  /* 0x00000000fffff984 */ /* 0x000fe20000000800 */
[----:B------:R-:W-:Y:S01]  /*ecb0*/  @!PT LDS RZ, [RZ] ;  /* 0x00000000fffff984 */ /* 0x000fe20000000800 */
[----:B------:R0:W-:Y:S01]  /*ecc0*/  LDGSTS.E.BYPASS.LTC128B.128 [R7+0x400], desc[UR36][R2.64], !P0 ;  /* 0x0040000002077fae */ /* 0x0001e2000c101d64 */
[----:B------:R-:W-:Y:S01]  /*ecd0*/  ISETP.LT.OR P0, PT, R0, 0x1, P2 ;  /* 0x000000010000780c */ /* 0x000fe20001701670 */
[----:B------:R-:W-:-:S12]  /*ece0*/  IMAD.MOV.U32 R8, RZ, RZ, R14 ;  /* 0x000000ffff087224 */ /* 0x000fd800078e000e */
[----:B0-----:R-:W-:Y:S05]  /*ecf0*/  WARPSYNC.COLLECTIVE R15, `(.L_x_141) ;  /* 0x000000000f087348 */ /* 0x001fea0003c00000 */
[----:B------:R1:W2:Y:S02]  /*ed00*/  SHFL.IDX P6, R14, R13, R12, R11 ;  /* 0x0000000c0d0e7389 */ /* 0x0002a400000c000b */
[----:B012---:R-:W-:Y:S01]  /*ed10*/  ENDCOLLECTIVE ;  /* 0x000000000000791b */ /* 0x007fe20003800000 */
.L_x_141:
[----:B------:R-:W-:Y:S01]  /*ed20*/  @!PT LDS RZ, [RZ] ;  /* 0x00000000fffff984 */ /* 0x000fe20000000800 */
[----:B------:R-:W-:Y:S01]  /*ed30*/  @!PT LDS RZ, [RZ] ;  /* 0x00000000fffff984 */ /* 0x000fe20000000800 */
[----:B------:R-:W-:Y:S01]  /*ed40*/  @!PT LDS RZ, [RZ] ;  /* 0x00000000fffff984 */ /* 0x000fe20000000800 */
[----:B------:R-:W-:Y:S01]  /*ed50*/  LDGSTS.E.BYPASS.LTC128B.128 [R7+0x3400], desc[UR36][R2.64+0x80], !P0 ;  /* 0x0340008002077fae */ /* 0x000fe2000c101d64 */
[----:B------:R-:W-:Y:S02]  /*ed60*/  ISETP.LT.OR P0, PT, R0, 0x1, P1 ;  /* 0x000000010000780c */ /* 0x000fe40000f01670 */
[----:B------:R-:W-:Y:S01]  /*ed70*/  MOV R13, R18 ;  /* 0x00000012000d7202 */ /* 0x000fe20000000f00 */
[----:B------:R-:W-:-:S10]  /*ed80*/  IMAD.MOV.U32 R12, RZ, RZ, 0x2 ;  /* 0x00000002ff0c7424 */ /* 0x000fd400078e00ff */
[----:B------:R0:W-:Y:S02]  /*ed90*/  LDGSTS.E.BYPASS.LTC128B.128 [R7+0x6400], desc[UR36][R2.64+0x100], !P0 ;  /* 0x0640010002077fae */ /* 0x0001e4000c101d64 */
[----:B0-----:R-:W-:-:S13]  /*eda0*/  IADD3 R2, P0, R14, R9, RZ ;  /* 0x000000090e027210 */ /* 0x001fda0007f1e0ff */
[----:B------:R-:W-:Y:S05]  /*edb0*/  WARPSYNC.COLLECTIVE R15, `(.L_x_142) ;  /* 0x000000000f087348 */ /* 0x000fea0003c00000 */
[----:B------:R0:W1:Y:S02]  /*edc0*/  SHFL.IDX P6, R14, R13, R12, R11 ;  /* 0x0000000c0d0e7389 */ /* 0x00006400000c000b */
[----:B01----:R-:W-:Y:S01]  /*edd0*/  ENDCOLLECTIVE ;  /* 0x000000000000791b */ /* 0x003fe20003800000 */
.L_x_142:
[----:B------:R-:W-:Y:S01]  /*ede0*/  IMAD.X R3, RZ, RZ, R8, P0 ;  /* 0x000000ffff037224 */ /* 0x000fe200000e0608 */
[----:B------:R-:W-:Y:S01]  /*edf0*/  ISETP.LT.OR P0, PT, R0, 0x11, P3 ;  /* 0x000000110000780c */ /* 0x000fe20001f01670 */
[----:B------:R-:W-:-:S12]  /*ee00*/  IMAD.MOV.U32 R13, RZ, RZ, R17 ;  /* 0x000000ffff0d7224 */ /* 0x000fd800078e0011 */
[----:B------:R-:W-:Y:S01]  /*ee10*/  @!PT LDS RZ, [RZ] ;  /* 0x00000000fffff984 */ /* 0x000fe20000000800 */
[----:B------:R-:W-:Y:S01]  /*ee20*/  @!PT LDS RZ, [RZ] ;  /* 0x00000000fffff984 */ /* 0x000fe20000000800 */
[----:B------:R-:W-:Y:S01]  /*ee30*/  @!PT LDS RZ, [RZ] ;  /* 0x00000000fffff984 */ /* 0x000fe20000000800 */
[----:B------:R0:W-:Y:S01]  /*ee40*/  LDGSTS.E.BYPASS.LTC128B.128 [R7+0xc00], desc[UR36][R2.64], !P0 ;  /* 0x00c0000002077fae */ /* 0x0001e2000c101d64 */
[----:B------:R-:W-:Y:S02]  /*ee50*/  ISETP.LT.OR P0, PT, R0, 0x11, P2 ;  /* 0x000000110000780c */ /* 0x000fe40001701670 */
[----:B------:R-:W-:-:S11]  /*ee60*/  MOV R8, R14 ;  /* 0x0000000e00087202 */ /* 0x000fd60000000f00 */
[----:B0-----:R-:W-:Y:S05]  /*ee70*/  WARPSYNC.COLLECTIVE R15, `(.L_x_143) ;  /* 0x000000000f087348 */ /* 0x001fea0003c00000 */
[----:B------:R1:W2:Y:S02]  /*ee80*/  SHFL.IDX P6, R14, R13, R12, R11 ;  /* 0x0000000c0d0e7389 */ /* 0x0002a400000c000b */
[----:B012---:R-:W-:Y:S01]  /*ee90*/  ENDCOLLECTIVE ;  /* 0x000000000000791b */ /* 0x007fe20003800000 */
.L_x_143:
[----:B------:R-:W-:Y:S01]  /*eea0*/  @!PT LDS RZ, [RZ] ;  /* 0x00000000fffff984 */ /* 0x000fe20000000800 */
[----:B------:R-:W-:Y:S01]  /*eeb0*/  @!PT LDS RZ, [RZ] ;  /* 0x00000000fffff984 */ /* 0x000fe20000000800 */
[----:B------:R-:W-:Y:S01]  /*eec0*/  @!PT LDS RZ, [RZ] ;  /* 0x00000000fffff984 */ /* 0x000fe20000000800 */
[----:B------:R-:W-:Y:S01]  /*eed0*/  LDGSTS.E.BYPASS.LTC128B.128 [R7+0x3c00], desc[UR36][R2.64+0x80], !P0 ;  /* 0x03c0008002077fae */ /* 0x000fe2000c101d64 */
[----:B------:R-:W-:Y:S01]  /*eee0*/  ISETP.LT.OR P0, PT, R0, 0x11, P1 ;  /* 0x000000110000780c */ /* 0x000fe20000f01670 */
[----:B------:R-:W-:Y:S01]  /*eef0*/  IMAD.MOV.U32 R13, RZ, RZ, R18 ;  /* 0x000000ffff0d7224 */ /* 0x000fe200078e0012 */
[----:B------:R-:W-:-:S11]  /*ef00*/  MOV R12, 0x3 ;  /* 0x00000003000c7802 */ /* 0x000fd60000000f00 */
[----:B------:R0:W-:Y:S02]  /*ef10*/  LDGSTS.E.BYPASS.LTC128B.128 [R7+0x6c00], desc[UR36][R2.64+0x100], !P0 ;  /* 0x06c0010002077fae */ /* 0x0001e4000c101d64 */
[----:B0-----:R-:W-:-:S13]  /*ef20*/  IADD3 R2, P0, R14, R9, RZ ;  /* 0x000000090e027210 */ /* 0x001fda0007f1e0ff */
[----:B------:R-:W-:Y:S05]  /*ef30*/  WARPSYNC.COLLECTIVE R15, `(.L_x_144) ;  /* 0x000000000f087348 */ /* 0x000fea0003c00000 */
[----:B------:R0:W1:Y:S02]  /*ef40*/  SHFL.IDX P6, R14, R13, R12, R11 ;  /* 0x0000000c0d0e7389 */ /* 0x00006400000c000b */
[----:B01----:R-:W-:Y:S01]  /*ef50*/  ENDCOLLECTIVE ;  /* 0x000000000000791b */ /* 0x003fe20003800000 */
.L_x_144:
        /* <DEDUP_REMOVED lines=12> */
.L_x_145:
        /* <DEDUP_REMOVED lines=12> */
.L_x_146:
        /* <DEDUP_REMOVED lines=12> */
.L_x_147:
        /* <DEDUP_REMOVED lines=12> */
.L_x_148:
        /* <DEDUP_REMOVED lines=12> */
.L_x_149:
[----:B------:R-:W-:Y:S01]  /*f320*/  @!PT LDS RZ, [RZ] ;  /* 0x00000000fffff984 */ /* 0x000fe20000000800 */
[----:B------:R-:W-:Y:S01]  /*f330*/  @!PT LDS RZ, [RZ] ;  /* 0x00000000fffff984 */ /* 0x000fe20000000800 */
[----:B------:R-:W-:Y:S01]  /*f340*/  @!PT LDS RZ, [RZ] ;  /* 0x00000000fffff984 */ /* 0x000fe20000000800 */
[----:B------:R2:W-:Y:S01]  /*f350*/  LDGSTS.E.BYPASS.LTC128B.128 [R7+0x5400], desc[UR36][R2.64+0x80], !P0 ;  /* 0x0540008002077fae */ /* 0x0005e2000c101d64 */
[----:B------:R-:W-:-:S13]  /*f360*/  ISETP.LT.OR P0, PT, R0, 0x41, P1 ;  /* 0x000000410000780c */ /* 0x000fda0000f01670 */
[----:B------:R2:W-:Y:S01]  /*f370*/  LDGSTS.E.BYPASS.LTC128B.128 [R7+0x8400], desc[UR36][R2.64+0x100], !P0 ;  /* 0x0840010002077fae */ /* 0x0005e2000c101d64 */
[----:B------:R-:W-:Y:S05]  /*f380*/  BRA `(.L_x_150) ;  /* 0xffffffcc00507947 */ /* 0x000fea000383ffff */
.L_x_71:
[----:B0-----:R0:W1:Y:S02]  /*f390*/  SYNCS.PHASECHK.TRANS64.TRYWAIT P0, [R0+URZ+0x30860], R3 ;  /* 0x03086003000075a7 */ /* 0x001064000800017f */
[----:B-1----:R-:W-:Y:S05]  /*f3a0*/  @!P0 NANOSLEEP.SYNCS 0x989680 ;  /* 0x009896800000895d */ /* 0x002fea0003900000 */
[----:B------:R-:W1:Y:S02]  /*f3b0*/  @!P0 SYNCS.PHASECHK.TRANS64 P0, [R0+URZ+0x30860], R3 ;  /* 0x03086003000085a7 */ /* 0x000e64000800007f */
[----:B-1----:R-:W-:Y:S05]  /*f3c0*/  @!P0 BRA `(.L_x_71) ;  /* 0xfffffffc00f08947 */ /* 0x002fea000383ffff */
[----:B------:R-:W-:Y:S05]  /*f3d0*/  BRA `(.L_x_151) ;  /* 0xffffffd0004c7947 */ /* 0x000fea000383ffff */
.L_x_72:
[----:B------:R-:W-:Y:S01]  /*f3e0*/  BSSY B0, `(.L_x_152) ;  /* 0x0000008000007945 */ /* 0x000fe20003800000 */
[----:B------:R-:W-:Y:S01]  /*f3f0*/  IMAD.MOV.U32 R13, RZ, RZ, R18 ;  /* 0x000000ffff0d7224 */ /* 0x000fe200078e0012 */
[----:B------:R-:W-:Y:S01]  /*f400*/  MOV R12, RZ ;  /* 0x000000ff000c7202 */ /* 0x000fe20000000f00 */
[----:B------:R-:W-:Y:S01]  /*f410*/  IMAD.MOV.U32 R11, RZ, RZ, 0x181f ;  /* 0x0000181fff0b7424 */ /* 0x000fe200078e00ff */
[----:B------:R-:W-:-:S07]  /*f420*/  MOV R15, 0xffffffff ;  /* 0xffffffff000f7802 */ /* 0x000fce0000000f00 */
[----:B0-----:R-:W-:Y:S05]  /*f430*/  WARPSYNC.COLLECTIVE R15, `(.L_x_153) ;  /* 0x000000000f087348 */ /* 0x001fea0003c00000 */
[----:B------:R1:W2:Y:S02]  /*f440*/  SHFL.IDX P6, R14, R13, R12, R11 ;  /* 0x0000000c0d0e7389 */ /* 0x0002a400000c000b */
[----:B012---:R-:W-:Y:S01]  /*f450*/  ENDCOLLECTIVE ;  /* 0x000000000000791b */ /* 0x007fe20003800000 */
.L_x_153:
[----:B------:R-:W-:Y:S05]  /*f460*/  BSYNC B0 ;  /* 0x0000000000007941 */ /* 0x000fea0003800000 */
.L_x_152:
        /* <DEDUP_REMOVED lines=9> */
.L_x_154:
[----:B------:R-:W-:Y:S02]  /*f500*/  ULDC UR4, c[0x0][0x2f4] ;  /* 0x0000bd0000047ab9 */ /* 0x000fe40000000800 */
[----:B------:R-:W-:Y:S02]  /*f510*/  ISETP.GE.AND P1, PT, R34, UR4, PT ;  /* 0x0000000422007c0c */ /* 0x000fe4000bf26270 */
[----:B------:R-:W-:Y:S02]  /*f520*/  ISETP.GE.AND P0, PT, R33, UR4, PT ;  /* 0x0000000421007c0c */ /* 0x000fe4000bf06270 */
[----:B------:R-:W-:Y:S02]  /*f530*/  ISETP.GE.AND P2, PT, R23, UR4, PT ;  /* 0x0000000417007c0c */ /* 0x000fe4000bf46270 */
[C---:B------:R-:W-:Y:S02]  /*f540*/  ISETP.LT.OR P4, PT, R5.reuse, 0x1, P1 ;  /* 0x000000010500780c */ /* 0x040fe40000f81670 */
[----:B------:R-:W-:-:S02]  /*f550*/  ISETP.LT.OR P3, PT, R5, 0x1, P2 ;  /* 0x000000010500780c */ /* 0x000fc40001761670 */
[----:B------:R-:W-:Y:S01]  /*f560*/  ISETP.LT.OR P5, PT, R5, 0x1, P0 ;  /* 0x000000010500780c */ /* 0x000fe200007a1670 */
[----:B------:R-:W-:Y:S01]  /*f570*/  IMAD.MOV.U32 R13, RZ, RZ, R18 ;  /* 0x000000ffff0d7224 */ /* 0x000fe200078e0012 */
[----:B------:R-:W-:Y:S02]  /*f580*/  MOV R12, 0x1 ;  /* 0x00000001000c7802 */ /* 0x000fe40000000f00 */
[----:B------:R-:W-:-:S09]  /*f590*/  MOV R2, R14 ;  /* 0x0000000e00027202 */ /* 0x000fd20000000f00 */
[----:B------:R-:W-:Y:S05]  /*f5a0*/  WARPSYNC.COLLECTIVE R15, `(.L_x_155) ;  /* 0x000000000f087348 */ /* 0x000fea0003c00000 */
[----:B------:R0:W1:Y:S02]  /*f5b0*/  SHFL.IDX P6, R14, R13, R12, R11 ;  /* 0x0000000c0d0e7389 */ /* 0x00006400000c000b */
[----:B01----:R-:W-:Y:S01]  /*f5c0*/  ENDCOLLECTIVE ;  /* 0x000000000000791b */ /* 0x003fe20003800000 */
.L_x_155:
[----:B------:R-:W-:-:S05]  /*f5d0*/  IMAD.WIDE.U32 R2, R23, 0x2, R2 ;  /* 0x0000000217027825 */ /* 0x000fca00078e0002 */
[----:B------:R-:W-:Y:S01]  /*f5e0*/  @!PT LDS RZ, [RZ] ;  /* 0x00000000fffff984 */ /* 0x000fe20000000800 */
[----:B------:R-:W-:Y:S01]  /*f5f0*/  @!PT LDS RZ, [RZ] ;  /* 0x00000000fffff984 */ /* 0x000fe20000000800 */
[----:B------:R-:W-:Y:S01]  /*f600*/  @!PT LDS RZ, [RZ] ;  /* 0x00000000fffff984 */ /* 0x000fe20000000800 */
[----:B------:R0:W-:Y:S01]  /*f610*/  LDGSTS.E.BYPASS.LTC128B.128 [R4+0x400], desc[UR36][R2.64], !P3 ;  /* 0x0040000002047fae */ /* 0x0001e2000d901d64 */
[----:B------:R-:W-:-:S03]  /*f620*/  ISETP.LT.OR P3, PT, R5, 0x11, P2 ;  /* 0x000000110500780c */ /* 0x000fc60001761670 */
[----:B------:R0:W-:Y:S01]  /*f630*/  LDGSTS.E.BYPASS.LTC128B.128 [R4+0x3400], desc[UR36][R2.64+0x80], !P4 ;  /* 0x0340008002047fae */ /* 0x0001e2000e101d64 */
[C---:B------:R-:W-:Y:S02]  /*f640*/  ISETP.LT.OR P4, PT, R5.reuse, 0x11, P1 ;  /* 0x000000110500780c */ /* 0x040fe40000f81670 */
[----:B------:R-:W-:Y:S01]  /*f650*/  MOV R13, R17 ;  /* 0x00000011000d7202 */ /* 0x000fe20000000f00 */
[----:B------:R0:W-:Y:S01]  /*f660*/  LDGSTS.E.BYPASS.LTC128B.128 [R4+0x6400], desc[UR36][R2.64+0x100], !P5 ;  /* 0x0640010002047fae */ /* 0x0001e2000e901d64 */
[----:B------:R-:W-:Y:S01]  /*f670*/  ISETP.LT.OR P5, PT, R5, 0x11, P0 ;  /* 0x000000110500780c */ /* 0x000fe200007a1670 */
[----:B------:R-:W-:-:S12]  /*f680*/  IMAD.MOV.U32 R6, RZ, RZ, R14 ;  /* 0x000000ffff067224 */ /* 0x000fd800078e000e */
[----:B0-----:R-:W-:Y:S05]  /*f690*/  WARPSYNC.COLLECTIVE R15, `(.L_x_156) ;  /* 0x000000000f087348 */ /* 0x001fea0003c00000 */
[----:B------:R1:W2:Y:S02]  /*f6a0*/  SHFL.IDX P6, R14, R13, R12, R11 ;  /* 0x0000000c0d0e7389 */ /* 0x0002a400000c000b */
[----:B012---:R-:W-:Y:S01]  /*f6b0*/  ENDCOLLECTIVE ;  /* 0x000000000000791b */ /* 0x007fe20003800000 */
.L_x_156:
[----:B------:R-:W-:Y:S01]  /*f6c0*/  MOV R3, R6 ;  /* 0x0000000600037202 */ /* 0x000fe20000000f00 */
[----:B------:R-:W-:Y:S01]  /*f6d0*/  IMAD.MOV.U32 R13, RZ, RZ, R18 ;  /* 0x000000ffff0d7224 */ /* 0x000fe200078e0012 */
[----:B------:R-:W-:Y:S01]  /*f6e0*/  MOV R12, 0x2 ;  /* 0x00000002000c7802 */ /* 0x000fe20000000f00 */
[----:B------:R-:W-:-:S07]  /*f6f0*/  IMAD.MOV.U32 R2, RZ, RZ, R14 ;  /* 0x000000ffff027224 */ /* 0x000fce00078e000e */
[----:B------:R-:W-:Y:S05]  /*f700*/  WARPSYNC.COLLECTIVE R15, `(.L_x_157) ;  /* 0x000000000f087348 */ /* 0x000fea0003c00000 */
[----:B------:R0:W1:Y:S02]  /*f710*/  SHFL.IDX P6, R14, R13, R12, R11 ;  /* 0x0000000c0d0e7389 */ /* 0x00006400000c000b */
[----:B01----:R-:W-:Y:S01]  /*f720*/  ENDCOLLECTIVE ;  /* 0x000000000000791b */ /* 0x003fe20003800000 */
.L_x_157:
        /* <DEDUP_REMOVED lines=15> */
.L_x_158:
[----:B------:R-:W-:Y:S01]  /*f820*/  IMAD.MOV.U32 R3, RZ, RZ, R7 ;  /* 0x000000ffff037224 */ /* 0x000fe200078e0007 */
[----:B------:R-:W-:Y:S01]  /*f830*/  MOV R13, R18 ;  /* 0x00000012000d7202 */ /* 0x000fe20000000f00 */
[----:B------:R-:W-:Y:S02]  /*f840*/  IMAD.MOV.U32 R12, RZ, RZ, 0x3 ;  /* 0x00000003ff0c7424 */ /* 0x000fe400078e00ff */
[----:B------:R-:W-:-:S07]  /*f850*/  IMAD.MOV.U32 R8, RZ, RZ, R14 ;  /* 0x000000ffff087224 */ /* 0x000fce00078e000e */
[----:B------:R-:W-:Y:S05]  /*f860*/  WARPSYNC.COLLECTIVE R15, `(.L_x_159) ;  /* 0x000000000f087348 */ /* 0x000fea0003c00000 */
[----:B------:R0:W1:Y:S02]  /*f870*/  SHFL.IDX P6, R14, R13, R12, R11 ;  /* 0x0000000c0d0e7389 */ /* 0x00006400000c000b */
[----:B01----:R-:W-:Y:S01]  /*f880*/  ENDCOLLECTIVE ;  /* 0x000000000000791b */ /* 0x003fe20003800000 */
.L_x_159:
[----:B------:R-:W-:-:S05]  /*f890*/  MOV R2, R8 ;  /* 0x0000000800027202 */ /* 0x000fca0000000f00 */
[----:B------:R-:W-:-:S05]  /*f8a0*/  IMAD.WIDE.U32 R2, R23, 0x2, R2 ;  /* 0x0000000217027825 */ /* 0x000fca00078e0002 */
[----:B------:R-:W-:Y:S01]  /*f8b0*/  @!PT LDS RZ, [RZ] ;  /* 0x00000000fffff984 */ /* 0x000fe20000000800 */
[----:B------:R-:W-:Y:S01]  /*f8c0*/  @!PT LDS RZ, [RZ] ;  /* 0x00000000fffff984 */ /* 0x000fe20000000800 */
[----:B------:R-:W-:Y:S01]  /*f8d0*/  @!PT LDS RZ, [RZ] ;  /* 0x00000000fffff984 */ /* 0x000fe20000000800 */
[----:B------:R0:W-:Y:S01]  /*f8e0*/  LDGSTS.E.BYPASS.LTC128B.128 [R4+0x1400], desc[UR36][R2.64], !P3 ;  /* 0x0140000002047fae */ /* 0x0001e2000d901d64 */
[----:B------:R-:W-:Y:S01]  /*f8f0*/  IMAD.MOV.U32 R13, RZ, RZ, R17 ;  /* 0x000000ffff0d7224 */ /* 0x000fe200078e0011 */
[C---:B------:R-:W-:Y:S02]  /*f900*/  ISETP.LT.OR P3, PT, R5.reuse, 0x31, P2 ;  /* 0x000000310500780c */ /* 0x040fe40001761670 */
[----:B------:R0:W-:Y:S01]  /*f910*/  LDGSTS.E.BYPASS.LTC128B.128 [R4+0x4400], desc[UR36][R2.64+0x80], !P4 ;  /* 0x0440008002047fae */ /* 0x0001e2000e101d64 */
[----:B------:R-:W-:-:S03]  /*f920*/  ISETP.LT.OR P4, PT, R5, 0x31, P1 ;  /* 0x000000310500780c */ /* 0x000fc60000f81670 */
[----:B------:R0:W-:Y:S01]  /*f930*/  LDGSTS.E.BYPASS.LTC128B.128 [R4+0x7400], desc[UR36][R2.64+0x100], !P5 ;  /* 0x0740010002047fae */ /* 0x0001e2000e901d64 */
[----:B------:R-:W-:Y:S02]  /*f940*/  ISETP.LT.OR P5, PT, R5, 0x31, P0 ;  /* 0x000000310500780c */ /* 0x000fe400007a1670 */
[----:B------:R-:W-:-:S11]  /*f950*/  MOV R6, R14 ;  /* 0x0000000e00067202 */ /* 0x000fd60000000f00 */
[----:B0-----:R-:W-:Y:S05]  /*f960*/  WARPSYNC.COLLECTIVE R15, `(.L_x_160) ;  /* 0x000000000f087348 */ /* 0x001fea0003c00000 */
[----:B------:R1:W2:Y:S02]  /*f970*/  SHFL.IDX P6, R14, R13, R12, R11 ;  /* 0x0000000c0d0e7389 */ /* 0x0002a400000c000b */
[----:B012---:R-:W-:Y:S01]  /*f980*/  ENDCOLLECTIVE ;  /* 0x000000000000791b */ /* 0x007fe20003800000 */
.L_x_160:
[----:B------:R-:W-:Y:S02]  /*f990*/  IMAD.MOV.U32 R3, RZ, RZ, R6 ;  /* 0x000000ffff037224 */ /* 0x000fe400078e0006 */
[----:B------:R-:W-:Y:S01]  /*f9a0*/  IMAD.MOV.U32 R6, RZ, RZ, RZ ;  /* 0x000000ffff067224 */ /* 0x000fe200078e00ff */
[----:B------:R-:W-:Y:S01]  /*f9b0*/  MOV R13, R18 ;  /* 0x00000012000d7202 */ /* 0x000fe20000000f00 */
[----:B------:R-:W-:Y:S01]  /*f9c0*/  IMAD.MOV.U32 R12, RZ, RZ, 0x4 ;  /* 0x00000004ff0c7424 */ /* 0x000fe200078e00ff */
[----:B------:R-:W-:-:S07]  /*f9d0*/  MOV R2, R14 ;  /* 0x0000000e00027202 */ /* 0x000fce0000000f00 */
[----:B------:R-:W-:Y:S05]  /*f9e0*/  WARPSYNC.COLLECTIVE R15, `(.L_x_161) ;  /* 0x000000000f087348 */ /* 0x000fea0003c00000 */
[----:B------:R0:W1:Y:S02]  /*f9f0*/  SHFL.IDX P6, R14, R13, R12, R11 ;  /* 0x0000000c0d0e7389 */ /* 0x00006400000c000b */
[----:B01----:R-:W-:Y:S01]  /*fa00*/  ENDCOLLECTIVE ;  /* 0x000000000000791b */ /* 0x003fe20003800000 */
.L_x_161:
[----:B------:R-:W-:-:S05]  /*fa10*/  IMAD.WIDE.U32 R2, R23, 0x2, R2 ;  /* 0x0000000217027825 */ /* 0x000fca00078e0002 */
[----:B------:R-:W-:Y:S01]  /*fa20*/  @!PT LDS RZ, [RZ] ;  /* 0x00000000fffff984 */ /* 0x000fe20000000800 */
[----:B------:R-:W-:Y:S01]  /*fa30*/  @!PT LDS RZ, [RZ] ;  /* 0x00000000fffff984 */ /* 0x000fe20000000800 */
[----:B------:R-:W-:Y:S01]  /*fa40*/  @!PT LDS RZ, [RZ] ;  /* 0x00000000fffff984 */ /* 0x000fe20000000800 */
[----:B------:R0:W-:Y:S01]  /*fa50*/  LDGSTS.E.BYPASS.LTC128B.128 [R4+0x1c00], desc[UR36][R2.64], !P3 ;  /* 0x01c0000002047fae */ /* 0x0001e2000d901d64 */
[----:B------:R-:W-:-:S03]  /*fa60*/  ISETP.LT.OR P3, PT, R5, 0x41, P2 ;  /* 0x000000410500780c */ /* 0x000fc60001761670 */
[----:B------:R0:W-:Y:S01]  /*fa70*/  LDGSTS.E.BYPASS.LTC128B.128 [R4+0x4c00], desc[UR36][R2.64+0x80], !P4 ;  /* 0x04c0008002047fae */ /* 0x0001e2000e101d64 */
[C---:B------:R-:W-:Y:S01]  /*fa80*/  ISETP.LT.OR P4, PT, R5.reuse, 0x41, P1 ;  /* 0x000000410500780c */ /* 0x040fe20000f81670 */
[----:B------:R-:W-:Y:S02]  /*fa90*/  IMAD.MOV.U32 R13, RZ, RZ, R17 ;  /* 0x000000ffff0d7224 */ /* 0x000fe400078e0011 */
[----:B------:R0:W-:Y:S01]  /*faa0*/  LDGSTS.E.BYPASS.LTC128B.128 [R4+0x7c00], desc[UR36][R2.64+0x100], !P5 ;  /* 0x07c0010002047fae */ /* 0x0001e2000e901d64 */
[----:B------:R-:W-:Y:S02]  /*fab0*/  ISETP.LT.OR P5, PT, R5, 0x41, P0 ;  /* 0x000000410500780c */ /* 0x000fe400007a1670 */
[----:B------:R-:W-:-:S11]  /*fac0*/  MOV R7, R14 ;  /* 0x0000000e00077202 */ /* 0x000fd60000000f00 */
[----:B0-----:R-:W-:Y:S05]  /*fad0*/  WARPSYNC.COLLECTIVE R15, `(.L_x_162) ;  /* 0x000000000f087348 */ /* 0x001fea0003c00000 */
[----:B------:R1:W2:Y:S02]  /*fae0*/  SHFL.IDX P6, R14, R13, R12, R11 ;  /* 0x0000000c0d0e7389 */ /* 0x0002a400000c000b */
[----:B012---:R-:W-:Y:S01]  /*faf0*/  ENDCOLLECTIVE ;  /* 0x000000000000791b */ /* 0x007fe20003800000 */
.L_x_162:
[----:B------:R-:W-:Y:S01]  /*fb00*/  MOV R3, R7 ;  /* 0x0000000700037202 */ /* 0x000fe20000000f00 */
[----:B------:R-:W-:Y:S01]  /*fb10*/  IMAD.MOV.U32 R13, RZ, RZ, R18 ;  /* 0x000000ffff0d7224 */ /* 0x000fe200078e0012 */
[----:B------:R-:W-:Y:S02]  /*fb20*/  MOV R12, 0x5 ;  /* 0x00000005000c7802 */ /* 0x000fe40000000f00 */
[----:B------:R-:W-:-:S07]  /*fb30*/  MOV R8, R14 ;  /* 0x0000000e00087202 */ /* 0x000fce0000000f00 */
[----:B------:R-:W-:Y:S05]  /*fb40*/  WARPSYNC.COLLECTIVE R15, `(.L_x_163) ;  /* 0x000000000f087348 */ /* 0x000fea0003c00000 */
[----:B------:R0:W1:Y:S02]  /*fb50*/  SHFL.IDX P6, R14, R13, R12, R11 ;  /* 0x0000000c0d0e7389 */ /* 0x00006400000c000b */
[----:B01----:R-:W-:Y:S01]  /*fb60*/  ENDCOLLECTIVE ;  /* 0x000000000000791b */ /* 0x003fe20003800000 */
.L_x_163:
[----:B------:R-:W-:-:S04]  /*fb70*/  IMAD.MOV.U32 R2, RZ, RZ, R8 ;  /* 0x000000ffff027224 */ /* 0x000fc800078e0008 */
[----:B------:R-:W-:-:S05]  /*fb80*/  IMAD.WIDE.U32 R2, R23, 0x2, R2 ;  /* 0x0000000217027825 */ /* 0x000fca00078e0002 */
[----:B------:R-:W-:Y:S01]  /*fb90*/  @!PT LDS RZ, [RZ] ;  /* 0x00000000fffff984 */ /* 0x000fe20000000800 */
[----:B------:R-:W-:Y:S01]  /*fba0*/  @!PT LDS RZ, [RZ] ;  /* 0x00000000fffff984 */ /* 0x000fe20000000800 */
[----:B------:R-:W-:Y:S01]  /*fbb0*/  @!PT LDS RZ, [RZ] ;  /* 0x00000000fffff984 */ /* 0x000fe20000000800 */
[----:B------:R0:W-:Y:S01]  /*fbc0*/  LDGSTS.E.BYPASS.LTC128B.128 [R4+0x2400], desc[UR36][R2.64], !P3 ;  /* 0x0240000002047fae */ /* 0x0001e2000d901d64 */
[----:B------:R-:W-:-:S03]  /*fbd0*/  MOV R13, R17 ;  /* 0x00000011000d7202 */ /* 0x000fc60000000f00 */
[----:B------:R0:W-:Y:S04]  /*fbe0*/  LDGSTS.E.BYPASS.LTC128B.128 [R4+0x5400], desc[UR36][R2.64+0x80], !P4 ;  /* 0x0540008002047fae */ /* 0x0001e8000e101d64 */
[----:B------:R0:W-:Y:S01]  /*fbf0*/  LDGSTS.E.BYPASS.LTC128B.128 [R4+0x8400], desc[UR36][R2.64+0x100], !P5 ;  /* 0x0840010002047fae */ /* 0x0001e2000e901d64 */
[----:B------:R-:W-:-:S07]  /*fc00*/  IMAD.MOV.U32 R18, RZ, RZ, R14 ;  /* 0x000000ffff127224 */ /* 0x000fce00078e000e */
[----:B0-----:R-:W-:Y:S05]  /*fc10*/  WARPSYNC.COLLECTIVE R15, `(.L_x_164) ;  /* 0x000000000f087348 */ /* 0x001fea0003c00000 */
[----:B------:R1:W2:Y:S02]  /*fc20*/  SHFL.IDX P6, R14, R13, R12, R11 ;  /* 0x0000000c0d0e7389 */ /* 0x0002a400000c000b */
[----:B012---:R-:W-:Y:S01]  /*fc30*/  ENDCOLLECTIVE ;  /* 0x000000000000791b */ /* 0x007fe20003800000 */
.L_x_164:
[----:B------:R-:W-:Y:S05]  /*fc40*/  BRA `(.L_x_165) ;  /* 0xffffffcc00307947 */ /* 0x000fea000383ffff */
.L_x_75:
[----:B0-----:R0:W1:Y:S02]  /*fc50*/  SYNCS.PHASECHK.TRANS64.TRYWAIT P0, [R7+URZ+0x30820], R6 ;  /* 0x03082006070075a7 */ /* 0x001064000800017f */
[----:B-1----:R-:W-:Y:S05]  /*fc60*/  @!P0 NANOSLEEP.SYNCS 0x989680 ;  /* 0x009896800000895d */ /* 0x002fea0003900000 */
[----:B------:R-:W1:Y:S02]  /*fc70*/  @!P0 SYNCS.PHASECHK.TRANS64 P0, [R7+URZ+0x30820], R6 ;  /* 0x03082006070085a7 */ /* 0x000e64000800007f */
[----:B-1----:R-:W-:Y:S05]  /*fc80*/  @!P0 BRA `(.L_x_75) ;  /* 0xfffffffc00f08947 */ /* 0x002fea000383ffff */
[----:B------:R-:W-:Y:S05]  /*fc90*/  BRA `(.L_x_166) ;  /* 0xffffffcc00ac7947 */ /* 0x000fea000383ffff */
.L_x_76:
[----:B------:R-:W1:Y:S01]  /*fca0*/  S2R R2, SR_TID.X ;  /* 0x0000000000027919 */ /* 0x000e620000002100 */
[----:B------:R-:W-:Y:S01]  /*fcb0*/  BSSY B0, `(.L_x_167) ;  /* 0x000000a000007945 */ /* 0x000fe20003800000 */
[----:B------:R-:W-:Y:S01]  /*fcc0*/  IMAD.MOV.U32 R12, RZ, RZ, RZ ;  /* 0x000000ffff0c7224 */ /* 0x000fe200078e00ff */
[----:B------:R-:W-:Y:S01]  /*fcd0*/  MOV R11, 0x1f ;  /* 0x0000001f000b7802 */ /* 0x000fe20000000f00 */
[----:B------:R-:W-:Y:S01]  /*fce0*/  IMAD.MOV.U32 R15, RZ, RZ, -0x1 ;  /* 0xffffffffff0f7424 */ /* 0x000fe200078e00ff */
[----:B-1----:R-:W-:-:S04]  /*fcf0*/  SHF.R.U32.HI R2, RZ, 0x5, R2 ;  /* 0x00000005ff027819 */ /* 0x002fc80000011602 */
[----:B------:R-:W-:-:S04]  /*fd00*/  LOP3.LUT R2, R2, 0x3, RZ, 0xc0, !PT ;  /* 0x0000000302027812 */ /* 0x000fc800078ec0ff */
[----:B------:R-:W-:-:S07]  /*fd10*/  MOV R13, R2 ;  /* 0x00000002000d7202 */ /* 0x000fce0000000f00 */
[----:B0----5:R-:W-:Y:S05]  /*fd20*/  WARPSYNC.COLLECTIVE R15, `(.L_x_168) ;  /* 0x000000000f087348 */ /* 0x021fea0003c00000 */
[----:B------:R1:W2:Y:S02]  /*fd30*/  SHFL.IDX P6, R14, R13, R12, R11 ;  /* 0x0000000c0d0e7389 */ /* 0x0002a400000c000b */
[----:B012--5:R-:W-:Y:S01]  /*fd40*/  ENDCOLLECTIVE ;  /* 0x000000000000791b */ /* 0x027fe20003800000 */
.L_x_168:
[----:B------:R-:W-:Y:S05]  /*fd50*/  BSYNC B0 ;  /* 0x0000000000007941 */ /* 0x000fea0003800000 */
.L_x_167:
[----:B------:R-:W-:Y:S05]  /*fd60*/  BRA `(.L_x_169) ;  /* 0xffffffcc00907947 */ /* 0x000fea000383ffff */
.L_x_77:
[----:B------:R-:W-:Y:S01]  /*fd70*/  BSSY B0, `(.L_x_170) ;  /* 0x0000006000007945 */ /* 0x000fe20003800000 */
[----:B------:R-:W-:-:S07]  /*fd80*/  MOV R15, 0xffffffff ;  /* 0xffffffff000f7802 */ /* 0x000fce0000000f00 */
[----:B01---5:R-:W-:Y:S05]  /*fd90*/  WARPSYNC.COLLECTIVE R15, `(.L_x_171) ;  /* 0x000000000f0c7348 */ /* 0x023fea0003c00000 */
[----:B------:R-:W-:Y:S02]  /*fda0*/  ELECT P6, UR62, PT ;  /* 0x00000000003e782f */ /* 0x000fe400038c0000 */
[----:B------:R-:W-:Y:S01]  /*fdb0*/  MOV R14, UR62 ;  /* 0x0000003e000e7c02 */ /* 0x000fe20008000f00 */
[----:B01---5:R-:W-:Y:S10]  /*fdc0*/  ENDCOLLECTIVE ;  /* 0x000000000000791b */ /* 0x023ff40003800000 */
.L_x_171:
[----:B------:R-:W-:Y:S05]  /*fdd0*/  BSYNC B0 ;  /* 0x0000000000007941 */ /* 0x000fea0003800000 */
.L_x_170:
[----:B------:R-:W-:Y:S05]  /*fde0*/  BRA `(.L_x_172) ;  /* 0xffffffcc00847947 */ /* 0x000fea000383ffff */
.L_x_79:
[----:B-1----:R1:W2:Y:S02]  /*fdf0*/  SYNCS.PHASECHK.TRANS64.TRYWAIT P1, [R5+URZ+0x30840], R2 ;  /* 0x03084002050075a7 */ /* 0x0022a4000802017f */
[----:B--2---:R-:W-:Y:S05]  /*fe00*/  @!P1 NANOSLEEP.SYNCS 0x989680 ;  /* 0x009896800000995d */ /* 0x004fea0003900000 */
[----:B------:R-:W2:Y:S02]  /*fe10*/  @!P1 SYNCS.PHASECHK.TRANS64 P1, [R5+URZ+0x30840], R2 ;  /* 0x03084002050095a7 */ /* 0x000ea4000802007f */
[----:B--2---:R-:W-:Y:S05]  /*fe20*/  @!P1 BRA `(.L_x_79) ;  /* 0xfffffffc00f09947 */ /* 0x004fea000383ffff */
[----:B------:R-:W-:Y:S05]  /*fe30*/  BRA `(.L_x_173) ;  /* 0xffffffcc00ac7947 */ /* 0x000fea000383ffff */
.L_x_81:
[----:B0-----:R0:W2:Y:S02]  /*fe40*/  SYNCS.PHASECHK.TRANS64.TRYWAIT P1, [R7+URZ+0x30840], R0 ;  /* 0x03084000070075a7 */ /* 0x0010a4000802017f */
[----:B--2---:R-:W-:Y:S05]  /*fe50*/  @!P1 NANOSLEEP.SYNCS 0x989680 ;  /* 0x009896800000995d */ /* 0x004fea0003900000 */
[----:B------:R-:W2:Y:S02]  /*fe60*/  @!P1 SYNCS.PHASECHK.TRANS64 P1, [R7+URZ+0x30840], R0 ;  /* 0x03084000070095a7 */ /* 0x000ea4000802007f */
[----:B--2---:R-:W-:Y:S05]  /*fe70*/  @!P1 BRA `(.L_x_81) ;  /* 0xfffffffc00f09947 */ /* 0x004fea000383ffff */
[----:B------:R-:W-:Y:S05]  /*fe80*/  BRA `(.L_x_174) ;  /* 0xffffffcc00b87947 */ /* 0x000fea000383ffff */
.L_x_83:
[----:B--2---:R2:W3:Y:S02]  /*fe90*/  SYNCS.PHASECHK.TRANS64.TRYWAIT P1, [R5+URZ+0x30860], R2 ;  /* 0x03086002050075a7 */ /* 0x0044e4000802017f */
[----:B---3--:R-:W-:Y:S05]  /*fea0*/  @!P1 NANOSLEEP.SYNCS 0x989680 ;  /* 0x009896800000995d */ /* 0x008fea0003900000 */
[----:B------:R-:W3:Y:S02]  /*feb0*/  @!P1 SYNCS.PHASECHK.TRANS64 P1, [R5+URZ+0x30860], R2 ;  /* 0x03086002050095a7 */ /* 0x000ee4000802007f */
[----:B---3--:R-:W-:Y:S05]  /*fec0*/  @!P1 BRA `(.L_x_83) ;  /* 0xfffffffc00f09947 */ /* 0x008fea000383ffff */
[----:B------:R-:W-:Y:S05]  /*fed0*/  BRA `(.L_x_175) ;  /* 0xffffffcc00b47947 */ /* 0x000fea000383ffff */
.L_x_176:
[----:B------:R-:W-:-:S00]  /*fee0*/  BRA `(.L_x_176) ;  /* 0xfffffffc00fc7947 */ /* 0x000fc0000383ffff */
[----:B------:R-:W-:-:S00]  /*fef0*/  NOP ;  /* 0x0000000000007918 */ /* 0x000fc00000000000 */
        /* <DEDUP_REMOVED lines=8> */
.L_x_3196:


//--------------------- .text._ZN7cutlass13device_kernelIN5flash11enable_sm90INS1_16FlashAttnFwdSm90INS1_25CollectiveMainloopFwdSm90ILi2EN4cute5tupleIJNS5_1CILi1EEES8_S8_EEENS6_IJNS7_ILi128EEENS7_ILi96EEENS7_ILi192EEEEEELi192ENS_10bfloat16_tEfNS_4arch4Sm90ELb0ELb0ELb1ELb1ELb1ELb0ELb0ELb1ELb1ELb1ELb1ELb0EEENS1_21CollectiveEpilogueFwdINS6_IJSA_SC_SB_EEES9_SE_SG_Li256ELb1ELb1ELb1ELb0EEENS1_36VarlenDynamicPersistentTileSchedulerILi128ELi96ELi256ELi128ELb1ELb1ELb1ELb0ELb1ELb1EEEEEEEEEvNT_6ParamsE --------------------------
	.section	.text._ZN7cutlass13device_kernelIN5flash11enable_sm90INS1_16FlashAttnFwdSm90INS1_25CollectiveMainloopFwdSm90ILi2EN4cute5tupleIJNS5_1CILi1EEES8_S8_EEENS6_IJNS7_ILi128EEENS7_ILi96EEENS7_ILi192EEEEEELi192ENS_10bfloat16_tEfNS_4arch4Sm90ELb0ELb0ELb1ELb1ELb1ELb0ELb0ELb1ELb1ELb1ELb1ELb0EEENS1_21CollectiveEpilogueFwdINS6_IJSA_SC_SB_EEES9_SE_SG_Li256ELb1ELb1ELb1ELb0EEENS1_36VarlenDynamicPersistentTileSchedulerILi128ELi96ELi256ELi128ELb1ELb1ELb1ELb0ELb1ELb1EEEEEEEEEvNT_6ParamsE,"ax",@progbits
	.align	128
.text._ZN7cutlass13device_kernelIN5flash11enable_sm90INS1_16FlashAttnFwdSm90INS1_25CollectiveMainloopFwdSm90ILi2EN4cute5tupleIJNS5_1CILi1EEES8_S8_EEENS6_IJNS7_ILi128EEENS7_ILi96EEENS7_ILi192EEEEEELi192ENS_10bfloat16_tEfNS_4arch4Sm90ELb0ELb0ELb1ELb1ELb1ELb0ELb0ELb1ELb1ELb1ELb1ELb0EEENS1_21CollectiveEpilogueFwdINS6_IJSA_SC_SB_EEES9_SE_SG_Li256ELb1ELb1ELb1ELb0EEENS1_36VarlenDynamicPersistentTileSchedulerILi128ELi96ELi256ELi128ELb1ELb1ELb1ELb0ELb1ELb1EEEEEEEEEvNT_6ParamsE:
        .type           _ZN7cutlass13device_kernelIN5flash11enable_sm90INS1_16FlashAttnFwdSm90INS1_25CollectiveMainloopFwdSm90ILi2EN4cute5tupleIJNS5_1CILi1EEES8_S8_EEENS6_IJNS7_ILi128EEENS7_ILi96EEENS7_ILi192EEEEEELi192ENS_10bfloat16_tEfNS_4arch4Sm90ELb0ELb0ELb1ELb1ELb1ELb0ELb0ELb1ELb1ELb1ELb1ELb0EEENS1_21CollectiveEpilogueFwdINS6_IJSA_SC_SB_EEES9_SE_SG_Li256ELb1ELb1ELb1ELb0EEENS1_36VarlenDynamicPersistentTileSchedulerILi128ELi96ELi256ELi128ELb1ELb1ELb1ELb0ELb1ELb1EEEEEEEEEvNT_6ParamsE,@function
        .size           _ZN7cutlass13device_kernelIN5flash11enable_sm90INS1_16FlashAttnFwdSm90INS1_25CollectiveMainloopFwdSm90ILi2EN4cute5tupleIJNS5_1CILi1EEES8_S8_EEENS6_IJNS7_ILi128EEENS7_ILi96EEENS7_ILi192EEEEEELi192ENS_10bfloat16_tEfNS_4arch4Sm90ELb0ELb0ELb1ELb1ELb1ELb0ELb0ELb1ELb1ELb1ELb1ELb0EEENS1_21CollectiveEpilogueFwdINS6_IJSA_SC_SB_EEES9_SE_SG_Li256ELb1ELb1ELb1ELb0EEENS1_36VarlenDynamicPersistentTileSchedulerILi128ELi96ELi256ELi128ELb1ELb1ELb1ELb0ELb1ELb1EEEEEEEEEvNT_6ParamsE,(.L_x_3197 - _ZN7cutlass13device_kernelIN5flash11enable_sm90INS1_16FlashAttnFwdSm90INS1_25CollectiveMainloopFwdSm90ILi2EN4cute5tupleIJNS5_1CILi1EEES8_S8_EEENS6_IJNS7_ILi128EEENS7_ILi96EEENS7_ILi192EEEEEELi192ENS_10bfloat16_tEfNS_4arch4Sm90ELb0ELb0ELb1ELb1ELb1ELb0ELb0ELb1ELb1ELb1ELb1ELb0EEENS1_21CollectiveEpilogueFwdINS6_IJSA_SC_SB_EEES9_SE_SG_Li256ELb1ELb1ELb1ELb0EEENS1_36VarlenDynamicPersistentTileSchedulerILi128ELi96ELi256ELi128ELb1ELb1ELb1ELb0ELb1ELb1EEEEEEEEEvNT_6ParamsE)
        .other          _ZN7cutlass13device_kernelIN5flash11enable_sm90INS1_16FlashAttnFwdSm90INS1_25CollectiveMainloopFwdSm90ILi2EN4cute5tupleIJNS5_1CILi1EEES8_S8_EEENS6_IJNS7_ILi128EEENS7_ILi96EEENS7_ILi192EEEEEELi192ENS_10bfloat16_tEfNS_4arch4Sm90ELb0ELb0ELb1ELb1ELb1ELb0ELb0ELb1ELb1ELb1ELb1ELb0EEENS1_21CollectiveEpilogueFwdINS6_IJSA_SC_SB_EEES9_SE_SG_Li256ELb1ELb1ELb1ELb0EEENS1_36VarlenDynamicPersistentTileSchedulerILi128ELi96ELi256ELi128ELb1ELb1ELb1ELb0ELb1ELb1EEEEEEEEEvNT_6ParamsE,@"STO_CUDA_ENTRY STV_DEFAULT"
_ZN7cutlass13device_kernelIN5flash11enable_sm90INS1_16FlashAttnFwdSm90INS1_25CollectiveMainloopFwdSm90ILi2EN4cute5tupleIJNS5_1CILi1EEES8_S8_EEENS6_IJNS7_ILi128EEENS7_ILi96EEENS7_ILi192EEEEEELi192ENS_10bfloat16_tEfNS_4arch4Sm90ELb0ELb0ELb1ELb1ELb1ELb0ELb0ELb1ELb1ELb1ELb1ELb0EEENS1_21CollectiveEpilogueFwdINS6_IJSA_SC_SB_EEES9_SE_SG_Li256ELb1ELb1ELb1ELb0EEENS1_36VarlenDynamicPersistentTileSchedulerILi128ELi96ELi256ELi128ELb1ELb1ELb1ELb0ELb1ELb1EEEEEEEEEvNT_6ParamsE:
        /* <DEDUP_REMOVED lines=45> */
.L_x_177:
        /* <DEDUP_REMOVED lines=22> */
.L_x_178:
        /* <DEDUP_REMOVED lines=18> */
.L_x_179:
        /* <DEDUP_REMOVED lines=22> */
.L_x_180:
        /* <DEDUP_REMOVED lines=23> */
.L_x_181:
[----:B------:R-:W-:Y:S01]  /*0820*/  UISETP.NE.AND UP0, UPT, UR9, URZ, UPT ;  /* 0x0000003f0900728c */ /* 0x000fe2000bf05270 */
[----:B------:R-:W-:Y:S01]  /*0830*/  NOP ;  /* 0x0000000000007918 */ /* 0x000fe20000000000 */
[----:B0-----:R-:W-:Y:S01]  /*0840*/  UMOV UR4, 0x1 ;  /* 0x0000000100047882 */ /* 0x001fe20000000000 */
[----:B------:R-:W-:Y:S01]  /*0850*/  ULDC.64 UR36, c[0x0][0x208] ;  /* 0x0000820000247ab9 */ /* 0x000fe20000000a00 */
[----:B------:R-:W-:Y:S01]  /*0860*/  USEL UR4, UR4, 0x2, !UP0 ;  /* 0x0000000204047887 */ /* 0x000fe2000c000000 */
[----:B-1234-:R-:W-:Y:S01]  /*0870*/  BAR.SYNC.DEFER_BLOCKING 0x0 ;  /* 0x0000000000007b1d */ /* 0x01efe20000010000 */
[----:B------:R-:W-:-:S04]  /*0880*/  PLOP3.LUT P0, PT, PT, PT, UP0, 0x80, 0x0 ;  /* 0x000000000000781c */ /* 0x000fc80003f0f008 */
[----:B------:R-:W-:-:S05]  /*0890*/  IMAD.U32 R3, RZ, RZ, UR4 ;  /* 0x00000004ff037e24 */ /* 0x000fca000f8e00ff */
[----:B------:R0:W-:Y:S04]  /*08a0*/  STL [R1+0x2c], R3 ;  /* 0x00002c0301007387 */ /* 0x0001e80000100800 */
[----:B------:R-:W-:Y:S05]  /*08b0*/  @!P0 BRA `(.L_x_182) ;  /* 0x000000b000dc8947 */ /* 0x000fea0003800000 */
.L_x_183:
[----:B------:R-:W-:-:S08]  /*08c0*/  NOP ;  /* 0x0000000000007918 */ /* 0x000fd00000000000 */
[----:B------:R-:W1:Y:S02]  /*08d0*/  USETMAXREG.TRY_ALLOC.CTAPOOL UP0, 0xe8 ;  /* 0x000000e8000079c8 */ /* 0x000e640008000600 */
[----:B-1----:R-:W-:-:S13]  /*08e0*/  PLOP3.LUT P0, PT, PT, PT, UP0, 0x80, 0x0 ;  /* 0x000000000000781c */ /* 0x002fda0003f0f008 */
[----:B------:R-:W-:Y:S05]  /*08f0*/  @!P0 BRA `(.L_x_183) ;  /* 0xfffffffc00f08947 */ /* 0x000fea000383ffff */
[----:B------:R-:W1:Y:S08]  /*0900*/  S2UR UR5, SR_CgaCtaId ;  /* 0x00000000000579c3 */ /* 0x000e700000008800 */
[----:B------:R-:W-:Y:S06]  /*0910*/  BAR.ARV 0x8, 0x180 ;  /* 0x0206000000007b1d */ /* 0x000fec0000002000 */
[----:B------:R-:W-:-:S02]  /*0920*/  UMOV UR4, 0x400 ;  /* 0x0000040000047882 */ /* 0x000fc40000000000 */
[----:B------:R-:W-:Y:S01]  /*0930*/  BAR.SYNC.DEFER_BLOCKING 0x5, 0x180 ;  /* 0x0146000000007b1d */ /* 0x000fe20000010000 */
[----:B-1----:R-:W-:-:S09]  /*0940*/  ULEA UR4, UR5, UR4, 0x18 ;  /* 0x0000000405047291 */ /* 0x002fd2000f8ec03f */
[----:B------:R-:W1:Y:S01]  /*0950*/  LDS.128 R8, [UR4+0x308d0] ;  /* 0x0308d004ff087984 */ /* 0x000e620008000c00 */
[----:B------:R-:W-:Y:S01]  /*0960*/  ULDC UR4, c[0x0][0xc3c] ;  /* 0x00030f0000047ab9 */ /* 0x000fe20000000800 */
[----:B------:R-:W-:Y:S06]  /*0970*/  BAR.ARV 0x4, 0x180 ;  /* 0x0106000000007b1d */ /* 0x000fec0000002000 */
[----:B-1----:R-:W-:-:S13]  /*0980*/  ISETP.GE.AND P0, PT, R11, UR4, PT ;  /* 0x000000040b007c0c */ /* 0x002fda000bf06270 */
[----:B------:R-:W-:Y:S05]  /*0990*/  @P0 EXIT ;  /* 0x000000000000094d */ /* 0x000fea0003800000 */
[----:B------:R-:W2:Y:S01]  /*09a0*/  LDL R2, [R1+0x2c] ;  /* 0x00002c0001027983 */ /* 0x000ea20000100800 */
[----:B------:R-:W-:Y:S01]  /*09b0*/  VIADD R12, R0, 0xffffff80 ;  /* 0xffffff80000c7836 */ /* 0x000fe20000000000 */
[----:B------:R-:W-:Y:S01]  /*09c0*/  R2UR UR6, R9 ;  /* 0x00000000090672ca */ /* 0x000fe200000e0000 */
[----:B------:R-:W-:Y:S01]  /*09d0*/  UMOV UR39, URZ ;  /* 0x0000003f00277c82 */ /* 0x000fe20008000000 */
[----:B------:R-:W-:Y:S01]  /*09e0*/  R2UR UR5, R10 ;  /* 0x000000000a0572ca */ /* 0x000fe200000e0000 */
[----:B------:R-:W-:Y:S01]  /*09f0*/  UMOV UR38, URZ ;  /* 0x0000003f00267c82 */ /* 0x000fe20008000000 */
[----:B------:R-:W-:Y:S02]  /*0a00*/  SHF.R.S32.HI R0, RZ, 0x1f, R12 ;  /* 0x0000001fff007819 */ /* 0x000fe4000001140c */
[----:B------:R-:W-:Y:S02]  /*0a10*/  R2UR UR7, R11 ;  /* 0x000000000b0772ca */ /* 0x000fe400000e0000 */
[----:B0-----:R-:W-:-:S02]  /*0a20*/  LEA.HI R3, R0, R12, RZ, 0x4 ;  /* 0x0000000c00037211 */ /* 0x001fc400078f20ff */
[CC--:B------:R-:W-:Y:S02]  /*0a30*/  LEA.HI R4, R0.reuse, R12.reuse, RZ, 0x5 ;  /* 0x0000000c00047211 */ /* 0x0c0fe400078f28ff */
[----:B------:R-:W-:Y:S02]  /*0a40*/  SHF.R.S32.HI R6, RZ, 0x4, R3 ;  /* 0x00000004ff067819 */ /* 0x000fe40000011403 */
[----:B------:R-:W-:Y:S01]  /*0a50*/  LEA.HI R11, R0, R12, RZ, 0x2 ;  /* 0x0000000c000b7211 */ /* 0x000fe200078f10ff */
[----:B------:R-:W-:Y:S01]  /*0a60*/  IMAD.SHL.U32 R5, R4, 0x20, RZ ;  /* 0x0000002004057824 */ /* 0x000fe200078e00ff */
[C---:B------:R-:W-:Y:S02]  /*0a70*/  LOP3.LUT R4, R3.reuse, 0x3fffff0, RZ, 0xc0, !PT ;  /* 0x03fffff003047812 */ /* 0x040fe400078ec0ff */
[----:B------:R-:W-:Y:S02]  /*0a80*/  LEA.HI R3, R3, R6, RZ, 0x1 ;  /* 0x0000000603037211 */ /* 0x000fe400078f08ff */
[----:B------:R-:W-:Y:S01]  /*0a90*/  LOP3.LUT R5, R5, 0xfffffc00, RZ, 0xc0, !PT ;  /* 0xfffffc0005057812 */ /* 0x000fe200078ec0ff */
[----:B------:R-:W-:Y:S01]  /*0aa0*/  IMAD.IADD R4, R12, 0x1, -R4 ;  /* 0x000000010c047824 */ /* 0x000fe200078e0a04 */
[----:B------:R-:W-:-:S02]  /*0ab0*/  LOP3.LUT R3, R3, 0x1ffffffe, RZ, 0xc0, !PT ;  /* 0x1ffffffe03037812 */ /* 0x000fc400078ec0ff */
[----:B------:R-:W-:Y:S01]  /*0ac0*/  LOP3.LUT R11, R11, 0xfffffffc, RZ, 0xc0, !PT ;  /* 0xfffffffc0b0b7812 */ /* 0x000fe200078ec0ff */
[----:B------:R-:W-:Y:S02]  /*0ad0*/  IMAD R4, R4, 0x40, R5 ;  /* 0x0000004004047824 */ /* 0x000fe400078e0205 */
[----:B------:R-:W-:Y:S01]  /*0ae0*/  IMAD.IADD R3, R6, 0x1, -R3 ;  /* 0x0000000106037824 */ /* 0x000fe200078e0a03 */
[----:B------:R-:W-:-:S03]  /*0af0*/  IADD3 R11, R12, -R11, RZ ;  /* 0x8000000b0c0b7210 */ /* 0x000fc60007ffe0ff */
[----:B------:R-:W-:Y:S01]  /*0b00*/  IMAD R3, R3, 0x8, R4 ;  /* 0x0000000803037824 */ /* 0x000fe200078e0204 */
[----:B------:R-:W-:-:S04]  /*0b10*/  LEA.HI R5, R11, R11, RZ, 0x1 ;  /* 0x0000000b0b057211 */ /* 0x000fc800078f08ff */
[----:B------:R0:W-:Y:S01]  /*0b20*/  STL [R1+0x24], R3 ;  /* 0x0000240301007387 */ /* 0x0001e20000100800 */
[----:B------:R-:W-:-:S05]  /*0b30*/  LOP3.LUT R4, R5, 0x1ffffffe, RZ, 0xc0, !PT ;  /* 0x1ffffffe05047812 */ /* 0x000fca00078ec0ff */
[----:B------:R-:W-:Y:S01]  /*0b40*/  IMAD.IADD R4, R11, 0x1, -R4 ;  /* 0x000000010b047824 */ /* 0x000fe200078e0a04 */
[----:B--2---:R-:W-:Y:S02]  /*0b50*/  R2UR UR4, R2 ;  /* 0x00000000020472ca */ /* 0x004fe400000e0000 */
[CC--:B------:R-:W-:Y:S02]  /*0b60*/  LEA.HI R2, R0.reuse, R12.reuse, RZ, 0x7 ;  /* 0x0000000c00027211 */ /* 0x0c0fe400078f38ff */
[----:B------:R-:W-:Y:S02]  /*0b70*/  LEA.HI R0, R0, R12, RZ, 0x3 ;  /* 0x0000000c00007211 */ /* 0x000fe400078f18ff */
[----:B------:R-:W-:Y:S02]  /*0b80*/  LOP3.LUT R216, R2, 0xffffff80, RZ, 0xc0, !PT ;  /* 0xffffff8002d87812 */ /* 0x000fe400078ec0ff */
[----:B------:R-:W-:Y:S02]  /*0b90*/  SHF.R.S32.HI R13, RZ, 0x7, R2 ;  /* 0x00000007ff0d7819 */ /* 0x000fe40000011402 */
[----:B------:R-:W-:Y:S01]  /*0ba0*/  LOP3.LUT R16, R0, 0xfffffff8, RZ, 0xc0, !PT ;  /* 0xfffffff800107812 */ /* 0x000fe200078ec0ff */
[----:B------:R-:W-:Y:S01]  /*0bb0*/  IMAD.IADD R216, R12, 0x1, -R216 ;  /* 0x000000010cd87824 */ /* 0x000fe200078e0ad8 */
[----:B------:R-:W-:Y:S01]  /*0bc0*/  LEA.HI R2, R2, R13, RZ, 0x1 ;  /* 0x0000000d02027211 */ /* 0x000fe200078f08ff */
[----:B------:R-:W-:Y:S01]  /*0bd0*/  ULOP3.LUT UR4, UR4, 0x1, URZ, 0xfc, !UPT ;  /* 0x0000000104047892 */ /* 0x000fe2000f8efc3f */
[----:B------:R-:W-:Y:S01]  /*0be0*/  SHF.R.S32.HI R213, RZ, 0x3, R0 ;  /* 0x00000003ffd57819 */ /* 0x000fe20000011400 */
[----:B------:R-:W-:Y:S01]  /*0bf0*/  IMAD.IADD R16, R12, 0x1, -R16 ;  /* 0x000000010c107824 */ /* 0x000fe200078e0a10 */
[----:B------:R-:W-:-:S02]  /*0c00*/  SHF.R.S32.HI R7, RZ, 0x1f, R216 ;  /* 0x0000001fff077819 */ /* 0x000fc400000114d8 */
[----:B------:R-:W-:Y:S02]  /*0c10*/  LOP3.LUT R2, R2, 0x3fffffe, RZ, 0xc0, !PT ;  /* 0x03fffffe02027812 */ /* 0x000fe400078ec0ff */
[CC--:B------:R-:W-:Y:S02]  /*0c20*/  LEA.HI R8, R7.reuse, R216.reuse, RZ, 0x2 ;  /* 0x000000d807087211 */ /* 0x0c0fe400078f10ff */
[----:B------:R-:W-:Y:S01]  /*0c30*/  LEA.HI R7, R7, R216, RZ, 0x5 ;  /* 0x000000d807077211 */ /* 0x000fe200078f28ff */
[----:B------:R-:W-:Y:S01]  /*0c40*/  IMAD.IADD R2, R13, 0x1, -R2 ;  /* 0x000000010d027824 */ /* 0x000fe200078e0a02 */
[--C-:B------:R-:W-:Y:S02]  /*0c50*/  SHF.R.S32.HI R9, RZ, 0x2, R8.reuse ;  /* 0x00000002ff097819 */ /* 0x100fe40000011408 */
[----:B------:R-:W-:Y:S02]  /*0c60*/  SHF.R.S32.HI R10, RZ, 0x1f, R8 ;  /* 0x0000001fff0a7819 */ /* 0x000fe40000011408 */
[----:B0-----:R-:W-:-:S02]  /*0c70*/  LOP3.LUT R3, R8, 0x7ffffffc, RZ, 0xc0, !PT ;  /* 0x7ffffffc08037812 */ /* 0x001fc400078ec0ff */
[----:B------:R-:W-:Y:S02]  /*0c80*/  LEA.HI R10, R10, R9, RZ, 0x3 ;  /* 0x000000090a0a7211 */ /* 0x000fe400078f18ff */
[----:B------:R-:W-:Y:S01]  /*0c90*/  SHF.R.S32.HI R7, RZ, 0x5, R7 ;  /* 0x00000005ff077819 */ /* 0x000fe20000011407 */
[----:B------:R-:W-:Y:S01]  /*0ca0*/  IMAD.IADD R3, R216, 0x1, -R3 ;  /* 0x00000001d8037824 */ /* 0x000fe200078e0a03 */
[----:B------:R-:W-:-:S03]  /*0cb0*/  LOP3.LUT R10, R10, 0xfffffff8, RZ, 0xc0, !PT ;  /* 0xfffffff80a0a7812 */ /* 0x000fc600078ec0ff */
[----:B------:R-:W-:Y:S02]  /*0cc0*/  IMAD.SHL.U32 R17, R3, 0x2, RZ ;  /* 0x0000000203117824 */ /* 0x000fe400078e00ff */
[----:B------:R-:W-:Y:S02]  /*0cd0*/  IMAD.IADD R10, R9, 0x1, -R10 ;  /* 0x00000001090a7824 */ /* 0x000fe400078e0a0a */
[C---:B------:R-:W-:Y:S01]  /*0ce0*/  VIADD R208, R17.reuse, 0x38 ;  /* 0x0000003811d07836 */ /* 0x040fe20000000000 */
[----:B------:R-:W-:Y:S01]  /*0cf0*/  IADD3 R206, R17, 0x48, RZ ;  /* 0x0000004811ce7810 */ /* 0x000fe20007ffe0ff */
[----:B------:R-:W-:Y:S01]  /*0d00*/  IMAD R7, R7, 0x10, R10 ;  /* 0x0000001007077824 */ /* 0x000fe200078e020a */
[C---:B------:R-:W-:Y:S01]  /*0d10*/  IADD3 R197, R17.reuse, 0x90, RZ ;  /* 0x0000009011c57810 */ /* 0x040fe20007ffe0ff */
[C---:B------:R-:W-:Y:S01]  /*0d20*/  VIADD R205, R17.reuse, 0x50 ;  /* 0x0000005011cd7836 */ /* 0x040fe20000000000 */
[----:B------:R-:W-:Y:S01]  /*0d30*/  SHF.R.S32.HI R0, RZ, 0x1f, R208 ;  /* 0x0000001fff007819 */ /* 0x000fe200000114d0 */
[----:B------:R-:W-:Y:S01]  /*0d40*/  IMAD R5, R2, 0x40, R7 ;  /* 0x0000004002057824 */ /* 0x000fe200078e0207 */
[----:B------:R-:W-:Y:S01]  /*0d50*/  MOV R2, UR4 ;  /* 0x0000000400027c02 */ /* 0x000fe20008000f00 */
[C---:B------:R-:W-:Y:S01]  /*0d60*/  VIADD R210, R17.reuse, 0x8 ;  /* 0x0000000811d27836 */ /* 0x040fe20000000000 */
[----:B------:R-:W-:Y:S01]  /*0d70*/  SHF.R.S32.HI R0, RZ, 0x1f, R205 ;  /* 0x0000001fff007819 */ /* 0x000fe200000114cd */
[----:B------:R-:W-:Y:S01]  /*0d80*/  IMAD R0, R4, 0x8, R5 ;  /* 0x0000000804007824 */ /* 0x000fe200078e0205 */
[----:B------:R-:W-:Y:S01]  /*0d90*/  STL [R1+0x1c], R5 ;  /* 0x00001c0501007387 */ /* 0x000fe20000100800 */
[C---:B------:R-:W-:Y:S01]  /*0da0*/  VIADD R209, R17.reuse, 0x30 ;  /* 0x0000003011d17836 */ /* 0x040fe20000000000 */
[----:B------:R-:W-:Y:S01]  /*0db0*/  UMOV UR4, URZ ;  /* 0x0000003f00047c82 */ /* 0x000fe20008000000 */
[C---:B------:R-:W-:Y:S01]  /*0dc0*/  VIADD R207, R17.reuse, 0x40 ;  /* 0x0000004011cf7836 */ /* 0x040fe20000000000 */
[----:B------:R0:W-:Y:S01]  /*0dd0*/  STL [R1+0x28], R2 ;  /* 0x0000280201007387 */ /* 0x0001e20000100800 */
[C---:B------:R-:W-:Y:S01]  /*0de0*/  VIADD R204, R17.reuse, 0x58 ;  /* 0x0000005811cc7836 */ /* 0x040fe20000000000 */
[----:B------:R-:W-:Y:S01]  /*0df0*/  SHF.R.S32.HI R3, RZ, 0x1f, R210 ;  /* 0x0000001fff037819 */ /* 0x000fe200000114d2 */
[C---:B------:R-:W-:Y:S01]  /*0e00*/  VIADD R203, R17.reuse, 0x60 ;  /* 0x0000006011cb7836 */ /* 0x040fe20000000000 */
[----:B------:R1:W-:Y:S01]  /*0e10*/  STL [R1+0x20], R0 ;  /* 0x0000200001007387 */ /* 0x0003e20000100800 */
[C---:B------:R-:W-:Y:S01]  /*0e20*/  VIADD R202, R17.reuse, 0x68 ;  /* 0x0000006811ca7836 */ /* 0x040fe20000000000 */
[----:B------:R-:W-:Y:S01]  /*0e30*/  SHF.R.S32.HI R3, RZ, 0x1f, R207 ;  /* 0x0000001fff037819 */ /* 0x000fe200000114cf */
[C---:B------:R-:W-:Y:S01]  /*0e40*/  VIADD R201, R17.reuse, 0x70 ;  /* 0x0000007011c97836 */ /* 0x040fe20000000000 */
[----:B------:R-:W-:Y:S01]  /*0e50*/  SHF.R.S32.HI R229, RZ, 0x1f, R204 ;  /* 0x0000001fffe57819 */ /* 0x000fe200000114cc */
[C---:B------:R-:W-:Y:S01]  /*0e60*/  VIADD R200, R17.reuse, 0x78 ;  /* 0x0000007811c87836 */ /* 0x040fe20000000000 */
[----:B0-----:R-:W-:Y:S01]  /*0e70*/  SHF.R.S32.HI R2, RZ, 0x1f, R209 ;  /* 0x0000001fff027819 */ /* 0x001fe200000114d1 */
[C---:B------:R-:W-:Y:S01]  /*0e80*/  VIADD R199, R17.reuse, 0x80 ;  /* 0x0000008011c77836 */ /* 0x040fe20000000000 */
[----:B------:R-:W-:Y:S01]  /*0e90*/  SHF.R.S32.HI R2, RZ, 0x1f, R206 ;  /* 0x0000001fff027819 */ /* 0x000fe200000114ce */
        /* <DEDUP_REMOVED lines=12> */
[----:B------:R-:W-:Y:S01]  /*0f60*/  IMAD.U32 R214, RZ, RZ, UR4 ;  /* 0x00000004ffd67e24 */ /* 0x000fe2000f8e00ff */
[----:B------:R-:W-:Y:S01]  /*0f70*/  SHF.R.S32.HI R222, RZ, 0x1f, R197 ;  /* 0x0000001fffde7819 */ /* 0x000fe200000114c5 */
[C---:B------:R-:W-:Y:S01]  /*0f80*/  VIADD R22, R17.reuse, 0x10 ;  /* 0x0000001011167836 */ /* 0x040fe20000000000 */
[----:B------:R-:W-:Y:S01]  /*0f90*/  SHF.R.S32.HI R221, RZ, 0x1f, R196 ;  /* 0x0000001fffdd7819 */ /* 0x000fe200000114c4 */
[----:B------:R-:W-:Y:S01]  /*0fa0*/  VIADD R19, R17, 0x28 ;  /* 0x0000002811137836 */ /* 0x000fe20000000000 */
[----:B------:R-:W-:-:S02]  /*0fb0*/  SHF.R.S32.HI R220, RZ, 0x1f, R195 ;  /* 0x0000001fffdc7819 */ /* 0x000fc400000114c3 */
[----:B------:R-:W-:Y:S02]  /*0fc0*/  SHF.R.S32.HI R219, RZ, 0x1f, R194 ;  /* 0x0000001fffdb7819 */ /* 0x000fe400000114c2 */
[----:B------:R-:W-:Y:S02]  /*0fd0*/  SHF.R.S32.HI R218, RZ, 0x1f, R193 ;  /* 0x0000001fffda7819 */ /* 0x000fe400000114c1 */
[----:B-1----:R-:W-:-:S07]  /*0fe0*/  SHF.R.S32.HI R217, RZ, 0x1f, R192 ;  /* 0x0000001fffd97819 */ /* 0x002fce00000114c0 */
.L_x_233:
[----:B------:R-:W-:Y:S01]  /*0ff0*/  ULDC.64 UR8, c[0x0][0xc88] ;  /* 0x0003220000087ab9 */ /* 0x000fe20000000a00 */
[----:B------:R-:W-:Y:S01]  /*1000*/  ULDC.64 UR10, c[0x0][0xa20] ;  /* 0x00028800000a7ab9 */ /* 0x000fe20000000a00 */
[----:B------:R-:W-:Y:S02]  /*1010*/  UIMAD.WIDE UR8, UR7, 0x4, UR8 ;  /* 0x00000004070878a5 */ /* 0x000fe4000f8e0208 */
[----:B------:R-:W-:Y:S01]  /*1020*/  UISETP.NE.U32.AND UP1, UPT, UR10, URZ, UPT ;  /* 0x0000003f0a00728c */ /* 0x000fe2000bf25070 */
[----:B------:R-:W-:-:S03]  /*1030*/  ULDC UR7, c[0x0][0x424] ;  /* 0x0001090000077ab9 */ /* 0x000fc60000000800 */
[----:B0123--:R-:W-:Y:S02]  /*1040*/  IMAD.U32 R2, RZ, RZ, UR8 ;  /* 0x00000008ff027e24 */ /* 0x00ffe4000f8e00ff */
[----:B------:R-:W-:Y:S01]  /*1050*/  IMAD.U32 R3, RZ, RZ, UR9 ;  /* 0x00000009ff037e24 */ /* 0x000fe2000f8e00ff */
[----:B------:R-:W-:-:S04]  /*1060*/  ULDC.64 UR8, c[0x0][0xa28] ;  /* 0x00028a0000087ab9 */ /* 0x000fc80000000a00 */
[----:B------:R-:W2:Y:S01]  /*1070*/  LDG.E R2, desc[UR36][R2.64] ;  /* 0x0000002402027981 */ /* 0x000ea2000c1e1900 */
[----:B------:R-:W-:Y:S02]  /*1080*/  UISETP.NE.U32.AND UP0, UPT, UR8, URZ, UPT ;  /* 0x0000003f0800728c */ /* 0x000fe4000bf05070 */
[----:B------:R-:W-:Y:S02]  /*1090*/  UISETP.NE.AND.EX UP1, UPT, UR11, URZ, UPT, UP1 ;  /* 0x0000003f0b00728c */ /* 0x000fe4000bf25310 */
[----:B------:R-:W-:-:S04]  /*10a0*/  UISETP.NE.AND.EX UP0, UPT, UR9, URZ, UPT, UP0 ;  /* 0x0000003f0900728c */ /* 0x000fc8000bf05300 */
[----:B------:R-:W-:Y:S02]  /*10b0*/  PLOP3.LUT P1, PT, PT, PT, UP1, 0x80, 0x0 ;  /* 0x000000000000781c */ /* 0x000fe40003f2f018 */
[----:B------:R-:W-:Y:S02]  /*10c0*/  PLOP3.LUT P0, PT, PT, PT, UP0, 0x80, 0x0 ;  /* 0x000000000000781c */ /* 0x000fe40003f0f008 */
[----:B--2---:R-:W-:-:S13]  /*10d0*/  R2UR UR61, R2 ;  /* 0x00000000023d72ca */ /* 0x004fda00000e0000 */
[----:B------:R-:W-:Y:S02]  /*10e0*/  USHF.R.S32.HI UR4, URZ, 0x1f, UR61 ;  /* 0x0000001f3f047899 */ /* 0x000fe4000801143d */
[----:B------:R-:W-:-:S04]  /*10f0*/  @UP0 ULEA UR8, UP2, UR61, UR8, 0x2 ;  /* 0x000000083d080291 */ /* 0x000fc8000f84103f */
[----:B------:R-:W-:Y:S02]  /*1100*/  @UP0 ULEA.HI.X UR9, UR61, UR9, UR4, 0x2, UP2 ;  /* 0x000000093d090291 */ /* 0x000fe400090f1404 */
[----:B------:R-:W-:Y:S01]  /*1110*/  MOV R215, UR4 ;  /* 0x0000000400d77c02 */ /* 0x000fe20008000f00 */
[----:B------:R-:W-:Y:S01]  /*1120*/  @UP1 ULEA UR10, UP0, UR61, UR10, 0x2 ;  /* 0x0000000a3d0a1291 */ /* 0x000fe2000f80103f */
[----:B------:R-:W-:-:S03]  /*1130*/  IMAD.U32 R2, RZ, RZ, UR8 ;  /* 0x00000008ff027e24 */ /* 0x000fc6000f8e00ff */
[----:B------:R-:W-:Y:S01]  /*1140*/  @UP1 ULEA.HI.X UR11, UR61, UR11, UR4, 0x2, UP0 ;  /* 0x0000000b3d0b1291 */ /* 0x000fe200080f1404 */
[----:B------:R-:W-:Y:S01]  /*1150*/  IMAD.U32 R3, RZ, RZ, UR9 ;  /* 0x00000009ff037e24 */ /* 0x000fe2000f8e00ff */
[----:B------:R-:W-:Y:S01]  /*1160*/  ULDC.64 UR8, c[0x0][0x418] ;  /* 0x0001060000087ab9 */ /* 0x000fe20000000a00 */
[----:B------:R-:W-:-:S03]  /*1170*/  IMAD.U32 R4, RZ, RZ, UR10 ;  /* 0x0000000aff047e24 */ /* 0x000fc6000f8e00ff */
[----:B----4-:R-:W-:Y:S01]  /*1180*/  IMAD.U32 R5, RZ, RZ, UR11 ;  /* 0x0000000bff057e24 */ /* 0x010fe2000f8e00ff */
[----:B------:R-:W2:Y:S04]  /*1190*/  @P0 LDG.E R2, desc[UR36][R2.64] ;  /* 0x0000002402020981 */ /* 0x000ea8000c1e1900 */
[----:B------:R-:W3:Y:S01]  /*11a0*/  @P1 LDG.E R4, desc[UR36][R4.64] ;  /* 0x0000002404041981 */ /* 0x000ee2000c1e1900 */
[----:B------:R-:W-:Y:S01]  /*11b0*/  UISETP.NE.U32.AND UP0, UPT, UR8, URZ, UPT ;  /* 0x0000003f0800728c */ /* 0x000fe2000bf05070 */
[----:B------:R-:W-:Y:S01]  /*11c0*/  IMAD.U32 R212, RZ, RZ, UR6 ;  /* 0x00000006ffd47e24 */ /* 0x000fe2000f8e00ff */
[----:B------:R-:W-:Y:S01]  /*11d0*/  UMOV UR4, URZ ;  /* 0x0000003f00047c82 */ /* 0x000fe20008000000 */
[----:B------:R-:W-:Y:S02]  /*11e0*/  ULOP3.LUT UR8, UR5, 0xff000000, URZ, 0xc0, !UPT ;  /* 0xff00000005087892 */ /* 0x000fe4000f8ec03f */
[----:B------:R-:W-:-:S03]  /*11f0*/  UISETP.NE.AND.EX UP0, UPT, UR9, URZ, UPT, UP0 ;  /* 0x0000003f0900728c */ /* 0x000fc6000bf05300 */
[----:B------:R-:W-:Y:S01]  /*1200*/  ULDC UR9, c[0x0][0x2f0] ;  /* 0x0000bc0000097ab9 */ /* 0x000fe20000000800 */
[----:B------:R-:W-:-:S04]  /*1210*/  USEL UR7, UR7, 0x1, UP0 ;  /* 0x0000000107077887 */ /* 0x000fc80008000000 */
[----:B------:R-:W-:Y:S01]  /*1220*/  UIMAD UR7, UR7, UR9, URZ ;  /* 0x00000009070772a4 */ /* 0x000fe2000f8e023f */
[----:B--2---:R-:W-:-:S06]  /*1230*/  @P0 R2UR UR4, R2 ;  /* 0x00000000020402ca */ /* 0x004fcc00000e0000 */
[----:B---3--:R-:W-:Y:S01]  /*1240*/  @P1 R2UR UR7, R4 ;  /* 0x00000000040712ca */ /* 0x008fe200000e0000 */
[----:B-----5:R-:W-:-:S14]  /*1250*/  @P1 BRA `(.L_x_184) ;  /* 0x0000000000341947 */ /* 0x020fdc0003800000 */
[----:B------:R-:W-:Y:S02]  /*1260*/  ULDC.64 UR10, c[0x0][0xa08] ;  /* 0x00028200000a7ab9 */ /* 0x000fe40000000a00 */
[----:B------:R-:W-:-:S04]  /*1270*/  ISETP.NE.U32.AND P0, PT, RZ, UR10, PT ;  /* 0x0000000aff007c0c */ /* 0x000fc8000bf05070 */
[----:B------:R-:W-:-:S13]  /*1280*/  ISETP.NE.AND.EX P0, PT, RZ, UR11, PT, P0 ;  /* 0x0000000bff007c0c */ /* 0x000fda000bf05300 */
[----:B------:R-:W-:Y:S05]  /*1290*/  @!P0 BRA `(.L_x_184) ;  /* 0x0000000000248947 */ /* 0x000fea0003800000 */
[----:B------:R-:W-:Y:S02]  /*12a0*/  ULDC.64 UR6, c[0x0][0xa08] ;  /* 0x0002820000067ab9 */ /* 0x000fe40000000a00 */
[----:B------:R-:W-:-:S06]  /*12b0*/  UIMAD.WIDE UR6, UR61, 0x4, UR6 ;  /* 0x000000043d0678a5 */ /* 0x000fcc000f8e0206 */
[----:B------:R-:W-:Y:S02]  /*12c0*/  IMAD.U32 R2, RZ, RZ, UR6 ;  /* 0x00000006ff027e24 */ /* 0x000fe4000f8e00ff */
[----:B------:R-:W-:-:S05]  /*12d0*/  IMAD.U32 R3, RZ, RZ, UR7 ;  /* 0x00000007ff037e24 */ /* 0x000fca000f8e00ff */
[----:B------:R-:W2:Y:S04]  /*12e0*/  LDG.E R4, desc[UR36][R2.64] ;  /* 0x0000002402047981 */ /* 0x000ea8000c1e1900 */
[----:B------:R-:W3:Y:S01]  /*12f0*/  LDG.E R0, desc[UR36][R2.64+0x4] ;  /* 0x0000042402007981 */ /* 0x000ee2000c1e1900 */
[----:B--2---:R-:W-:Y:S02]  /*1300*/  R2UR UR7, R4 ;  /* 0x00000000040772ca */ /* 0x004fe400000e0000 */
[----:B---3--:R-:W-:-:S13]  /*1310*/  R2UR UR6, R0 ;  /* 0x00000000000672ca */ /* 0x008fda00000e0000 */
[----:B------:R-:W-:-:S12]  /*1320*/  UIADD3 UR7, -UR7, UR6, URZ ;  /* 0x0000000607077290 */ /* 0x000fd8000fffe13f */
.L_x_184:
[----:B------:R-:W-:Y:S02]  /*1330*/  UIADD3 UR7, -UR4, UR7, URZ ;  /* 0x0000000704077290 */ /* 0x000fe4000fffe13f */
[----:B------:R-:W-:Y:S02]  /*1340*/  ULOP3.LUT UR4, UR5, 0xff0000, URZ, 0xc0, !UPT ;  /* 0x00ff000005047892 */ /* 0x000fe4000f8ec03f */
[----:B------:R-:W-:Y:S02]  /*1350*/  UISETP.GE.AND UP0, UPT, UR7, 0x1, UPT ;  /* 0x000000010700788c */ /* 0x000fe4000bf06270 */
[----:B------:R-:W-:Y:S01]  /*1360*/  USHF.R.U32.HI UR8, URZ, 0x8, UR8 ;  /* 0x000000083f087899 */ /* 0x000fe20008011608 */
[----:B------:R-:W-:Y:S01]  /*1370*/  IMAD.U32 R84, RZ, RZ, UR7 ;  /* 0x00000007ff547e24 */ /* 0x000fe2000f8e00ff */
[----:B------:R-:W-:Y:S02]  /*1380*/  UIADD3 UR6, UR7, 0x5f, URZ ;  /* 0x0000005f07067890 */ /* 0x000fe4000fffe03f */
[----:B------:R-:W-:Y:S01]  /*1390*/  PLOP3.LUT P0, PT, PT, PT, UP0, 0x80, 0x0 ;  /* 0x000000000000781c */ /* 0x000fe20003f0f008 */
[----:B------:R-:W-:-:S02]  /*13a0*/  ULEA.HI UR8, UR4, UR8, URZ, 0x10 ;  /* 0x0000000804087291 */ /* 0x000fc4000f8f803f */
[----:B------:R-:W-:Y:S02]  /*13b0*/  UIMAD.WIDE UR6, UR6, 0x2aaaaaab, URZ ;  /* 0x2aaaaaab060678a5 */ /* 0x000fe4000f8e023f */
[----:B------:R-:W-:Y:S02]  /*13c0*/  ULOP3.LUT UR4, UR8, 0xff, URZ, 0xc0, !UPT ;  /* 0x000000ff08047892 */ /* 0x000fe4000f8ec03f */
[----:B------:R-:W-:Y:S02]  /*13d0*/  ULOP3.LUT UR9, UR5, 0xffff, URZ, 0xc0, !UPT ;  /* 0x0000ffff05097892 */ /* 0x000fe4000f8ec03f */
[----:B------:R-:W-:Y:S02]  /*13e0*/  USHF.R.U32.HI UR5, URZ, 0x10, UR8 ;  /* 0x000000103f057899 */ /* 0x000fe40008011608 */
[----:B------:R-:W-:Y:S01]  /*13f0*/  USHF.R.U32.HI UR6, URZ, 0x1f, UR7 ;  /* 0x0000001f3f067899 */ /* 0x000fe20008011607 */
[----:B------:R-:W-:Y:S01]  /*1400*/  MOV R23, UR4 ;  /* 0x0000000400177c02 */ /* 0x000fe20008000f00 */
[----:B------:R-:W-:Y:S01]  /*1410*/  IMAD.U32 R211, RZ, RZ, UR9 ;  /* 0x00000009ffd37e24 */ /* 0x000fe2000f8e00ff */
[----:B------:R-:W-:Y:S01]  /*1420*/  UMOV UR4, URZ ;  /* 0x0000003f00047c82 */ /* 0x000fe20008000000 */
[----:B------:R-:W-:Y:S01]  /*1430*/  ULEA.HI.SX32 UR9, UR7, UR6, 0x1c ;  /* 0x0000000607097291 */ /* 0x000fe2000f8fe23f */
[----:B------:R-:W-:Y:S01]  /*1440*/  IMAD.U32 R18, RZ, RZ, UR5 ;  /* 0x00000005ff127e24 */ /* 0x000fe2000f8e00ff */
[----:B------:R-:W-:Y:S10]  /*1450*/  @!P0 BRA `(.L_x_185) ;  /* 0x0000000000948947 */ /* 0x000ff40003800000 */
[----:B------:R-:W-:Y:S01]  /*1460*/  R2UR UR5, R18 ;  /* 0x00000000120572ca */ /* 0x000fe200000e0000 */
[----:B------:R-:W-:-:S12]  /*1470*/  ULDC UR4, c[0x0][0x9f0] ;  /* 0x00027c0000047ab9 */ /* 0x000fd80000000800 */
[----:B------:R-:W-:-:S04]  /*1480*/  UISETP.NE.AND UP0, UPT, UR5, URZ, UPT ;  /* 0x0000003f0500728c */ /* 0x000fc8000bf05270 */
[----:B------:R-:W-:-:S03]  /*1490*/  USEL UR10, UR5, UR4, UP0 ;  /* 0x00000004050a7287 */ /* 0x000fc60008000000 */
[----:B------:R-:W-:Y:S01]  /*14a0*/  UMOV UR4, URZ ;  /* 0x0000003f00047c82 */ /* 0x000fe20008000000 */
[----:B------:R-:W-:Y:S02]  /*14b0*/  UIADD3 UR6, UR9, -0x1, UR10 ;  /* 0xffffffff09067890 */ /* 0x000fe4000fffe00a */
[----:B------:R-:W-:-:S04]  /*14c0*/  IMAD.U32 R3, RZ, RZ, UR10 ;  /* 0x0000000aff037e24 */ /* 0x000fc8000f8e00ff */
[----:B------:R-:W-:Y:S01]  /*14d0*/  IMAD.U32 R4, RZ, RZ, UR6 ;  /* 0x00000006ff047e24 */ /* 0x000fe2000f8e00ff */
[-C--:B------:R-:W-:Y:S01]  /*14e0*/  IABS R0, R3.reuse ;  /* 0x0000000300007213 */ /* 0x080fe20000000000 */
[----:B------:R-:W-:Y:S01]  /*14f0*/  ULOP3.LUT UR6, UR6, UR10, URZ, 0x3c, !UPT ;  /* 0x0000000a06067292 */ /* 0x000fe2000f8e3c3f */
[----:B------:R-:W-:Y:S02]  /*1500*/  IABS R5, R3 ;  /* 0x0000000300057213 */ /* 0x000fe40000000000 */
[----:B------:R-:W-:Y:S02]  /*1510*/  R2UR UR11, R0 ;  /* 0x00000000000b72ca */ /* 0x000fe400000e0000 */
[----:B------:R-:W-:-:S05]  /*1520*/  IABS R4, R4 ;  /* 0x0000000400047213 */ /* 0x000fca0000000000 */
[----:B------:R-:W-:-:S05]  /*1530*/  IMAD.MOV.U32 R3, RZ, RZ, R4 ;  /* 0x000000ffff037224 */ /* 0x000fca00078e0004 */
[----:B------:R-:W-:Y:S01]  /*1540*/  R2UR UR8, R3 ;  /* 0x00000000030872ca */ /* 0x000fe200000e0000 */
        /* <DEDUP_REMOVED lines=22> */
.L_x_185:
[----:B------:R-:W-:Y:S01]  /*16b0*/  R2UR UR5, R23 ;  /* 0x00000000170572ca */ /* 0x000fe200000e0000 */
[----:B------:R-:W-:Y:S01]  /*16c0*/  IMAD.U32 R0, RZ, RZ, UR9 ;  /* 0x00000009ff007e24 */ /* 0x000fe2000f8e00ff */
[----:B------:R-:W-:Y:S01]  /*16d0*/  MOV R3, UR4 ;  /* 0x0000000400037c02 */ /* 0x000fe20008000f00 */
[----:B------:R-:W-:Y:S01]  /*16e0*/  IMAD.MOV.U32 R2, RZ, RZ, RZ ;  /* 0x000000ffff027224 */ /* 0x000fe200078e00ff */
[----:B------:R-:W-:Y:S02]  /*16f0*/  PLOP3.LUT P0, PT, PT, PT, PT, 0x80, 0x0 ;  /* 0x000000000000781c */ /* 0x000fe40003f0f070 */
[----:B------:R-:W-:Y:S02]  /*1700*/  CS2R R118, SRZ ;  /* 0x0000000000767805 */ /* 0x000fe4000001ff00 */
[----:B------:R-:W-:Y:S02]  /*1710*/  CS2R R116, SRZ ;  /* 0x0000000000747805 */ /* 0x000fe4000001ff00 */
[----:B------:R-:W-:-:S02]  /*1720*/  CS2R R114, SRZ ;  /* 0x0000000000727805 */ /* 0x000fc4000001ff00 */
[----:B------:R-:W-:Y:S02]  /*1730*/  CS2R R112, SRZ ;  /* 0x0000000000707805 */ /* 0x000fe4000001ff00 */
[----:B------:R-:W-:Y:S02]  /*1740*/  CS2R R110, SRZ ;  /* 0x00000000006e7805 */ /* 0x000fe4000001ff00 */
[----:B------:R-:W-:Y:S02]  /*1750*/  CS2R R108, SRZ ;  /* 0x00000000006c7805 */ /* 0x000fe4000001ff00 */
[----:B------:R-:W-:Y:S02]  /*1760*/  CS2R R106, SRZ ;  /* 0x00000000006a7805 */ /* 0x000fe4000001ff00 */
[----:B------:R-:W-:Y:S01]  /*1770*/  CS2R R104, SRZ ;  /* 0x0000000000687805 */ /* 0x000fe2000001ff00 */
[----:B------:R-:W-:Y:S01]  /*1780*/  UIMAD UR60, UR5, UR4, URZ ;  /* 0x00000004053c72a4 */ /* 0x000fe2000f8e023f */
[----:B------:R-:W-:-:S02]  /*1790*/  CS2R R102, SRZ ;  /* 0x0000000000667805 */ /* 0x000fc4000001ff00 */
[----:B------:R-:W-:Y:S02]  /*17a0*/  CS2R R100, SRZ ;  /* 0x0000000000647805 */ /* 0x000fe4000001ff00 */
[----:B------:R-:W-:Y:S02]  /*17b0*/  CS2R R98, SRZ ;  /* 0x0000000000627805 */ /* 0x000fe4000001ff00 */
[----:B------:R-:W-:Y:S02]  /*17c0*/  CS2R R96, SRZ ;  /* 0x0000000000607805 */ /* 0x000fe4000001ff00 */
[----:B------:R-:W-:Y:S02]  /*17d0*/  CS2R R94, SRZ ;  /* 0x00000000005e7805 */ /* 0x000fe4000001ff00 */
[----:B------:R-:W-:Y:S02]  /*17e0*/  VIADDMNMX R0, R3, UR60, R0, PT ;  /* 0x0000003c03007c46 */ /* 0x000fe4000b800100 */
[----:B------:R-:W-:-:S02]  /*17f0*/  CS2R R92, SRZ ;  /* 0x00000000005c7805 */ /* 0x000fc4000001ff00 */
[----:B------:R-:W-:Y:S02]  /*1800*/  CS2R R124, SRZ ;  /* 0x00000000007c7805 */ /* 0x000fe4000001ff00 */
[----:B------:R-:W-:Y:S02]  /*1810*/  CS2R R120, SRZ ;  /* 0x0000000000787805 */ /* 0x000fe4000001ff00 */
[----:B------:R-:W-:Y:S01]  /*1820*/  R2UR UR5, R0 ;  /* 0x00000000000572ca */ /* 0x000fe200000e0000 */
[----:B------:R-:W-:Y:S01]  /*1830*/  IMAD.MOV.U32 R0, RZ, RZ, RZ ;  /* 0x000000ffff007224 */ /* 0x000fe200078e00ff */
        /* <DEDUP_REMOVED lines=10> */
[----:B------:R-:W-:Y:S01]  /*18e0*/  CS2R R66, SRZ ;  /* 0x0000000000427805 */ /* 0x000fe2000001ff00 */
[----:B------:R-:W-:Y:S02]  /*18f0*/  UISETP.GT.AND UP0, UPT, UR5, UR60, UPT ;  /* 0x0000003c0500728c */ /* 0x000fe4000bf04270 */
[----:B------:R-:W-:Y:S01]  /*1900*/  IMAD.U32 R85, RZ, RZ, UR5 ;  /* 0x00000005ff557e24 */ /* 0x000fe2000f8e00ff */
[----:B------:R-:W-:Y:S02]  /*1910*/  CS2R R64, SRZ ;  /* 0x0000000000407805 */ /* 0x000fe4000001ff00 */
[----:B------:R-:W-:Y:S02]  /*1920*/  CS2R R62, SRZ ;  /* 0x00000000003e7805 */ /* 0x000fe4000001ff00 */
[----:B------:R-:W-:-:S02]  /*1930*/  CS2R R60, SRZ ;  /* 0x00000000003c7805 */ /* 0x000fc4000001ff00 */
[----:B------:R-:W-:Y:S02]  /*1940*/  CS2R R58, SRZ ;  /* 0x00000000003a7805 */ /* 0x000fe4000001ff00 */
[----:B------:R-:W-:Y:S02]  /*1950*/  PLOP3.LUT P1, PT, PT, PT, UP0, 0x80, 0x0 ;  /* 0x000000000000781c */ /* 0x000fe40003f2f008 */
        /* <DEDUP_REMOVED lines=18> */
[----:B------:R-:W0:Y:S01]  /*1a80*/  S2R R5, SR_TID.X ;  /* 0x0000000000057919 */ /* 0x000e220000002100 */
[----:B------:R-:W1:Y:S01]  /*1a90*/  S2UR UR7, SR_CgaCtaId ;  /* 0x00000000000779c3 */ /* 0x000e620000008800 */
[----:B------:R-:W-:Y:S02]  /*1aa0*/  UMOV UR6, 0x400 ;  /* 0x0000040000067882 */ /* 0x000fe40000000000 */
[----:B-1----:R-:W-:-:S04]  /*1ab0*/  ULEA UR6, UR7, UR6, 0x18 ;  /* 0x0000000607067291 */ /* 0x002fc8000f8ec03f */
[----:B------:R-:W-:Y:S01]  /*1ac0*/  UIADD3 UR6, UR6, 0x12400, URZ ;  /* 0x0001240006067890 */ /* 0x000fe2000fffe03f */
[----:B0-----:R-:W-:-:S03]  /*1ad0*/  VIADD R5, R5, 0xffffff80 ;  /* 0xffffff8005057836 */ /* 0x001fc60000000000 */
[----:B------:R-:W-:Y:S02]  /*1ae0*/  ULOP3.LUT UP0, URZ, UR6, 0x1bf, URZ, 0xc0, !UPT ;  /* 0x000001bf063f7892 */ /* 0x000fe4000f80c03f */
[----:B------:R-:W-:-:S04]  /*1af0*/  SHF.R.S32.HI R4, RZ, 0x1f, R5 ;  /* 0x0000001fff047819 */ /* 0x000fc80000011405 */
[----:B------:R-:W-:Y:S02]  /*1b00*/  PLOP3.LUT P0, PT, PT, PT, UP0, 0x80, 0x0 ;  /* 0x000000000000781c */ /* 0x000fe40003f0f008 */
[----:B------:R-:W-:-:S04]  /*1b10*/  LEA.HI R4, R4, R5, RZ, 0x7 ;  /* 0x0000000504047211 */ /* 0x000fc800078f38ff */
[----:B------:R-:W-:-:S05]  /*1b20*/  SHF.R.S32.HI R4, RZ, 0x7, R4 ;  /* 0x00000007ff047819 */ /* 0x000fca0000011404 */
[----:B------:R-:W0:Y:S02]  /*1b30*/  SHFL.IDX PT, R0, R4, RZ, 0x1f ;  /* 0x00001fff04007589 */ /* 0x000e2400000e0000 */
[----:B0-----:R-:W-:-:S13]  /*1b40*/  R2UR UR4, R0 ;  /* 0x00000000000472ca */ /* 0x001fda00000e0000 */
        /* <DEDUP_REMOVED lines=15> */
[----:B------:R-:W-:Y:S02]  /*1c40*/  IMAD.U32 R6, RZ, RZ, UR4 ;  /* 0x00000004ff067e24 */ /* 0x000fe4000f8e00ff */
[----:B------:R-:W-:-:S02]  /*1c50*/  IMAD.U32 R7, RZ, RZ, UR5 ;  /* 0x00000005ff077e24 */ /* 0x000fc4000f8e00ff */
[----:B------:R-:W-:Y:S02]  /*1c60*/  IMAD.U32 R11, RZ, RZ, UR7 ;  /* 0x00000007ff0b7e24 */ /* 0x000fe4000f8e00ff */
[----:B------:R-:W-:Y:S02]  /*1c70*/  IMAD.MOV.U32 R8, RZ, RZ, 0x70 ;  /* 0x00000070ff087424 */ /* 0x000fe400078e00ff */
[----:B------:R-:W-:Y:S02]  /*1c80*/  IMAD.MOV.U32 R12, RZ, RZ, 0x1 ;  /* 0x00000001ff0c7424 */ /* 0x000fe400078e00ff */
[----:B0-----:R-:W-:-:S07]  /*1c90*/  IMAD.MOV.U32 R13, RZ, RZ, RZ ;  /* 0x000000ffff0d7224 */ /* 0x001fce00078e00ff */
[----:B------:R-:W-:-:S07]  /*1ca0*/  LEPC R20, `(.L_x_187) ;  /* 0x000000001014794e */ /* 0x000fce0000000000 */
[----:B-1----:R-:W-:Y:S05]  /*1cb0*/  CALL.ABS.NOINC R2 ;  /* 0x0000000002007343 */ /* 0x002fea0003c00000 */
.L_x_187:
[----:B------:R-:W2:Y:S01]  /*1cc0*/  LDL R2, [R1+0x28] ;  /* 0x0000280001027983 */ /* 0x000ea20000100800 */
[----:B------:R-:W-:Y:S01]  /*1cd0*/  R2UR UR7, R214 ;  /* 0x00000000d60772ca */ /* 0x000fe200000e0000 */
[----:B------:R-:W0:-:S12]  /*1ce0*/  S2UR UR5, SR_CgaCtaId ;  /* 0x00000000000579c3 */ /* 0x000e180000008800 */
[----:B------:R-:W-:-:S04]  /*1cf0*/  ULEA.HI UR4, UR7, UR7, URZ, 0x1 ;  /* 0x0000000707047291 */ /* 0x000fc8000f8f083f */
[----:B------:R-:W-:-:S04]  /*1d00*/  ULOP3.LUT UR4, UR4, 0xfffffffe, URZ, 0xc0, !UPT ;  /* 0xfffffffe04047892 */ /* 0x000fc8000f8ec03f */
[----:B------:R-:W-:Y:S01]  /*1d10*/  UIADD3 UR4, UR7, -UR4, URZ ;  /* 0x8000000407047290 */ /* 0x000fe2000fffe03f */
[----:B0-----:R-:W-:-:S05]  /*1d20*/  IMAD.U32 R3, RZ, RZ, UR5 ;  /* 0x00000005ff037e24 */ /* 0x001fca000f8e00ff */
[----:B------:R-:W-:-:S05]  /*1d30*/  IMAD.U32 R5, RZ, RZ, UR4 ;  /* 0x00000004ff057e24 */ /* 0x000fca000f8e00ff */
[----:B------:R-:W-:Y:S02]  /*1d40*/  SHF.L.U32 R5, R5, 0x1f, RZ ;  /* 0x0000001f05057819 */ /* 0x000fe400000006ff */
[----:B--2---:R-:W-:Y:S02]  /*1d50*/  R2UR UR6, R2 ;  /* 0x00000000020672ca */ /* 0x004fe400000e0000 */
[----:B------:R-:W-:-:S04]  /*1d60*/  MOV R2, 0x400 ;  /* 0x0000040000027802 */ /* 0x000fc80000000f00 */
[----:B------:R-:W-:-:S04]  /*1d70*/  LEA R2, R3, R2, 0x18 ;  /* 0x0000000203027211 */ /* 0x000fc800078ec0ff */
[----:B------:R-:W0:Y:S03]  /*1d80*/  SYNCS.PHASECHK.TRANS64.TRYWAIT P1, [R2+URZ+0x30800], R5 ;  /* 0x03080005020075a7 */ /* 0x000e26000802017f */
[----:B------:R-:W-:-:S05]  /*1d90*/  IMAD.U32 R0, RZ, RZ, UR6 ;  /* 0x00000006ff007e24 */ /* 0x000fca000f8e00ff */
[----:B------:R-:W-:Y:S01]  /*1da0*/  ISETP.NE.AND P0, PT, R0, 0x3, PT ;  /* 0x000000030000780c */ /* 0x000fe20003f05270 */
[----:B0-----:R-:W-:-:S12]  /*1db0*/  @!P1 BRA `(.L_x_188) ;  /* 0x000000f8003c9947 */ /* 0x001fd80003800000 */
.L_x_318:
[----:B------:R-:W-:Y:S05]  /*1dc0*/  @!P0 BRA `(.L_x_189) ;  /* 0x0000000000048947 */ /* 0x000fea0003800000 */
[----:B------:R-:W-:Y:S01]  /*1dd0*/  BPT.TRAP 0x1 ;  /* 0x000000040000795c */ /* 0x000fe20000300000 */
.L_x_189:
[----:B0-----:R-:W-:Y:S01]  /*1de0*/  IMAD.U32 R5, RZ, RZ, UR38 ;  /* 0x00000026ff057e24 */ /* 0x001fe2000f8e00ff */
[----:B------:R-:W-:-:S03]  /*1df0*/  MOV R4, UR39 ;  /* 0x0000002700047c02 */ /* 0x000fc60008000f00 */
[----:B------:R-:W-:Y:S01]  /*1e00*/  IMAD R0, R5, 0x8, R2 ;  /* 0x0000000805007824 */ /* 0x000fe200078e0202 */
[----:B------:R-:W-:-:S04]  /*1e10*/  SHF.L.U32 R5, R4, 0x1f, RZ ;  /* 0x0000001f04057819 */ /* 0x000fc800000006ff */
[----:B------:R0:W1:Y:S01]  /*1e20*/  SYNCS.PHASECHK.TRANS64.TRYWAIT P1, [R0+URZ+0x30830], R5 ;  /* 0x03083005000075a7 */ /* 0x000062000802017f */
[----:B------:R-:W-:Y:S05]  /*1e30*/  @!P0 BRA `(.L_x_190) ;  /* 0x0000000000048947 */ /* 0x000fea0003800000 */
[----:B------:R-:W-:Y:S01]  /*1e40*/  BPT.TRAP 0x1 ;  /* 0x000000040000795c */ /* 0x000fe20000300000 */
.L_x_190:
[----:B------:R-:W-:Y:S01]  /*1e50*/  IMAD.MOV.U32 R119, RZ, RZ, RZ ;  /* 0x000000ffff777224 */ /* 0x000fe200078e00ff */
[----:B-1----:R-:W-:Y:S06]  /*1e60*/  @P1 BRA `(.L_x_191) ;  /* 0x0000000000081947 */ /* 0x002fec0003800000 */
[----:B------:R-:W1:Y:S02]  /*1e70*/  SYNCS.PHASECHK.TRANS64.TRYWAIT P1, [R0+URZ+0x30830], R5 ;  /* 0x03083005000075a7 */ /* 0x000e64000802017f */
[----:B-1----:R-:W-:Y:S05]  /*1e80*/  @!P1 BRA `(.L_x_192) ;  /* 0x000000f8001c9947 */ /* 0x002fea0003800000 */
.L_x_191:
[----:B------:R-:W-:Y:S05]  /*1e90*/  WARPSYNC.ALL ;  /* 0x0000000000007948 */ /* 0x000fea0003800000 */
[----:B------:R-:W-:Y:S01]  /*1ea0*/  R2UR UR4, R2 ;  /* 0x00000000020472ca */ /* 0x000fe200000e0000 */
[----:B------:R-:W-:Y:S01]  /*1eb0*/  ULOP3.LUT UR5, UR40, 0x10000, URZ, 0xfc, !UPT ;  /* 0x0001000028057892 */ /* 0x000fe2000f8efc3f */
[----:B------:R-:W-:Y:S01]  /*1ec0*/  WARPGROUP.ARRIVE ;  /* 0x00000000000079c5 */ /* 0x000fe20000000000 */
[----:B------:R-:W-:Y:S01]  /*1ed0*/  UMOV UR9, 0x40000040 ;  /* 0x4000004000097882 */ /* 0x000fe20000000000 */
[----:B------:R-:W-:Y:S01]  /*1ee0*/  UMOV UR11, 0x40000040 ;  /* 0x40000040000b7882 */ /* 0x000fe20000000000 */
[----:B------:R-:W-:Y:S01]  /*1ef0*/  UIADD3 UR7, UR5, 0x2, URZ ;  /* 0x0000000205077890 */ /* 0x000fe2000fffe03f */
[----:B------:R-:W-:Y:S01]  /*1f00*/  IMAD.U32 R9, RZ, RZ, UR9 ;  /* 0x00000009ff097e24 */ /* 0x000fe2000f8e00ff */
[----:B------:R-:W-:Y:S01]  /*1f10*/  UMOV UR13, 0x40000040 ;  /* 0x40000040000d7882 */ /* 0x000fe20000000000 */
[----:B------:R-:W-:Y:S01]  /*1f20*/  UMOV UR8, UR5 ;  /* 0x0000000500087c82 */ /* 0x000fe20008000000 */
[----:B------:R-:W-:Y:S01]  /*1f30*/  UMOV UR15, 0x40000040 ;  /* 0x40000040000f7882 */ /* 0x000fe20000000000 */
[----:B------:R-:W-:Y:S01]  /*1f40*/  IMAD.U32 R8, RZ, RZ, UR8 ;  /* 0x00000008ff087e24 */ /* 0x000fe2000f8e00ff */
[----:B------:R-:W-:Y:S01]  /*1f50*/  UIADD3 UR56, UR5, 0x4, URZ ;  /* 0x0000000405387890 */ /* 0x000fe2000fffe03f */
[----:B------:R-:W-:Y:S01]  /*1f60*/  IMAD.U32 R7, RZ, RZ, UR13 ;  /* 0x0000000dff077e24 */ /* 0x000fe2000f8e00ff */
[----:B------:R-:W-:Y:S01]  /*1f70*/  UIADD3 UR4, UR4, 0x1e400, URZ ;  /* 0x0001e40004047890 */ /* 0x000fe2000fffe03f */
[----:B------:R-:W-:Y:S01]  /*1f80*/  UMOV UR12, UR7 ;  /* 0x00000007000c7c82 */ /* 0x000fe20008000000 */
[----:B------:R-:W-:-:S02]  /*1f90*/  UMOV UR57, 0x40000040 ;  /* 0x4000004000397882 */ /* 0x000fc40000000000 */
[----:B------:R-:W-:Y:S01]  /*1fa0*/  USHF.R.U32.HI UR4, URZ, 0x4, UR4 ;  /* 0x000000043f047899 */ /* 0x000fe20008011604 */
[----:B------:R-:W-:Y:S01]  /*1fb0*/  IMAD.U32 R6, RZ, RZ, UR12 ;  /* 0x0000000cff067e24 */ /* 0x000fe2000f8e00ff */
[----:B------:R-:W-:Y:S01]  /*1fc0*/  UMOV UR59, 0x40000040 ;  /* 0x40000040003b7882 */ /* 0x000fe20000000000 */
[----:B------:R-:W-:Y:S02]  /*1fd0*/  UIADD3 UR52, UR5, 0x6, URZ ;  /* 0x0000000605347890 */ /* 0x000fe4000fffe03f */
[----:B------:R-:W-:Y:S01]  /*1fe0*/  ULOP3.LUT UR4, UR4, 0x3fff, URZ, 0xc0, !UPT ;  /* 0x00003fff04047892 */ /* 0x000fe2000f8ec03f */
[----:B------:R-:W-:Y:S01]  /*1ff0*/  UMOV UR53, 0x40000040 ;  /* 0x4000004000357882 */ /* 0x000fe20000000000 */
[----:B------:R-:W-:Y:S02]  /*2000*/  UMOV UR55, 0x40000040 ;  /* 0x4000004000377882 */ /* 0x000fe40000000000 */
[----:B------:R-:W-:Y:S02]  /*2010*/  ULOP3.LUT UR4, UR4, 0x10000, URZ, 0xfc, !UPT ;  /* 0x0001000004047892 */ /* 0x000fe4000f8efc3f */
[----:B------:R-:W-:-:S02]  /*2020*/  UIADD3 UR48, UR5, 0x400, URZ ;  /* 0x0000040005307890 */ /* 0x000fc4000fffe03f */
[----:B------:R-:W-:Y:S01]  /*2030*/  UIMAD UR6, UR38, 0x900, UR4 ;  /* 0x00000900260678a4 */ /* 0x000fe2000f8e0204 */
[----:B------:R-:W-:Y:S01]  /*2040*/  UMOV UR49, 0x40000040 ;  /* 0x4000004000317882 */ /* 0x000fe20000000000 */
[----:B------:R-:W-:Y:S02]  /*2050*/  UMOV UR51, 0x40000040 ;  /* 0x4000004000337882 */ /* 0x000fe40000000000 */
[----:B------:R-:W-:Y:S02]  /*2060*/  UIADD3 UR58, UR6, 0x4, URZ ;  /* 0x00000004063a7890 */ /* 0x000fe4000fffe03f */
[----:B------:R-:W-:Y:S02]  /*2070*/  UIADD3 UR54, UR6, 0x6, URZ ;  /* 0x0000000606367890 */ /* 0x000fe4000fffe03f */
[----:B------:R-:W-:Y:S01]  /*2080*/  UMOV UR10, UR6 ;  /* 0x00000006000a7c82 */ /* 0x000fe20008000000 */
[----:B------:R-:W-:Y:S01]  /*2090*/  UIADD3 UR50, UR6, 0x300, URZ ;  /* 0x0000030006327890 */ /* 0x000fe2000fffe03f */
[----:B------:R-:W-:Y:S01]  /*20a0*/  HGMMA.64x96x16.F32.BF16 R24, gdesc[UR8], RZ, !UPT, gsb0 ;  /* 0x01600000081879f0 */ /* 0x000fe2000c0018ff */
[----:B------:R-:W-:-:S02]  /*20b0*/  UIADD3 UR8, UR6, 0x2, URZ ;  /* 0x0000000206087890 */ /* 0x000fc4000fffe03f */
[----:B------:R-:W-:Y:S02]  /*20c0*/  UIADD3 UR44, UR5, 0x402, URZ ;  /* 0x00000402052c7890 */ /* 0x000fe4000fffe03f */
[----:B------:R-:W-:Y:S01]  /*20d0*/  UIADD3 UR46, UR6, 0x302, URZ ;  /* 0x00000302062e7890 */ /* 0x000fe2000fffe03f */
[----:B------:R-:W-:Y:S02]  /*20e0*/  UMOV UR45, 0x40000040 ;  /* 0x40000040002d7882 */ /* 0x000fe40000000000 */
[----:B------:R-:W-:Y:S01]  /*20f0*/  UMOV UR14, UR8 ;  /* 0x00000008000e7c82 */ /* 0x000fe20008000000 */
[----:B------:R-:W-:Y:S01]  /*2100*/  UMOV UR47, 0x40000040 ;  /* 0x40000040002f7882 */ /* 0x000fe20000000000 */
[----:B------:R-:W-:Y:S02]  /*2110*/  UIADD3 UR16, UR5, 0x406, URZ ;  /* 0x0000040605107890 */ /* 0x000fe4000fffe03f */
        /* <DEDUP_REMOVED lines=19> */
[----:B------:R-:W-:Y:S02]  /*2250*/  WARPGROUP.DEPBAR.LE gsb0, 0x0 ;  /* 0x00008000000079c5 */ /* 0x000fe40000010000 */
[----:B------:R-:W-:-:S06]  /*2260*/  WARPGROUP.ARRIVE ;  /* 0x00000000000079c5 */ /* 0x000fcc0000000000 */
[----:B------:R-:W-:Y:S01]  /*2270*/  HGMMA.64x96x16.F32.BF16 R24, gdesc[UR12], R24, gsb0 ;  /* 0x016000000c1879f0 */ /* 0x000fe20008001818 */
[----:B------:R-:W-:Y:S02]  /*2280*/  UIADD3 UR12, UR5, 0x404, URZ ;  /* 0x00000404050c7890 */ /* 0x000fe4000fffe03f */
[----:B------:R-:W-:Y:S01]  /*2290*/  UIADD3 UR14, UR6, 0x304, URZ ;  /* 0x00000304060e7890 */ /* 0x000fe2000fffe03f */
[----:B------:R-:W-:Y:S01]  /*22a0*/  UMOV UR13, 0x40000040 ;  /* 0x40000040000d7882 */ /* 0x000fe20000000000 */
        /* <DEDUP_REMOVED lines=34> */
.L_x_193:
[----:B------:R-:W-:Y:S01]  /*24d0*/  R2UR UR7, R84 ;  /* 0x00000000540772ca */ /* 0x000fe200000e0000 */
[----:B------:R-:W-:Y:S01]  /*24e0*/  ULDC UR5, c[0x0][0x9d8] ;  /* 0x0002760000057ab9 */ /* 0x000fe20000000800 */
[----:B------:R-:W-:Y:S01]  /*24f0*/  R2UR UR6, R85 ;  /* 0x00000000550672ca */ /* 0x000fe200000e0000 */
[----:B------:R-:W-:Y:S01]  /*2500*/  FMUL.FTZ R24, R24, UR5 ;  /* 0x0000000518187c20 */ /* 0x000fe20008410000 */
[----:B------:R-:W-:Y:S01]  /*2510*/  FMUL.FTZ R25, R25, UR5 ;  /* 0x0000000519197c20 */ /* 0x000fe20008410000 */
[----:B------:R-:W-:Y:S01]  /*2520*/  FMUL.FTZ R28, R28, UR5 ;  /* 0x000000051c1c7c20 */ /* 0x000fe20008410000 */
[----:B------:R-:W-:Y:S01]  /*2530*/  FMUL.FTZ R29, R29, UR5 ;  /* 0x000000051d1d7c20 */ /* 0x000fe20008410000 */
[----:B------:R-:W-:Y:S01]  /*2540*/  FMUL.FTZ R32, R32, UR5 ;  /* 0x0000000520207c20 */ /* 0x000fe20008410000 */
[----:B------:R-:W-:Y:S01]  /*2550*/  FMUL.FTZ R33, R33, UR5 ;  /* 0x0000000521217c20 */ /* 0x000fe20008410000 */
[----:B------:R-:W2:Y:S01]  /*2560*/  MUFU.TANH R24, R24 ;  /* 0x0000001800187308 */ /* 0x000ea20000002400 */
[----:B------:R-:W-:Y:S01]  /*2570*/  FMUL.FTZ R26, R26, UR5 ;  /* 0x000000051a1a7c20 */ /* 0x000fe20008410000 */
[----:B------:R-:W-:Y:S01]  /*2580*/  FMUL.FTZ R34, R34, UR5 ;  /* 0x0000000522227c20 */ /* 0x000fe20008410000 */
[----:B------:R-:W-:Y:S01]  /*2590*/  FMUL.FTZ R36, R36, UR5 ;  /* 0x0000000524247c20 */ /* 0x000fe20008410000 */
[----:B------:R-:W-:-:S02]  /*25a0*/  IMAD.U32 R4, RZ, RZ, UR7 ;  /* 0x00000007ff047e24 */ /* 0x000fc4000f8e00ff */
[----:B------:R-:W-:Y:S01]  /*25b0*/  FMUL.FTZ R27, R27, UR5 ;  /* 0x000000051b1b7c20 */ /* 0x000fe20008410000 */
[----:B------:R-:W-:Y:S02]  /*25c0*/  IMAD.U32 R11, RZ, RZ, UR6 ;  /* 0x00000006ff0b7e24 */ /* 0x000fe4000f8e00ff */
[----:B------:R-:W-:Y:S01]  /*25d0*/  FMUL.FTZ R38, R38, UR5 ;  /* 0x0000000526267c20 */ /* 0x000fe20008410000 */
[----:B------:R-:W-:Y:S01]  /*25e0*/  MUFU.TANH R25, R25 ;  /* 0x0000001900197308 */ /* 0x000fe20000002400 */
[----:B------:R-:W-:Y:S01]  /*25f0*/  IADD3 R4, R4, 0x60, -R17 ;  /* 0x0000006004047810 */ /* 0x000fe20007ffe811 */
[----:B------:R-:W-:Y:S01]  /*2600*/  FMUL.FTZ R37, R37, UR5 ;  /* 0x0000000525257c20 */ /* 0x000fe20008410000 */
[----:B------:R-:W-:Y:S01]  /*2610*/  FMUL.FTZ R30, R30, UR5 ;  /* 0x000000051e1e7c20 */ /* 0x000fe20008410000 */
[----:B------:R-:W-:Y:S01]  /*2620*/  FMUL.FTZ R39, R39, UR5 ;  /* 0x0000000527277c20 */ /* 0x000fe20008410000 */
[----:B------:R-:W-:Y:S01]  /*2630*/  FMUL.FTZ R40, R40, UR5 ;  /* 0x0000000528287c20 */ /* 0x000fe20008410000 */
[----:B------:R-:W-:-:S02]  /*2640*/  IMAD R4, R11, -0x60, R4 ;  /* 0xffffffa00b047824 */ /* 0x000fc400078e0204 */
[----:B------:R-:W-:Y:S01]  /*2650*/  FMUL.FTZ R31, R31, UR5 ;  /* 0x000000051f1f7c20 */ /* 0x000fe20008410000 */
[----:B------:R-:W-:Y:S01]  /*2660*/  MUFU.TANH R28, R28 ;  /* 0x0000001c001c7308 */ /* 0x000fe20000002400 */
[----:B------:R-:W-:Y:S01]  /*2670*/  FMUL.FTZ R46, R46, UR5 ;  /* 0x000000052e2e7c20 */ /* 0x000fe20008410000 */
[----:B------:R-:W-:Y:S01]  /*2680*/  FMUL.FTZ R41, R41, UR5 ;  /* 0x0000000529297c20 */ /* 0x000fe20008410000 */
[C---:B------:R-:W-:Y:S01]  /*2690*/  ISETP.GT.AND P6, PT, R4.reuse, RZ, PT ;  /* 0x000000ff0400720c */ /* 0x040fe20003fc4270 */
[----:B------:R-:W-:Y:S01]  /*26a0*/  FMUL.FTZ R47, R47, UR5 ;  /* 0x000000052f2f7c20 */ /* 0x000fe20008410000 */
[----:B------:R-:W-:Y:S01]  /*26b0*/  ISETP.GT.AND P5, PT, R4, 0x1, PT ;  /* 0x000000010400780c */ /* 0x000fe20003fa4270 */
[----:B------:R-:W-:Y:S01]  /*26c0*/  FMUL.FTZ R44, R44, UR5 ;  /* 0x000000052c2c7c20 */ /* 0x000fe20008410000 */
[----:B------:R-:W-:Y:S01]  /*26d0*/  ISETP.GT.AND P4, PT, R4, 0x8, PT ;  /* 0x000000080400780c */ /* 0x000fe20003f84270 */
[----:B------:R-:W-:Y:S01]  /*26e0*/  MUFU.TANH R29, R29 ;  /* 0x0000001d001d7308 */ /* 0x000fe20000002400 */
[----:B--2---:R-:W-:Y:S01]  /*26f0*/  FSEL R11, R24, -INF , P6 ;  /* 0xff800000180b7808 */ /* 0x004fe20003000000 */
[----:B------:R-:W-:Y:S01]  /*2700*/  FMUL.FTZ R35, R35, UR5 ;  /* 0x0000000523237c20 */ /* 0x000fe20008410000 */
[C---:B------:R-:W-:Y:S01]  /*2710*/  ISETP.GT.AND P3, PT, R4.reuse, 0x9, PT ;  /* 0x000000090400780c */ /* 0x040fe20003f64270 */
[----:B------:R-:W-:Y:S01]  /*2720*/  FMUL.FTZ R45, R45, UR5 ;  /* 0x000000052d2d7c20 */ /* 0x000fe20008410000 */
[----:B------:R-:W-:Y:S01]  /*2730*/  ISETP.GT.AND P2, PT, R4, 0x10, PT ;  /* 0x000000100400780c */ /* 0x000fe20003f44270 */
[----:B------:R-:W-:Y:S01]  /*2740*/  FMUL.FTZ R54, R54, UR5 ;  /* 0x0000000536367c20 */ /* 0x000fe20008410000 */
[----:B------:R-:W-:Y:S01]  /*2750*/  ISETP.GT.AND P1, PT, R4, 0x11, PT ;  /* 0x000000110400780c */ /* 0x000fe20003f24270 */
[----:B------:R-:W-:Y:S01]  /*2760*/  MUFU.TANH R32, R32 ;  /* 0x0000002000207308 */ /* 0x000fe20000002400 */
[----:B------:R-:W-:Y:S01]  /*2770*/  FMUL.FTZ R48, R48, UR5 ;  /* 0x0000000530307c20 */ /* 0x000fe20008410000 */
[----:B------:R-:W-:Y:S01]  /*2780*/  FMUL.FTZ R42, R42, UR5 ;  /* 0x000000052a2a7c20 */ /* 0x000fe20008410000 */
[----:B------:R-:W-:Y:S01]  /*2790*/  FMUL.FTZ R49, R49, UR5 ;  /* 0x0000000531317c20 */ /* 0x000fe20008410000 */
[----:B------:R-:W-:Y:S01]  /*27a0*/  FMUL.FTZ R55, R55, UR5 ;  /* 0x0000000537377c20 */ /* 0x000fe20008410000 */
[----:B------:R-:W-:Y:S01]  /*27b0*/  FMUL.FTZ R43, R43, UR5 ;  /* 0x000000052b2b7c20 */ /* 0x000fe20008410000 */
[----:B------:R-:W-:Y:S01]  /*27c0*/  FMUL.FTZ R52, R52, UR5 ;  /* 0x0000000534347c20 */ /* 0x000fe20008410000 */
[----:B------:R-:W-:Y:S01]  /*27d0*/  FMUL.FTZ R53, R53, UR5 ;  /* 0x0000000535357c20 */ /* 0x000fe20008410000 */
[----:B01----:R-:W0:Y:S01]  /*27e0*/  MUFU.TANH R5, R26 ;  /* 0x0000001a00057308 */ /* 0x003e220000002400 */
[----:B------:R-:W-:Y:S01]  /*27f0*/  FMUL.FTZ R56, R56, UR5 ;  /* 0x0000000538387c20 */ /* 0x000fe20008410000 */
[----:B------:R-:W-:Y:S01]  /*2800*/  FMUL.FTZ R50, R50, UR5 ;  /* 0x0000000532327c20 */ /* 0x000fe20008410000 */
[----:B------:R-:W-:Y:S01]  /*2810*/  FMUL.FTZ R57, R57, UR5 ;  /* 0x0000000539397c20 */ /* 0x000fe20008410000 */
[----:B------:R-:W-:Y:S01]  /*2820*/  FMUL.FTZ R51, R51, UR5 ;  /* 0x0000000533337c20 */ /* 0x000fe20008410000 */
[----:B------:R-:W-:Y:S01]  /*2830*/  FMUL.FTZ R60, R60, UR5 ;  /* 0x000000053c3c7c20 */ /* 0x000fe20008410000 */
[----:B------:R-:W-:Y:S01]  /*2840*/  FMUL.FTZ R61, R61, UR5 ;  /* 0x000000053d3d7c20 */ /* 0x000fe20008410000 */
[----:B------:R-:W-:Y:S01]  /*2850*/  FMUL.FTZ R64, R64, UR5 ;  /* 0x0000000540407c20 */ /* 0x000fe20008410000 */
[----:B------:R-:W-:Y:S01]  /*2860*/  MUFU.TANH R33, R33 ;  /* 0x0000002100217308 */ /* 0x000fe20000002400 */
[----:B------:R-:W-:Y:S01]  /*2870*/  FMUL.FTZ R58, R58, UR5 ;  /* 0x000000053a3a7c20 */ /* 0x000fe20008410000 */
[----:B------:R-:W-:Y:S01]  /*2880*/  FMUL.FTZ R65, R65, UR5 ;  /* 0x0000000541417c20 */ /* 0x000fe20008410000 */
[----:B------:R-:W-:Y:S01]  /*2890*/  FMUL.FTZ R59, R59, UR5 ;  /* 0x000000053b3b7c20 */ /* 0x000fe20008410000 */
[----:B------:R-:W-:Y:S01]  /*28a0*/  FMUL.FTZ R68, R68, UR5 ;  /* 0x0000000544447c20 */ /* 0x000fe20008410000 */
[----:B------:R-:W-:Y:S01]  /*28b0*/  FMUL.FTZ R69, R69, UR5 ;  /* 0x0000000545457c20 */ /* 0x000fe20008410000 */
[----:B------:R-:W-:Y:S01]  /*28c0*/  ULDC UR11, c[0x0][0x988] ;  /* 0x00026200000b7ab9 */ /* 0x000fe20000000800 */
[----:B------:R-:W-:Y:S01]  /*28d0*/  P2R R72, PR, RZ, 0x1 ;  /* 0x00000001ff487803 */ /* 0x000fe20000000000 */
[----:B------:R1:W2:Y:S01]  /*28e0*/  MUFU.TANH R14, R34 ;  /* 0x00000022000e7308 */ /* 0x0002a20000002400 */
[----:B0-----:R-:W-:Y:S01]  /*28f0*/  FSEL R5, R5, -INF , P6 ;  /* 0xff80000005057808 */ /* 0x001fe20003000000 */
[----:B------:R-:W-:Y:S01]  /*2900*/  FMUL.FTZ R62, R62, UR5 ;  /* 0x000000053e3e7c20 */ /* 0x000fe20008410000 */
[----:B------:R-:W-:Y:S01]  /*2910*/  ISETP.GT.AND P6, PT, R4, 0x18, PT ;  /* 0x000000180400780c */ /* 0x000fe20003fc4270 */
[----:B------:R-:W-:Y:S01]  /*2920*/  FMUL.FTZ R63, R63, UR5 ;  /* 0x000000053f3f7c20 */ /* 0x000fe20008410000 */
[----:B------:R-:W-:Y:S01]  /*2930*/  FMUL.FTZ R66, R66, UR5 ;  /* 0x0000000542427c20 */ /* 0x000fe20008410000 */
[----:B------:R-:W-:Y:S01]  /*2940*/  FMUL.FTZ R67, R67, UR5 ;  /* 0x0000000543437c20 */ /* 0x000fe20008410000 */
[----:B------:R-:W-:Y:S01]  /*2950*/  FMUL.FTZ R70, R70, UR5 ;  /* 0x0000000546467c20 */ /* 0x000fe20008410000 */
[----:B------:R-:W0:Y:S01]  /*2960*/  MUFU.TANH R10, R27 ;  /* 0x0000001b000a7308 */ /* 0x000e220000002400 */
[----:B-1----:R-:W-:Y:S01]  /*2970*/  FSEL R34, R25, -INF , P5 ;  /* 0xff80000019227808 */ /* 0x002fe20002800000 */
[----:B------:R-:W-:Y:S01]  /*2980*/  FMUL.FTZ R71, R71, UR5 ;  /* 0x0000000547477c20 */ /* 0x000fe20008410000 */
[----:B------:R-:W-:Y:S01]  /*2990*/  IADD3 R0, R0, 0x30840, RZ ;  /* 0x0003084000007810 */ /* 0x000fe20007ffe0ff */
[----:B------:R-:W-:Y:S01]  /*29a0*/  UIADD3 UR5, UR6, -0x2, URZ ;  /* 0xfffffffe06057890 */ /* 0x000fe2000fffe03f */
[----:B------:R-:W-:Y:S01]  /*29b0*/  FMNMX.FTZ R25, R11, R34, !PT ;  /* 0x000000220b197209 */ /* 0x000fe20007810000 */
[--C-:B------:R-:W-:Y:S01]  /*29c0*/  IMAD.MOV.U32 R118, RZ, RZ, R119.reuse ;  /* 0x000000ffff767224 */ /* 0x100fe200078e0077 */
[----:B------:R-:W-:Y:S01]  /*29d0*/  PRMT R0, R3, 0x654, R0 ;  /* 0x0000065403007816 */ /* 0x000fe20000000000 */
[----:B------:R-:W1:Y:S01]  /*29e0*/  MUFU.TANH R36, R36 ;  /* 0x0000002400247308 */ /* 0x000e620000002400 */
[----:B--2---:R-:W-:Y:S01]  /*29f0*/  FSEL R14, R14, -INF , P2 ;  /* 0xff8000000e0e7808 */ /* 0x004fe20001000000 */
[----:B------:R-:W-:Y:S01]  /*2a00*/  UISETP.GE.AND UP0, UPT, UR5, UR60, UPT ;  /* 0x0000003c0500728c */ /* 0x000fe2000bf06270 */
[----:B------:R2:W-:Y:S01]  /*2a10*/  SYNCS.ARRIVE.TRANS64.RED.A1T0 RZ, [R0+URZ], RZ ;  /* 0x000000ff00ff79a7 */ /* 0x0005e2000810043f */
[--C-:B------:R-:W-:Y:S01]  /*2a20*/  IMAD.MOV.U32 R117, RZ, RZ, R119.reuse ;  /* 0x000000ffff757224 */ /* 0x100fe200078e0077 */
[-C--:B------:R-:W-:Y:S01]  /*2a30*/  MOV R112, R119.reuse ;  /* 0x0000007700707202 */ /* 0x080fe20000000f00 */
[--C-:B------:R-:W-:Y:S01]  /*2a40*/  IMAD.MOV.U32 R116, RZ, RZ, R119.reuse ;  /* 0x000000ffff747224 */ /* 0x100fe200078e0077 */
[-C--:B------:R-:W-:Y:S01]  /*2a50*/  MOV R103, R119.reuse ;  /* 0x0000007700677202 */ /* 0x080fe20000000f00 */
[----:B------:R3:W4:Y:S01]  /*2a60*/  MUFU.TANH R20, R38 ;  /* 0x0000002600147308 */ /* 0x0007220000002400 */
[----:B0-----:R-:W-:Y:S01]  /*2a70*/  FSEL R10, R10, -INF , P5 ;  /* 0xff8000000a0a7808 */ /* 0x001fe20002800000 */
[--C-:B------:R-:W-:Y:S01]  /*2a80*/  IMAD.MOV.U32 R115, RZ, RZ, R119.reuse ;  /* 0x000000ffff737224 */ /* 0x100fe200078e0077 */
[----:B------:R-:W-:Y:S01]  /*2a90*/  ISETP.GT.AND P5, PT, R4, 0x19, PT ;  /* 0x000000190400780c */ /* 0x000fe20003fa4270 */
[--C-:B------:R-:W-:Y:S01]  /*2aa0*/  IMAD.MOV.U32 R114, RZ, RZ, R119.reuse ;  /* 0x000000ffff727224 */ /* 0x100fe200078e0077 */
[-C--:B------:R-:W-:Y:S01]  /*2ab0*/  MOV R94, R119.reuse ;  /* 0x00000077005e7202 */ /* 0x080fe20000000f00 */
[--C-:B------:R-:W-:Y:S01]  /*2ac0*/  IMAD.MOV.U32 R113, RZ, RZ, R119.reuse ;  /* 0x000000ffff717224 */ /* 0x100fe200078e0077 */
[----:B------:R-:W-:Y:S01]  /*2ad0*/  MOV R85, R119 ;  /* 0x0000007700557202 */ /* 0x000fe20000000f00 */
[----:B------:R-:W0:Y:S01]  /*2ae0*/  MUFU.TANH R12, R30 ;  /* 0x0000001e000c7308 */ /* 0x000e220000002400 */
[----:B---3--:R-:W-:Y:S01]  /*2af0*/  FSEL R38, R28, -INF , P4 ;  /* 0xff8000001c267808 */ /* 0x008fe20002000000 */
[--C-:B------:R-:W-:Y:S01]  /*2b00*/  IMAD.MOV.U32 R111, RZ, RZ, R119.reuse ;  /* 0x000000ffff6f7224 */ /* 0x100fe200078e0077 */
[----:B-1----:R-:W-:Y:S01]  /*2b10*/  FSEL R36, R36, -INF , P6 ;  /* 0xff80000024247808 */ /* 0x002fe20003000000 */
[--C-:B------:R-:W-:Y:S01]  /*2b20*/  IMAD.MOV.U32 R110, RZ, RZ, R119.reuse ;  /* 0x000000ffff6e7224 */ /* 0x100fe200078e0077 */
[----:B------:R-:W-:Y:S01]  /*2b30*/  FMNMX.FTZ R24, R38, R25, !PT ;  /* 0x0000001926187209 */ /* 0x000fe20007810000 */
[--C-:B------:R-:W-:Y:S01]  /*2b40*/  IMAD.MOV.U32 R109, RZ, RZ, R119.reuse ;  /* 0x000000ffff6d7224 */ /* 0x100fe200078e0077 */
[----:B------:R-:W-:Y:S01]  /*2b50*/  MOV R76, R119 ;  /* 0x00000077004c7202 */ /* 0x000fe20000000f00 */
[----:B------:R-:W-:Y:S01]  /*2b60*/  MUFU.TANH R37, R37 ;  /* 0x0000002500257308 */ /* 0x000fe20000002400 */
[----:B----4-:R-:W-:Y:S01]  /*2b70*/  FSEL R20, R20, -INF , P6 ;  /* 0xff80000014147808 */ /* 0x010fe20003000000 */
[--C-:B------:R-:W-:Y:S01]  /*2b80*/  IMAD.MOV.U32 R108, RZ, RZ, R119.reuse ;  /* 0x000000ffff6c7224 */ /* 0x100fe200078e0077 */
[----:B------:R-:W-:Y:S01]  /*2b90*/  ISETP.GT.AND P6, PT, R4, 0x30, PT ;  /* 0x000000300400780c */ /* 0x000fe20003fc4270 */
[----:B------:R-:W-:-:S02]  /*2ba0*/  IMAD.MOV.U32 R107, RZ, RZ, R119 ;  /* 0x000000ffff6b7224 */ /* 0x000fc400078e0077 */
[--C-:B------:R-:W-:Y:S02]  /*2bb0*/  IMAD.MOV.U32 R106, RZ, RZ, R119.reuse ;  /* 0x000000ffff6a7224 */ /* 0x100fe400078e0077 */
[----:B------:R1:W3:Y:S01]  /*2bc0*/  MUFU.TANH R21, R39 ;  /* 0x0000002700157308 */ /* 0x0002e20000002400 */
        /* <DEDUP_REMOVED lines=8> */
[--C-:B------:R-:W-:Y:S01]  /*2c50*/  IMAD.MOV.U32 R100, RZ, RZ, R119.reuse ;  /* 0x000000ffff647224 */ /* 0x100fe200078e0077 */
[----:B------:R-:W-:Y:S01]  /*2c60*/  FMNMX.FTZ R25, R39, R24, !PT ;  /* 0x0000001827197209 */ /* 0x000fe20007810000 */
[--C-:B------:R-:W-:Y:S02]  /*2c70*/  IMAD.MOV.U32 R99, RZ, RZ, R119.reuse ;  /* 0x000000ffff637224 */ /* 0x100fe400078e0077 */
[----:B------:R-:W1:Y:S01]  /*2c80*/  MUFU.TANH R40, R40 ;  /* 0x0000002800287308 */ /* 0x000e620000002400 */
[----:B---3--:R-:W-:Y:S01]  /*2c90*/  FSEL R21, R21, -INF , P5 ;  /* 0xff80000015157808 */ /* 0x008fe20002800000 */
[--C-:B------:R-:W-:Y:S02]  /*2ca0*/  IMAD.MOV.U32 R98, RZ, RZ, R119.reuse ;  /* 0x000000ffff627224 */ /* 0x100fe400078e0077 */
[--C-:B------:R-:W-:Y:S02]  /*2cb0*/  IMAD.MOV.U32 R97, RZ, RZ, R119.reuse ;  /* 0x000000ffff617224 */ /* 0x100fe400078e0077 */
[----:B------:R-:W-:-:S02]  /*2cc0*/  IMAD.MOV.U32 R96, RZ, RZ, R119 ;  /* 0x000000ffff607224 */ /* 0x000fc400078e0077 */
[----:B------:R3:W4:Y:S01]  /*2cd0*/  MUFU.TANH R26, R46 ;  /* 0x0000002e001a7308 */ /* 0x0007220000002400 */
[----:B0-----:R-:W-:Y:S01]  /*2ce0*/  FSEL R13, R13, -INF , P3 ;  /* 0xff8000000d0d7808 */ /* 0x001fe20001800000 */
[--C-:B------:R-:W-:Y:S01]  /*2cf0*/  IMAD.MOV.U32 R95, RZ, RZ, R119.reuse ;  /* 0x000000ffff5f7224 */ /* 0x100fe200078e0077 */
[----:B------:R-:W-:Y:S01]  /*2d00*/  ISETP.GT.AND P3, PT, R4, 0x21, PT ;  /* 0x000000210400780c */ /* 0x000fe20003f64270 */
[--C-:B------:R-:W-:Y:S02]  /*2d10*/  IMAD.MOV.U32 R93, RZ, RZ, R119.reuse ;  /* 0x000000ffff5d7224 */ /* 0x100fe400078e0077 */
[--C-:B------:R-:W-:Y:S02]  /*2d20*/  IMAD.MOV.U32 R92, RZ, RZ, R119.reuse ;  /* 0x000000ffff5c7224 */ /* 0x100fe400078e0077 */
[----:B------:R-:W-:Y:S01]  /*2d30*/  MUFU.TANH R41, R41 ;  /* 0x0000002900297308 */ /* 0x000fe20000002400 */
[----:B---3--:R-:W-:Y:S01]  /*2d40*/  FSEL R46, R32, -INF , P2 ;  /* 0xff800000202e7808 */ /* 0x008fe20001000000 */
[--C-:B------:R-:W-:Y:S01]  /*2d50*/  IMAD.MOV.U32 R91, RZ, RZ, R119.reuse ;  /* 0x000000ffff5b7224 */ /* 0x100fe200078e0077 */
[----:B-1----:R-:W-:Y:S01]  /*2d60*/  FSEL R40, R40, -INF , P4 ;  /* 0xff80000028287808 */ /* 0x002fe20002000000 */
[--C-:B------:R-:W-:Y:S01]  /*2d70*/  IMAD.MOV.U32 R90, RZ, RZ, R119.reuse ;  /* 0x000000ffff5a7224 */ /* 0x100fe200078e0077 */
[----:B------:R-:W-:Y:S01]  /*2d80*/  FMNMX.FTZ R24, R46, R25, !PT ;  /* 0x000000192e187209 */ /* 0x000fe20007810000 */
[--C-:B------:R-:W-:Y:S01]  /*2d90*/  IMAD.MOV.U32 R89, RZ, RZ, R119.reuse ;  /* 0x000000ffff597224 */ /* 0x100fe200078e0077 */
[----:B------:R-:W-:Y:S01]  /*2da0*/  ISETP.GT.AND P2, PT, R4, 0x28, PT ;  /* 0x000000280400780c */ /* 0x000fe20003f44270 */
[----:B------:R0:W-:Y:S01]  /*2db0*/  MUFU.TANH R27, R47 ;  /* 0x0000002f001b7308 */ /* 0x0001e20000002400 */
[----:B------:R-:W-:-:S02]  /*2dc0*/  IMAD.MOV.U32 R88, RZ, RZ, R119 ;  /* 0x000000ffff587224 */ /* 0x000fc400078e0077 */
[----:B----4-:R-:W-:Y:S01]  /*2dd0*/  FSEL R26, R26, -INF , P2 ;  /* 0xff8000001a1a7808 */ /* 0x010fe20001000000 */
[--C-:B------:R-:W-:Y:S02]  /*2de0*/  IMAD.MOV.U32 R87, RZ, RZ, R119.reuse ;  /* 0x000000ffff577224 */ /* 0x100fe400078e0077 */
[--C-:B------:R-:W-:Y:S02]  /*2df0*/  IMAD.MOV.U32 R86, RZ, RZ, R119.reuse ;  /* 0x000000ffff567224 */ /* 0x100fe400078e0077 */
[----:B------:R-:W1:Y:S01]  /*2e00*/  MUFU.TANH R15, R35 ;  /* 0x00000023000f7308 */ /* 0x000e620000002400 */
[----:B0-----:R-:W-:Y:S01]  /*2e10*/  FSEL R47, R33, -INF , P1 ;  /* 0xff800000212f7808 */ /* 0x001fe20000800000 */
[--C-:B------:R-:W-:Y:S02]  /*2e20*/  IMAD.MOV.U32 R84, RZ, RZ, R119.reuse ;  /* 0x000000ffff547224 */ /* 0x100fe400078e0077 */
[--C-:B------:R-:W-:Y:S01]  /*2e30*/  IMAD.MOV.U32 R83, RZ, RZ, R119.reuse ;  /* 0x000000ffff537224 */ /* 0x100fe200078e0077 */
[----:B------:R-:W-:Y:S01]  /*2e40*/  FMNMX.FTZ R25, R47, R24, !PT ;  /* 0x000000182f197209 */ /* 0x000fe20007810000 */
[----:B------:R-:W-:-:S02]  /*2e50*/  IMAD.MOV.U32 R82, RZ, RZ, R119 ;  /* 0x000000ffff527224 */ /* 0x000fc400078e0077 */
[----:B------:R-:W0:Y:S01]  /*2e60*/  MUFU.TANH R44, R44 ;  /* 0x0000002c002c7308 */ /* 0x000e220000002400 */
[----:B------:R-:W-:Y:S01]  /*2e70*/  FMNMX.FTZ R25, R36, R25, !PT ;  /* 0x0000001924197209 */ /* 0x000fe20007810000 */
[--C-:B------:R-:W-:Y:S02]  /*2e80*/  IMAD.MOV.U32 R81, RZ, RZ, R119.reuse ;  /* 0x000000ffff517224 */ /* 0x100fe400078e0077 */
[--C-:B------:R-:W-:Y:S02]  /*2e90*/  IMAD.MOV.U32 R80, RZ, RZ, R119.reuse ;  /* 0x000000ffff507224 */ /* 0x100fe400078e0077 */
[--C-:B------:R-:W-:Y:S02]  /*2ea0*/  IMAD.MOV.U32 R79, RZ, RZ, R119.reuse ;  /* 0x000000ffff4f7224 */ /* 0x100fe400078e0077 */
[----:B------:R-:W3:Y:S01]  /*2eb0*/  MUFU.TANH R45, R45 ;  /* 0x0000002d002d7308 */ /* 0x000ee20000002400 */
[----:B-1----:R-:W-:Y:S01]  /*2ec0*/  FSEL R15, R15, -INF , P1 ;  /* 0xff8000000f0f7808 */ /* 0x002fe20000800000 */
[--C-:B------:R-:W-:Y:S01]  /*2ed0*/  IMAD.MOV.U32 R78, RZ, RZ, R119.reuse ;  /* 0x000000ffff4e7224 */ /* 0x100fe200078e0077 */
[----:B------:R-:W-:Y:S01]  /*2ee0*/  ISETP.GT.AND P1, PT, R4, 0x29, PT ;  /* 0x000000290400780c */ /* 0x000fe20003f24270 */
[----:B------:R-:W-:-:S02]  /*2ef0*/  IMAD.MOV.U32 R77, RZ, RZ, R119 ;  /* 0x000000ffff4d7224 */ /* 0x000fc400078e0077 */
[--C-:B------:R-:W-:Y:S01]  /*2f00*/  IMAD.MOV.U32 R75, RZ, RZ, R119.reuse ;  /* 0x000000ffff4b7224 */ /* 0x100fe200078e0077 */
[----:B------:R-:W-:Y:S01]  /*2f10*/  FSEL R27, R27, -INF , P1 ;  /* 0xff8000001b1b7808 */ /* 0x000fe20000800000 */
[----:B------:R1:W-:Y:S01]  /*2f20*/  MUFU.TANH R30, R54 ;  /* 0x00000036001e7308 */ /* 0x0003e20000002400 */
[----:B0-----:R-:W-:Y:S01]  /*2f30*/  FSEL R44, R44, -INF , P2 ;  /* 0xff8000002c2c7808 */ /* 0x001fe20001000000 */
[--C-:B------:R-:W-:Y:S01]  /*2f40*/  IMAD.MOV.U32 R74, RZ, RZ, R119.reuse ;  /* 0x000000ffff4a7224 */ /* 0x100fe200078e0077 */
[----:B------:R-:W-:Y:S01]  /*2f50*/  ISETP.GT.AND P2, PT, R4, 0x40, PT ;  /* 0x000000400400780c */ /* 0x000fe20003f44270 */
[----:B------:R-:W-:-:S04]  /*2f60*/  IMAD.MOV.U32 R73, RZ, RZ, R119 ;  /* 0x000000ffff497224 */ /* 0x000fc800078e0077 */
[----:B------:R-:W0:Y:S01]  /*2f70*/  MUFU.TANH R48, R48 ;  /* 0x0000003000307308 */ /* 0x000e220000002400 */
[----:B-1----:R-:W-:Y:S02]  /*2f80*/  FSEL R54, R37, -INF , P5 ;  /* 0xff80000025367808 */ /* 0x002fe40002800000 */
[----:B---3--:R-:W-:Y:S02]  /*2f90*/  FSEL R45, R45, -INF , P1 ;  /* 0xff8000002d2d7808 */ /* 0x008fe40000800000 */
[----:B------:R-:W-:Y:S02]  /*2fa0*/  FMNMX.FTZ R25, R54, R25, !PT ;  /* 0x0000001936197209 */ /* 0x000fe40007810000 */
[----:B------:R-:W-:Y:S01]  /*2fb0*/  ISETP.GT.AND P5, PT, R4, 0x31, PT ;  /* 0x000000310400780c */ /* 0x000fe20003fa4270 */
[----:B------:R-:W-:Y:S01]  /*2fc0*/  MUFU.TANH R42, R42 ;  /* 0x0000002a002a7308 */ /* 0x000fe20000002400 */
[----:B------:R-:W-:Y:S02]  /*2fd0*/  FMNMX.FTZ R24, R40, R25, !PT ;  /* 0x0000001928187209 */ /* 0x000fe40007810000 */
[----:B------:R-:W-:-:S05]  /*2fe0*/  ISETP.GT.AND P1, PT, R4, 0x41, PT ;  /* 0x000000410400780c */ /* 0x000fca0003f24270 */
[----:B------:R-:W1:Y:S01]  /*2ff0*/  MUFU.TANH R49, R49 ;  /* 0x0000003100317308 */ /* 0x000e620000002400 */
[----:B0-----:R-:W-:-:S07]  /*3000*/  FSEL R48, R48, -INF , P6 ;  /* 0xff80000030307808 */ /* 0x001fce0003000000 */
[----:B------:R0:W-:Y:S08]  /*3010*/  MUFU.TANH R31, R55 ;  /* 0x00000037001f7308 */ /* 0x0001f00000002400 */
[----:B------:R-:W3:Y:S01]  /*3020*/  MUFU.TANH R43, R43 ;  /* 0x0000002b002b7308 */ /* 0x000ee20000002400 */
[----:B0-----:R-:W-:Y:S02]  /*3030*/  FSEL R55, R41, -INF , P3 ;  /* 0xff80000029377808 */ /* 0x001fe40001800000 */
[----:B-1----:R-:W-:-:S02]  /*3040*/  FSEL R49, R49, -INF , P5 ;  /* 0xff80000031317808 */ /* 0x002fc40002800000 */
[----:B------:R-:W-:-:S03]  /*3050*/  FMNMX.FTZ R25, R55, R24, !PT ;  /* 0x0000001837197209 */ /* 0x000fc60007810000 */
[----:B------:R-:W0:Y:S01]  /*3060*/  MUFU.TANH R52, R52 ;  /* 0x0000003400347308 */ /* 0x000e220000002400 */
[----:B------:R-:W-:-:S04]  /*3070*/  FMNMX.FTZ R24, R44, R25, !PT ;  /* 0x000000192c187209 */ /* 0x000fc80007810000 */
[----:B------:R-:W-:Y:S02]  /*3080*/  FMNMX.FTZ R25, R45, R24, !PT ;  /* 0x000000182d197209 */ /* 0x000fe40007810000 */
[----:B------:R-:W-:Y:S01]  /*3090*/  FSEL R24, R42, -INF , P4 ;  /* 0xff8000002a187808 */ /* 0x000fe20002000000 */
[----:B------:R-:W1:Y:S01]  /*30a0*/  MUFU.TANH R53, R53 ;  /* 0x0000003500357308 */ /* 0x000e620000002400 */
[----:B------:R-:W-:Y:S02]  /*30b0*/  ISETP.GT.AND P4, PT, R4, 0x38, PT ;  /* 0x000000380400780c */ /* 0x000fe40003f84270 */
[----:B------:R-:W-:Y:S02]  /*30c0*/  FMNMX.FTZ R28, R48, R25, !PT ;  /* 0x00000019301c7209 */ /* 0x000fe40007810000 */
[----:B---3--:R-:W-:Y:S02]  /*30d0*/  FSEL R25, R43, -INF , P3 ;  /* 0xff8000002b197808 */ /* 0x008fe40001800000 */
[----:B------:R-:W-:Y:S01]  /*30e0*/  ISETP.GT.AND P3, PT, R4, 0x39, PT ;  /* 0x000000390400780c */ /* 0x000fe20003f64270 */
[----:B------:R-:W3:Y:S01]  /*30f0*/  MUFU.TANH R56, R56 ;  /* 0x0000003800387308 */ /* 0x000ee20000002400 */
[----:B0-----:R-:W-:-:S02]  /*3100*/  FSEL R52, R52, -INF , P4 ;  /* 0xff80000034347808 */ /* 0x001fc40002000000 */
[----:B------:R-:W-:Y:S02]  /*3110*/  FMNMX.FTZ R29, R49, R28, !PT ;  /* 0x0000001c311d7209 */ /* 0x000fe40007810000 */
[----:B------:R-:W-:Y:S02]  /*3120*/  FSEL R30, R30, -INF , P4 ;  /* 0xff8000001e1e7808 */ /* 0x000fe40002000000 */
[----:B------:R-:W-:Y:S01]  /*3130*/  FMNMX.FTZ R28, R52, R29, !PT ;  /* 0x0000001d341c7209 */ /* 0x000fe20007810000 */
[----:B------:R-:W0:Y:S01]  /*3140*/  MUFU.TANH R50, R50 ;  /* 0x0000003200327308 */ /* 0x000e220000002400 */
[----:B-1----:R-:W-:Y:S02]  /*3150*/  FSEL R53, R53, -INF , P3 ;  /* 0xff80000035357808 */ /* 0x002fe40001800000 */
[----:B------:R-:W-:Y:S02]  /*3160*/  ISETP.GT.AND P4, PT, R4, 0x50, PT ;  /* 0x000000500400780c */ /* 0x000fe40003f84270 */
[----:B------:R-:W-:-:S02]  /*3170*/  FMNMX.FTZ R29, R53, R28, !PT ;  /* 0x0000001c351d7209 */ /* 0x000fc40007810000 */
[----:B------:R-:W-:Y:S01]  /*3180*/  FSEL R31, R31, -INF , P3 ;  /* 0xff8000001f1f7808 */ /* 0x000fe20001800000 */
[----:B------:R-:W1:Y:S01]  /*3190*/  MUFU.TANH R57, R57 ;  /* 0x0000003900397308 */ /* 0x000e620000002400 */
[----:B---3--:R-:W-:Y:S02]  /*31a0*/  FSEL R56, R56, -INF , P2 ;  /* 0xff80000038387808 */ /* 0x008fe40001000000 */
[----:B------:R-:W-:Y:S02]  /*31b0*/  ISETP.GT.AND P3, PT, R4, 0x51, PT ;  /* 0x000000510400780c */ /* 0x000fe40003f64270 */
[----:B------:R-:W-:-:S03]  /*31c0*/  FMNMX.FTZ R32, R56, R29, !PT ;  /* 0x0000001d38207209 */ /* 0x000fc60007810000 */
[----:B------:R-:W3:Y:S01]  /*31d0*/  MUFU.TANH R51, R51 ;  /* 0x0000003300337308 */ /* 0x000ee20000002400 */
[----:B0-----:R-:W-:Y:S01]  /*31e0*/  FSEL R28, R50, -INF , P6 ;  /* 0xff800000321c7808 */ /* 0x001fe20003000000 */
[----:B------:R-:W-:Y:S01]  /*31f0*/  IMAD.MOV.U32 R50, RZ, RZ, R119 ;  /* 0x000000ffff327224 */ /* 0x000fe200078e0077 */
[----:B------:R-:W-:-:S05]  /*3200*/  ISETP.GT.AND P6, PT, R4, 0x48, PT ;  /* 0x000000480400780c */ /* 0x000fca0003fc4270 */
[----:B------:R-:W0:Y:S01]  /*3210*/  MUFU.TANH R60, R60 ;  /* 0x0000003c003c7308 */ /* 0x000e220000002400 */
[----:B-1----:R-:W-:-:S04]  /*3220*/  FSEL R57, R57, -INF , P1 ;  /* 0xff80000039397808 */ /* 0x002fc80000800000 */
[----:B------:R-:W-:-:S03]  /*3230*/  FMNMX.FTZ R33, R57, R32, !PT ;  /* 0x0000002039217209 */ /* 0x000fc60007810000 */
[----:B------:R-:W1:Y:S01]  /*3240*/  MUFU.TANH R61, R61 ;  /* 0x0000003d003d7308 */ /* 0x000e620000002400 */
[----:B---3--:R-:W-:Y:S02]  /*3250*/  FSEL R29, R51, -INF , P5 ;  /* 0xff800000331d7808 */ /* 0x008fe40002800000 */
[----:B------:R-:W-:-:S05]  /*3260*/  ISETP.GT.AND P5, PT, R4, 0x49, PT ;  /* 0x000000490400780c */ /* 0x000fca0003fa4270 */
[----:B------:R-:W3:Y:S01]  /*3270*/  MUFU.TANH R64, R64 ;  /* 0x0000004000407308 */ /* 0x000ee20000002400 */
[----:B0-----:R-:W-:-:S04]  /*3280*/  FSEL R60, R60, -INF , P6 ;  /* 0xff8000003c3c7808 */ /* 0x001fc80003000000 */
[----:B------:R-:W-:-:S03]  /*3290*/  FMNMX.FTZ R32, R60, R33, !PT ;  /* 0x000000213c207209 */ /* 0x000fc60007810000 */
[----:B------:R-:W0:Y:S01]  /*32a0*/  MUFU.TANH R58, R58 ;  /* 0x0000003a003a7308 */ /* 0x000e220000002400 */
[----:B-1----:R-:W-:-:S04]  /*32b0*/  FSEL R61, R61, -INF , P5 ;  /* 0xff8000003d3d7808 */ /* 0x002fc80002800000 */
[----:B------:R-:W-:-:S03]  /*32c0*/  FMNMX.FTZ R33, R61, R32, !PT ;  /* 0x000000203d217209 */ /* 0x000fc60007810000 */
[----:B------:R-:W1:Y:S01]  /*32d0*/  MUFU.TANH R65, R65 ;  /* 0x0000004100417308 */ /* 0x000e620000002400 */
[----:B---3--:R-:W-:-:S04]  /*32e0*/  FSEL R64, R64, -INF , P4 ;  /* 0xff80000040407808 */ /* 0x008fc80002000000 */
[----:B------:R-:W-:-:S03]  /*32f0*/  FMNMX.FTZ R42, R64, R33, !PT ;  /* 0x00000021402a7209 */ /* 0x000fc60007810000 */
[----:B------:R-:W3:Y:S01]  /*3300*/  MUFU.TANH R59, R59 ;  /* 0x0000003b003b7308 */ /* 0x000ee20000002400 */
[----:B0-----:R-:W-:Y:S02]  /*3310*/  FSEL R32, R58, -INF , P2 ;  /* 0xff8000003a207808 */ /* 0x001fe40001000000 */
[----:B------:R-:W-:Y:S02]  /*3320*/  ISETP.GT.AND P2, PT, R4, 0x58, PT ;  /* 0x000000580400780c */ /* 0x000fe40003f44270 */
[----:B------:R-:W-:-:S03]  /*3330*/  MOV R58, R119 ;  /* 0x00000077003a7202 */ /* 0x000fc60000000f00 */
[----:B------:R-:W0:Y:S01]  /*3340*/  MUFU.TANH R68, R68 ;  /* 0x0000004400447308 */ /* 0x000e220000002400 */
[----:B-1----:R-:W-:-:S04]  /*3350*/  FSEL R65, R65, -INF , P3 ;  /* 0xff80000041417808 */ /* 0x002fc80001800000 */
[----:B------:R-:W-:-:S03]  /*3360*/  FMNMX.FTZ R35, R65, R42, !PT ;  /* 0x0000002a41237209 */ /* 0x000fc60007810000 */
[----:B------:R-:W1:Y:S01]  /*3370*/  MUFU.TANH R69, R69 ;  /* 0x0000004500457308 */ /* 0x000e620000002400 */
[----:B---3--:R-:W-:Y:S01]  /*3380*/  FSEL R33, R59, -INF , P1 ;  /* 0xff8000003b217808 */ /* 0x008fe20000800000 */
[----:B------:R-:W-:Y:S01]  /*3390*/  IMAD.MOV.U32 R59, RZ, RZ, R119 ;  /* 0x000000ffff3b7224 */ /* 0x000fe200078e0077 */
        /* <DEDUP_REMOVED lines=8> */
[----:B---3--:R-:W-:Y:S01]  /*3420*/  FSEL R62, R62, -INF , P6 ;  /* 0xff8000003e3e7808 */ /* 0x008fe20003000000 */
[----:B------:R-:W3:Y:S06]  /*3430*/  SHFL.BFLY PT, R4, R35, 0x2, 0x1f ;  /* 0x0c401f0023047f89 */ /* 0x000eec00000e0000 */
[----:B------:R-:W4:Y:S01]  /*3440*/  MUFU.TANH R67, R67 ;  /* 0x0000004300437308 */ /* 0x000f220000002400 */
[----:B0-----:R-:W-:-:S07]  /*3450*/  FSEL R63, R63, -INF , P5 ;  /* 0xff8000003f3f7808 */ /* 0x001fce0002800000 */
[----:B------:R-:W0:Y:S01]  /*3460*/  MUFU.TANH R70, R70 ;  /* 0x0000004600467308 */ /* 0x000e220000002400 */
[----:B-1----:R-:W-:-:S07]  /*3470*/  FSEL R66, R66, -INF , P4 ;  /* 0xff80000042427808 */ /* 0x002fce0002000000 */
[----:B------:R-:W1:Y:S01]  /*3480*/  MUFU.TANH R71, R71 ;  /* 0x0000004700477308 */ /* 0x000e620000002400 */
[----:B----4-:R-:W-:Y:S02]  /*3490*/  FSEL R67, R67, -INF , P3 ;  /* 0xff80000043437808 */ /* 0x010fe40001800000 */
[----:B---3--:R-:W-:Y:S02]  /*34a0*/  FMNMX.FTZ R37, R35, R4, !PT ;  /* 0x0000000423257209 */ /* 0x008fe40007810000 */
[----:B------:R-:W-:-:S03]  /*34b0*/  FMNMX.FTZ R35, R5, R10, !PT ;  /* 0x0000000a05237209 */ /* 0x000fc60007810000 */
[----:B------:R-:W3:Y:S01]  /*34c0*/  SHFL.BFLY PT, R4, R37, 0x1, 0x1f ;  /* 0x0c201f0025047f89 */ /* 0x000ee200000e0000 */
[----:B------:R-:W-:Y:S02]  /*34d0*/  FMNMX.FTZ R42, R12, R35, !PT ;  /* 0x000000230c2a7209 */ /* 0x000fe40007810000 */
[----:B0-----:R-:W-:Y:S02]  /*34e0*/  FSEL R70, R70, -INF , P2 ;  /* 0xff80000046467808 */ /* 0x001fe40001000000 */
[----:B-1----:R-:W-:Y:S02]  /*34f0*/  FSEL R71, R71, -INF , P1 ;  /* 0xff80000047477808 */ /* 0x002fe40000800000 */
[----:B---3--:R-:W-:-:S04]  /*3500*/  FMNMX.FTZ R4, R37, R4, !PT ;  /* 0x0000000425047209 */ /* 0x008fc80007810000 */
[C---:B------:R-:W-:Y:S01]  /*3510*/  FSETP.NEU.FTZ.AND P0, PT, R4.reuse, -INF , PT ;  /* 0xff8000000400780b */ /* 0x040fe20003f1d000 */
[----:B------:R-:W-:-:S05]  /*3520*/  FMUL.FTZ R41, R4, UR11 ;  /* 0x0000000b04297c20 */ /* 0x000fca0008410000 */
[----:B------:R-:W-:Y:S02]  /*3530*/  FSEL R51, R41, RZ, P0 ;  /* 0x000000ff29337208 */ /* 0x000fe40000000000 */
[----:B------:R-:W-:Y:S01]  /*3540*/  ISETP.NE.AND P0, PT, R72, RZ, PT ;  /* 0x000000ff4800720c */ /* 0x000fe20003f05270 */
[----:B------:R-:W-:Y:S02]  /*3550*/  IMAD.MOV.U32 R72, RZ, RZ, R119 ;  /* 0x000000ffff487224 */ /* 0x000fe400078e0077 */
[--C-:B------:R-:W-:Y:S01]  /*3560*/  FFMA.FTZ R188, R11, UR11, -R51.reuse ;  /* 0x0000000b0bbc7c23 */ /* 0x100fe20008010833 */
[----:B------:R-:W-:Y:S01]  /*3570*/  FMNMX.FTZ R11, R13, R42, !PT ;  /* 0x0000002a0d0b7209 */ /* 0x000fe20007810000 */
[--C-:B------:R-:W-:Y:S01]  /*3580*/  FFMA.FTZ R35, R34, UR11, -R51.reuse ;  /* 0x0000000b22237c23 */ /* 0x100fe20008010833 */
[--C-:B------:R-:W-:Y:S01]  /*3590*/  FFMA.FTZ R186, R36, UR11, -R51.reuse ;  /* 0x0000000b24ba7c23 */ /* 0x100fe20008010833 */
[--C-:B------:R-:W-:Y:S01]  /*35a0*/  FFMA.FTZ R190, R38, UR11, -R51.reuse ;  /* 0x0000000b26be7c23 */ /* 0x100fe20008010833 */
[----:B------:R-:W-:Y:S01]  /*35b0*/  FMNMX.FTZ R42, R14, R11, !PT ;  /* 0x0000000b0e2a7209 */ /* 0x000fe20007810000 */
[----:B------:R-:W-:Y:S01]  /*35c0*/  MUFU.EX2 R188, R188 ;  /* 0x000000bc00bc7308 */ /* 0x000fe20000000800 */
[--C-:B------:R-:W-:Y:S01]  /*35d0*/  FFMA.FTZ R37, R39, UR11, -R51.reuse ;  /* 0x0000000b27257c23 */ /* 0x100fe20008010833 */
[--C-:B------:R-:W-:Y:S01]  /*35e0*/  FFMA.FTZ R184, R46, UR11, -R51.reuse ;  /* 0x0000000b2eb87c23 */ /* 0x100fe20008010833 */
[----:B------:R-:W-:Y:S01]  /*35f0*/  FMNMX.FTZ R11, R15, R42, !PT ;  /* 0x0000002a0f0b7209 */ /* 0x000fe20007810000 */
[--C-:B------:R-:W-:Y:S01]  /*3600*/  FFMA.FTZ R39, R47, UR11, -R51.reuse ;  /* 0x0000000b2f277c23 */ /* 0x100fe20008010833 */
[--C-:B------:R-:W-:Y:S01]  /*3610*/  FFMA.FTZ R47, R49, UR11, -R51.reuse ;  /* 0x0000000b312f7c23 */ /* 0x100fe20008010833 */
[--C-:B------:R-:W-:Y:S01]  /*3620*/  FFMA.FTZ R41, R54, UR11, -R51.reuse ;  /* 0x0000000b36297c23 */ /* 0x100fe20008010833 */
[----:B------:R-:W-:Y:S01]  /*3630*/  FMNMX.FTZ R34, R20, R11, !PT ;  /* 0x0000000b14227209 */ /* 0x000fe20007810000 */
[----:B------:R-:W0:Y:S01]  /*3640*/  MUFU.EX2 R35, R35 ;  /* 0x0000002300237308 */ /* 0x000e220000000800 */
[--C-:B------:R-:W-:Y:S01]  /*3650*/  FFMA.FTZ R43, R55, UR11, -R51.reuse ;  /* 0x0000000b372b7c23 */ /* 0x100fe20008010833 */
[--C-:B------:R-:W-:Y:S01]  /*3660*/  FFMA.FTZ R180, R40, UR11, -R51.reuse ;  /* 0x0000000b28b47c23 */ /* 0x100fe20008010833 */
[----:B------:R-:W-:Y:S01]  /*3670*/  FMNMX.FTZ R11, R21, R34, !PT ;  /* 0x00000022150b7209 */ /* 0x000fe20007810000 */
[--C-:B------:R-:W-:Y:S01]  /*3680*/  FFMA.FTZ R182, R44, UR11, -R51.reuse ;  /* 0x0000000b2cb67c23 */ /* 0x100fe20008010833 */
[--C-:B------:R-:W-:Y:S01]  /*3690*/  FFMA.FTZ R45, R45, UR11, -R51.reuse ;  /* 0x0000000b2d2d7c23 */ /* 0x100fe20008010833 */
[--C-:B------:R-:W-:Y:S01]  /*36a0*/  FFMA.FTZ R176, R48, UR11, -R51.reuse ;  /* 0x0000000b30b07c23 */ /* 0x100fe20008010833 */
[----:B------:R-:W-:Y:S01]  /*36b0*/  FMNMX.FTZ R34, R24, R11, !PT ;  /* 0x0000000b18227209 */ /* 0x000fe20007810000 */
[----:B------:R-:W1:Y:S01]  /*36c0*/  MUFU.EX2 R190, R190 ;  /* 0x000000be00be7308 */ /* 0x000e620000000800 */
[--C-:B------:R-:W-:Y:S01]  /*36d0*/  FFMA.FTZ R178, R52, UR11, -R51.reuse ;  /* 0x0000000b34b27c23 */ /* 0x100fe20008010833 */
[--C-:B------:R-:W-:Y:S01]  /*36e0*/  FFMA.FTZ R53, R53, UR11, -R51.reuse ;  /* 0x0000000b35357c23 */ /* 0x100fe20008010833 */
[----:B------:R-:W-:Y:S01]  /*36f0*/  FMNMX.FTZ R11, R25, R34, !PT ;  /* 0x00000022190b7209 */ /* 0x000fe20007810000 */
[--C-:B------:R-:W-:Y:S01]  /*3700*/  FFMA.FTZ R56, R56, UR11, -R51.reuse ;  /* 0x0000000b38387c23 */ /* 0x100fe20008010833 */
[--C-:B------:R-:W-:Y:S01]  /*3710*/  FFMA.FTZ R57, R57, UR11, -R51.reuse ;  /* 0x0000000b39397c23 */ /* 0x100fe20008010833 */
[----:B------:R-:W-:Y:S01]  /*3720*/  FFMA.FTZ R60, R60, UR11, -R51 ;  /* 0x0000000b3c3c7c23 */ /* 0x000fe20008010833 */
[----:B------:R-:W-:Y:S01]  /*3730*/  FMNMX.FTZ R34, R26, R11, !PT ;  /* 0x0000000b1a227209 */ /* 0x000fe20007810000 */
[----:B------:R-:W3:Y:S01]  /*3740*/  MUFU.EX2 R37, R37 ;  /* 0x0000002500257308 */ /* 0x000ee20000000800 */
[----:B0-----:R-:W-:Y:S01]  /*3750*/  FADD.FTZ R49, R188, R35 ;  /* 0x00000023bc317221 */ /* 0x001fe20000010000 */
[----:B------:R-:W-:Y:S01]  /*3760*/  F2FP.BF16.F32.PACK_AB R188, R35, R188 ;  /* 0x000000bc23bc723e */ /* 0x000fe200000010ff */
[--C-:B------:R-:W-:Y:S01]  /*3770*/  FFMA.FTZ R61, R61, UR11, -R51.reuse ;  /* 0x0000000b3d3d7c23 */ /* 0x100fe20008010833 */
[----:B------:R-:W-:Y:S01]  /*3780*/  FMNMX.FTZ R11, R27, R34, !PT ;  /* 0x000000221b0b7209 */ /* 0x000fe20007810000 */
[--C-:B------:R-:W-:Y:S01]  /*3790*/  FFMA.FTZ R64, R64, UR11, -R51.reuse ;  /* 0x0000000b40407c23 */ /* 0x100fe20008010833 */
[--C-:B------:R-:W-:Y:S01]  /*37a0*/  FFMA.FTZ R65, R65, UR11, -R51.reuse ;  /* 0x0000000b41417c23 */ /* 0x100fe20008010833 */
[--C-:B------:R-:W-:Y:S01]  /*37b0*/  FFMA.FTZ R68, R68, UR11, -R51.reuse ;  /* 0x0000000b44447c23 */ /* 0x100fe20008010833 */
[----:B------:R-:W-:Y:S01]  /*37c0*/  FMNMX.FTZ R34, R28, R11, !PT ;  /* 0x0000000b1c227209 */ /* 0x000fe20007810000 */
[----:B------:R-:W-:Y:S01]  /*37d0*/  MUFU.EX2 R184, R184 ;  /* 0x000000b800b87308 */ /* 0x000fe20000000800 */
[----:B------:R-:W-:Y:S01]  /*37e0*/  FFMA.FTZ R51, R69, UR11, -R51 ;  /* 0x0000000b45337c23 */ /* 0x000fe20008010833 */
[--C-:B------:R-:W-:Y:S01]  /*37f0*/  IMAD.MOV.U32 R69, RZ, RZ, R119.reuse ;  /* 0x000000ffff457224 */ /* 0x100fe200078e0077 */
[----:B------:R-:W-:Y:S01]  /*3800*/  FMNMX.FTZ R11, R29, R34, !PT ;  /* 0x000000221d0b7209 */ /* 0x000fe20007810000 */
[--C-:B------:R-:W-:Y:S01]  /*3810*/  IMAD.MOV.U32 R54, RZ, RZ, R119.reuse ;  /* 0x000000ffff367224 */ /* 0x100fe200078e0077 */
[----:B------:R-:W-:Y:S01]  /*3820*/  MOV R40, R119 ;  /* 0x0000007700287202 */ /* 0x000fe20000000f00 */
[--C-:B------:R-:W-:Y:S01]  /*3830*/  IMAD.MOV.U32 R52, RZ, RZ, R119.reuse ;  /* 0x000000ffff347224 */ /* 0x100fe200078e0077 */
[----:B------:R-:W-:Y:S01]  /*3840*/  FMNMX.FTZ R34, R30, R11, !PT ;  /* 0x0000000b1e227209 */ /* 0x000fe20007810000 */
[----:B------:R-:W-:Y:S01]  /*3850*/  MUFU.EX2 R39, R39 ;  /* 0x0000002700277308 */ /* 0x000fe20000000800 */
[----:B------:R-:W-:-:S02]  /*3860*/  IMAD.MOV.U32 R48, RZ, RZ, R119 ;  /* 0x000000ffff307224 */ /* 0x000fc400078e0077 */
[----:B------:R-:W-:Y:S01]  /*3870*/  FMNMX.FTZ R11, R31, R34, !PT ;  /* 0x000000221f0b7209 */ /* 0x000fe20007810000 */
[--C-:B------:R-:W-:Y:S02]  /*3880*/  IMAD.MOV.U32 R46, RZ, RZ, R119.reuse ;  /* 0x000000ffff2e7224 */ /* 0x100fe400078e0077 */
[--C-:B------:R-:W-:Y:S01]  /*3890*/  IMAD.MOV.U32 R44, RZ, RZ, R119.reuse ;  /* 0x000000ffff2c7224 */ /* 0x100fe200078e0077 */
[----:B------:R-:W-:Y:S01]  /*38a0*/  FMNMX.FTZ R34, R32, R11, !PT ;  /* 0x0000000b20227209 */ /* 0x000fe20007810000 */
[----:B------:R-:W-:Y:S01]  /*38b0*/  MUFU.EX2 R186, R186 ;  /* 0x000000ba00ba7308 */ /* 0x000fe20000000800 */
[----:B------:R-:W-:Y:S02]  /*38c0*/  IMAD.MOV.U32 R42, RZ, RZ, R119 ;  /* 0x000000ffff2a7224 */ /* 0x000fe400078e0077 */
[----:B------:R-:W-:-:S04]  /*38d0*/  FMNMX.FTZ R11, R33, R34, !PT ;  /* 0x00000022210b7209 */ /* 0x000fc80007810000 */
[----:B------:R-:W-:Y:S01]  /*38e0*/  FMNMX.FTZ R34, R62, R11, !PT ;  /* 0x0000000b3e227209 */ /* 0x000fe20007810000 */
[----:B------:R-:W-:Y:S03]  /*38f0*/  MUFU.EX2 R41, R41 ;  /* 0x0000002900297308 */ /* 0x000fe60000000800 */
[----:B------:R-:W-:-:S04]  /*3900*/  FMNMX.FTZ R11, R63, R34, !PT ;  /* 0x000000223f0b7209 */ /* 0x000fc80007810000 */
[----:B------:R-:W-:Y:S01]  /*3910*/  FMNMX.FTZ R34, R66, R11, !PT ;  /* 0x0000000b42227209 */ /* 0x000fe20007810000 */
[----:B------:R-:W-:Y:S03]  /*3920*/  MUFU.EX2 R180, R180 ;  /* 0x000000b400b47308 */ /* 0x000fe60000000800 */
[----:B------:R-:W-:-:S04]  /*3930*/  FMNMX.FTZ R11, R67, R34, !PT ;  /* 0x00000022430b7209 */ /* 0x000fc80007810000 */
[----:B------:R-:W-:Y:S01]  /*3940*/  FMNMX.FTZ R34, R70, R11, !PT ;  /* 0x0000000b46227209 */ /* 0x000fe20007810000 */
[----:B------:R-:W-:Y:S03]  /*3950*/  MUFU.EX2 R43, R43 ;  /* 0x0000002b002b7308 */ /* 0x000fe60000000800 */
[----:B------:R-:W-:-:S05]  /*3960*/  FMNMX.FTZ R34, R71, R34, !PT ;  /* 0x0000002247227209 */ /* 0x000fca0007810000 */
[----:B------:R-:W0:Y:S01]  /*3970*/  SHFL.BFLY PT, R11, R34, 0x2, 0x1f ;  /* 0x0c401f00220b7f89 */ /* 0x000e2200000e0000 */
[----:B------:R-:W-:Y:S08]  /*3980*/  MUFU.EX2 R182, R182 ;  /* 0x000000b600b67308 */ /* 0x000ff00000000800 */
[----:B------:R-:W-:Y:S08]  /*3990*/  MUFU.EX2 R45, R45 ;  /* 0x0000002d002d7308 */ /* 0x000ff00000000800 */
[----:B------:R-:W-:Y:S01]  /*39a0*/  MUFU.EX2 R176, R176 ;  /* 0x000000b000b07308 */ /* 0x000fe20000000800 */
[----:B0-----:R-:W-:-:S07]  /*39b0*/  FMNMX.FTZ R36, R34, R11, !PT ;  /* 0x0000000b22247209 */ /* 0x001fce0007810000 */
[----:B------:R-:W-:Y:S01]  /*39c0*/  MUFU.EX2 R47, R47 ;  /* 0x0000002f002f7308 */ /* 0x000fe20000000800 */
[----:B------:R-:W0:Y:S07]  /*39d0*/  SHFL.BFLY PT, R11, R36, 0x1, 0x1f ;  /* 0x0c201f00240b7f89 */ /* 0x000e2e00000e0000 */
[----:B------:R-:W-:Y:S08]  /*39e0*/  MUFU.EX2 R178, R178 ;  /* 0x000000b200b27308 */ /* 0x000ff00000000800 */
[----:B------:R-:W-:Y:S08]  /*39f0*/  MUFU.EX2 R53, R53 ;  /* 0x0000003500357308 */ /* 0x000ff00000000800 */
[----:B------:R-:W-:Y:S01]  /*3a00*/  MUFU.EX2 R56, R56 ;  /* 0x0000003800387308 */ /* 0x000fe20000000800 */
[----:B0-----:R-:W-:-:S04]  /*3a10*/  FMNMX.FTZ R11, R36, R11, !PT ;  /* 0x0000000b240b7209 */ /* 0x001fc80007810000 */
[C---:B------:R-:W-:Y:S01]  /*3a20*/  FSETP.NEU.FTZ.AND P1, PT, R11.reuse, -INF , PT ;  /* 0xff8000000b00780b */ /* 0x040fe20003f3d000 */
[----:B------:R-:W-:Y:S02]  /*3a30*/  FMUL.FTZ R34, R11, UR11 ;  /* 0x0000000b0b227c20 */ /* 0x000fe40008410000 */
[----:B------:R-:W0:Y:S03]  /*3a40*/  MUFU.EX2 R57, R57 ;  /* 0x0000003900397308 */ /* 0x000e260000000800 */
[----:B------:R-:W-:Y:S02]  /*3a50*/  FSEL R34, R34, RZ, P1 ;  /* 0x000000ff22227208 */ /* 0x000fe40000800000 */
[----:B------:R-:W-:-:S03]  /*3a60*/  PLOP3.LUT P1, PT, PT, PT, UP0, 0x80, 0x0 ;  /* 0x000000000000781c */ /* 0x000fc60003f2f008 */
[----:B------:R-:W-:Y:S01]  /*3a70*/  MUFU.EX2 R60, R60 ;  /* 0x0000003c003c7308 */ /* 0x000fe20000000800 */
[--C-:B------:R-:W-:Y:S01]  /*3a80*/  FFMA.FTZ R5, R5, UR11, -R34.reuse ;  /* 0x0000000b05057c23 */ /* 0x100fe20008010822 */
[--C-:B------:R-:W-:Y:S01]  /*3a90*/  FFMA.FTZ R10, R10, UR11, -R34.reuse ;  /* 0x0000000b0a0a7c23 */ /* 0x100fe20008010822 */
[--C-:B------:R-:W-:Y:S01]  /*3aa0*/  FFMA.FTZ R12, R12, UR11, -R34.reuse ;  /* 0x0000000b0c0c7c23 */ /* 0x100fe20008010822 */
[--C-:B------:R-:W-:Y:S01]  /*3ab0*/  FFMA.FTZ R13, R13, UR11, -R34.reuse ;  /* 0x0000000b0d0d7c23 */ /* 0x100fe20008010822 */
[--C-:B------:R-:W-:Y:S01]  /*3ac0*/  FFMA.FTZ R14, R14, UR11, -R34.reuse ;  /* 0x0000000b0e0e7c23 */ /* 0x100fe20008010822 */
[--C-:B------:R-:W-:Y:S01]  /*3ad0*/  FFMA.FTZ R15, R15, UR11, -R34.reuse ;  /* 0x0000000b0f0f7c23 */ /* 0x100fe20008010822 */
[--C-:B------:R-:W-:Y:S01]  /*3ae0*/  FFMA.FTZ R20, R20, UR11, -R34.reuse ;  /* 0x0000000b14147c23 */ /* 0x100fe20008010822 */
        /* <DEDUP_REMOVED lines=8> */
[----:B------:R1:W4:Y:S01]  /*3b70*/  MUFU.EX2 R36, R10 ;  /* 0x0000000a00247308 */ /* 0x0003220000000800 */
[--C-:B------:R-:W-:Y:S01]  /*3b80*/  FFMA.FTZ R30, R30, UR11, -R34.reuse ;  /* 0x0000000b1e1e7c23 */ /* 0x100fe20008010822 */
[--C-:B------:R-:W-:Y:S01]  /*3b90*/  FFMA.FTZ R31, R31, UR11, -R34.reuse ;  /* 0x0000000b1f1f7c23 */ /* 0x100fe20008010822 */
[--C-:B------:R-:W-:Y:S01]  /*3ba0*/  FFMA.FTZ R32, R32, UR11, -R34.reuse ;  /* 0x0000000b20207c23 */ /* 0x100fe20008010822 */
[--C-:B------:R-:W-:Y:S01]  /*3bb0*/  FFMA.FTZ R33, R33, UR11, -R34.reuse ;  /* 0x0000000b21217c23 */ /* 0x100fe20008010822 */
[--C-:B------:R-:W-:Y:S01]  /*3bc0*/  FFMA.FTZ R62, R62, UR11, -R34.reuse ;  /* 0x0000000b3e3e7c23 */ /* 0x100fe20008010822 */
[--C-:B------:R-:W-:Y:S01]  /*3bd0*/  FFMA.FTZ R63, R63, UR11, -R34.reuse ;  /* 0x0000000b3f3f7c23 */ /* 0x100fe20008010822 */
[--C-:B------:R-:W-:Y:S01]  /*3be0*/  FFMA.FTZ R66, R66, UR11, -R34.reuse ;  /* 0x0000000b42427c23 */ /* 0x100fe20008010822 */
[----:B------:R-:W5:Y:S01]  /*3bf0*/  MUFU.EX2 R12, R12 ;  /* 0x0000000c000c7308 */ /* 0x000f620000000800 */
[----:B-1----:R-:W-:Y:S01]  /*3c00*/  FADD.FTZ R10, R190, R49 ;  /* 0x00000031be0a7221 */ /* 0x002fe20000010000 */
[--C-:B------:R-:W-:Y:S01]  /*3c10*/  FFMA.FTZ R67, R67, UR11, -R34.reuse ;  /* 0x0000000b43437c23 */ /* 0x100fe20008010822 */
[----:B------:R-:W-:Y:S01]  /*3c20*/  FFMA.FTZ R70, R70, UR11, -R34 ;  /* 0x0000000b46467c23 */ /* 0x000fe20008010822 */
[C---:B---3--:R-:W-:Y:S01]  /*3c30*/  F2FP.BF16.F32.PACK_AB R190, R37.reuse, R190 ;  /* 0x000000be25be723e */ /* 0x048fe200000010ff */
[----:B------:R-:W-:Y:S01]  /*3c40*/  FADD.FTZ R49, R37, R10 ;  /* 0x0000000a25317221 */ /* 0x000fe20000010000 */
[----:B------:R-:W-:Y:S01]  /*3c50*/  FFMA.FTZ R34, R71, UR11, -R34 ;  /* 0x0000000b47227c23 */ /* 0x000fe20008010822 */
[----:B0-----:R-:W-:Y:S01]  /*3c60*/  F2FP.BF16.F32.PACK_AB R172, R57, R56 ;  /* 0x0000003839ac723e */ /* 0x001fe200000010ff */
[----:B------:R-:W0:Y:S01]  /*3c70*/  MUFU.EX2 R13, R13 ;  /* 0x0000000d000d7308 */ /* 0x000e220000000800 */
[----:B------:R-:W-:Y:S01]  /*3c80*/  FADD.FTZ R10, R184, R49 ;  /* 0x00000031b80a7221 */ /* 0x000fe20000010000 */
[----:B----4-:R-:W-:Y:S01]  /*3c90*/  FADD.FTZ R49, R5, R36 ;  /* 0x0000002405317221 */ /* 0x010fe20000010000 */
[----:B------:R-:W-:Y:S01]  /*3ca0*/  F2FP.BF16.F32.PACK_AB R189, R36, R5 ;  /* 0x0000000524bd723e */ /* 0x000fe200000010ff */
[----:B------:R-:W-:-:S02]  /*3cb0*/  IMAD.MOV.U32 R71, RZ, RZ, R119 ;  /* 0x000000ffff477224 */ /* 0x000fc400078e0077 */
[C---:B------:R-:W-:Y:S01]  /*3cc0*/  FADD.FTZ R55, R39.reuse, R10 ;  /* 0x0000000a27377221 */ /* 0x040fe20000010000 */
[----:B------:R-:W-:Y:S01]  /*3cd0*/  F2FP.BF16.F32.PACK_AB R184, R39, R184 ;  /* 0x000000b827b8723e */ /* 0x000fe200000010ff */
[----:B------:R-:W-:Y:S01]  /*3ce0*/  IMAD.MOV.U32 R39, RZ, RZ, R119 ;  /* 0x000000ffff277224 */ /* 0x000fe200078e0077 */
[----:B------:R-:W1:Y:S01]  /*3cf0*/  MUFU.EX2 R14, R14 ;  /* 0x0000000e000e7308 */ /* 0x000e620000000800 */
[----:B-----5:R-:W-:Y:S01]  /*3d00*/  FADD.FTZ R10, R12, R49 ;  /* 0x000000310c0a7221 */ /* 0x020fe20000010000 */
[----:B------:R-:W-:Y:S01]  /*3d10*/  FADD.FTZ R38, R186, R55 ;  /* 0x00000037ba267221 */ /* 0x000fe20000010000 */
[C---:B------:R-:W-:Y:S01]  /*3d20*/  F2FP.BF16.F32.PACK_AB R186, R41.reuse, R186 ;  /* 0x000000ba29ba723e */ /* 0x040fe200000010ff */
[--C-:B------:R-:W-:Y:S02]  /*3d30*/  IMAD.MOV.U32 R36, RZ, RZ, R119.reuse ;  /* 0x000000ffff247224 */ /* 0x100fe400078e0077 */
[----:B------:R-:W-:Y:S01]  /*3d40*/  FADD.FTZ R55, R41, R38 ;  /* 0x0000002629377221 */ /* 0x000fe20000010000 */
[----:B------:R-:W-:Y:S01]  /*3d50*/  IMAD.MOV.U32 R41, RZ, RZ, R119 ;  /* 0x000000ffff297224 */ /* 0x000fe200078e0077 */
[----:B------:R-:W3:Y:S01]  /*3d60*/  MUFU.EX2 R15, R15 ;  /* 0x0000000f000f7308 */ /* 0x000ee20000000800 */
[----:B0-----:R-:W-:Y:S01]  /*3d70*/  FADD.FTZ R49, R13, R10 ;  /* 0x0000000a0d317221 */ /* 0x001fe20000010000 */
[----:B------:R-:W-:Y:S01]  /*3d80*/  FADD.FTZ R38, R180, R55 ;  /* 0x00000037b4267221 */ /* 0x000fe20000010000 */
[----:B------:R-:W-:-:S02]  /*3d90*/  F2FP.BF16.F32.PACK_AB R180, R43, R180 ;  /* 0x000000b42bb4723e */ /* 0x000fc400000010ff */
[----:B------:R-:W-:Y:S01]  /*3da0*/  F2FP.BF16.F32.PACK_AB R191, R13, R12 ;  /* 0x0000000c0dbf723e */ /* 0x000fe200000010ff */
[----:B------:R-:W-:Y:S01]  /*3db0*/  FADD.FTZ R55, R43, R38 ;  /* 0x000000262b377221 */ /* 0x000fe20000010000 */
[----:B------:R-:W-:Y:S01]  /*3dc0*/  IMAD.MOV.U32 R12, RZ, RZ, 0x3f800000 ;  /* 0x3f800000ff0c7424 */ /* 0x000fe200078e00ff */
[----:B------:R-:W0:Y:S01]  /*3dd0*/  MUFU.EX2 R20, R20 ;  /* 0x0000001400147308 */ /* 0x000e220000000800 */
[----:B-1----:R-:W-:Y:S01]  /*3de0*/  FADD.FTZ R10, R14, R49 ;  /* 0x000000310e0a7221 */ /* 0x002fe20000010000 */
[----:B------:R-:W-:Y:S01]  /*3df0*/  FADD.FTZ R38, R182, R55 ;  /* 0x00000037b6267221 */ /* 0x000fe20000010000 */
[C---:B------:R-:W-:Y:S01]  /*3e00*/  F2FP.BF16.F32.PACK_AB R182, R45.reuse, R182 ;  /* 0x000000b62db6723e */ /* 0x040fe200000010ff */
[--C-:B------:R-:W-:Y:S02]  /*3e10*/  IMAD.MOV.U32 R43, RZ, RZ, R119.reuse ;  /* 0x000000ffff2b7224 */ /* 0x100fe400078e0077 */
[----:B------:R-:W-:Y:S01]  /*3e20*/  FADD.FTZ R55, R45, R38 ;  /* 0x000000262d377221 */ /* 0x000fe20000010000 */
[--C-:B------:R-:W-:Y:S01]  /*3e30*/  IMAD.MOV.U32 R45, RZ, RZ, R119.reuse ;  /* 0x000000ffff2d7224 */ /* 0x100fe200078e0077 */
[----:B------:R-:W1:Y:S01]  /*3e40*/  MUFU.EX2 R21, R21 ;  /* 0x0000001500157308 */ /* 0x000e620000000800 */
[C---:B---3--:R-:W-:Y:S01]  /*3e50*/  FADD.FTZ R49, R15.reuse, R10 ;  /* 0x0000000a0f317221 */ /* 0x048fe20000010000 */
[----:B------:R-:W-:Y:S01]  /*3e60*/  F2FP.BF16.F32.PACK_AB R185, R15, R14 ;  /* 0x0000000e0fb9723e */ /* 0x000fe200000010ff */
[----:B------:R-:W-:-:S05]  /*3e70*/  IMAD.MOV.U32 R38, RZ, RZ, R119 ;  /* 0x000000ffff267224 */ /* 0x000fca00078e0077 */
[----:B------:R-:W2:Y:S01]  /*3e80*/  MUFU.EX2 R24, R24 ;  /* 0x0000001800187308 */ /* 0x000ea20000000800 */
[----:B0-----:R-:W-:-:S07]  /*3e90*/  FADD.FTZ R10, R20, R49 ;  /* 0x00000031140a7221 */ /* 0x001fce0000010000 */
[----:B------:R-:W0:Y:S01]  /*3ea0*/  MUFU.EX2 R25, R25 ;  /* 0x0000001900197308 */ /* 0x000e220000000800 */
[----:B-1----:R-:W-:Y:S01]  /*3eb0*/  FADD.FTZ R49, R21, R10 ;  /* 0x0000000a15317221 */ /* 0x002fe20000010000 */
[----:B------:R-:W-:Y:S01]  /*3ec0*/  FADD.FTZ R10, R176, R55 ;  /* 0x00000037b00a7221 */ /* 0x000fe20000010000 */
[----:B------:R-:W-:Y:S02]  /*3ed0*/  F2FP.BF16.F32.PACK_AB R176, R47, R176 ;  /* 0x000000b02fb0723e */ /* 0x000fe400000010ff */
[----:B------:R-:W-:Y:S01]  /*3ee0*/  F2FP.BF16.F32.PACK_AB R187, R21, R20 ;  /* 0x0000001415bb723e */ /* 0x000fe200000010ff */
[----:B------:R-:W-:Y:S01]  /*3ef0*/  FADD.FTZ R55, R47, R10 ;  /* 0x0000000a2f377221 */ /* 0x000fe20000010000 */
[----:B------:R-:W-:Y:S01]  /*3f00*/  IMAD.MOV.U32 R47, RZ, RZ, R119 ;  /* 0x000000ffff2f7224 */ /* 0x000fe200078e0077 */
[----:B------:R-:W1:Y:S01]  /*3f10*/  MUFU.EX2 R26, R26 ;  /* 0x0000001a001a7308 */ /* 0x000e620000000800 */
[----:B--2---:R-:W-:Y:S01]  /*3f20*/  FADD.FTZ R0, R24, R49 ;  /* 0x0000003118007221 */ /* 0x004fe20000010000 */
[----:B------:R-:W-:Y:S01]  /*3f30*/  FADD.FTZ R10, R178, R55 ;  /* 0x00000037b20a7221 */ /* 0x000fe20000010000 */
[----:B------:R-:W-:-:S03]  /*3f40*/  F2FP.BF16.F32.PACK_AB R178, R53, R178 ;  /* 0x000000b235b2723e */ /* 0x000fc600000010ff */
[----:B------:R-:W-:Y:S01]  /*3f50*/  FADD.FTZ R55, R53, R10 ;  /* 0x0000000a35377221 */ /* 0x000fe20000010000 */
[----:B------:R-:W-:Y:S01]  /*3f60*/  IMAD.MOV.U32 R53, RZ, RZ, R119 ;  /* 0x000000ffff357224 */ /* 0x000fe200078e0077 */
[----:B------:R-:W2:Y:S01]  /*3f70*/  MUFU.EX2 R27, R27 ;  /* 0x0000001b001b7308 */ /* 0x000ea20000000800 */
[C---:B0-----:R-:W-:Y:S01]  /*3f80*/  FADD.FTZ R49, R25.reuse, R0 ;  /* 0x0000000019317221 */ /* 0x041fe20000010000 */
[----:B------:R-:W-:Y:S01]  /*3f90*/  FADD.FTZ R10, R56, R55 ;  /* 0x00000037380a7221 */ /* 0x000fe20000010000 */
[----:B------:R-:W-:Y:S01]  /*3fa0*/  F2FP.BF16.F32.PACK_AB R181, R25, R24 ;  /* 0x0000001819b5723e */ /* 0x000fe200000010ff */
[--C-:B------:R-:W-:Y:S02]  /*3fb0*/  IMAD.MOV.U32 R56, RZ, RZ, R119.reuse ;  /* 0x000000ffff387224 */ /* 0x100fe400078e0077 */
[----:B------:R-:W-:Y:S01]  /*3fc0*/  FADD.FTZ R37, R57, R10 ;  /* 0x0000000a39257221 */ /* 0x000fe20000010000 */
[----:B------:R-:W-:Y:S01]  /*3fd0*/  IMAD.MOV.U32 R57, RZ, RZ, R119 ;  /* 0x000000ffff397224 */ /* 0x000fe200078e0077 */
[----:B------:R-:W0:Y:S01]  /*3fe0*/  MUFU.EX2 R28, R28 ;  /* 0x0000001c001c7308 */ /* 0x000e220000000800 */
[----:B-1----:R-:W-:Y:S01]  /*3ff0*/  FADD.FTZ R0, R26, R49 ;  /* 0x000000311a007221 */ /* 0x002fe20000010000 */
[----:B------:R-:W-:Y:S01]  /*4000*/  FADD.FTZ R10, R60, R37 ;  /* 0x000000253c0a7221 */ /* 0x000fe20000010000 */
[----:B------:R-:W-:-:S02]  /*4010*/  IMAD.MOV.U32 R55, RZ, RZ, R119 ;  /* 0x000000ffff377224 */ /* 0x000fc400078e0077 */
[--C-:B------:R-:W-:Y:S02]  /*4020*/  IMAD.MOV.U32 R25, RZ, RZ, R119.reuse ;  /* 0x000000ffff197224 */ /* 0x100fe400078e0077 */
[--C-:B------:R-:W-:Y:S01]  /*4030*/  IMAD.MOV.U32 R24, RZ, RZ, R119.reuse ;  /* 0x000000ffff187224 */ /* 0x100fe200078e0077 */
[----:B------:R-:W1:Y:S01]  /*4040*/  MUFU.EX2 R29, R29 ;  /* 0x0000001d001d7308 */ /* 0x000e620000000800 */
[C---:B--2---:R-:W-:Y:S01]  /*4050*/  FADD.FTZ R49, R27.reuse, R0 ;  /* 0x000000001b317221 */ /* 0x044fe20000010000 */
[----:B------:R-:W-:Y:S01]  /*4060*/  F2FP.BF16.F32.PACK_AB R183, R27, R26 ;  /* 0x0000001a1bb7723e */ /* 0x000fe200000010ff */
[--C-:B------:R-:W-:Y:S02]  /*4070*/  IMAD.MOV.U32 R27, RZ, RZ, R119.reuse ;  /* 0x000000ffff1b7224 */ /* 0x100fe400078e0077 */
[----:B------:R-:W-:-:S03]  /*4080*/  IMAD.MOV.U32 R26, RZ, RZ, R119 ;  /* 0x000000ffff1a7224 */ /* 0x000fc600078e0077 */
[----:B------:R-:W2:Y:S01]  /*4090*/  MUFU.EX2 R30, R30 ;  /* 0x0000001e001e7308 */ /* 0x000ea20000000800 */
[----:B0-----:R-:W-:Y:S01]  /*40a0*/  FADD.FTZ R0, R28, R49 ;  /* 0x000000311c007221 */ /* 0x001fe20000010000 */
[----:B------:R-:W-:-:S06]  /*40b0*/  MOV R49, R119 ;  /* 0x0000007700317202 */ /* 0x000fcc0000000f00 */
[----:B------:R-:W0:Y:S01]  /*40c0*/  MUFU.EX2 R31, R31 ;  /* 0x0000001f001f7308 */ /* 0x000e220000000800 */
[C---:B-1----:R-:W-:Y:S01]  /*40d0*/  FADD.FTZ R35, R29.reuse, R0 ;  /* 0x000000001d237221 */ /* 0x042fe20000010000 */
[----:B------:R-:W-:Y:S01]  /*40e0*/  F2FP.BF16.F32.PACK_AB R177, R29, R28 ;  /* 0x0000001c1db1723e */ /* 0x000fe200000010ff */
[--C-:B------:R-:W-:Y:S02]  /*40f0*/  IMAD.MOV.U32 R29, RZ, RZ, R119.reuse ;  /* 0x000000ffff1d7224 */ /* 0x100fe400078e0077 */
[----:B------:R-:W-:-:S03]  /*4100*/  IMAD.MOV.U32 R28, RZ, RZ, R119 ;  /* 0x000000ffff1c7224 */ /* 0x000fc600078e0077 */
[----:B------:R-:W1:Y:S01]  /*4110*/  MUFU.EX2 R32, R32 ;  /* 0x0000002000207308 */ /* 0x000e620000000800 */
[----:B--2---:R-:W-:-:S07]  /*4120*/  FADD.FTZ R0, R30, R35 ;  /* 0x000000231e007221 */ /* 0x004fce0000010000 */
[----:B------:R-:W2:Y:S01]  /*4130*/  MUFU.EX2 R33, R33 ;  /* 0x0000002100217308 */ /* 0x000ea20000000800 */
[C---:B0-----:R-:W-:Y:S01]  /*4140*/  FADD.FTZ R35, R31.reuse, R0 ;  /* 0x000000001f237221 */ /* 0x041fe20000010000 */
[----:B------:R-:W-:Y:S01]  /*4150*/  F2FP.BF16.F32.PACK_AB R179, R31, R30 ;  /* 0x0000001e1fb3723e */ /* 0x000fe200000010ff */
[----:B------:R-:W-:Y:S01]  /*4160*/  IMAD.MOV.U32 R30, RZ, RZ, R119 ;  /* 0x000000ffff1e7224 */ /* 0x000fe200078e0077 */
[----:B------:R-:W-:-:S04]  /*4170*/  MOV R31, R119 ;  /* 0x00000077001f7202 */ /* 0x000fc80000000f00 */
[----:B------:R-:W0:Y:S01]  /*4180*/  MUFU.EX2 R62, R62 ;  /* 0x0000003e003e7308 */ /* 0x000e220000000800 */
[----:B-1----:R-:W-:-:S07]  /*4190*/  FADD.FTZ R0, R32, R35 ;  /* 0x0000002320007221 */ /* 0x002fce0000010000 */
[----:B------:R-:W1:Y:S01]  /*41a0*/  MUFU.EX2 R63, R63 ;  /* 0x0000003f003f7308 */ /* 0x000e620000000800 */
[C---:B--2---:R-:W-:Y:S01]  /*41b0*/  FADD.FTZ R35, R33.reuse, R0 ;  /* 0x0000000021237221 */ /* 0x044fe20000010000 */
[----:B------:R-:W-:Y:S01]  /*41c0*/  F2FP.BF16.F32.PACK_AB R173, R33, R32 ;  /* 0x0000002021ad723e */ /* 0x000fe200000010ff */
[--C-:B------:R-:W-:Y:S02]  /*41d0*/  IMAD.MOV.U32 R33, RZ, RZ, R119.reuse ;  /* 0x000000ffff217224 */ /* 0x100fe400078e0077 */
[----:B------:R-:W-:-:S03]  /*41e0*/  IMAD.MOV.U32 R32, RZ, RZ, R119 ;  /* 0x000000ffff207224 */ /* 0x000fc600078e0077 */
[----:B------:R-:W2:Y:S01]  /*41f0*/  MUFU.EX2 R61, R61 ;  /* 0x0000003d003d7308 */ /* 0x000ea20000000800 */
[----:B0-----:R-:W-:-:S07]  /*4200*/  FADD.FTZ R0, R62, R35 ;  /* 0x000000233e007221 */ /* 0x001fce0000010000 */
[----:B------:R-:W0:Y:S01]  /*4210*/  MUFU.EX2 R66, R66 ;  /* 0x0000004200427308 */ /* 0x000e220000000800 */
[C---:B-1----:R-:W-:Y:S01]  /*4220*/  FADD.FTZ R35, R63.reuse, R0 ;  /* 0x000000003f237221 */ /* 0x042fe20000010000 */
[----:B------:R-:W-:Y:S01]  /*4230*/  F2FP.BF16.F32.PACK_AB R175, R63, R62 ;  /* 0x0000003e3faf723e */ /* 0x000fe200000010ff */
[--C-:B------:R-:W-:Y:S02]  /*4240*/  IMAD.MOV.U32 R63, RZ, RZ, R119.reuse ;  /* 0x000000ffff3f7224 */ /* 0x100fe400078e0077 */
[----:B------:R-:W-:-:S03]  /*4250*/  IMAD.MOV.U32 R62, RZ, RZ, R119 ;  /* 0x000000ffff3e7224 */ /* 0x000fc600078e0077 */
[----:B------:R-:W1:Y:S01]  /*4260*/  MUFU.EX2 R64, R64 ;  /* 0x0000004000407308 */ /* 0x000e620000000800 */
[C---:B--2---:R-:W-:Y:S01]  /*4270*/  FADD.FTZ R37, R61.reuse, R10 ;  /* 0x0000000a3d257221 */ /* 0x044fe20000010000 */
[----:B------:R-:W-:Y:S01]  /*4280*/  F2FP.BF16.F32.PACK_AB R174, R61, R60 ;  /* 0x0000003c3dae723e */ /* 0x000fe200000010ff */
[--C-:B------:R-:W-:Y:S02]  /*4290*/  IMAD.MOV.U32 R61, RZ, RZ, R119.reuse ;  /* 0x000000ffff3d7224 */ /* 0x100fe400078e0077 */
[----:B------:R-:W-:-:S03]  /*42a0*/  IMAD.MOV.U32 R60, RZ, RZ, R119 ;  /* 0x000000ffff3c7224 */ /* 0x000fc600078e0077 */
[----:B------:R-:W2:Y:S01]  /*42b0*/  MUFU.EX2 R67, R67 ;  /* 0x0000004300437308 */ /* 0x000ea20000000800 */
[----:B0-----:R-:W-:Y:S01]  /*42c0*/  FADD.FTZ R0, R66, R35 ;  /* 0x0000002342007221 */ /* 0x001fe20000010000 */
[----:B------:R-:W-:-:S06]  /*42d0*/  IMAD.MOV.U32 R35, RZ, RZ, R119 ;  /* 0x000000ffff237224 */ /* 0x000fcc00078e0077 */
[----:B------:R-:W0:Y:S01]  /*42e0*/  MUFU.EX2 R65, R65 ;  /* 0x0000004100417308 */ /* 0x000e220000000800 */
[----:B-1----:R-:W-:-:S07]  /*42f0*/  FADD.FTZ R10, R64, R37 ;  /* 0x00000025400a7221 */ /* 0x002fce0000010000 */
[----:B------:R-:W1:Y:S01]  /*4300*/  MUFU.EX2 R70, R70 ;  /* 0x0000004600467308 */ /* 0x000e620000000800 */
[C---:B--2---:R-:W-:Y:S01]  /*4310*/  FADD.FTZ R5, R67.reuse, R0 ;  /* 0x0000000043057221 */ /* 0x044fe20000010000 */
[----:B------:R-:W-:Y:S01]  /*4320*/  F2FP.BF16.F32.PACK_AB R169, R67, R66 ;  /* 0x0000004243a9723e */ /* 0x000fe200000010ff */
[----:B------:R-:W-:Y:S01]  /*4330*/  IMAD.MOV.U32 R66, RZ, RZ, R119 ;  /* 0x000000ffff427224 */ /* 0x000fe200078e0077 */
[----:B------:R-:W-:-:S04]  /*4340*/  MOV R67, R119 ;  /* 0x0000007700437202 */ /* 0x000fc80000000f00 */
[----:B------:R-:W2:Y:S01]  /*4350*/  MUFU.EX2 R68, R68 ;  /* 0x0000004400447308 */ /* 0x000ea20000000800 */
[C---:B0-----:R-:W-:Y:S01]  /*4360*/  FADD.FTZ R37, R65.reuse, R10 ;  /* 0x0000000a41257221 */ /* 0x041fe20000010000 */
[----:B------:R-:W-:Y:S01]  /*4370*/  F2FP.BF16.F32.PACK_AB R168, R65, R64 ;  /* 0x0000004041a8723e */ /* 0x000fe200000010ff */
[--C-:B------:R-:W-:Y:S02]  /*4380*/  IMAD.MOV.U32 R65, RZ, RZ, R119.reuse ;  /* 0x000000ffff417224 */ /* 0x100fe400078e0077 */
[----:B------:R-:W-:-:S03]  /*4390*/  IMAD.MOV.U32 R64, RZ, RZ, R119 ;  /* 0x000000ffff407224 */ /* 0x000fc600078e0077 */
[----:B------:R0:W3:Y:S01]  /*43a0*/  MUFU.EX2 R171, R34 ;  /* 0x0000002200ab7308 */ /* 0x0000e20000000800 */
[----:B-1----:R-:W-:-:S07]  /*43b0*/  FADD.FTZ R0, R70, R5 ;  /* 0x0000000546007221 */ /* 0x002fce0000010000 */
[----:B------:R-:W1:Y:S01]  /*43c0*/  MUFU.EX2 R51, R51 ;  /* 0x0000003300337308 */ /* 0x000e620000000800 */
[----:B--2---:R-:W-:Y:S01]  /*43d0*/  FADD.FTZ R10, R68, R37 ;  /* 0x00000025440a7221 */ /* 0x004fe20000010000 */
[--C-:B------:R-:W-:Y:S02]  /*43e0*/  IMAD.MOV.U32 R37, RZ, RZ, R119.reuse ;  /* 0x000000ffff257224 */ /* 0x100fe400078e0077 */
[--C-:B0-----:R-:W-:Y:S02]  /*43f0*/  IMAD.MOV.U32 R34, RZ, RZ, R119.reuse ;  /* 0x000000ffff227224 */ /* 0x101fe400078e0077 */
[C---:B---3--:R-:W-:Y:S01]  /*4400*/  FADD.FTZ R5, R171.reuse, R0 ;  /* 0x00000000ab057221 */ /* 0x048fe20000010000 */
[----:B------:R-:W-:Y:S01]  /*4410*/  F2FP.BF16.F32.PACK_AB R171, R171, R70 ;  /* 0x00000046abab723e */ /* 0x000fe200000010ff */
[----:B------:R-:W-:Y:S02]  /*4420*/  IMAD.MOV.U32 R0, RZ, RZ, 0x3f800000 ;  /* 0x3f800000ff007424 */ /* 0x000fe400078e00ff */
[----:B------:R-:W-:-:S02]  /*4430*/  IMAD.MOV.U32 R70, RZ, RZ, R119 ;  /* 0x000000ffff467224 */ /* 0x000fc400078e0077 */
[C---:B-1----:R-:W-:Y:S01]  /*4440*/  FADD.FTZ R10, R51.reuse, R10 ;  /* 0x0000000a330a7221 */ /* 0x042fe20000010000 */
[----:B------:R-:W-:Y:S01]  /*4450*/  F2FP.BF16.F32.PACK_AB R170, R51, R68 ;  /* 0x0000004433aa723e */ /* 0x000fe200000010ff */
[--C-:B------:R-:W-:Y:S02]  /*4460*/  IMAD.MOV.U32 R68, RZ, RZ, R119.reuse ;  /* 0x000000ffff447224 */ /* 0x100fe400078e0077 */
[----:B------:R-:W-:Y:S01]  /*4470*/  IMAD.MOV.U32 R51, RZ, RZ, R119 ;  /* 0x000000ffff337224 */ /* 0x000fe200078e0077 */
[----:B------:R-:W-:Y:S06]  /*4480*/  @!P1 BRA `(.L_x_194) ;  /* 0x0000002800109947 */ /* 0x000fec0003800000 */
[----:B------:R-:W-:Y:S01]  /*4490*/  IMAD.MOV.U32 R13, RZ, RZ, R11 ;  /* 0x000000ffff0d7224 */ /* 0x000fe200078e000b */
[----:B------:R-:W-:Y:S01]  /*44a0*/  MOV R14, R4 ;  /* 0x00000004000e7202 */ /* 0x000fe20000000f00 */
[----:B------:R-:W-:Y:S01]  /*44b0*/  IMAD.MOV.U32 R0, RZ, RZ, 0x3f800000 ;  /* 0x3f800000ff007424 */ /* 0x000fe200078e00ff */
        /* <DEDUP_REMOVED lines=48> */
[----:B------:R-:W-:Y:S01]  /*47c0*/  UMOV UR6, UR39 ;  /* 0x0000002700067c82 */ /* 0x000fe20008000000 */
[----:B------:R-:W-:Y:S01]  /*47d0*/  UMOV UR7, UR38 ;  /* 0x0000002600077c82 */ /* 0x000fe20008000000 */
[----:B------:R-:W-:Y:S01]  /*47e0*/  ULDC UR8, c[0x0][0x9d8] ;  /* 0x0002760000087ab9 */ /* 0x000fe20000000800 */
[----:B------:R-:W-:-:S05]  /*47f0*/  ULDC UR11, c[0x0][0x988] ;  /* 0x00026200000b7ab9 */ /* 0x000fca0000000800 */
.L_x_205:
[----:B------:R-:W-:-:S04]  /*4800*/  UISETP.NE.AND UP0, UPT, UR7, 0x1, UPT ;  /* 0x000000010700788c */ /* 0x000fc8000bf05270 */
[----:B------:R-:W-:-:S04]  /*4810*/  USEL UR39, URZ, 0x1, UP0 ;  /* 0x000000013f277887 */ /* 0x000fc80008000000 */
[----:B------:R-:W-:Y:S01]  /*4820*/  ULOP3.LUT UR39, UR6, UR39, URZ, 0x3c, !UPT ;  /* 0x0000002706277292 */ /* 0x000fe2000f8e3c3f */
[----:B------:R-:W-:Y:S11]  /*4830*/  @!P0 BRA `(.L_x_195) ;  /* 0x0000000000048947 */ /* 0x000ff60003800000 */
[----:B------:R-:W-:Y:S01]  /*4840*/  BPT.TRAP 0x1 ;  /* 0x000000040000795c */ /* 0x000fe20000300000 */
.L_x_195:
[----:B------:R-:W0:Y:S01]  /*4850*/  S2UR UR9, SR_CgaCtaId ;  /* 0x00000000000979c3 */ /* 0x000e220000008800 */
[----:B------:R-:W-:Y:S01]  /*4860*/  MOV R2, 0x400 ;  /* 0x0000040000027802 */ /* 0x000fe20000000f00 */
[----:B------:R-:W-:Y:S01]  /*4870*/  UIADD3 UR38, UR7, 0x1, URZ ;  /* 0x0000000107267890 */ /* 0x000fe2000fffe03f */
[----:B------:R-:W-:-:S03]  /*4880*/  IMAD.U32 R4, RZ, RZ, UR39 ;  /* 0x00000027ff047e24 */ /* 0x000fc6000f8e00ff */
[----:B------:R-:W-:Y:S02]  /*4890*/  UISETP.NE.AND UP0, UPT, UR38, 0x2, UPT ;  /* 0x000000022600788c */ /* 0x000fe4000bf05270 */
[----:B------:R-:W-:Y:S02]  /*48a0*/  SHF.L.U32 R4, R4, 0x1f, RZ ;  /* 0x0000001f04047819 */ /* 0x000fe400000006ff */
[----:B------:R-:W-:Y:S01]  /*48b0*/  USEL UR38, UR38, URZ, UP0 ;  /* 0x0000003f26267287 */ /* 0x000fe20008000000 */
[----:B0-----:R-:W-:-:S05]  /*48c0*/  IMAD.U32 R3, RZ, RZ, UR9 ;  /* 0x00000009ff037e24 */ /* 0x001fca000f8e00ff */
[----:B------:R-:W-:-:S04]  /*48d0*/  LEA R2, R3, R2, 0x18 ;  /* 0x0000000203027211 */ /* 0x000fc800078ec0ff */
[----:B------:R-:W-:-:S13]  /*48e0*/  R2UR UR9, R2 ;  /* 0x00000000020972ca */ /* 0x000fda00000e0000 */
[----:B------:R-:W-:-:S09]  /*48f0*/  ULEA UR9, UR38, UR9, 0x3 ;  /* 0x0000000926097291 */ /* 0x000fd2000f8e183f */
[----:B------:R0:W1:Y:S01]  /*4900*/  SYNCS.PHASECHK.TRANS64.TRYWAIT P1, [UR9+0x30830], R4 ;  /* 0x03083004ff0075a7 */ /* 0x0000620008020149 */
[----:B------:R-:W-:Y:S05]  /*4910*/  @!P0 BRA `(.L_x_196) ;  /* 0x0000000000048947 */ /* 0x000fea0003800000 */
[----:B------:R-:W-:Y:S01]  /*4920*/  BPT.TRAP 0x1 ;  /* 0x000000040000795c */ /* 0x000fe20000300000 */
.L_x_196:
[----:B-1----:R-:W-:Y:S05]  /*4930*/  @P1 BRA `(.L_x_197) ;  /* 0x0000000000081947 */ /* 0x002fea0003800000 */
[----:B------:R-:W1:Y:S02]  /*4940*/  SYNCS.PHASECHK.TRANS64.TRYWAIT P1, [UR9+0x30830], R4 ;  /* 0x03083004ff0075a7 */ /* 0x000e640008020149 */
[----:B-1----:R-:W-:Y:S05]  /*4950*/  @!P1 BRA `(.L_x_198) ;  /* 0x000000cc007c9947 */ /* 0x002fea0003800000 */
.L_x_197:
[----:B------:R-:W-:Y:S01]  /*4960*/  R2UR UR32, R8 ;  /* 0x00000000082072ca */ /* 0x000fe200000e0000 */
[----:B------:R-:W-:Y:S01]  /*4970*/  UIMAD UR10, UR38, 0x900, UR4 ;  /* 0x00000900260a78a4 */ /* 0x000fe2000f8e0204 */
[----:B------:R-:W-:Y:S01]  /*4980*/  R2UR UR33, R9 ;  /* 0x00000000092172ca */ /* 0x000fe200000e0000 */
[----:B------:R-:W-:Y:S01]  /*4990*/  WARPGROUP.ARRIVE ;  /* 0x00000000000079c5 */ /* 0x000fe20000000000 */
[----:B------:R-:W-:Y:S01]  /*49a0*/  UMOV UR35, 0x40000040 ;  /* 0x4000004000237882 */ /* 0x000fe20000000000 */
[----:B------:R-:W-:Y:S01]  /*49b0*/  UIADD3 UR14, UR10, 0x304, URZ ;  /* 0x000003040a0e7890 */ /* 0x000fe2000fffe03f */
[-C--:B------:R-:W-:Y:S01]  /*49c0*/  FMUL.FTZ R24, R24, R12.reuse ;  /* 0x0000000c18187220 */ /* 0x080fe20000410000 */
[----:B------:R-:W-:Y:S01]  /*49d0*/  UMOV UR15, 0x40000040 ;  /* 0x40000040000f7882 */ /* 0x000fe20000000000 */
[----:B------:R-:W-:Y:S01]  /*49e0*/  UMOV UR34, UR10 ;  /* 0x0000000a00227c82 */ /* 0x000fe20008000000 */
[----:B------:R-:W-:Y:S01]  /*49f0*/  UIADD3 UR18, UR10, 0x306, URZ ;  /* 0x000003060a127890 */ /* 0x000fe2000fffe03f */
[-C--:B------:R-:W-:Y:S01]  /*4a00*/  FMUL.FTZ R25, R25, R12.reuse ;  /* 0x0000000c19197220 */ /* 0x080fe20000410000 */
[----:B------:R-:W-:Y:S01]  /*4a10*/  UMOV UR19, 0x40000040 ;  /* 0x4000004000137882 */ /* 0x000fe20000000000 */
[----:B------:R-:W-:Y:S01]  /*4a20*/  UIADD3 UR22, UR10, 0x600, URZ ;  /* 0x000006000a167890 */ /* 0x000fe2000fffe03f */
[-C--:B------:R-:W-:Y:S01]  /*4a30*/  FMUL.FTZ R28, R28, R12.reuse ;  /* 0x0000000c1c1c7220 */ /* 0x080fe20000410000 */
[----:B------:R-:W-:Y:S01]  /*4a40*/  UMOV UR23, 0x40000040 ;  /* 0x4000004000177882 */ /* 0x000fe20000000000 */
[----:B------:R-:W-:Y:S01]  /*4a50*/  HGMMA.64x96x16.F32.BF16 R120, gdesc[UR32], RZ, !UPT, gsb0 ;  /* 0x01600000207879f0 */ /* 0x000fe2000c0018ff */
[----:B------:R-:W-:Y:S01]  /*4a60*/  R2UR UR32, R6 ;  /* 0x00000000062072ca */ /* 0x000fe200000e0000 */
[----:B------:R-:W-:Y:S01]  /*4a70*/  UIADD3 UR34, UR10, 0x2, URZ ;  /* 0x000000020a227890 */ /* 0x000fe2000fffe03f */
[----:B------:R-:W-:Y:S01]  /*4a80*/  R2UR UR33, R7 ;  /* 0x00000000072172ca */ /* 0x000fe200000e0000 */
[----:B------:R-:W-:Y:S01]  /*4a90*/  UMOV UR35, 0x40000040 ;  /* 0x4000004000237882 */ /* 0x000fe20000000000 */
[----:B------:R-:W-:Y:S01]  /*4aa0*/  UIADD3 UR26, UR10, 0x602, URZ ;  /* 0x000006020a1a7890 */ /* 0x000fe2000fffe03f */
[-C--:B------:R-:W-:Y:S01]  /*4ab0*/  FMUL.FTZ R29, R29, R12.reuse ;  /* 0x0000000c1d1d7220 */ /* 0x080fe20000410000 */
[----:B------:R-:W-:Y:S01]  /*4ac0*/  UMOV UR27, 0x40000040 ;  /* 0x40000040001b7882 */ /* 0x000fe20000000000 */
        /* <DEDUP_REMOVED lines=150> */
.L_x_199:
[----:B------:R-:W-:Y:S01]  /*5430*/  R2UR UR10, R2 ;  /* 0x00000000020a72ca */ /* 0x000fe200000e0000 */
[----:B------:R-:W-:-:S05]  /*5440*/  IMAD.U32 R0, RZ, RZ, UR6 ;  /* 0x00000006ff007e24 */ /* 0x000fca000f8e00ff */
[----:B------:R-:W-:-:S07]  /*5450*/  SHF.L.U32 R0, R0, 0x1f, RZ ;  /* 0x0000001f00007819 */ /* 0x000fce00000006ff */
[----:B------:R-:W-:-:S09]  /*5460*/  ULEA UR10, UR7, UR10, 0x3 ;  /* 0x0000000a070a7291 */ /* 0x000fd2000f8e183f */
[----:B------:R2:W3:Y:S01]  /*5470*/  SYNCS.PHASECHK.TRANS64.TRYWAIT P1, [UR10+0x30850], R0 ;  /* 0x03085000ff0075a7 */ /* 0x0004e2000802014a */
[----:B------:R-:W-:Y:S05]  /*5480*/  @!P0 BRA `(.L_x_200) ;  /* 0x0000000000048947 */ /* 0x000fea0003800000 */
[----:B------:R-:W-:Y:S01]  /*5490*/  BPT.TRAP 0x1 ;  /* 0x000000040000795c */ /* 0x000fe20000300000 */
.L_x_200:
[----:B---3--:R-:W-:Y:S05]  /*54a0*/  @P1 BRA `(.L_x_201) ;  /* 0x0000000000081947 */ /* 0x008fea0003800000 */
[----:B------:R-:W3:Y:S02]  /*54b0*/  SYNCS.PHASECHK.TRANS64.TRYWAIT P1, [UR10+0x30850], R0 ;  /* 0x03085000ff0075a7 */ /* 0x000ee4000802014a */
[----:B---3--:R-:W-:Y:S05]  /*54c0*/  @!P1 BRA `(.L_x_202) ;  /* 0x000000c000b89947 */ /* 0x008fea0003800000 */
.L_x_201:
[----:B------:R-:W-:Y:S01]  /*54d0*/  R2UR UR6, R2 ;  /* 0x00000000020672ca */ /* 0x000fe200000e0000 */
[----:B------:R-:W-:-:S12]  /*54e0*/  WARPGROUP.ARRIVE ;  /* 0x00000000000079c5 */ /* 0x000fd80000000000 */
[----:B------:R-:W-:-:S04]  /*54f0*/  UIADD3 UR6, UR6, 0x400, URZ ;  /* 0x0000040006067890 */ /* 0x000fc8000fffe03f */
[----:B------:R-:W-:-:S04]  /*5500*/  USHF.R.U32.HI UR6, URZ, 0x4, UR6 ;  /* 0x000000043f067899 */ /* 0x000fc80008011606 */
[----:B------:R-:W-:-:S04]  /*5510*/  ULOP3.LUT UR6, UR6, 0x3fff, URZ, 0xc0, !UPT ;  /* 0x00003fff06067892 */ /* 0x000fc8000f8ec03f */
[----:B------:R-:W-:-:S04]  /*5520*/  ULOP3.LUT UR6, UR6, 0x3000000, URZ, 0xfc, !UPT ;  /* 0x0300000006067892 */ /* 0x000fc8000f8efc3f */
[----:B------:R-:W-:-:S03]  /*5530*/  UIMAD UR14, UR7, 0x900, UR6 ;  /* 0x00000900070e78a4 */ /* 0x000fc6000f8e0206 */
[----:B------:R-:W-:-:S04]  /*5540*/  UMOV UR7, 0x40000040 ;  /* 0x4000004000077882 */ /* 0x000fc80000000000 */
[----:B------:R-:W-:Y:S02]  /*5550*/  UMOV UR6, UR14 ;  /* 0x0000000e00067c82 */ /* 0x000fe40008000000 */
        /* <DEDUP_REMOVED lines=25> */
[----:B------:R-:W-:Y:S03]  /*56f0*/  HGMMA.64x192x16.F32.BF16 R24, R168, gdesc[UR4].tnspB, R24, gsb0 ;  /* 0x42e00004a8187df0 */ /* 0x000fe60008001818 */
[----:B------:R-:W-:Y:S02]  /*5700*/  WARPGROUP.DEPBAR.LE gsb0, 0x0 ;  /* 0x00008000000079c5 */ /* 0x000fe40000010000 */
[----:B------:R-:W-:Y:S05]  /*5710*/  @!P0 BRA `(.L_x_203) ;  /* 0x0000000000048947 */ /* 0x000fea0003800000 */
[----:B------:R-:W-:Y:S01]  /*5720*/  BPT.TRAP 0x1 ;  /* 0x000000040000795c */ /* 0x000fe20000300000 */
.L_x_203:
        /* <DEDUP_REMOVED lines=23> */
[----:B------:R-:W-:Y:S01]  /*58a0*/  FMUL.FTZ R154, R157, UR8 ;  /* 0x000000089d9a7c20 */ /* 0x000fe20008410000 */
[----:B-1----:R-:W-:Y:S01]  /*58b0*/  FMNMX.FTZ R11, R15, R14, !PT ;  /* 0x0000000e0f0b7209 */ /* 0x002fe20007810000 */
        /* <DEDUP_REMOVED lines=13> */
[----:B------:R-:W3:Y:S01]  /*5990*/  MUFU.TANH R121, R121 ;  /* 0x0000007900797308 */ /* 0x000ee20000002400 */
[----:B0-2---:R-:W-:Y:S01]  /*59a0*/  FMNMX.FTZ R0, R20, R11, !PT ;  /* 0x0000000b14007209 */ /* 0x005fe20007810000 */
        /* <DEDUP_REMOVED lines=11> */
[----:B------:R-:W-:Y:S01]  /*5a60*/  R2UR UR6, R3 ;  /* 0x00000000030672ca */ /* 0x000fe200000e0000 */
[----:B------:R-:W-:-:S02]  /*5a70*/  UIADD3 UR9, UR9, 0x30840, URZ ;  /* 0x0003084009097890 */ /* 0x000fc4000fffe03f */
[----:B------:R-:W1:Y:S01]  /*5a80*/  MUFU.TANH R122, R122 ;  /* 0x0000007a007a7308 */ /* 0x000e620000002400 */
[----:B---3--:R-:W-:-:S07]  /*5a90*/  FMNMX.FTZ R11, R121, R0, !PT ;  /* 0x00000000790b7209 */ /* 0x008fce0007810000 */
[----:B------:R-:W2:Y:S01]  /*5aa0*/  MUFU.TANH R124, R124 ;  /* 0x0000007c007c7308 */ /* 0x000ea20000002400 */
[----:B0-----:R-:W-:Y:S01]  /*5ab0*/  FMNMX.FTZ R157, R123, R4, !PT ;  /* 0x000000047b9d7209 */ /* 0x001fe20007810000 */
[----:B------:R-:W-:-:S06]  /*5ac0*/  UPRMT UR9, UR6, 0x654, UR9 ;  /* 0x0000065406097896 */ /* 0x000fcc0008000009 */
[----:B------:R-:W0:Y:S01]  /*5ad0*/  MUFU.TANH R125, R125 ;  /* 0x0000007d007d7308 */ /* 0x000e220000002400 */
[----:B-1----:R-:W-:Y:S02]  /*5ae0*/  FMNMX.FTZ R0, R122, R11, !PT ;  /* 0x0000000b7a007209 */ /* 0x002fe40007810000 */
[----:B------:R-:W-:Y:S05]  /*5af0*/  SYNCS.ARRIVE.TRANS64.RED.A1T0 RZ, [UR9], RZ ;  /* 0x000000ffffff79a7 */ /* 0x000fea0008100409 */
[----:B------:R-:W1:Y:S01]  /*5b00*/  MUFU.TANH R127, R127 ;  /* 0x0000007f007f7308 */ /* 0x000e620000002400 */
[----:B--2---:R-:W-:Y:S01]  /*5b10*/  FMNMX.FTZ R4, R124, R157, !PT ;  /* 0x0000009d7c047209 */ /* 0x004fe20007810000 */
[----:B------:R-:W-:Y:S01]  /*5b20*/  FMUL.FTZ R157, R160, UR8 ;  /* 0x00000008a09d7c20 */ /* 0x000fe20008410000 */
[----:B------:R-:W-:-:S05]  /*5b30*/  FMUL.FTZ R160, R163, UR8 ;  /* 0x00000008a3a07c20 */ /* 0x000fca0008410000 */
        /* <DEDUP_REMOVED lines=15> */
[----:B-1----:R-:W-:Y:S01]  /*5c30*/  FMNMX.FTZ R4, R132, R159, !PT ;  /* 0x0000009f84047209 */ /* 0x002fe20007810000 */
[----:B------:R-:W-:Y:S01]  /*5c40*/  FMUL.FTZ R159, R162, UR8 ;  /* 0x00000008a29f7c20 */ /* 0x000fe20008410000 */
[----:B------:R-:W-:-:S05]  /*5c50*/  FMUL.FTZ R162, R165, UR8 ;  /* 0x00000008a5a27c20 */ /* 0x000fca0008410000 */
        /* <DEDUP_REMOVED lines=15> */
[----:B0-----:R-:W-:Y:S01]  /*5d50*/  FMNMX.FTZ R4, R140, R161, !PT ;  /* 0x000000a18c047209 */ /* 0x001fe20007810000 */
[----:B------:R-:W-:Y:S01]  /*5d60*/  FMUL.FTZ R161, R164, UR8 ;  /* 0x00000008a4a17c20 */ /* 0x000fe20008410000 */
[----:B------:R-:W-:-:S05]  /*5d70*/  FMUL.FTZ R164, R167, UR8 ;  /* 0x00000008a7a47c20 */ /* 0x000fca0008410000 */
        /* <DEDUP_REMOVED lines=15> */
[----:B--2---:R-:W-:Y:S01]  /*5e70*/  FMNMX.FTZ R4, R148, R163, !PT ;  /* 0x000000a394047209 */ /* 0x004fe20007810000 */
[----:B------:R-:W-:-:S06]  /*5e80*/  FMUL.FTZ R163, R166, UR8 ;  /* 0x00000008a6a37c20 */ /* 0x000fcc0008410000 */
        /* <DEDUP_REMOVED lines=27> */
[----:B-1----:R-:W-:Y:S02]  /*6040*/  FMNMX.FTZ R165, R163, R4, !PT ;  /* 0x00000004a3a57209 */ /* 0x002fe40007810000 */
[----:B--2---:R-:W-:-:S05]  /*6050*/  FMNMX.FTZ R0, R162, R11, !PT ;  /* 0x0000000ba2007209 */ /* 0x004fca0007810000 */
[----:B------:R-:W1:Y:S01]  /*6060*/  SHFL.BFLY PT, R11, R0, 0x2, 0x1f ;  /* 0x0c401f00000b7f89 */ /* 0x000e6200000e0000 */
[----:B0-----:R-:W-:-:S05]  /*6070*/  FMNMX.FTZ R165, R164, R165, !PT ;  /* 0x000000a5a4a57209 */ /* 0x001fca0007810000 */
[----:B------:R-:W0:Y:S01]  /*6080*/  SHFL.BFLY PT, R4, R165, 0x2, 0x1f ;  /* 0x0c401f00a5047f89 */ /* 0x000e2200000e0000 */
[----:B-1----:R-:W-:-:S05]  /*6090*/  FMNMX.FTZ R166, R0, R11, !PT ;  /* 0x0000000b00a67209 */ /* 0x002fca0007810000 */
[----:B------:R-:W1:Y:S01]  /*60a0*/  SHFL.BFLY PT, R11, R166, 0x1, 0x1f ;  /* 0x0c201f00a60b7f89 */ /* 0x000e6200000e0000 */
[----:B0-----:R-:W-:-:S05]  /*60b0*/  FMNMX.FTZ R167, R165, R4, !PT ;  /* 0x00000004a5a77209 */ /* 0x001fca0007810000 */
[----:B------:R-:W0:Y:S01]  /*60c0*/  SHFL.BFLY PT, R12, R167, 0x1, 0x1f ;  /* 0x0c201f00a70c7f89 */ /* 0x000e2200000e0000 */
[----:B-1----:R-:W-:Y:S02]  /*60d0*/  FMNMX.FTZ R4, R166, R11, !PT ;  /* 0x0000000ba6047209 */ /* 0x002fe40007810000 */
[----:B0-----:R-:W-:-:S03]  /*60e0*/  FMNMX.FTZ R11, R167, R12, !PT ;  /* 0x0000000ca70b7209 */ /* 0x001fc60007810000 */
[C---:B------:R-:W-:Y:S02]  /*60f0*/  FADD.FTZ R12, -R4.reuse, R14 ;  /* 0x0000000e040c7221 */ /* 0x040fe40000010100 */
[----:B------:R-:W-:Y:S01]  /*6100*/  FADD.FTZ R0, -R11, R13 ;  /* 0x0000000d0b007221 */ /* 0x000fe20000010100 */
[----:B------:R-:W-:Y:S01]  /*6110*/  FMUL.FTZ R13, R4, UR11 ;  /* 0x0000000b040d7c20 */ /* 0x000fe20008410000 */
[----:B------:R-:W-:Y:S02]  /*6120*/  FMUL.FTZ R12, R12, UR11 ;  /* 0x0000000b0c0c7c20 */ /* 0x000fe40008410000 */
[----:B------:R-:W-:Y:S01]  /*6130*/  FMUL.FTZ R0, R0, UR11 ;  /* 0x0000000b00007c20 */ /* 0x000fe20008410000 */
[--C-:B------:R-:W-:Y:S01]  /*6140*/  FFMA.FTZ R186, R129, UR11, -R13.reuse ;  /* 0x0000000b81ba7c23 */ /* 0x100fe2000801080d */
[--C-:B------:R-:W-:Y:S01]  /*6150*/  FFMA.FTZ R129, R130, UR11, -R13.reuse ;  /* 0x0000000b82817c23 */ /* 0x100fe2000801080d */
[----:B------:R-:W-:Y:S01]  /*6160*/  FMUL.FTZ R130, R11, UR11 ;  /* 0x0000000b0b827c20 */ /* 0x000fe20008410000 */
        /* <DEDUP_REMOVED lines=13> */
[----:B------:R-:W0:Y:S01]  /*6240*/  MUFU.EX2 R188, R188 ;  /* 0x000000bc00bc7308 */ /* 0x000e220000000800 */
        /* <DEDUP_REMOVED lines=14> */
[----:B------:R-:W-:Y:S01]  /*6330*/  FFMA.FTZ R127, R144, UR11, -R130 ;  /* 0x0000000b907f7c23 */ /* 0x000fe20008010882 */
[----:B------:R-:W1:Y:S01]  /*6340*/  MUFU.EX2 R189, R189 ;  /* 0x000000bd00bd7308 */ /* 0x000e620000000800 */
[----:B0-----:R-:W-:Y:S01]  /*6350*/  FFMA.FTZ R10, R12, R10, R188 ;  /* 0x0000000a0c0a7223 */ /* 0x001fe200000100bc */
        /* <DEDUP_REMOVED lines=12> */
[----:B------:R-:W-:Y:S01]  /*6420*/  FFMA.FTZ R168, R157, UR11, -R13 ;  /* 0x0000000b9da87c23 */ /* 0x000fe2000801080d */
[--C-:B------:R-:W-:Y:S01]  /*6430*/  FFMA.FTZ R169, R159, UR11, -R130.reuse ;  /* 0x0000000b9fa97c23 */ /* 0x100fe20008010882 */
[----:B------:R-:W2:Y:S01]  /*6440*/  MUFU.EX2 R137, R137 ;  /* 0x0000008900897308 */ /* 0x000ea20000000800 */
[----:B-1----:R-:W-:Y:S01]  /*6450*/  FFMA.FTZ R120, R0, R5, R189 ;  /* 0x0000000500787223 */ /* 0x002fe200000100bd */
[--C-:B------:R-:W-:Y:S01]  /*6460*/  FFMA.FTZ R14, R158, UR11, -R13.reuse ;  /* 0x0000000b9e0e7c23 */ /* 0x100fe2000801080d */
[--C-:B------:R-:W-:Y:S01]  /*6470*/  FFMA.FTZ R170, R161, UR11, -R13.reuse ;  /* 0x0000000ba1aa7c23 */ /* 0x100fe2000801080d */
[----:B------:R-:W-:Y:S01]  /*6480*/  FFMA.FTZ R171, R163, UR11, -R130 ;  /* 0x0000000ba3ab7c23 */ /* 0x000fe20008010882 */
[----:B------:R-:W-:-:S03]  /*6490*/  FFMA.FTZ R13, R162, UR11, -R13 ;  /* 0x0000000ba20d7c23 */ /* 0x000fc6000801080d */
        /* <DEDUP_REMOVED lines=25> */
[----:B0-----:R-:W-:Y:S01]  /*6630*/  FADD.FTZ R21, R129, R120 ;  /* 0x0000007881157221 */ /* 0x001fe20000010000 */
[----:B------:R-:W-:-:S06]  /*6640*/  FFMA.FTZ R120, R156, UR11, -R130 ;  /* 0x0000000b9c787c23 */ /* 0x000fcc0008010882 */
        /* <DEDUP_REMOVED lines=24> */
[--C-:B------:R-:W-:Y:S01]  /*67d0*/  FFMA.FTZ R21, R160, UR11, -R130.reuse ;  /* 0x0000000ba0157c23 */ /* 0x100fe20008010882 */
[----:B------:R-:W-:-:S05]  /*67e0*/  FFMA.FTZ R130, R164, UR11, -R130 ;  /* 0x0000000ba4827c23 */ /* 0x000fca0008010882 */
        /* <DEDUP_REMOVED lines=42> */
.L_x_204:
[----:B------:R-:W-:Y:S01]  /*6a90*/  R2UR UR6, R3 ;  /* 0x00000000030672ca */ /* 0x000fe200000e0000 */
[----:B------:R-:W-:Y:S01]  /*6aa0*/  UISETP.GT.AND UP0, UPT, UR5, UR60, UPT ;  /* 0x0000003c0500728c */ /* 0x000fe2000bf04270 */
[----:B------:R-:W-:Y:S01]  /*6ab0*/  F2FP.BF16.F32.PACK_AB R168, R14, R168 ;  /* 0x000000a80ea8723e */ /* 0x000fe200000010ff */
[----:B------:R-:W-:Y:S01]  /*6ac0*/  UIADD3 UR10, UR10, 0x30860, URZ ;  /* 0x000308600a0a7890 */ /* 0x000fe2000fffe03f */
[----:B------:R-:W-:Y:S01]  /*6ad0*/  F2FP.BF16.F32.PACK_AB R170, R13, R170 ;  /* 0x000000aa0daa723e */ /* 0x000fe200000010ff */
[----:B------:R-:W-:Y:S01]  /*6ae0*/  UIADD3 UR5, UR5, -0x1, URZ ;  /* 0xffffffff05057890 */ /* 0x000fe2000fffe03f */
[----:B------:R-:W-:Y:S01]  /*6af0*/  F2FP.BF16.F32.PACK_AB R188, R167, R188 ;  /* 0x000000bca7bc723e */ /* 0x000fe200000010ff */
[----:B------:R-:W-:Y:S01]  /*6b00*/  UMOV UR7, UR38 ;  /* 0x0000002600077c82 */ /* 0x000fe20008000000 */
[----:B------:R-:W-:Y:S01]  /*6b10*/  PLOP3.LUT P1, PT, PT, PT, UP0, 0x80, 0x0 ;  /* 0x000000000000781c */ /* 0x000fe20003f2f008 */
[----:B------:R-:W-:Y:S01]  /*6b20*/  IMAD.MOV.U32 R13, RZ, RZ, R11 ;  /* 0x000000ffff0d7224 */ /* 0x000fe200078e000b */
[----:B------:R-:W-:Y:S01]  /*6b30*/  F2FP.BF16.F32.PACK_AB R189, R137, R189 ;  /* 0x000000bd89bd723e */ /* 0x000fe200000010ff */
[----:B------:R-:W-:Y:S01]  /*6b40*/  IMAD.MOV.U32 R14, RZ, RZ, R4 ;  /* 0x000000ffff0e7224 */ /* 0x000fe200078e0004 */
[----:B------:R-:W-:Y:S01]  /*6b50*/  F2FP.BF16.F32.PACK_AB R190, R166, R190 ;  /* 0x000000bea6be723e */ /* 0x000fe200000010ff */
[----:B------:R-:W-:Y:S01]  /*6b60*/  UPRMT UR10, UR6, 0x654, UR10 ;  /* 0x00000654060a7896 */ /* 0x000fe2000800000a */
[----:B------:R-:W-:-:S02]  /*6b70*/  F2FP.BF16.F32.PACK_AB R191, R134, R191 ;  /* 0x000000bf86bf723e */ /* 0x000fc400000010ff */
[----:B------:R-:W-:Y:S01]  /*6b80*/  UMOV UR6, UR39 ;  /* 0x0000002700067c82 */ /* 0x000fe20008000000 */
[----:B------:R-:W-:Y:S02]  /*6b90*/  F2FP.BF16.F32.PACK_AB R184, R165, R184 ;  /* 0x000000b8a5b8723e */ /* 0x000fe400000010ff */
[----:B------:R-:W-:Y:S02]  /*6ba0*/  F2FP.BF16.F32.PACK_AB R185, R133, R185 ;  /* 0x000000b985b9723e */ /* 0x000fe400000010ff */
[----:B------:R-:W-:Y:S01]  /*6bb0*/  F2FP.BF16.F32.PACK_AB R186, R129, R186 ;  /* 0x000000ba81ba723e */ /* 0x000fe200000010ff */
        /* <DEDUP_REMOVED lines=15> */
[----:B------:R-:W-:Y:S01]  /*6cb0*/  F2FP.BF16.F32.PACK_AB R171, R130, R171 ;  /* 0x000000ab82ab723e */ /* 0x000fe200000010ff */
[----:B------:R-:W-:Y:S06]  /*6cc0*/  @P1 BRA `(.L_x_205) ;  /* 0xffffffd800cc1947 */ /* 0x000fec000383ffff */
.L_x_194:
        /* <DEDUP_REMOVED lines=99> */
.L_x_206:
[----:B------:R-:W-:Y:S02]  /*7300*/  IMAD.U32 R13, RZ, RZ, UR38 ;  /* 0x00000026ff0d7e24 */ /* 0x000fe4000f8e00ff */
[----:B------:R-:W-:-:S03]  /*7310*/  IMAD.U32 R0, RZ, RZ, UR39 ;  /* 0x00000027ff007e24 */ /* 0x000fc6000f8e00ff */
[----:B------:R-:W-:Y:S02]  /*7320*/  LEA R13, R13, R2, 0x3 ;  /* 0x000000020d0d7211 */ /* 0x000fe400078e18ff */
[----:B------:R-:W-:-:S04]  /*7330*/  SHF.L.U32 R0, R0, 0x1f, RZ ;  /* 0x0000001f00007819 */ /* 0x000fc800000006ff */
[----:B------:R0:W1:Y:S01]  /*7340*/  SYNCS.PHASECHK.TRANS64.TRYWAIT P1, [R13+URZ+0x30850], R0 ;  /* 0x030850000d0075a7 */ /* 0x000062000802017f */
[----:B------:R-:W-:Y:S05]  /*7350*/  @!P0 BRA `(.L_x_207) ;  /* 0x0000000000048947 */ /* 0x000fea0003800000 */
[----:B------:R-:W-:Y:S01]  /*7360*/  BPT.TRAP 0x1 ;  /* 0x000000040000795c */ /* 0x000fe20000300000 */
.L_x_207:
[----:B------:R-:W-:Y:S02]  /*7370*/  VIADD R2, R2, 0x400 ;  /* 0x0000040002027836 */ /* 0x000fe40000000000 */
[----:B------:R-:W-:-:S03]  /*7380*/  IMAD.U32 R7, RZ, RZ, UR38 ;  /* 0x00000026ff077e24 */ /* 0x000fc6000f8e00ff */
[----:B------:R-:W-:-:S04]  /*7390*/  SHF.R.U32.HI R2, RZ, 0x4, R2 ;  /* 0x00000004ff027819 */ /* 0x000fc80000011602 */
[----:B------:R-:W-:-:S04]  /*73a0*/  LOP3.LUT R2, R2, 0x3fff, RZ, 0xc0, !PT ;  /* 0x00003fff02027812 */ /* 0x000fc800078ec0ff */
[----:B------:R-:W-:Y:S01]  /*73b0*/  LOP3.LUT R2, R2, 0x3000000, RZ, 0xfc, !PT ;  /* 0x0300000002027812 */ /* 0x000fe200078efcff */
[----:B-1----:R-:W-:Y:S06]  /*73c0*/  @P1 BRA `(.L_x_208) ;  /* 0x0000000000081947 */ /* 0x002fec0003800000 */
[----:B------:R-:W1:Y:S02]  /*73d0*/  SYNCS.PHASECHK.TRANS64.TRYWAIT P1, [R13+URZ+0x30850], R0 ;  /* 0x030850000d0075a7 */ /* 0x000e64000802017f */
[----:B-1----:R-:W-:Y:S05]  /*73e0*/  @!P1 BRA `(.L_x_209) ;  /* 0x000000a400089947 */ /* 0x002fea0003800000 */
.L_x_208:
[----:B------:R-:W-:Y:S01]  /*73f0*/  IMAD R6, R7, 0x900, R2 ;  /* 0x0000090007067824 */ /* 0x000fe200078e0202 */
[----:B------:R-:W-:Y:S05]  /*7400*/  WARPSYNC.ALL ;  /* 0x0000000000007948 */ /* 0x000fea0003800000 */
[----:B------:R-:W-:Y:S01]  /*7410*/  IMAD.MOV.U32 R7, RZ, RZ, 0x40000040 ;  /* 0x40000040ff077424 */ /* 0x000fe200078e00ff */
[C---:B------:R-:W-:Y:S01]  /*7420*/  R2UR UR6, R6.reuse ;  /* 0x00000000060672ca */ /* 0x040fe200000e0000 */
[----:B------:R-:W-:Y:S01]  /*7430*/  WARPGROUP.ARRIVE ;  /* 0x00000000000079c5 */ /* 0x000fe20000000000 */
[----:B------:R-:W-:Y:S01]  /*7440*/  VIADD R8, R6, 0x80 ;  /* 0x0000008006087836 */ /* 0x000fe20000000000 */
[----:B01----:R-:W0:Y:S01]  /*7450*/  SHFL.BFLY PT, R0, R5, 0x2, 0x1f ;  /* 0x0c401f0005007f89 */ /* 0x003e2200000e0000 */
[----:B------:R-:W-:Y:S01]  /*7460*/  R2UR UR7, R7 ;  /* 0x00000000070772ca */ /* 0x000fe200000e0000 */
[----:B------:R-:W-:-:S02]  /*7470*/  IMAD.MOV.U32 R9, RZ, RZ, 0x40000040 ;  /* 0x40000040ff097424 */ /* 0x000fc400078e00ff */
[----:B------:R-:W-:Y:S02]  /*7480*/  IMAD.MOV.U32 R7, RZ, RZ, 0x40000040 ;  /* 0x40000040ff077424 */ /* 0x000fe400078e00ff */
[----:B------:R-:W-:-:S08]  /*7490*/  IMAD.U32 R15, RZ, RZ, UR11 ;  /* 0x0000000bff0f7e24 */ /* 0x000fd0000f8e00ff */
[----:B------:R-:W-:Y:S01]  /*74a0*/  HGMMA.64x192x16.F32.BF16 R24, R188, gdesc[UR4].tnspB, R24, gsb0 ;  /* 0x42e00004bc187df0 */ /* 0x000fe20008001818 */
[----:B------:R-:W-:Y:S01]  /*74b0*/  R2UR UR6, R8 ;  /* 0x00000000080672ca */ /* 0x000fe200000e0000 */
[----:B------:R-:W-:Y:S01]  /*74c0*/  VIADD R8, R6, 0x100 ;  /* 0x0000010006087836 */ /* 0x000fe20000000000 */
[----:B------:R-:W-:Y:S01]  /*74d0*/  R2UR UR7, R9 ;  /* 0x00000000090772ca */ /* 0x000fe200000e0000 */
[----:B------:R-:W-:Y:S02]  /*74e0*/  IMAD.MOV.U32 R9, RZ, RZ, 0x40000040 ;  /* 0x40000040ff097424 */ /* 0x000fe400078e00ff */
[----:B0-----:R-:W-:Y:S01]  /*74f0*/  FADD.FTZ R2, R0, R5 ;  /* 0x0000000500027221 */ /* 0x001fe20000010000 */
[----:B------:R-:W-:Y:S01]  /*7500*/  IMAD.MOV.U32 R5, RZ, RZ, RZ ;  /* 0x000000ffff057224 */ /* 0x000fe200078e00ff */
[----:B------:R-:W-:Y:S02]  /*7510*/  WARPGROUP.DEPBAR.LE gsb0, 0x0 ;  /* 0x00008000000079c5 */ /* 0x000fe40000010000 */
[----:B------:R-:W-:-:S10]  /*7520*/  WARPGROUP.ARRIVE ;  /* 0x00000000000079c5 */ /* 0x000fd40000000000 */
[----:B------:R-:W-:Y:S01]  /*7530*/  HGMMA.64x192x16.F32.BF16 R24, R184, gdesc[UR4].tnspB, R24, gsb0 ;  /* 0x42e00004b8187df0 */ /* 0x000fe20008001818 */
[----:B------:R-:W-:Y:S01]  /*7540*/  R2UR UR6, R8 ;  /* 0x00000000080672ca */ /* 0x000fe200000e0000 */
[----:B------:R-:W-:Y:S01]  /*7550*/  VIADD R8, R6, 0x180 ;  /* 0x0000018006087836 */ /* 0x000fe20000000000 */
[----:B------:R-:W-:Y:S02]  /*7560*/  R2UR UR7, R9 ;  /* 0x00000000090772ca */ /* 0x000fe400000e0000 */
[----:B------:R-:W-:Y:S01]  /*7570*/  MOV R9, 0x40000040 ;  /* 0x4000004000097802 */ /* 0x000fe20000000f00 */
[----:B------:R-:W-:Y:S02]  /*7580*/  WARPGROUP.DEPBAR.LE gsb0, 0x0 ;  /* 0x00008000000079c5 */ /* 0x000fe40000010000 */
[----:B------:R-:W-:-:S12]  /*7590*/  WARPGROUP.ARRIVE ;  /* 0x00000000000079c5 */ /* 0x000fd80000000000 */
[----:B------:R-:W-:Y:S01]  /*75a0*/  HGMMA.64x192x16.F32.BF16 R24, R180, gdesc[UR4].tnspB, R24, gsb0 ;  /* 0x42e00004b4187df0 */ /* 0x000fe20008001818 */
[----:B------:R-:W-:Y:S01]  /*75b0*/  R2UR UR6, R8 ;  /* 0x00000000080672ca */ /* 0x000fe200000e0000 */
[C---:B------:R-:W-:Y:S01]  /*75c0*/  VIADD R8, R6.reuse, 0x200 ;  /* 0x0000020006087836 */ /* 0x040fe20000000000 */
[----:B------:R-:W-:Y:S01]  /*75d0*/  R2UR UR7, R9 ;  /* 0x00000000090772ca */ /* 0x000fe200000e0000 */
[----:B------:R-:W-:Y:S02]  /*75e0*/  IMAD.MOV.U32 R9, RZ, RZ, 0x40000040 ;  /* 0x40000040ff097424 */ /* 0x000fe400078e00ff */
[----:B------:R-:W-:Y:S01]  /*75f0*/  VIADD R6, R6, 0x280 ;  /* 0x0000028006067836 */ /* 0x000fe20000000000 */
[----:B------:R-:W-:Y:S02]  /*7600*/  WARPGROUP.DEPBAR.LE gsb0, 0x0 ;  /* 0x00008000000079c5 */ /* 0x000fe40000010000 */
[----:B------:R-:W-:-:S11]  /*7610*/  WARPGROUP.ARRIVE ;  /* 0x00000000000079c5 */ /* 0x000fd60000000000 */
[----:B------:R-:W-:Y:S01]  /*7620*/  HGMMA.64x192x16.F32.BF16 R24, R176, gdesc[UR4].tnspB, R24, gsb0 ;  /* 0x42e00004b0187df0 */ /* 0x000fe20008001818 */
[----:B------:R-:W-:Y:S02]  /*7630*/  R2UR UR6, R8 ;  /* 0x00000000080672ca */ /* 0x000fe400000e0000 */
[----:B------:R-:W-:Y:S02]  /*7640*/  R2UR UR7, R9 ;  /* 0x00000000090772ca */ /* 0x000fe400000e0000 */
[----:B------:R-:W0:Y:S02]  /*7650*/  SHFL.BFLY PT, R9, R2, 0x1, 0x1f ;  /* 0x0c201f0002097f89 */ /* 0x000e2400000e0000 */
[----:B0-----:R-:W-:Y:S01]  /*7660*/  FADD.FTZ R14, R2, R9 ;  /* 0x00000009020e7221 */ /* 0x001fe20000010000 */
[----:B------:R-:W-:-:S04]  /*7670*/  IMAD.MOV.U32 R2, RZ, RZ, -0x800000 ;  /* 0xff800000ff027424 */ /* 0x000fc800078e00ff */
[----:B------:R-:W-:-:S13]  /*7680*/  FSETP.NE.FTZ.AND P2, PT, R14, RZ, PT ;  /* 0x000000ff0e00720b */ /* 0x000fda0003f55000 */
[----:B------:R-:W0:Y:S01]  /*7690*/  @P2 MUFU.LG2 R9, R14 ;  /* 0x0000000e00092308 */ /* 0x000e220000000c00 */
[----:B------:R-:W-:-:S07]  /*76a0*/  @P2 FMUL.FTZ R15, R15, 0.69314718246459960938 ;  /* 0x3f3172180f0f2820 */ /* 0x000fce0000410000 */
[----:B------:R-:W-:Y:S01]  /*76b0*/  @P2 MUFU.RCP R5, R14 ;  /* 0x0000000e00052308 */ /* 0x000fe20000001000 */
[----:B------:R-:W-:Y:S02]  /*76c0*/  WARPGROUP.DEPBAR.LE gsb0, 0x0 ;  /* 0x00008000000079c5 */ /* 0x000fe40000010000 */
[----:B------:R-:W-:-:S06]  /*76d0*/  WARPGROUP.ARRIVE ;  /* 0x00000000000079c5 */ /* 0x000fcc0000000000 */
[----:B------:R-:W-:Y:S01]  /*76e0*/  HGMMA.64x192x16.F32.BF16 R24, R172, gdesc[UR4].tnspB, R24, gsb0 ;  /* 0x42e00004ac187df0 */ /* 0x000fe20008001818 */
[----:B------:R-:W-:Y:S01]  /*76f0*/  R2UR UR6, R6 ;  /* 0x00000000060672ca */ /* 0x000fe200000e0000 */
[----:B------:R-:W-:Y:S01]  /*7700*/  IMAD.MOV.U32 R6, RZ, RZ, RZ ;  /* 0x000000ffff067224 */ /* 0x000fe200078e00ff */
[----:B------:R-:W-:Y:S02]  /*7710*/  R2UR UR7, R7 ;  /* 0x00000000070772ca */ /* 0x000fe400000e0000 */
[----:B------:R-:W1:Y:S02]  /*7720*/  SHFL.BFLY PT, R7, R10, 0x2, 0x1f ;  /* 0x0c401f000a077f89 */ /* 0x000e6400000e0000 */
[----:B-1----:R-:W-:Y:S01]  /*7730*/  FADD.FTZ R7, R7, R10 ;  /* 0x0000000a07077221 */ /* 0x002fe20000010000 */
[----:B0-----:R-:W-:-:S04]  /*7740*/  @P2 FMUL.FTZ R10, R9, 0.69314718246459960938 ;  /* 0x3f317218090a2820 */ /* 0x001fc80000410000 */
[----:B------:R-:W0:Y:S01]  /*7750*/  SHFL.BFLY PT, R0, R7, 0x1, 0x1f ;  /* 0x0c201f0007007f89 */ /* 0x000e2200000e0000 */
[----:B------:R-:W-:Y:S01]  /*7760*/  @P2 FFMA.FTZ R2, R15, R11, R10 ;  /* 0x0000000b0f022223 */ /* 0x000fe2000001000a */
[----:B0-----:R-:W-:Y:S01]  /*7770*/  FADD.FTZ R12, R7, R0 ;  /* 0x00000000070c7221 */ /* 0x001fe20000010000 */
[----:B------:R-:W-:Y:S01]  /*7780*/  IMAD.U32 R7, RZ, RZ, UR11 ;  /* 0x0000000bff077e24 */ /* 0x000fe2000f8e00ff */
[----:B------:R-:W-:-:S03]  /*7790*/  MOV R0, 0xff800000 ;  /* 0xff80000000007802 */ /* 0x000fc60000000f00 */
[----:B------:R-:W-:-:S13]  /*77a0*/  FSETP.NE.FTZ.AND P1, PT, R12, RZ, PT ;  /* 0x000000ff0c00720b */ /* 0x000fda0003f35000 */
[----:B------:R-:W0:Y:S01]  /*77b0*/  @P1 MUFU.LG2 R8, R12 ;  /* 0x0000000c00081308 */ /* 0x000e220000000c00 */
[----:B------:R-:W-:-:S07]  /*77c0*/  @P1 FMUL.FTZ R7, R7, 0.69314718246459960938 ;  /* 0x3f31721807071820 */ /* 0x000fce0000410000 */
[----:B------:R1:W2:Y:S01]  /*77d0*/  @P1 MUFU.RCP R6, R12 ;  /* 0x0000000c00061308 */ /* 0x0002a20000001000 */
[----:B0-----:R-:W-:-:S04]  /*77e0*/  @P1 FMUL.FTZ R8, R8, 0.69314718246459960938 ;  /* 0x3f31721808081820 */ /* 0x001fc80000410000 */
[----:B------:R-:W-:Y:S01]  /*77f0*/  @P1 FFMA.FTZ R0, R7, R4, R8 ;  /* 0x0000000407001223 */ /* 0x000fe20000010008 */
[----:B------:R-:W-:Y:S02]  /*7800*/  WARPGROUP.DEPBAR.LE gsb0, 0x0 ;  /* 0x00008000000079c5 */ /* 0x000fe40000010000 */
[----:B------:R-:W-:-:S06]  /*7810*/  WARPGROUP.ARRIVE ;  /* 0x00000000000079c5 */ /* 0x000fcc0000000000 */
[----:B------:R-:W-:Y:S03]  /*7820*/  HGMMA.64x192x16.F32.BF16 R24, R168, gdesc[UR4].tnspB, R24, gsb0 ;  /* 0x42e00004a8187df0 */ /* 0x000fe60008001818 */
[----:B------:R-:W-:Y:S02]  /*7830*/  WARPGROUP.DEPBAR.LE gsb0, 0x0 ;  /* 0x00008000000079c5 */ /* 0x000fe40000010000 */
[----:B-12---:R-:W-:Y:S05]  /*7840*/  @!P0 BRA `(.L_x_210) ;  /* 0x0000000000048947 */ /* 0x006fea0003800000 */
[----:B------:R-:W-:Y:S01]  /*7850*/  BPT.TRAP 0x1 ;  /* 0x000000040000795c */ /* 0x000fe20000300000 */
.L_x_210:
[----:B------:R-:W-:Y:S01]  /*7860*/  VIADD R4, R13, 0x30860 ;  /* 0x000308600d047836 */ /* 0x000fe20000000000 */
[----:B------:R-:W-:Y:S01]  /*7870*/  R2UR UR4, R214 ;  /* 0x00000000d60472ca */ /* 0x000fe200000e0000 */
[----:B------:R-:W-:Y:S01]  /*7880*/  UIADD3 UR38, UR38, 0x1, URZ ;  /* 0x0000000126267890 */ /* 0x000fe2000fffe03f */
[-C--:B------:R-:W-:Y:S01]  /*7890*/  FMUL.FTZ R24, R24, R6.reuse ;  /* 0x0000000618187220 */ /* 0x080fe20000410000 */
[-C--:B------:R-:W-:Y:S01]  /*78a0*/  FMUL.FTZ R25, R25, R6.reuse ;  /* 0x0000000619197220 */ /* 0x080fe20000410000 */
[----:B------:R-:W-:Y:S01]  /*78b0*/  PRMT R4, R3, 0x654, R4 ;  /* 0x0000065403047816 */ /* 0x000fe20000000004 */
[----:B------:R-:W-:Y:S01]  /*78c0*/  UISETP.NE.AND UP0, UPT, UR38, 0x2, UPT ;  /* 0x000000022600788c */ /* 0x000fe2000bf05270 */
[-C--:B------:R-:W-:Y:S01]  /*78d0*/  FMUL.FTZ R28, R28, R6.reuse ;  /* 0x000000061c1c7220 */ /* 0x080fe20000410000 */
[-C--:B------:R-:W-:Y:S01]  /*78e0*/  FMUL.FTZ R29, R29, R6.reuse ;  /* 0x000000061d1d7220 */ /* 0x080fe20000410000 */
[----:B------:R0:W-:Y:S01]  /*78f0*/  SYNCS.ARRIVE.TRANS64.RED.A1T0 RZ, [R4+URZ], RZ ;  /* 0x000000ff04ff79a7 */ /* 0x0001e2000810043f */
[-C--:B------:R-:W-:Y:S01]  /*7900*/  FMUL.FTZ R32, R32, R6.reuse ;  /* 0x0000000620207220 */ /* 0x080fe20000410000 */
[-C--:B------:R-:W-:Y:S01]  /*7910*/  FMUL.FTZ R33, R33, R6.reuse ;  /* 0x0000000621217220 */ /* 0x080fe20000410000 */
[-C--:B------:R-:W-:Y:S01]  /*7920*/  FMUL.FTZ R36, R36, R6.reuse ;  /* 0x0000000624247220 */ /* 0x080fe20000410000 */
[-C--:B------:R-:W-:Y:S01]  /*7930*/  FMUL.FTZ R37, R37, R6.reuse ;  /* 0x0000000625257220 */ /* 0x080fe20000410000 */
[----:B------:R-:W-:Y:S01]  /*7940*/  UIADD3 UR4, UR4, 0x1, URZ ;  /* 0x0000000104047890 */ /* 0x000fe2000fffe03f */
[-C--:B------:R-:W-:Y:S01]  /*7950*/  FMUL.FTZ R40, R40, R6.reuse ;  /* 0x0000000628287220 */ /* 0x080fe20000410000 */
[-C--:B------:R-:W-:Y:S01]  /*7960*/  FMUL.FTZ R41, R41, R6.reuse ;  /* 0x0000000629297220 */ /* 0x080fe20000410000 */
[-C--:B------:R-:W-:Y:S01]  /*7970*/  FMUL.FTZ R44, R44, R6.reuse ;  /* 0x000000062c2c7220 */ /* 0x080fe20000410000 */
[-C--:B------:R-:W-:Y:S01]  /*7980*/  FMUL.FTZ R45, R45, R6.reuse ;  /* 0x000000062d2d7220 */ /* 0x080fe20000410000 */
[-C--:B------:R-:W-:Y:S01]  /*7990*/  FMUL.FTZ R48, R48, R6.reuse ;  /* 0x0000000630307220 */ /* 0x080fe20000410000 */
[----:B------:R-:W-:Y:S01]  /*79a0*/  IMAD.U32 R214, RZ, RZ, UR4 ;  /* 0x00000004ffd67e24 */ /* 0x000fe2000f8e00ff */
[----:B------:R-:W-:Y:S01]  /*79b0*/  USEL UR4, URZ, 0x1, UP0 ;  /* 0x000000013f047887 */ /* 0x000fe20008000000 */
        /* <DEDUP_REMOVED lines=84> */
[----:B------:R-:W-:-:S02]  /*7f00*/  USEL UR38, UR38, URZ, UP0 ;  /* 0x0000003f26267287 */ /* 0x000fc40008000000 */
[----:B0-----:R-:W-:-:S12]  /*7f10*/  ULOP3.LUT UR39, UR39, UR4, URZ, 0x3c, !UPT ;  /* 0x0000000427277292 */ /* 0x001fd8000f8e3c3f */
.L_x_186:
[----:B------:R-:W0:Y:S08]  /*7f20*/  S2UR UR4, SR_CgaCtaId ;  /* 0x00000000000479c3 */ /* 0x000e300000008800 */
[----:B------:R-:W-:Y:S06]  /*7f30*/  BAR.SYNC.DEFER_BLOCKING 0x5, 0x180 ;  /* 0x0146000000007b1d */ /* 0x000fec0000010000 */
[----:B------:R-:W-:Y:S01]  /*7f40*/  UMOV UR8, 0x400 ;  /* 0x0000040000087882 */ /* 0x000fe20000000000 */
[----:B------:R-:W-:Y:S01]  /*7f50*/  BSSY B0, `(.L_x_211) ;  /* 0x00003c8000007945 */ /* 0x000fe20003800000 */
[----:B0-----:R-:W-:-:S09]  /*7f60*/  ULEA UR8, UR4, UR8, 0x18 ;  /* 0x0000000804087291 */ /* 0x001fd2000f8ec03f */
[----:B------:R-:W0:Y:S02]  /*7f70*/  LDS.128 R4, [UR8+0x308d0] ;  /* 0x0308d008ff047984 */ /* 0x000e240008000c00 */
[----:B0-----:R-:W-:Y:S02]  /*7f80*/  R2UR UR6, R5 ;  /* 0x00000000050672ca */ /* 0x001fe400000e0000 */
[----:B------:R-:W-:Y:S02]  /*7f90*/  R2UR UR5, R6 ;  /* 0x00000000060572ca */ /* 0x000fe400000e0000 */
[----:B------:R-:W-:Y:S01]  /*7fa0*/  R2UR UR7, R7 ;  /* 0x00000000070772ca */ /* 0x000fe200000e0000 */
[----:B------:R-:W-:Y:S06]  /*7fb0*/  BAR.ARV 0x4, 0x180 ;  /* 0x0106000000007b1d */ /* 0x000fec0000002000 */
[----:B------:R-:W-:Y:S08]  /*7fc0*/  @P0 BRA `(.L_x_212) ;  /* 0x0000002c00580947 */ /* 0x000ff00003800000 */
[----:B------:R-:W2:Y:S01]  /*7fd0*/  LDL R3, [R1+0x24] ;  /* 0x0000240001037983 */ /* 0x000ea20000100800 */
[----:B------:R-:W0:Y:S01]  /*7fe0*/  S2UR UR4, SR_SWINHI ;  /* 0x00000000000479c3 */ /* 0x000e220000002f00 */
[----:B------:R-:W-:Y:S01]  /*7ff0*/  IMAD.MOV.U32 R4, RZ, RZ, 0x2 ;  /* 0x00000002ff047424 */ /* 0x000fe200078e00ff */
[----:B------:R-:W-:Y:S01]  /*8000*/  R2UR UR20, R18 ;  /* 0x00000000121472ca */ /* 0x000fe200000e0000 */
[----:B------:R-:W-:Y:S01]  /*8010*/  ULDC.64 UR14, c[0x0][0xc00] ;  /* 0x00030000000e7ab9 */ /* 0x000fe20000000a00 */
[----:B------:R-:W-:Y:S01]  /*8020*/  R2UR UR17, R215 ;  /* 0x00000000d71172ca */ /* 0x000fe200000e0000 */
[----:B------:R-:W3:Y:S01]  /*8030*/  LDL R138, [R1+0x20] ;  /* 0x00002000018a7983 */ /* 0x000ee20000100800 */
[----:B------:R-:W-:Y:S02]  /*8040*/  R2UR UR19, R212 ;  /* 0x00000000d41372ca */ /* 0x000fe400000e0000 */
[----:B------:R-:W-:Y:S02]  /*8050*/  R2UR UR18, R23 ;  /* 0x00000000171272ca */ /* 0x000fe400000e0000 */
[----:B------:R-:W-:Y:S01]  /*8060*/  R2UR UR22, R211 ;  /* 0x00000000d31672ca */ /* 0x000fe200000e0000 */
[----:B------:R-:W-:Y:S01]  /*8070*/  UMOV UR10, UR8 ;  /* 0x00000008000a7c82 */ /* 0x000fe20008000000 */
[----:B0-----:R-:W-:Y:S01]  /*8080*/  UMOV UR11, UR4 ;  /* 0x00000004000b7c82 */ /* 0x001fe20008000000 */
[----:B------:R-:W-:-:S04]  /*8090*/  USHF.L.U32 UR4, UR61, 0x2, URZ ;  /* 0x000000023d047899 */ /* 0x000fc8000800063f */
[----:B------:R-:W-:Y:S02]  /*80a0*/  USHF.L.U64.HI UR16, UR61, 0x2, UR17 ;  /* 0x000000023d107899 */ /* 0x000fe40008010211 */
[----:B------:R-:W-:-:S04]  /*80b0*/  UIADD3 UR9, UP0, UR4, UR14, URZ ;  /* 0x0000000e04097290 */ /* 0x000fc8000ff1e03f */
[----:B------:R-:W-:Y:S01]  /*80c0*/  UIADD3.X UR12, UR16, UR15, URZ, UP0, !UPT ;  /* 0x0000000f100c7290 */ /* 0x000fe200087fe43f */
[----:B------:R-:W-:Y:S01]  /*80d0*/  BAR.SYNC.DEFER_BLOCKING 0x1, 0x100 ;  /* 0x0044000000007b1d */ /* 0x000fe20000010000 */
[----:B--2---:R-:W-:-:S03]  /*80e0*/  IMAD.WIDE R4, R3, R4, UR10 ;  /* 0x0000000a03047e25 */ /* 0x004fc6000f8e0204 */
[C---:B------:R-:W-:Y:S02]  /*80f0*/  IADD3 R8, P1, R4.reuse, 0x40, RZ ;  /* 0x0000004004087810 */ /* 0x040fe40007f3e0ff */
[C---:B------:R-:W-:Y:S02]  /*8100*/  LOP3.LUT R3, R4.reuse, 0x380, RZ, 0xc0, !PT ;  /* 0x0000038004037812 */ /* 0x040fe400078ec0ff */
[C---:B------:R-:W-:Y:S02]  /*8110*/  IADD3 R6, P2, R4.reuse, 0x20, RZ ;  /* 0x0000002004067810 */ /* 0x040fe40007f5e0ff */
[C---:B------:R-:W-:Y:S02]  /*8120*/  IADD3 R133, P6, R4.reuse, 0x60, RZ ;  /* 0x0000006004857810 */ /* 0x040fe40007fde0ff */
[----:B------:R-:W-:Y:S02]  /*8130*/  IADD3 R135, P5, R4, 0x4000, RZ ;  /* 0x0000400004877810 */ /* 0x000fe40007fbe0ff */
[----:B------:R-:W-:-:S02]  /*8140*/  LOP3.LUT R7, R8, 0x380, RZ, 0xc0, !PT ;  /* 0x0000038008077812 */ /* 0x000fc400078ec0ff */
[----:B------:R-:W-:Y:S01]  /*8150*/  SHF.R.U64 R3, R3, 0x3, RZ ;  /* 0x0000000303037819 */ /* 0x000fe200000012ff */
[--C-:B------:R-:W-:Y:S01]  /*8160*/  IMAD.X R11, RZ, RZ, R5.reuse, P2 ;  /* 0x000000ffff0b7224 */ /* 0x100fe200010e0605 */
[C---:B------:R-:W-:Y:S01]  /*8170*/  IADD3 R86, P0, R4.reuse, 0x4020, RZ ;  /* 0x0000402004567810 */ /* 0x040fe20007f1e0ff */
[--C-:B------:R-:W-:Y:S01]  /*8180*/  IMAD.X R13, RZ, RZ, R5.reuse, P1 ;  /* 0x000000ffff0d7224 */ /* 0x100fe200008e0605 */
[C---:B------:R-:W-:Y:S01]  /*8190*/  IADD3 R137, P4, R4.reuse, 0x4040, RZ ;  /* 0x0000404004897810 */ /* 0x040fe20007f9e0ff */
[--C-:B------:R-:W-:Y:S01]  /*81a0*/  IMAD.X R15, RZ, RZ, R5.reuse, P6 ;  /* 0x000000ffff0f7224 */ /* 0x100fe200030e0605 */
[C---:B------:R-:W-:Y:S01]  /*81b0*/  IADD3 R90, P3, R4.reuse, 0x4060, RZ ;  /* 0x00004060045a7810 */ /* 0x040fe20007f7e0ff */
[----:B------:R-:W-:Y:S01]  /*81c0*/  IMAD.X R85, RZ, RZ, R5, P5 ;  /* 0x000000ffff557224 */ /* 0x000fe200028e0605 */
[C---:B------:R-:W-:Y:S02]  /*81d0*/  IADD3 R139, P2, R4.reuse, 0x8000, RZ ;  /* 0x00008000048b7810 */ /* 0x040fe40007f5e0ff */
[----:B------:R-:W-:-:S02]  /*81e0*/  IADD3 R141, P1, R4, 0x8020, RZ ;  /* 0x00008020048d7810 */ /* 0x000fc40007f3e0ff */
[C---:B------:R-:W-:Y:S02]  /*81f0*/  IADD3 R143, P6, R4.reuse, 0x8040, RZ ;  /* 0x00008040048f7810 */ /* 0x040fe40007fde0ff */
[----:B------:R-:W-:Y:S02]  /*8200*/  IADD3 R145, P5, R4, 0x8060, RZ ;  /* 0x0000806004917810 */ /* 0x000fe40007fbe0ff */
[----:B------:R-:W-:Y:S02]  /*8210*/  SHF.R.U64 R7, R7, 0x3, RZ ;  /* 0x0000000307077819 */ /* 0x000fe400000012ff */
[----:B------:R-:W-:Y:S02]  /*8220*/  LOP3.LUT R4, R3, R4, RZ, 0x3c, !PT ;  /* 0x0000000403047212 */ /* 0x000fe400078e3cff */
[----:B------:R-:W-:Y:S02]  /*8230*/  LOP3.LUT R3, R6, 0x380, RZ, 0xc0, !PT ;  /* 0x0000038006037812 */ /* 0x000fe400078ec0ff */
[----:B------:R-:W-:-:S02]  /*8240*/  LOP3.LUT R12, R7, R8, RZ, 0x3c, !PT ;  /* 0x00000008070c7212 */ /* 0x000fc400078e3cff */
[----:B------:R-:W-:Y:S02]  /*8250*/  LOP3.LUT R8, R139, 0x380, RZ, 0xc0, !PT ;  /* 0x000003808b087812 */ /* 0x000fe400078ec0ff */
[----:B------:R-:W-:Y:S02]  /*8260*/  SHF.R.U64 R3, R3, 0x3, RZ ;  /* 0x0000000303037819 */ /* 0x000fe400000012ff */
[----:B------:R-:W-:Y:S02]  /*8270*/  LOP3.LUT R18, R135, 0x380, RZ, 0xc0, !PT ;  /* 0x0000038087127812 */ /* 0x000fe400078ec0ff */
[----:B------:R-:W-:Y:S02]  /*8280*/  SHF.R.U64 R8, R8, 0x3, RZ ;  /* 0x0000000308087819 */ /* 0x000fe400000012ff */
[----:B------:R-:W-:Y:S02]  /*8290*/  LOP3.LUT R14, R133, 0x380, RZ, 0xc0, !PT ;  /* 0x00000380850e7812 */ /* 0x000fe400078ec0ff */
[----:B------:R-:W-:-:S02]  /*82a0*/  LOP3.LUT R10, R3, R6, RZ, 0x3c, !PT ;  /* 0x00000006030a7212 */ /* 0x000fc400078e3cff */
[----:B------:R-:W-:Y:S02]  /*82b0*/  SHF.R.U64 R18, R18, 0x3, RZ ;  /* 0x0000000312127819 */ /* 0x000fe400000012ff */
[----:B------:R-:W-:Y:S02]  /*82c0*/  LOP3.LUT R3, R86, 0x380, RZ, 0xc0, !PT ;  /* 0x0000038056037812 */ /* 0x000fe400078ec0ff */
[----:B------:R-:W-:Y:S02]  /*82d0*/  LOP3.LUT R6, R137, 0x380, RZ, 0xc0, !PT ;  /* 0x0000038089067812 */ /* 0x000fe400078ec0ff */
[----:B------:R-:W-:Y:S02]  /*82e0*/  LOP3.LUT R7, R90, 0x380, RZ, 0xc0, !PT ;  /* 0x000003805a077812 */ /* 0x000fe400078ec0ff */
[----:B------:R-:W-:Y:S02]  /*82f0*/  LOP3.LUT R126, R8, R139, RZ, 0x3c, !PT ;  /* 0x0000008b087e7212 */ /* 0x000fe400078e3cff */
[----:B------:R-:W-:-:S02]  /*8300*/  SHF.R.U64 R14, R14, 0x3, RZ ;  /* 0x000000030e0e7819 */ /* 0x000fc400000012ff */
[----:B------:R-:W-:Y:S02]  /*8310*/  LOP3.LUT R8, R141, 0x380, RZ, 0xc0, !PT ;  /* 0x000003808d087812 */ /* 0x000fe400078ec0ff */
[----:B------:R-:W-:Y:S02]  /*8320*/  LOP3.LUT R84, R18, R135, RZ, 0x3c, !PT ;  /* 0x0000008712547212 */ /* 0x000fe400078e3cff */
[----:B------:R-:W-:Y:S02]  /*8330*/  SHF.R.U64 R3, R3, 0x3, RZ ;  /* 0x0000000303037819 */ /* 0x000fe400000012ff */
[----:B------:R-:W-:Y:S02]  /*8340*/  LOP3.LUT R132, R145, 0x380, RZ, 0xc0, !PT ;  /* 0x0000038091847812 */ /* 0x000fe400078ec0ff */
[----:B------:R-:W-:Y:S02]  /*8350*/  SHF.R.U64 R6, R6, 0x3, RZ ;  /* 0x0000000306067819 */ /* 0x000fe400000012ff */
[----:B------:R-:W-:-:S02]  /*8360*/  SHF.R.U64 R7, R7, 0x3, RZ ;  /* 0x0000000307077819 */ /* 0x000fc400000012ff */
[----:B------:R-:W-:Y:S02]  /*8370*/  LOP3.LUT R18, R143, 0x380, RZ, 0xc0, !PT ;  /* 0x000003808f127812 */ /* 0x000fe400078ec0ff */
[----:B------:R-:W-:Y:S02]  /*8380*/  LOP3.LUT R14, R14, R133, RZ, 0x3c, !PT ;  /* 0x000000850e0e7212 */ /* 0x000fe400078e3cff */
[----:B------:R-:W-:Y:S01]  /*8390*/  SHF.R.U64 R8, R8, 0x3, RZ ;  /* 0x0000000308087819 */ /* 0x000fe200000012ff */
[--C-:B------:R-:W-:Y:S01]  /*83a0*/  IMAD.X R89, RZ, RZ, R5.reuse, P4 ;  /* 0x000000ffff597224 */ /* 0x100fe200020e0605 */
[----:B------:R-:W-:Y:S01]  /*83b0*/  LOP3.LUT R86, R3, R86, RZ, 0x3c, !PT ;  /* 0x0000005603567212 */ /* 0x000fe200078e3cff */
[--C-:B------:R-:W-:Y:S01]  /*83c0*/  IMAD.X R91, RZ, RZ, R5.reuse, P3 ;  /* 0x000000ffff5b7224 */ /* 0x100fe200018e0605 */
[----:B------:R-:W-:Y:S01]  /*83d0*/  SHF.R.U64 R132, R132, 0x3, RZ ;  /* 0x0000000384847819 */ /* 0x000fe200000012ff */
[--C-:B------:R-:W-:Y:S01]  /*83e0*/  IMAD.X R127, RZ, RZ, R5.reuse, P2 ;  /* 0x000000ffff7f7224 */ /* 0x100fe200010e0605 */
[----:B------:R-:W-:Y:S01]  /*83f0*/  IADD3.X R87, RZ, R5, RZ, P0, !PT ;  /* 0x00000005ff577210 */ /* 0x000fe200007fe4ff */
[--C-:B------:R-:W-:Y:S01]  /*8400*/  IMAD.X R129, RZ, RZ, R5.reuse, P1 ;  /* 0x000000ffff817224 */ /* 0x100fe200008e0605 */
[----:B------:R-:W-:Y:S01]  /*8410*/  LOP3.LUT R88, R6, R137, RZ, 0x3c, !PT ;  /* 0x0000008906587212 */ /* 0x000fe200078e3cff */
[--C-:B------:R-:W-:Y:S01]  /*8420*/  IMAD.X R131, RZ, RZ, R5.reuse, P6 ;  /* 0x000000ffff837224 */ /* 0x100fe200030e0605 */
[----:B------:R-:W-:Y:S01]  /*8430*/  LOP3.LUT R90, R7, R90, RZ, 0x3c, !PT ;  /* 0x0000005a075a7212 */ /* 0x000fe200078e3cff */
[----:B------:R-:W-:Y:S01]  /*8440*/  IMAD.X R9, RZ, RZ, R5, P5 ;  /* 0x000000ffff097224 */ /* 0x000fe200028e0605 */
[----:B------:R-:W-:-:S02]  /*8450*/  MOV R3, R4 ;  /* 0x0000000400037202 */ /* 0x000fc40000000f00 */
[----:B------:R-:W-:Y:S02]  /*8460*/  SHF.R.U64 R18, R18, 0x3, RZ ;  /* 0x0000000312127819 */ /* 0x000fe400000012ff */
[----:B------:R-:W-:Y:S02]  /*8470*/  F2FP.BF16.F32.PACK_AB R4, R25, R24 ;  /* 0x000000181904723e */ /* 0x000fe400000010ff */
[----:B------:R-:W-:Y:S02]  /*8480*/  F2FP.BF16.F32.PACK_AB R5, R27, R26 ;  /* 0x0000001a1b05723e */ /* 0x000fe400000010ff */
[----:B------:R-:W-:Y:S02]  /*8490*/  F2FP.BF16.F32.PACK_AB R6, R29, R28 ;  /* 0x0000001c1d06723e */ /* 0x000fe400000010ff */
[----:B------:R-:W-:Y:S02]  /*84a0*/  F2FP.BF16.F32.PACK_AB R7, R31, R30 ;  /* 0x0000001e1f07723e */ /* 0x000fe400000010ff */
[----:B------:R-:W-:-:S02]  /*84b0*/  LOP3.LUT R128, R8, R141, RZ, 0x3c, !PT ;  /* 0x0000008d08807212 */ /* 0x000fc400078e3cff */
[----:B------:R-:W-:Y:S02]  /*84c0*/  MOV R136, R12 ;  /* 0x0000000c00887202 */ /* 0x000fe40000000f00 */
[----:B------:R-:W-:Y:S02]  /*84d0*/  MOV R135, R14 ;  /* 0x0000000e00877202 */ /* 0x000fe40000000f00 */
[----:B------:R-:W-:Y:S02]  /*84e0*/  LOP3.LUT R8, R132, R145, RZ, 0x3c, !PT ;  /* 0x0000009184087212 */ /* 0x000fe400078e3cff */
[----:B------:R-:W-:Y:S02]  /*84f0*/  MOV R137, R10 ;  /* 0x0000000a00897202 */ /* 0x000fe40000000f00 */
[----:B------:R-:W-:Y:S02]  /*8500*/  F2FP.BF16.F32.PACK_AB R12, R33, R32 ;  /* 0x00000020210c723e */ /* 0x000fe400000010ff */
[----:B------:R-:W-:-:S02]  /*8510*/  F2FP.BF16.F32.PACK_AB R13, R35, R34 ;  /* 0x00000022230d723e */ /* 0x000fc400000010ff */
[----:B------:R-:W-:Y:S02]  /*8520*/  F2FP.BF16.F32.PACK_AB R14, R37, R36 ;  /* 0x00000024250e723e */ /* 0x000fe400000010ff */
[----:B------:R-:W-:Y:S02]  /*8530*/  F2FP.BF16.F32.PACK_AB R15, R39, R38 ;  /* 0x00000026270f723e */ /* 0x000fe400000010ff */
[----:B------:R-:W-:Y:S02]  /*8540*/  LOP3.LUT R130, R18, R143, RZ, 0x3c, !PT ;  /* 0x0000008f12827212 */ /* 0x000fe400078e3cff */
[----:B------:R-:W-:Y:S02]  /*8550*/  MOV R134, R84 ;  /* 0x0000005400867202 */ /* 0x000fe40000000f00 */
[----:B------:R-:W-:Y:S01]  /*8560*/  MOV R133, R86 ;  /* 0x0000005600857202 */ /* 0x000fe20000000f00 */
[----:B------:R0:W-:Y:S01]  /*8570*/  STSM.16.M88.4 [R3], R4 ;  /* 0x0000000403007844 */ /* 0x0001e20000000200 */
[----:B------:R-:W-:-:S02]  /*8580*/  MOV R132, R88 ;  /* 0x0000005800847202 */ /* 0x000fc40000000f00 */
[----:B------:R-:W-:Y:S02]  /*8590*/  MOV R18, R90 ;  /* 0x0000005a00127202 */ /* 0x000fe40000000f00 */
[----:B------:R-:W-:Y:S02]  /*85a0*/  F2FP.BF16.F32.PACK_AB R84, R41, R40 ;  /* 0x000000282954723e */ /* 0x000fe400000010ff */
[----:B------:R-:W-:Y:S02]  /*85b0*/  F2FP.BF16.F32.PACK_AB R85, R43, R42 ;  /* 0x0000002a2b55723e */ /* 0x000fe400000010ff */
[----:B------:R-:W-:Y:S02]  /*85c0*/  F2FP.BF16.F32.PACK_AB R86, R45, R44 ;  /* 0x0000002c2d56723e */ /* 0x000fe400000010ff */
[----:B------:R-:W-:Y:S02]  /*85d0*/  F2FP.BF16.F32.PACK_AB R87, R47, R46 ;  /* 0x0000002e2f57723e */ /* 0x000fe400000010ff */
[----:B------:R-:W-:-:S02]  /*85e0*/  F2FP.BF16.F32.PACK_AB R88, R49, R48 ;  /* 0x000000303158723e */ /* 0x000fc400000010ff */
[----:B------:R-:W-:Y:S02]  /*85f0*/  F2FP.BF16.F32.PACK_AB R89, R51, R50 ;  /* 0x000000323359723e */ /* 0x000fe400000010ff */
[----:B------:R-:W-:Y:S02]  /*8600*/  F2FP.BF16.F32.PACK_AB R90, R53, R52 ;  /* 0x00000034355a723e */ /* 0x000fe400000010ff */
[----:B------:R-:W-:Y:S01]  /*8610*/  F2FP.BF16.F32.PACK_AB R91, R55, R54 ;  /* 0x00000036375b723e */ /* 0x000fe200000010ff */
[----:B------:R1:W-:Y:S01]  /*8620*/  STSM.16.M88.4 [R137], R12 ;  /* 0x0000000c89007844 */ /* 0x0003e20000000200 */
[----:B0-----:R-:W-:Y:S02]  /*8630*/  MOV R3, R8 ;  /* 0x0000000800037202 */ /* 0x001fe40000000f00 */
        /* <DEDUP_REMOVED lines=8> */
[----:B------:R0:W-:Y:S01]  /*86c0*/  STSM.16.M88.4 [R136], R84 ;  /* 0x0000005488007844 */ /* 0x0001e20000000200 */
[----:B-1----:R-:W-:-:S02]  /*86d0*/  F2FP.BF16.F32.PACK_AB R12, R73, R72 ;  /* 0x00000048490c723e */ /* 0x002fc400000010ff */
[----:B------:R-:W-:Y:S02]  /*86e0*/  F2FP.BF16.F32.PACK_AB R13, R75, R74 ;  /* 0x0000004a4b0d723e */ /* 0x000fe400000010ff */
[----:B------:R-:W-:Y:S02]  /*86f0*/  F2FP.BF16.F32.PACK_AB R14, R77, R76 ;  /* 0x0000004c4d0e723e */ /* 0x000fe400000010ff */
[----:B------:R-:W-:Y:S01]  /*8700*/  F2FP.BF16.F32.PACK_AB R15, R79, R78 ;  /* 0x0000004e4f0f723e */ /* 0x000fe200000010ff */
[----:B------:R1:W-:Y:S01]  /*8710*/  STSM.16.M88.4 [R135], R88 ;  /* 0x0000005887007844 */ /* 0x0003e20000000200 */
[----:B------:R-:W-:Y:S02]  /*8720*/  MOV R126, R126 ;  /* 0x0000007e007e7202 */ /* 0x000fe40000000f00 */
[----:B------:R-:W-:Y:S01]  /*8730*/  MOV R128, R128 ;  /* 0x0000008000807202 */ /* 0x000fe20000000f00 */
[----:B------:R2:W-:Y:S01]  /*8740*/  STSM.16.M88.4 [R134], R4 ;  /* 0x0000000486007844 */ /* 0x0005e20000000200 */
[----:B------:R-:W-:-:S02]  /*8750*/  MOV R130, R130 ;  /* 0x0000008200827202 */ /* 0x000fc40000000f00 */
[----:B0-----:R-:W-:Y:S02]  /*8760*/  F2FP.BF16.F32.PACK_AB R84, R81, R80 ;  /* 0x000000505154723e */ /* 0x001fe400000010ff */
[----:B------:R-:W-:Y:S02]  /*8770*/  F2FP.BF16.F32.PACK_AB R85, R83, R82 ;  /* 0x000000525355723e */ /* 0x000fe400000010ff */
[----:B------:R-:W-:Y:S02]  /*8780*/  F2FP.BF16.F32.PACK_AB R86, R21, R20 ;  /* 0x000000141556723e */ /* 0x000fe400000010ff */
[----:B------:R-:W-:Y:S01]  /*8790*/  F2FP.BF16.F32.PACK_AB R87, R123, R122 ;  /* 0x0000007a7b57723e */ /* 0x000fe200000010ff */
[----:B------:R0:W-:Y:S01]  /*87a0*/  STSM.16.M88.4 [R133], R8 ;  /* 0x0000000885007844 */ /* 0x0001e20000000200 */
[----:B-1----:R-:W-:Y:S02]  /*87b0*/  F2FP.BF16.F32.PACK_AB R88, R121, R120 ;  /* 0x000000787958723e */ /* 0x002fe400000010ff */
[----:B------:R-:W-:-:S02]  /*87c0*/  F2FP.BF16.F32.PACK_AB R89, R125, R124 ;  /* 0x0000007c7d59723e */ /* 0x000fc400000010ff */
[----:B------:R-:W-:Y:S02]  /*87d0*/  F2FP.BF16.F32.PACK_AB R90, R93, R92 ;  /* 0x0000005c5d5a723e */ /* 0x000fe400000010ff */
[----:B------:R-:W-:Y:S01]  /*87e0*/  F2FP.BF16.F32.PACK_AB R91, R95, R94 ;  /* 0x0000005e5f5b723e */ /* 0x000fe200000010ff */
[----:B------:R1:W-:Y:S01]  /*87f0*/  STSM.16.M88.4 [R132], R12 ;  /* 0x0000000c84007844 */ /* 0x0003e20000000200 */
[----:B--2---:R-:W-:Y:S02]  /*8800*/  F2FP.BF16.F32.PACK_AB R4, R97, R96 ;  /* 0x000000606104723e */ /* 0x004fe400000010ff */
[----:B------:R-:W-:Y:S02]  /*8810*/  F2FP.BF16.F32.PACK_AB R5, R99, R98 ;  /* 0x000000626305723e */ /* 0x000fe400000010ff */
[----:B------:R-:W-:Y:S02]  /*8820*/  F2FP.BF16.F32.PACK_AB R6, R101, R100 ;  /* 0x000000646506723e */ /* 0x000fe400000010ff */
[----:B------:R-:W-:-:S02]  /*8830*/  F2FP.BF16.F32.PACK_AB R7, R103, R102 ;  /* 0x000000666707723e */ /* 0x000fc400000010ff */
        /* <DEDUP_REMOVED lines=9> */
[----:B------:R-:W-:Y:S04]  /*88d0*/  STSM.16.M88.4 [R126], R88 ;  /* 0x000000587e007844 */ /* 0x000fe80000000200 */
[----:B------:R-:W-:Y:S04]  /*88e0*/  STSM.16.M88.4 [R128], R4 ;  /* 0x0000000480007844 */ /* 0x000fe80000000200 */
[----:B------:R-:W-:Y:S04]  /*88f0*/  STSM.16.M88.4 [R130], R8 ;  /* 0x0000000882007844 */ /* 0x000fe80000000200 */
[----:B------:R1:W-:Y:S01]  /*8900*/  STSM.16.M88.4 [R3], R12 ;  /* 0x0000000c03007844 */ /* 0x0003e20000000200 */
[----:B------:R-:W-:Y:S01]  /*8910*/  BAR.SYNC.DEFER_BLOCKING 0x1, 0x100 ;  /* 0x0044000000007b1d */ /* 0x000fe20000010000 */
[----:B------:R-:W-:-:S04]  /*8920*/  ISETP.NE.U32.AND P0, PT, RZ, UR14, PT ;  /* 0x0000000eff007c0c */ /* 0x000fc8000bf05070 */
[----:B------:R-:W-:Y:S01]  /*8930*/  ISETP.NE.AND.EX P0, PT, RZ, UR15, PT, P0 ;  /* 0x0000000fff007c0c */ /* 0x000fe2000bf05300 */
[----:B0-----:R-:W-:Y:S02]  /*8940*/  IMAD.U32 R84, RZ, RZ, UR9 ;  /* 0x00000009ff547e24 */ /* 0x001fe4000f8e00ff */
[----:B------:R-:W-:Y:S01]  /*8950*/  IMAD.U32 R85, RZ, RZ, UR12 ;  /* 0x0000000cff557e24 */ /* 0x000fe2000f8e00ff */
[----:B------:R-:W-:Y:S01]  /*8960*/  ULDC.64 UR12, c[0x0][0xc08] ;  /* 0x00030200000c7ab9 */ /* 0x000fe20000000a00 */
[----:B-1----:R-:W0:Y:S08]  /*8970*/  LDC R3, c[0x0][0xbe8] ;  /* 0x0002fa00ff037b82 */ /* 0x002e300000000800 */
[----:B------:R-:W2:Y:S01]  /*8980*/  @P0 LDG.E R86, desc[UR36][R84.64] ;  /* 0x0000002454560981 */ /* 0x000ea2000c1e1900 */
[----:B------:R-:W-:-:S04]  /*8990*/  UISETP.NE.U32.AND UP0, UPT, UR12, URZ, UPT ;  /* 0x0000003f0c00728c */ /* 0x000fc8000bf05070 */
[----:B------:R-:W-:Y:S01]  /*89a0*/  UISETP.NE.AND.EX UP0, UPT, UR13, URZ, UPT, UP0 ;  /* 0x0000003f0d00728c */ /* 0x000fe2000bf05300 */
[----:B0-----:R-:W-:-:S10]  /*89b0*/  ISETP.NE.AND P1, PT, R3, 0x1, PT ;  /* 0x000000010300780c */ /* 0x001fd40003f25270 */
[----:B------:R-:W-:Y:S01]  /*89c0*/  @UP0 UIADD3 UR12, UP1, UR4, UR12, URZ ;  /* 0x0000000c040c0290 */ /* 0x000fe2000ff3e03f */
[----:B------:R-:W-:Y:S02]  /*89d0*/  PLOP3.LUT P4, PT, PT, PT, UP0, 0x80, 0x0 ;  /* 0x000000000000781c */ /* 0x000fe40003f8f008 */
[----:B------:R-:W-:Y:S01]  /*89e0*/  ULDC UR4, c[0x0][0xa88] ;  /* 0x0002a20000047ab9 */ /* 0x000fe20000000800 */
[----:B------:R-:W-:Y:S01]  /*89f0*/  @UP0 UIADD3.X UR13, UR16, UR13, URZ, UP1, !UPT ;  /* 0x0000000d100d0290 */ /* 0x000fe20008ffe43f */
[----:B------:R-:W-:Y:S01]  /*8a00*/  MOV R18, UR4 ;  /* 0x0000000400127c02 */ /* 0x000fe20008000f00 */
[----:B------:R-:W-:Y:S01]  /*8a10*/  UISETP.NE.AND UP0, UPT, UR20, URZ, UPT ;  /* 0x0000003f1400728c */ /* 0x000fe2000bf05270 */
[----:B------:R-:W-:Y:S01]  /*8a20*/  ULDC UR4, c[0x0][0xad4] ;  /* 0x0002b50000047ab9 */ /* 0x000fe20000000800 */
[----:B------:R-:W0:Y:S02]  /*8a30*/  @P1 LDC R6, c[0x0][0xbec] ;  /* 0x0002fb00ff061b82 */ /* 0x000e240000000800 */
[----:B------:R-:W-:Y:S01]  /*8a40*/  USEL UR4, UR20, UR4, UP0 ;  /* 0x0000000414047287 */ /* 0x000fe20008000000 */
[----:B------:R-:W-:-:S03]  /*8a50*/  UMOV UR21, 0x9b8 ;  /* 0x000009b800157882 */ /* 0x000fc60000000000 */
[----:B------:R-:W-:Y:S02]  /*8a60*/  UISETP.GT.AND UP1, UPT, UR4, 0x1, UPT ;  /* 0x000000010400788c */ /* 0x000fe4000bf24270 */
[----:B------:R-:W1:Y:S02]  /*8a70*/  @P1 LDC R9, c[0x0][0xbf0] ;  /* 0x0002fc00ff091b82 */ /* 0x000e640000000800 */
[----:B------:R-:W-:Y:S02]  /*8a80*/  USEL UR21, UR21, 0x978, UP1 ;  /* 0x0000097815157887 */ /* 0x000fe40008800000 */
[----:B------:R-:W-:Y:S01]  /*8a90*/  UISETP.NE.U32.AND UP0, UPT, UR14, URZ, UPT ;  /* 0x0000003f0e00728c */ /* 0x000fe2000bf05070 */
[----:B------:R-:W-:Y:S01]  /*8aa0*/  IMAD.U32 R11, RZ, RZ, UR19 ;  /* 0x00000013ff0b7e24 */ /* 0x000fe2000f8e00ff */
[----:B------:R-:W-:Y:S01]  /*8ab0*/  UMOV UR4, URZ ;  /* 0x0000003f00047c82 */ /* 0x000fe20008000000 */
[----:B------:R-:W-:Y:S01]  /*8ac0*/  IMAD.U32 R4, RZ, RZ, UR12 ;  /* 0x0000000cff047e24 */ /* 0x000fe2000f8e00ff */
[----:B------:R-:W-:Y:S01]  /*8ad0*/  UISETP.NE.AND.EX UP0, UPT, UR15, URZ, UPT, UP0 ;  /* 0x0000003f0f00728c */ /* 0x000fe2000bf05300 */
[----:B------:R-:W-:-:S02]  /*8ae0*/  IMAD.U32 R5, RZ, RZ, UR13 ;  /* 0x0000000dff057e24 */ /* 0x000fc4000f8e00ff */
[----:B---3--:R-:W-:Y:S01]  /*8af0*/  IMAD R11, R11, 0x80, R138 ;  /* 0x000000800b0b7824 */ /* 0x008fe200078e028a */
[----:B------:R-:W-:Y:S02]  /*8b00*/  USEL UR61, UR61, URZ, !UP0 ;  /* 0x0000003f3d3d7287 */ /* 0x000fe4000c000000 */
[----:B------:R-:W-:Y:S01]  /*8b10*/  USEL UR20, UR17, URZ, !UP0 ;  /* 0x0000003f11147287 */ /* 0x000fe2000c000000 */
[----:B------:R0:W5:Y:S01]  /*8b20*/  @P4 LDG.E R18, desc[UR36][R4.64] ;  /* 0x0000002404124981 */ /* 0x000162000c1e1900 */
[----:B------:R-:W-:Y:S01]  /*8b30*/  USEL UR9, UR18, URZ, UP1 ;  /* 0x0000003f12097287 */ /* 0x000fe20008800000 */
[----:B------:R-:W-:Y:S01]  /*8b40*/  ULDC.64 UR12, c[0x0][UR21+0x218] ;  /* 0x00008600150c7abb */ /* 0x000fe20008000a00 */
[----:B------:R-:W-:Y:S01]  /*8b50*/  ULDC.64 UR16, c[0x0][UR21+0x220] ;  /* 0x0000880015107abb */ /* 0x000fe20008000a00 */
[----:B------:R-:W-:Y:S01]  /*8b60*/  ULDC.64 UR18, c[0x0][UR21+0x228] ;  /* 0x00008a0015127abb */ /* 0x000fe20008000a00 */
[----:B------:R-:W-:Y:S02]  /*8b70*/  UIMAD.WIDE.U32 UR14, UR12, UR22, URZ ;  /* 0x000000160c0e72a5 */ /* 0x000fe4000f8e003f */
[----:B------:R-:W-:Y:S01]  /*8b80*/  UIMAD UR17, UR17, UR61, URZ ;  /* 0x0000003d111172a4 */ /* 0x000fe2000f8e023f */
[----:B0-----:R-:W-:Y:S01]  /*8b90*/  @P1 IMAD.HI.U32 R4, R11, R6, RZ ;  /* 0x000000060b041227 */ /* 0x001fe200078e00ff */
[----:B------:R-:W-:-:S02]  /*8ba0*/  UIMAD UR22, UR13, UR22, URZ ;  /* 0x000000160d1672a4 */ /* 0x000fc4000f8e023f */
[----:B------:R-:W-:Y:S01]  /*8bb0*/  UIMAD.WIDE.U32 UR12, UR16, UR61, URZ ;  /* 0x0000003d100c72a5 */ /* 0x000fe2000f8e003f */
[----:B------:R-:W-:Y:S01]  /*8bc0*/  IMAD.MOV.U32 R7, RZ, RZ, R11 ;  /* 0x000000ffff077224 */ /* 0x000fe200078e000b */
[----:B------:R-:W-:Y:S01]  /*8bd0*/  UIMAD.WIDE.U32 UR24, UR18, UR9, URZ ;  /* 0x00000009121872a5 */ /* 0x000fe2000f8e003f */
[----:B-1----:R-:W-:Y:S01]  /*8be0*/  @P1 SHF.R.U32.HI R7, RZ, R9, R4 ;  /* 0x00000009ff071219 */ /* 0x002fe20000011604 */
[----:B------:R-:W-:Y:S02]  /*8bf0*/  UIMAD UR9, UR19, UR9, URZ ;  /* 0x00000009130972a4 */ /* 0x000fe4000f8e023f */
[----:B------:R-:W-:Y:S02]  /*8c00*/  UIMAD UR17, UR16, UR20, UR17 ;  /* 0x00000014101172a4 */ /* 0x000fe4000f8e0211 */
[----:B------:R-:W-:Y:S01]  /*8c10*/  UIADD3 UR22, UR15, UR22, URZ ;  /* 0x000000160f167290 */ /* 0x000fe2000fffe03f */
[----:B------:R-:W-:Y:S02]  /*8c20*/  IMAD.MOV R6, RZ, RZ, -R7 ;  /* 0x000000ffff067224 */ /* 0x000fe400078e0a07 */
[----:B------:R-:W-:-:S02]  /*8c30*/  IMAD.U32 R4, RZ, RZ, UR24 ;  /* 0x00000018ff047e24 */ /* 0x000fc4000f8e00ff */
[----:B------:R-:W-:Y:S01]  /*8c40*/  IMAD.U32 R5, RZ, RZ, UR25 ;  /* 0x00000019ff057e24 */ /* 0x000fe2000f8e00ff */
[----:B------:R-:W-:Y:S01]  /*8c50*/  SHF.R.S32.HI R5, RZ, 0x1f, R7 ;  /* 0x0000001fff057819 */ /* 0x000fe20000011407 */
[----:B------:R-:W-:-:S05]  /*8c60*/  IMAD R9, R3, R6, R11 ;  /* 0x0000000603097224 */ /* 0x000fca00078e020b */
[----:B------:R-:W-:Y:S02]  /*8c70*/  SHF.R.S32.HI R6, RZ, 0x1f, R9 ;  /* 0x0000001fff067819 */ /* 0x000fe40000011409 */
[----:B--2---:R-:W-:-:S13]  /*8c80*/  @P0 R2UR UR4, R86 ;  /* 0x00000000560402ca */ /* 0x004fda00000e0000 */
[----:B------:R-:W-:Y:S02]  /*8c90*/  UIADD3 UR14, UP0, UP2, UR12, UR14, UR4 ;  /* 0x0000000e0c0e7290 */ /* 0x000fe4000fa1e004 */
[----:B------:R-:W-:Y:S02]  /*8ca0*/  UIADD3 UR12, UR25, UR9, URZ ;  /* 0x00000009190c7290 */ /* 0x000fe4000fffe03f */
[----:B------:R-:W-:Y:S02]  /*8cb0*/  UIADD3 UR9, UR13, UR17, URZ ;  /* 0x000000110d097290 */ /* 0x000fe4000fffe03f */
[----:B------:R-:W-:Y:S01]  /*8cc0*/  USHF.R.S32.HI UR15, URZ, 0x1f, UR4 ;  /* 0x0000001f3f0f7899 */ /* 0x000fe20008011404 */
[----:B------:R-:W-:Y:S01]  /*8cd0*/  IADD3 R4, P2, P3, R7, UR14, R4 ;  /* 0x0000000e07047c10 */ /* 0x000fe2000fb5e004 */
[----:B------:R-:W-:Y:S01]  /*8ce0*/  ULDC.64 UR16, c[0x0][0xba8] ;  /* 0x0002ea0000107ab9 */ /* 0x000fe20000000a00 */
[----:B------:R-:W-:Y:S01]  /*8cf0*/  MOV R8, UR12 ;  /* 0x0000000c00087c02 */ /* 0x000fe20008000f00 */
[----:B------:R-:W-:Y:S01]  /*8d00*/  UIADD3.X UR9, UR9, UR22, UR15, UP0, UP2 ;  /* 0x0000001609097290 */ /* 0x000fe200087e440f */
[----:B------:R-:W-:Y:S01]  /*8d10*/  ULDC.64 UR12, c[0x0][UR21+0x210] ;  /* 0x00008400150c7abb */ /* 0x000fe20008000a00 */
[----:B------:R-:W-:Y:S01]  /*8d20*/  @!UP1 ULDC UR16, c[0x0][0xb50] ;  /* 0x0002d40000109ab9 */ /* 0x000fe20000000800 */
[----:B------:R-:W-:Y:S01]  /*8d30*/  IMAD R7, R9, UR13, RZ ;  /* 0x0000000d09077c24 */ /* 0x000fe2000f8e02ff */
[----:B------:R-:W-:-:S02]  /*8d40*/  @!UP1 ULDC UR17, c[0x0][0xb54] ;  /* 0x0002d50000119ab9 */ /* 0x000fc40000000800 */
[----:B------:R-:W-:Y:S01]  /*8d50*/  IADD3.X R5, R5, UR9, R8, P2, P3 ;  /* 0x0000000905057c10 */ /* 0x000fe200097e6408 */
[----:B------:R-:W-:Y:S02]  /*8d60*/  IMAD R7, R6, UR12, R7 ;  /* 0x0000000c06077c24 */ /* 0x000fe4000f8e0207 */
[----:B------:R-:W-:-:S04]  /*8d70*/  IMAD.WIDE.U32 R4, R9, UR12, R4 ;  /* 0x0000000c09047c25 */ /* 0x000fc8000f8e0004 */
[----:B------:R-:W-:Y:S01]  /*8d80*/  IMAD.IADD R5, R5, 0x1, R7 ;  /* 0x0000000105057824 */ /* 0x000fe200078e0207 */
[----:B------:R-:W-:-:S04]  /*8d90*/  LEA R8, P2, R4, UR16, 0x2 ;  /* 0x0000001004087c11 */ /* 0x000fc8000f8410ff */
[----:B------:R-:W-:Y:S01]  /*8da0*/  LEA.HI.X R10, R4, UR17, R5, 0x2, P2 ;  /* 0x00000011040a7c11 */ /* 0x000fe200090f1405 */
[----:B------:R-:W-:Y:S08]  /*8db0*/  @P4 BRA `(.L_x_213) ;  /* 0x0000000000104947 */ /* 0x000ff00003800000 */
[----:B------:R-:W-:Y:S05]  /*8dc0*/  @!P0 BRA `(.L_x_213) ;  /* 0x00000000000c8947 */ /* 0x000fea0003800000 */
[----:B------:R-:W2:Y:S04]  /*8dd0*/  LDG.E R5, desc[UR36][R84.64] ;  /* 0x0000002454057981 */ /* 0x000ea8000c1e1900 */
[----:B-----5:R-:W2:Y:S02]  /*8de0*/  LDG.E R18, desc[UR36][R84.64+0x4] ;  /* 0x0000042454127981 */ /* 0x020ea4000c1e1900 */
[----:B--2---:R-:W-:-:S07]  /*8df0*/  IMAD.IADD R18, R18, 0x1, -R5 ;  /* 0x0000000112127824 */ /* 0x004fce00078e0a05 */
.L_x_213:
[----:B------:R-:W2:Y:S01]  /*8e00*/  LDL R9, [R1+0x1c] ;  /* 0x00001c0001097983 */ /* 0x000ea20000100800 */
[----:B------:R-:W-:Y:S01]  /*8e10*/  R2UR UR9, R212 ;  /* 0x00000000d40972ca */ /* 0x000fe200000e0000 */
[----:B-----5:R-:W-:Y:S01]  /*8e20*/  IMAD R18, R18, R3, RZ ;  /* 0x0000000312127224 */ /* 0x020fe200078e02ff */
[----:B------:R-:W-:Y:S01]  /*8e30*/  LOP3.LUT P0, RZ, R216, 0x3, RZ, 0xc0, !PT ;  /* 0x00000003d8ff7812 */ /* 0x000fe2000780c0ff */
[----:B------:R-:W-:Y:S01]  /*8e40*/  SHFL.IDX PT, R4, R8, RZ, 0x1c1f ;  /* 0x001c1fff08047589 */ /* 0x000fe200000e0000 */
[----:B------:R-:W-:-:S03]  /*8e50*/  PLOP3.LUT P3, PT, PT, PT, UP1, 0x80, 0x0 ;  /* 0x000000000000781c */ /* 0x000fc60003f6f018 */
[----:B------:R-:W0:Y:S04]  /*8e60*/  SHFL.IDX PT, R5, R10, RZ, 0x1c1f ;  /* 0x001c1fff0a057589 */ /* 0x000e2800000e0000 */
[----:B------:R-:W-:Y:S02]  /*8e70*/  SHFL.IDX PT, R6, R8, 0x1, 0x1c1f ;  /* 0x003c1f0008067f89 */ /* 0x000fe400000e0000 */
[----:B------:R-:W-:Y:S02]  /*8e80*/  IMAD.U32 R13, RZ, RZ, UR9 ;  /* 0x00000009ff0d7e24 */ /* 0x000fe4000f8e00ff */
[----:B------:R-:W1:Y:S02]  /*8e90*/  SHFL.IDX PT, R7, R10, 0x1, 0x1c1f ;  /* 0x003c1f000a077f89 */ /* 0x000e6400000e0000 */
[----:B--2---:R-:W-:-:S04]  /*8ea0*/  IMAD R13, R13, 0x80, R9 ;  /* 0x000000800d0d7824 */ /* 0x004fc800078e0209 */
[C---:B------:R-:W-:Y:S01]  /*8eb0*/  VIADD R9, R13.reuse, 0x8 ;  /* 0x000000080d097836 */ /* 0x040fe20000000000 */
[----:B------:R-:W-:-:S04]  /*8ec0*/  ISETP.GE.OR P2, PT, R13, R18, P0 ;  /* 0x000000120d00720c */ /* 0x000fc80000746670 */
[----:B------:R-:W-:-:S09]  /*8ed0*/  ISETP.GE.OR P0, PT, R9, R18, P0 ;  /* 0x000000120900720c */ /* 0x000fd20000706670 */
[----:B0-----:R0:W-:Y:S01]  /*8ee0*/  @!P2 ST.E desc[UR36][R4.64], R0 ;  /* 0x000000000400a985 */ /* 0x0011e2000c101924 */
[----:B------:R-:W-:-:S03]  /*8ef0*/  ISETP.GE.AND P2, PT, R13, R18, PT ;  /* 0x000000120d00720c */ /* 0x000fc60003f46270 */
[----:B-1----:R0:W-:Y:S01]  /*8f00*/  @!P0 ST.E desc[UR36][R6.64], R2 ;  /* 0x0000000206008985 */ /* 0x0021e2000c101924 */
[----:B------:R-:W-:Y:S01]  /*8f10*/  ISETP.GE.AND P0, PT, R9, R18, PT ;  /* 0x000000120900720c */ /* 0x000fe20003f06270 */
[----:B------:R-:W-:-:S12]  /*8f20*/  @P3 BRA `(.L_x_214) ;  /* 0x0000000c00543947 */ /* 0x000fd80003800000 */
[----:B0-----:R-:W-:Y:S01]  /*8f30*/  IMAD.SHL.U32 R0, R16, 0x8, RZ ;  /* 0x0000000810007824 */ /* 0x001fe200078e00ff */
[----:B------:R-:W0:Y:S01]  /*8f40*/  @P1 LDC R20, c[0x0][0xbec] ;  /* 0x0002fb00ff141b82 */ /* 0x000e220000000800 */
[----:B------:R-:W-:Y:S01]  /*8f50*/  IMAD.MOV.U32 R5, RZ, RZ, 0x2 ;  /* 0x00000002ff057424 */ /* 0x000fe200078e00ff */
[----:B------:R-:W-:Y:S01]  /*8f60*/  R2UR UR16, R212 ;  /* 0x00000000d41072ca */ /* 0x000fe200000e0000 */
[----:B------:R-:W-:Y:S01]  /*8f70*/  IMAD R4, R213, 0x40, R0 ;  /* 0x00000040d5047824 */ /* 0x000fe200078e0200 */
[----:B------:R-:W-:Y:S01]  /*8f80*/  ULDC.64 UR12, c[0x0][0xaa0] ;  /* 0x0002a800000c7ab9 */ /* 0x000fe20000000a00 */
[----:B------:R-:W-:Y:S02]  /*8f90*/  R2UR UR17, R211 ;  /* 0x00000000d31172ca */ /* 0x000fe400000e0000 */
[----:B------:R-:W-:Y:S01]  /*8fa0*/  IMAD.WIDE R4, R4, R5, UR10 ;  /* 0x0000000a04047e25 */ /* 0x000fe2000f8e0205 */
[----:B------:R-:W1:Y:S02]  /*8fb0*/  @P1 LDC R21, c[0x0][0xbf0] ;  /* 0x0002fc00ff151b82 */ /* 0x000e640000000800 */
[C---:B------:R-:W-:Y:S01]  /*8fc0*/  IADD3 R33, P2, R4.reuse, 0x5000, RZ ;  /* 0x0000500004217810 */ /* 0x040fe20007f5e0ff */
[----:B------:R-:W-:Y:S01]  /*8fd0*/  UIMAD UR9, UR15, UR12, URZ ;  /* 0x0000000c0f0972a4 */ /* 0x000fe2000f8e023f */
[----:B------:R-:W-:-:S02]  /*8fe0*/  IADD3 R9, P4, R4, 0x1000, RZ ;  /* 0x0000100004097810 */ /* 0x000fc40007f9e0ff */
[----:B------:R-:W-:Y:S02]  /*8ff0*/  LOP3.LUT R32, R33, 0x380, RZ, 0xc0, !PT ;  /* 0x0000038021207812 */ /* 0x000fe400078ec0ff */
[----:B------:R-:W-:Y:S01]  /*9000*/  IADD3 R13, P3, R4, 0x2000, RZ ;  /* 0x00002000040d7810 */ /* 0x000fe20007f7e0ff */
[----:B------:R-:W-:Y:S01]  /*9010*/  UIMAD.WIDE.U32 UR10, UR4, UR12, URZ ;  /* 0x0000000c040a72a5 */ /* 0x000fe2000f8e003f */
[----:B------:R-:W-:Y:S02]  /*9020*/  SHF.R.U64 R32, R32, 0x3, RZ ;  /* 0x0000000320207819 */ /* 0x000fe400000012ff */
[----:B------:R-:W-:Y:S01]  /*9030*/  IADD3 R25, P6, R4, 0x3000, RZ ;  /* 0x0000300004197810 */ /* 0x000fe20007fde0ff */
[----:B------:R-:W-:Y:S01]  /*9040*/  IMAD.U32 R61, RZ, RZ, UR16 ;  /* 0x00000010ff3d7e24 */ /* 0x000fe2000f8e00ff */
[----:B------:R-:W-:Y:S01]  /*9050*/  LOP3.LUT R32, R32, R33, RZ, 0x3c, !PT ;  /* 0x0000002120207212 */ /* 0x000fe200078e3cff */
[----:B------:R-:W-:Y:S01]  /*9060*/  IMAD.X R33, RZ, RZ, R5, P2 ;  /* 0x000000ffff217224 */ /* 0x000fe200010e0605 */
[----:B------:R-:W-:-:S02]  /*9070*/  IADD3 R7, P2, R4, 0xb000, RZ ;  /* 0x0000b00004077810 */ /* 0x000fc40007f5e0ff */
[----:B------:R-:W-:Y:S01]  /*9080*/  IADD3 R29, P5, R4, 0x4000, RZ ;  /* 0x00004000041d7810 */ /* 0x000fe20007fbe0ff */
[----:B------:R-:W-:Y:S01]  /*9090*/  ULDC.64 UR14, c[0x0][0xaf0] ;  /* 0x0002bc00000e7ab9 */ /* 0x000fe20000000a00 */
[----:B------:R-:W-:Y:S01]  /*90a0*/  LOP3.LUT R2, R7, 0x380, RZ, 0xc0, !PT ;  /* 0x0000038007027812 */ /* 0x000fe200078ec0ff */
[----:B------:R-:W-:Y:S01]  /*90b0*/  UIMAD UR9, UR4, UR13, UR9 ;  /* 0x0000000d040972a4 */ /* 0x000fe2000f8e0209 */
[----:B------:R-:W-:Y:S01]  /*90c0*/  LOP3.LUT R8, R9, 0x380, RZ, 0xc0, !PT ;  /* 0x0000038009087812 */ /* 0x000fe200078ec0ff */
[----:B------:R-:W-:Y:S01]  /*90d0*/  IMAD.X R57, RZ, RZ, R5, P2 ;  /* 0x000000ffff397224 */ /* 0x000fe200010e0605 */
[----:B------:R-:W-:Y:S01]  /*90e0*/  SHF.R.U64 R2, R2, 0x3, RZ ;  /* 0x0000000302027819 */ /* 0x000fe200000012ff */
[----:B------:R-:W5:Y:S01]  /*90f0*/  LD.E.128 R32, desc[UR36][R32.64] ;  /* 0x0000002420207980 */ /* 0x000f62000c101d00 */
[----:B------:R-:W-:Y:S01]  /*9100*/  LOP3.LUT R12, R13, 0x380, RZ, 0xc0, !PT ;  /* 0x000003800d0c7812 */ /* 0x000fe200078ec0ff */
[----:B------:R-:W-:Y:S01]  /*9110*/  ULDC.64 UR12, c[0x0][0xae8] ;  /* 0x0002ba00000c7ab9 */ /* 0x000fe20000000a00 */
[----:B------:R-:W-:-:S02]  /*9120*/  LOP3.LUT R24, R25, 0x380, RZ, 0xc0, !PT ;  /* 0x0000038019187812 */ /* 0x000fc400078ec0ff */
[----:B------:R-:W-:Y:S02]  /*9130*/  LOP3.LUT R28, R29, 0x380, RZ, 0xc0, !PT ;  /* 0x000003801d1c7812 */ /* 0x000fe400078ec0ff */
[----:B------:R-:W-:Y:S01]  /*9140*/  LOP3.LUT R56, R2, R7, RZ, 0x3c, !PT ;  /* 0x0000000702387212 */ /* 0x000fe200078e3cff */
[----:B------:R-:W-:Y:S01]  /*9150*/  IMAD R2, R16, 0x20, R213 ;  /* 0x0000002010027824 */ /* 0x000fe200078e02d5 */
[----:B------:R-:W-:Y:S01]  /*9160*/  SHF.R.U64 R8, R8, 0x3, RZ ;  /* 0x0000000308087819 */ /* 0x000fe200000012ff */
[----:B------:R-:W-:Y:S01]  /*9170*/  UIADD3 UR11, UR11, UR9, URZ ;  /* 0x000000090b0b7290 */ /* 0x000fe2000fffe03f */
[----:B------:R-:W-:Y:S02]  /*9180*/  SHF.R.U64 R12, R12, 0x3, RZ ;  /* 0x000000030c0c7819 */ /* 0x000fe400000012ff */
[----:B------:R-:W-:Y:S02]  /*9190*/  SHF.R.U64 R24, R24, 0x3, RZ ;  /* 0x0000000318187819 */ /* 0x000fe400000012ff */
[----:B------:R-:W-:Y:S01]  /*91a0*/  SHF.R.U64 R28, R28, 0x3, RZ ;  /* 0x000000031c1c7819 */ /* 0x000fe200000012ff */
[----:B------:R-:W-:Y:S01]  /*91b0*/  IMAD R61, R61, 0x80, R2 ;  /* 0x000000803d3d7824 */ /* 0x000fe200078e0202 */
[----:B------:R-:W-:Y:S01]  /*91c0*/  LOP3.LUT R8, R8, R9, RZ, 0x3c, !PT ;  /* 0x0000000908087212 */ /* 0x000fe200078e3cff */
[----:B------:R-:W-:Y:S01]  /*91d0*/  USHF.R.S32.HI UR4, URZ, 0x1f, UR61 ;  /* 0x0000001f3f047899 */ /* 0x000fe2000801143d */
[----:B------:R-:W-:Y:S01]  /*91e0*/  LOP3.LUT R12, R12, R13, RZ, 0x3c, !PT ;  /* 0x0000000d0c0c7212 */ /* 0x000fe200078e3cff */
[----:B------:R-:W-:Y:S01]  /*91f0*/  UIMAD.WIDE.U32 UR10, UR17, UR12, UR10 ;  /* 0x0000000c110a72a5 */ /* 0x000fe2000f8e000a */
[----:B------:R-:W-:Y:S01]  /*9200*/  LOP3.LUT R24, R24, R25, RZ, 0x3c, !PT ;  /* 0x0000001918187212 */ /* 0x000fe200078e3cff */
[--C-:B------:R-:W-:Y:S01]  /*9210*/  IMAD.X R13, RZ, RZ, R5.reuse, P3 ;  /* 0x000000ffff0d7224 */ /* 0x100fe200018e0605 */
[----:B------:R-:W-:Y:S01]  /*9220*/  LOP3.LUT R28, R28, R29, RZ, 0x3c, !PT ;  /* 0x0000001d1c1c7212 */ /* 0x000fe200078e3cff */
[--C-:B------:R-:W-:Y:S01]  /*9230*/  IMAD.X R25, RZ, RZ, R5.reuse, P6 ;  /* 0x000000ffff197224 */ /* 0x100fe200030e0605 */
[----:B------:R-:W-:Y:S01]  /*9240*/  IADD3.X R9, RZ, R5, RZ, P4, !PT ;  /* 0x00000005ff097210 */ /* 0x000fe200027fe4ff */
[----:B------:R-:W-:Y:S01]  /*9250*/  IMAD.X R29, RZ, RZ, R5, P5 ;  /* 0x000000ffff1d7224 */ /* 0x000fe200028e0605 */
[C---:B------:R-:W-:Y:S01]  /*9260*/  IADD3 R37, P0, R4.reuse, 0x6000, RZ ;  /* 0x0000600004257810 */ /* 0x040fe20007f1e0ff */
[----:B0-----:R-:W-:Y:S01]  /*9270*/  @P1 IMAD.HI.U32 R2, R61, R20, RZ ;  /* 0x000000143d021227 */ /* 0x001fe200078e00ff */
[C---:B------:R-:W-:Y:S01]  /*9280*/  IADD3 R41, P4, R4.reuse, 0x7000, RZ ;  /* 0x0000700004297810 */ /* 0x040fe20007f9e0ff */
[----:B------:R-:W-:Y:S01]  /*9290*/  UIMAD UR4, UR4, UR14, URZ ;  /* 0x0000000e040472a4 */ /* 0x000fe2000f8e023f */
[C---:B------:R-:W-:Y:S01]  /*92a0*/  IADD3 R45, P3, R4.reuse, 0x8000, RZ ;  /* 0x00008000042d7810 */ /* 0x040fe20007f7e0ff */
[----:B------:R-:W-:Y:S01]  /*92b0*/  UIMAD UR11, UR17, UR13, UR11 ;  /* 0x0000000d110b72a4 */ /* 0x000fe2000f8e020b */
[C---:B------:R-:W-:Y:S01]  /*92c0*/  IADD3 R49, P6, R4.reuse, 0x9000, RZ ;  /* 0x0000900004317810 */ /* 0x040fe20007fde0ff */
[----:B------:R-:W-:Y:S01]  /*92d0*/  IMAD.MOV.U32 R23, RZ, RZ, R61 ;  /* 0x000000ffff177224 */ /* 0x000fe200078e003d */
[----:B------:R-:W-:Y:S01]  /*92e0*/  IADD3 R53, P5, R4, 0xa000, RZ ;  /* 0x0000a00004357810 */ /* 0x000fe20007fbe0ff */
[----:B------:R-:W5:Y:S01]  /*92f0*/  LD.E.128 R12, desc[UR36][R12.64] ;  /* 0x000000240c0c7980 */ /* 0x000f62000c101d00 */
[----:B------:R-:W-:-:S02]  /*9300*/  LOP3.LUT R36, R37, 0x380, RZ, 0xc0, !PT ;  /* 0x0000038025247812 */ /* 0x000fc400078ec0ff */
[----:B------:R-:W-:Y:S01]  /*9310*/  LOP3.LUT R40, R41, 0x380, RZ, 0xc0, !PT ;  /* 0x0000038029287812 */ /* 0x000fe200078ec0ff */
[----:B------:R-:W-:Y:S01]  /*9320*/  UIMAD UR4, UR61, UR15, UR4 ;  /* 0x0000000f3d0472a4 */ /* 0x000fe2000f8e0204 */
[----:B------:R-:W-:Y:S01]  /*9330*/  LOP3.LUT R44, R45, 0x380, RZ, 0xc0, !PT ;  /* 0x000003802d2c7812 */ /* 0x000fe200078ec0ff */
[----:B------:R-:W-:Y:S01]  /*9340*/  ULDC.64 UR12, c[0x0][0xae0] ;  /* 0x0002b800000c7ab9 */ /* 0x000fe20000000a00 */
[----:B------:R-:W-:Y:S01]  /*9350*/  LOP3.LUT R48, R49, 0x380, RZ, 0xc0, !PT ;  /* 0x0000038031307812 */ /* 0x000fe200078ec0ff */
[----:B------:R-:W5:Y:S01]  /*9360*/  LD.E.128 R24, desc[UR36][R24.64] ;  /* 0x0000002418187980 */ /* 0x000f62000c101d00 */
[----:B------:R-:W-:Y:S01]  /*9370*/  LOP3.LUT R52, R53, 0x380, RZ, 0xc0, !PT ;  /* 0x0000038035347812 */ /* 0x000fe200078ec0ff */
[----:B------:R-:W-:Y:S01]  /*9380*/  UIMAD.WIDE.U32 UR10, UR61, UR14, UR10 ;  /* 0x0000000e3d0a72a5 */ /* 0x000fe2000f8e000a */
[----:B------:R-:W-:Y:S01]  /*9390*/  LOP3.LUT R11, R4, 0x380, RZ, 0xc0, !PT ;  /* 0x00000380040b7812 */ /* 0x000fe200078ec0ff */
[----:B------:R-:W5:Y:S01]  /*93a0*/  LD.E.128 R28, desc[UR36][R28.64] ;  /* 0x000000241c1c7980 */ /* 0x000f62000c101d00 */
[----:B-1----:R-:W-:-:S02]  /*93b0*/  @P1 SHF.R.U32.HI R23, RZ, R21, R2 ;  /* 0x00000015ff171219 */ /* 0x002fc40000011602 */
[----:B------:R-:W-:Y:S01]  /*93c0*/  SHF.R.U64 R36, R36, 0x3, RZ ;  /* 0x0000000324247819 */ /* 0x000fe200000012ff */
[----:B------:R-:W5:Y:S01]  /*93d0*/  LD.E.128 R56, desc[UR36][R56.64] ;  /* 0x0000002438387980 */ /* 0x000f62000c101d00 */
[----:B------:R-:W-:Y:S02]  /*93e0*/  SHF.R.U64 R40, R40, 0x3, RZ ;  /* 0x0000000328287819 */ /* 0x000fe400000012ff */
[----:B------:R-:W-:Y:S02]  /*93f0*/  SHF.R.U64 R44, R44, 0x3, RZ ;  /* 0x000000032c2c7819 */ /* 0x000fe400000012ff */
[----:B------:R-:W-:Y:S02]  /*9400*/  SHF.R.U64 R48, R48, 0x3, RZ ;  /* 0x0000000330307819 */ /* 0x000fe400000012ff */
[----:B------:R-:W-:Y:S01]  /*9410*/  SHF.R.U64 R52, R52, 0x3, RZ ;  /* 0x0000000334347819 */ /* 0x000fe200000012ff */
[----:B------:R-:W-:Y:S01]  /*9420*/  UIADD3 UR4, UR11, UR4, URZ ;  /* 0x000000040b047290 */ /* 0x000fe2000fffe03f */
[----:B------:R-:W-:-:S02]  /*9430*/  SHF.R.U64 R11, R11, 0x3, RZ ;  /* 0x000000030b0b7819 */ /* 0x000fc400000012ff */
[----:B------:R-:W-:Y:S02]  /*9440*/  SHF.R.S32.HI R2, RZ, 0x1f, R23 ;  /* 0x0000001fff027819 */ /* 0x000fe40000011417 */
[----:B------:R-:W-:Y:S02]  /*9450*/  IADD3 R60, -R23, RZ, RZ ;  /* 0x000000ff173c7210 */ /* 0x000fe40007ffe1ff */
[----:B------:R-:W-:Y:S01]  /*9460*/  LOP3.LUT R36, R36, R37, RZ, 0x3c, !PT ;  /* 0x0000002524247212 */ /* 0x000fe200078e3cff */
[--C-:B------:R-:W-:Y:S01]  /*9470*/  IMAD.X R37, RZ, RZ, R5.reuse, P0 ;  /* 0x000000ffff257224 */ /* 0x100fe200000e0605 */
[----:B------:R-:W-:Y:S01]  /*9480*/  LOP3.LUT R40, R40, R41, RZ, 0x3c, !PT ;  /* 0x0000002928287212 */ /* 0x000fe200078e3cff */
[--C-:B------:R-:W-:Y:S01]  /*9490*/  IMAD.X R41, RZ, RZ, R5.reuse, P4 ;  /* 0x000000ffff297224 */ /* 0x100fe200020e0605 */
[----:B------:R-:W-:Y:S01]  /*94a0*/  LOP3.LUT R44, R44, R45, RZ, 0x3c, !PT ;  /* 0x0000002d2c2c7212 */ /* 0x000fe200078e3cff */
[--C-:B------:R-:W-:Y:S01]  /*94b0*/  IMAD.X R45, RZ, RZ, R5.reuse, P3 ;  /* 0x000000ffff2d7224 */ /* 0x100fe200018e0605 */
[----:B------:R-:W-:Y:S01]  /*94c0*/  LOP3.LUT R48, R48, R49, RZ, 0x3c, !PT ;  /* 0x0000003130307212 */ /* 0x000fe200078e3cff */
[----:B------:R-:W-:Y:S01]  /*94d0*/  IMAD.X R49, RZ, RZ, R5, P6 ;  /* 0x000000ffff317224 */ /* 0x000fe200030e0605 */
[----:B------:R-:W-:-:S02]  /*94e0*/  LOP3.LUT R52, R52, R53, RZ, 0x3c, !PT ;  /* 0x0000003534347212 */ /* 0x000fc400078e3cff */
[----:B------:R-:W-:Y:S01]  /*94f0*/  LOP3.LUT R4, R11, R4, RZ, 0x3c, !PT ;  /* 0x000000040b047212 */ /* 0x000fe200078e3cff */
[----:B------:R-:W-:Y:S01]  /*9500*/  IMAD.U32 R21, RZ, RZ, UR11 ;  /* 0x0000000bff157e24 */ /* 0x000fe2000f8e00ff */
[----:B------:R-:W-:Y:S01]  /*9510*/  IADD3.X R53, RZ, R5, RZ, P5, !PT ;  /* 0x00000005ff357210 */ /* 0x000fe20002ffe4ff */
[----:B------:R-:W-:Y:S01]  /*9520*/  IMAD R2, R2, UR12, RZ ;  /* 0x0000000c02027c24 */ /* 0x000fe2000f8e02ff */
[----:B------:R-:W5:Y:S01]  /*9530*/  LD.E.128 R8, desc[UR36][R8.64] ;  /* 0x0000002408087980 */ /* 0x000f62000c101d00 */
[----:B------:R-:W-:Y:S01]  /*9540*/  IMAD.U32 R20, RZ, RZ, UR10 ;  /* 0x0000000aff147e24 */ /* 0x000fe2000f8e00ff */
[----:B------:R-:W-:Y:S01]  /*9550*/  ULDC.64 UR10, c[0x0][0xad8] ;  /* 0x0002b600000a7ab9 */ /* 0x000fe20000000a00 */
[----:B------:R-:W-:Y:S01]  /*9560*/  IMAD.U32 R21, RZ, RZ, UR4 ;  /* 0x00000004ff157e24 */ /* 0x000fe2000f8e00ff */
[----:B------:R-:W5:Y:S01]  /*9570*/  LD.E.128 R4, desc[UR36][R4.64] ;  /* 0x0000002404047980 */ /* 0x000f62000c101d00 */
[----:B------:R-:W-:Y:S02]  /*9580*/  IMAD R61, R3, R60, R61 ;  /* 0x0000003c033d7224 */ /* 0x000fe400078e023d */
[C---:B------:R-:W-:Y:S01]  /*9590*/  IMAD R63, R23.reuse, UR13, R2 ;  /* 0x0000000d173f7c24 */ /* 0x040fe2000f8e0202 */
[----:B------:R-:W5:Y:S01]  /*95a0*/  LD.E.128 R36, desc[UR36][R36.64] ;  /* 0x0000002424247980 */ /* 0x000f62000c101d00 */
[----:B------:R-:W-:Y:S01]  /*95b0*/  IMAD.WIDE.U32 R2, R23, UR12, R20 ;  /* 0x0000000c17027c25 */ /* 0x000fe2000f8e0014 */
[----:B------:R-:W-:-:S02]  /*95c0*/  SHF.R.S32.HI R20, RZ, 0x1f, R61 ;  /* 0x0000001fff147819 */ /* 0x000fc4000001143d */
[----:B------:R-:W5:Y:S01]  /*95d0*/  LD.E.128 R40, desc[UR36][R40.64] ;  /* 0x0000002428287980 */ /* 0x000f62000c101d00 */
[----:B------:R-:W-:-:S03]  /*95e0*/  IMAD.U32 R60, RZ, RZ, UR16 ;  /* 0x00000010ff3c7e24 */ /* 0x000fc6000f8e00ff */
[----:B------:R-:W5:Y:S04]  /*95f0*/  LD.E.128 R44, desc[UR36][R44.64] ;  /* 0x000000242c2c7980 */ /* 0x000f68000c101d00 */
[----:B------:R-:W5:Y:S04]  /*9600*/  LD.E.128 R48, desc[UR36][R48.64] ;  /* 0x0000002430307980 */ /* 0x000f68000c101d00 */
[----:B------:R-:W5:Y:S01]  /*9610*/  LD.E.128 R52, desc[UR36][R52.64] ;  /* 0x0000002434347980 */ /* 0x000f62000c101d00 */
[----:B------:R-:W-:Y:S01]  /*9620*/  @!PT LDS RZ, [RZ] ;  /* 0x00000000fffff984 */ /* 0x000fe20000000800 */
[----:B------:R-:W-:Y:S01]  /*9630*/  @!PT LDS RZ, [RZ] ;  /* 0x00000000fffff984 */ /* 0x000fe20000000800 */
[----:B------:R-:W-:Y:S01]  /*9640*/  @!PT LDS RZ, [RZ] ;  /* 0x00000000fffff984 */ /* 0x000fe20000000800 */
[----:B------:R-:W-:Y:S01]  /*9650*/  @!PT LDS RZ, [RZ] ;  /* 0x00000000fffff984 */ /* 0x000fe20000000800 */
[----:B------:R0:W-:Y:S06]  /*9660*/  MEMBAR.ALL.CTA ;  /* 0x0000000000007992 */ /* 0x0001ec0000008000 */
[----:B0-----:R-:W0:Y:S01]  /*9670*/  FENCE.VIEW.ASYNC.S ;  /* 0x00000000000073c6 */ /* 0x001e220000000000 */
[----:B------:R-:W-:-:S02]  /*9680*/  IMAD R65, R60, 0x80, R213 ;  /* 0x000000803c417824 */ /* 0x000fc400078e02d5 */
[----:B------:R-:W-:Y:S02]  /*9690*/  IMAD.IADD R3, R3, 0x1, R63 ;  /* 0x0000000103037824 */ /* 0x000fe400078e023f */
[----:B------:R-:W-:Y:S02]  /*96a0*/  IMAD R20, R20, UR10, RZ ;  /* 0x0000000a14147c24 */ /* 0x000fe4000f8e02ff */
[----:B------:R-:W-:Y:S01]  /*96b0*/  VIADD R23, R65, 0x40 ;  /* 0x0000004041177836 */ /* 0x000fe20000000000 */
[----:B------:R-:W-:Y:S01]  /*96c0*/  UIADD3 UR8, UR8, 0x30820, URZ ;  /* 0x0003082008087890 */ /* 0x000fe2000fffe03f */
[C---:B------:R-:W-:Y:S02]  /*96d0*/  IMAD R63, R61.reuse, UR11, R20 ;  /* 0x0000000b3d3f7c24 */ /* 0x040fe4000f8e0214 */
[----:B------:R-:W-:Y:S01]  /*96e0*/  IMAD.WIDE.U32 R2, R61, UR10, R2 ;  /* 0x0000000a3d027c25 */ /* 0x000fe2000f8e0002 */
[-C--:B------:R-:W-:Y:S01]  /*96f0*/  ISETP.GE.AND P2, PT, R65, R18.reuse, PT ;  /* 0x000000124100720c */ /* 0x080fe20003f46270 */
[----:B------:R-:W-:Y:S01]  /*9700*/  ULDC.64 UR10, c[0x0][0xa80] ;  /* 0x0002a000000a7ab9 */ /* 0x000fe20000000a00 */
[----:B------:R-:W-:Y:S01]  /*9710*/  ISETP.GE.AND P1, PT, R23, R18, PT ;  /* 0x000000121700720c */ /* 0x000fe20003f26270 */
[----:B------:R-:W-:Y:S01]  /*9720*/  IMAD.IADD R3, R3, 0x1, R63 ;  /* 0x0000000103037824 */ /* 0x000fe200078e023f */
[----:B------:R-:W-:Y:S01]  /*9730*/  UPRMT UR8, URZ, 0x654, UR8 ;  /* 0x000006543f087896 */ /* 0x000fe20008000008 */
[----:B------:R-:W-:Y:S01]  /*9740*/  LEA R23, P3, R2, UR10, 0x1 ;  /* 0x0000000a02177c11 */ /* 0x000fe2000f8608ff */
[----:B------:R-:W-:-:S03]  /*9750*/  VIADD R21, R65, 0x20 ;  /* 0x0000002041157836 */ /* 0x000fc60000000000 */
[----:B------:R-:W-:Y:S01]  /*9760*/  LEA.HI.X R62, R2, UR11, R3, 0x1, P3 ;  /* 0x0000000b023e7c11 */ /* 0x000fe200098f0c03 */
[C---:B------:R-:W-:Y:S01]  /*9770*/  VIADD R64, R0.reuse, 0x40 ;  /* 0x0000004000407836 */ /* 0x040fe20000000000 */
[----:B------:R-:W-:Y:S01]  /*9780*/  ISETP.GE.AND P0, PT, R21, R18, PT ;  /* 0x000000121500720c */ /* 0x000fe20003f06270 */
[----:B------:R-:W-:Y:S01]  /*9790*/  VIADD R68, R0, 0x80 ;  /* 0x0000008000447836 */ /* 0x000fe20000000000 */
[----:B0-----:R-:W-:Y:S01]  /*97a0*/  SYNCS.ARRIVE.TRANS64.RED.A1T0 RZ, [UR8], RZ ;  /* 0x000000ffffff79a7 */ /* 0x001fe20008100408 */
[----:B------:R0:W1:Y:S01]  /*97b0*/  SHFL.IDX PT, R21, R23, RZ, 0x181f ;  /* 0x00181fff17157589 */ /* 0x00006200000e0000 */
[----:B------:R-:W-:Y:S03]  /*97c0*/  BSSY B1, `(.L_x_215) ;  /* 0x0000013000017945 */ /* 0x000fe60003800000 */
[----:B------:R0:W2:Y:S01]  /*97d0*/  SHFL.IDX PT, R61, R62, RZ, 0x181f ;  /* 0x00181fff3e3d7589 */ /* 0x0000a200000e0000 */
[----:B------:R-:W-:-:S02]  /*97e0*/  SHF.R.S32.HI R63, RZ, 0x1f, R0 ;  /* 0x0000001fff3f7819 */ /* 0x000fc40000011400 */
[----:B------:R-:W-:Y:S02]  /*97f0*/  SHF.R.S32.HI R66, RZ, 0x1f, R64 ;  /* 0x0000001fff427819 */ /* 0x000fe40000011440 */
[----:B------:R-:W-:Y:S01]  /*9800*/  SHF.R.S32.HI R67, RZ, 0x1f, R68 ;  /* 0x0000001fff437819 */ /* 0x000fe20000011444 */
[----:B------:R-:W-:Y:S06]  /*9810*/  @P2 BRA `(.L_x_216) ;  /* 0x0000000000342947 */ /* 0x000fec0003800000 */
[----:B------:R-:W-:Y:S02]  /*9820*/  ULDC UR4, c[0x0][0xac8] ;  /* 0x0002b20000047ab9 */ /* 0x000fe40000000800 */
[----:B------:R-:W-:Y:S02]  /*9830*/  ISETP.GE.AND P4, PT, R0, UR4, PT ;  /* 0x0000000400007c0c */ /* 0x000fe4000bf86270 */
[----:B------:R-:W-:Y:S02]  /*9840*/  ISETP.GE.AND P3, PT, R64, UR4, PT ;  /* 0x0000000440007c0c */ /* 0x000fe4000bf66270 */
[----:B------:R-:W-:-:S09]  /*9850*/  ISETP.GE.AND P2, PT, R68, UR4, PT ;  /* 0x0000000444007c0c */ /* 0x000fd2000bf46270 */
[-C--:B-1----:R-:W-:Y:S02]  /*9860*/  @!P4 LEA R2, P6, R0, R21.reuse, 0x1 ;  /* 0x000000150002c211 */ /* 0x082fe400078c08ff */
[----:B------:R-:W-:Y:S02]  /*9870*/  @!P3 LEA R20, P5, R64, R21, 0x1 ;  /* 0x000000154014b211 */ /* 0x000fe400078a08ff */
[----:B--2---:R-:W-:Y:S02]  /*9880*/  @!P4 LEA.HI.X R3, R0, R61, R63, 0x1, P6 ;  /* 0x0000003d0003c211 */ /* 0x004fe400030f0c3f */
[----:B------:R-:W-:Y:S02]  /*9890*/  @!P2 LEA R60, P6, R68, R21, 0x1 ;  /* 0x00000015443ca211 */ /* 0x000fe400078c08ff */
[-C--:B------:R-:W-:Y:S01]  /*98a0*/  @!P3 LEA.HI.X R21, R64, R61.reuse, R66, 0x1, P5 ;  /* 0x0000003d4015b211 */ /* 0x080fe200028f0c42 */
[----:B-----5:R3:W-:Y:S01]  /*98b0*/  @!P4 ST.E.128 desc[UR36][R2.64], R4 ;  /* 0x000000040200c985 */ /* 0x0207e2000c101d24 */
[----:B------:R-:W-:-:S03]  /*98c0*/  @!P2 LEA.HI.X R61, R68, R61, R67, 0x1, P6 ;  /* 0x0000003d443da211 */ /* 0x000fc600030f0c43 */
[----:B------:R3:W-:Y:S04]  /*98d0*/  @!P3 ST.E.128 desc[UR36][R20.64], R28 ;  /* 0x0000001c1400b985 */ /* 0x0007e8000c101d24 */
[----:B------:R3:W-:Y:S02]  /*98e0*/  @!P2 ST.E.128 desc[UR36][R60.64], R44 ;  /* 0x0000002c3c00a985 */ /* 0x0007e4000c101d24 */
.L_x_216:
[----:B------:R-:W-:Y:S05]  /*98f0*/  BSYNC B1 ;  /* 0x0000000000017941 */ /* 0x000fea0003800000 */
.L_x_215:
[----:B---3-5:R3:W4:Y:S01]  /*9900*/  SHFL.IDX PT, R7, R62, 0x1, 0x181f ;  /* 0x00381f003e077f89 */ /* 0x02872200000e0000 */
[----:B------:R-:W-:Y:S03]  /*9910*/  BSSY B1, `(.L_x_217) ;  /* 0x0000010000017945 */ /* 0x000fe60003800000 */
[----:B------:R3:W0:Y:S01]  /*9920*/  SHFL.IDX PT, R3, R23, 0x1, 0x181f ;  /* 0x00381f0017037f89 */ /* 0x00062200000e0000 */
[----:B------:R-:W-:Y:S05]  /*9930*/  @P0 BRA `(.L_x_218) ;  /* 0x0000000000340947 */ /* 0x000fea0003800000 */
[----:B------:R-:W-:Y:S02]  /*9940*/  ULDC UR4, c[0x0][0xac8] ;  /* 0x0002b20000047ab9 */ /* 0x000fe40000000800 */
[----:B------:R-:W-:Y:S02]  /*9950*/  ISETP.GE.AND P4, PT, R0, UR4, PT ;  /* 0x0000000400007c0c */ /* 0x000fe4000bf86270 */
[----:B------:R-:W-:Y:S02]  /*9960*/  ISETP.GE.AND P5, PT, R64, UR4, PT ;  /* 0x0000000440007c0c */ /* 0x000fe4000bfa6270 */
[----:B------:R-:W-:-:S09]  /*9970*/  ISETP.GE.AND P6, PT, R68, UR4, PT ;  /* 0x0000000444007c0c */ /* 0x000fd2000bfc6270 */
[-C--:B0-----:R-:W-:Y:S02]  /*9980*/  @!P4 LEA R2, P0, R0, R3.reuse, 0x1 ;  /* 0x000000030002c211 */ /* 0x081fe400078008ff */
[-C--:B------:R-:W-:Y:S02]  /*9990*/  @!P5 LEA R4, P2, R64, R3.reuse, 0x1 ;  /* 0x000000034004d211 */ /* 0x080fe400078408ff */
[----:B------:R-:W-:Y:S02]  /*99a0*/  @!P6 LEA R6, P3, R68, R3, 0x1 ;  /* 0x000000034406e211 */ /* 0x000fe400078608ff */
[-C--:B----4-:R-:W-:Y:S02]  /*99b0*/  @!P4 LEA.HI.X R3, R0, R7.reuse, R63, 0x1, P0 ;  /* 0x000000070003c211 */ /* 0x090fe400000f0c3f */
[-C--:B------:R-:W-:Y:S02]  /*99c0*/  @!P5 LEA.HI.X R5, R64, R7.reuse, R66, 0x1, P2 ;  /* 0x000000074005d211 */ /* 0x080fe400010f0c42 */
[----:B------:R-:W-:Y:S01]  /*99d0*/  @!P6 LEA.HI.X R7, R68, R7, R67, 0x1, P3 ;  /* 0x000000074407e211 */ /* 0x000fe200018f0c43 */
[----:B------:R0:W-:Y:S04]  /*99e0*/  @!P4 ST.E.128 desc[UR36][R2.64], R8 ;  /* 0x000000080200c985 */ /* 0x0001e8000c101d24 */
[----:B------:R0:W-:Y:S04]  /*99f0*/  @!P5 ST.E.128 desc[UR36][R4.64], R32 ;  /* 0x000000200400d985 */ /* 0x0001e8000c101d24 */
[----:B------:R0:W-:Y:S02]  /*9a00*/  @!P6 ST.E.128 desc[UR36][R6.64], R48 ;  /* 0x000000300600e985 */ /* 0x0001e4000c101d24 */
.L_x_218:
[----:B------:R-:W-:Y:S05]  /*9a10*/  BSYNC B1 ;  /* 0x0000000000017941 */ /* 0x000fea0003800000 */
.L_x_217:
[----:B0---4-:R0:W4:Y:S01]  /*9a20*/  SHFL.IDX PT, R7, R62, 0x2, 0x181f ;  /* 0x00581f003e077f89 */ /* 0x01112200000e0000 */
        /* <DEDUP_REMOVED lines=16> */
.L_x_220:
[----:B------:R-:W-:Y:S05]  /*9b30*/  BSYNC B1 ;  /* 0x0000000000017941 */ /* 0x000fea0003800000 */
.L_x_219:
[----:B0-----:R-:W-:Y:S01]  /*9b40*/  IADD3 R3, R65, 0x60, RZ ;  /* 0x0000006041037810 */ /* 0x001fe20007ffe0ff */
[----:B----4-:R0:W4:Y:S03]  /*9b50*/  SHFL.IDX PT, R7, R62, 0x3, 0x181f ;  /* 0x00781f003e077f89 */ /* 0x01012600000e0000 */
[----:B------:R-:W-:Y:S01]  /*9b60*/  ISETP.GE.AND P0, PT, R3, R18, PT ;  /* 0x000000120300720c */ /* 0x000fe20003f06270 */
[----:B---3--:R-:W3:-:S12]  /*9b70*/  SHFL.IDX PT, R23, R23, 0x3, 0x181f ;  /* 0x00781f0017177f89 */ /* 0x008ed800000e0000 */
[----:B0-----:R-:W-:Y:S05]  /*9b80*/  @P0 BRA `(.L_x_221) ;  /* 0x0000002000100947 */ /* 0x001fea0003800000 */
[----:B------:R-:W-:Y:S02]  /*9b90*/  ULDC UR4, c[0x0][0xac8] ;  /* 0x0002b20000047ab9 */ /* 0x000fe40000000800 */
[----:B------:R-:W-:Y:S02]  /*9ba0*/  ISETP.GE.AND P2, PT, R0, UR4, PT ;  /* 0x0000000400007c0c */ /* 0x000fe4000bf46270 */
[----:B------:R-:W-:-:S11]  /*9bb0*/  ISETP.GE.AND P3, PT, R64, UR4, PT ;  /* 0x0000000440007c0c */ /* 0x000fd6000bf66270 */
[-C--:B---3--:R-:W-:Y:S02]  /*9bc0*/  @!P2 LEA R2, P0, R0, R23.reuse, 0x1 ;  /* 0x000000170002a211 */ /* 0x088fe400078008ff */
[----:B------:R-:W-:Y:S02]  /*9bd0*/  @!P3 LEA R4, P1, R64, R23, 0x1 ;  /* 0x000000174004b211 */ /* 0x000fe400078208ff */
[-C--:B----4-:R-:W-:Y:S02]  /*9be0*/  @!P2 LEA.HI.X R3, R0, R7.reuse, R63, 0x1, P0 ;  /* 0x000000070003a211 */ /* 0x090fe400000f0c3f */
[----:B------:R-:W-:Y:S02]  /*9bf0*/  @!P3 LEA.HI.X R5, R64, R7, R66, 0x1, P1 ;  /* 0x000000074005b211 */ /* 0x000fe400008f0c42 */
[----:B------:R-:W-:Y:S01]  /*9c00*/  ISETP.GE.AND P0, PT, R68, UR4, PT ;  /* 0x0000000444007c0c */ /* 0x000fe2000bf06270 */
[----:B------:R0:W-:Y:S04]  /*9c10*/  @!P2 ST.E.128 desc[UR36][R2.64], R24 ;  /* 0x000000180200a985 */ /* 0x0001e8000c101d24 */
[----:B------:R0:W-:Y:S08]  /*9c20*/  @!P3 ST.E.128 desc[UR36][R4.64], R40 ;  /* 0x000000280400b985 */ /* 0x0001f0000c101d24 */
[----:B------:R-:W-:Y:S05]  /*9c30*/  @P0 BRA `(.L_x_221) ;  /* 0x0000001c00e40947 */ /* 0x000fea0003800000 */
[----:B0-----:R-:W-:-:S04]  /*9c40*/  LEA R2, P0, R68, R23, 0x1 ;  /* 0x0000001744027211 */ /* 0x001fc800078008ff */
[----:B------:R-:W-:-:S05]  /*9c50*/  LEA.HI.X R3, R68, R7, R67, 0x1, P0 ;  /* 0x0000000744037211 */ /* 0x000fca00000f0c43 */
[----:B------:R0:W-:Y:S01]  /*9c60*/  ST.E.128 desc[UR36][R2.64], R56 ;  /* 0x0000003802007985 */ /* 0x0001e2000c101d24 */
[----:B------:R-:W-:Y:S05]  /*9c70*/  BRA `(.L_x_221) ;  /* 0x0000001c00d47947 */ /* 0x000fea0003800000 */
.L_x_214:
[----:B------:R-:W-:Y:S01]  /*9c80*/  ULDC.64 UR12, c[0x0][0xb08] ;  /* 0x0002c200000c7ab9 */ /* 0x000fe20000000a00 */
[----:B------:R-:W-:Y:S01]  /*9c90*/  R2UR UR16, R211 ;  /* 0x00000000d31072ca */ /* 0x000fe200000e0000 */
[----:B------:R-:W-:Y:S01]  /*9ca0*/  UIMAD UR9, UR15, UR12, URZ ;  /* 0x0000000c0f0972a4 */ /* 0x000fe2000f8e023f */
[----:B0-----:R-:W0:Y:S01]  /*9cb0*/  @P1 LDC R0, c[0x0][0xbec] ;  /* 0x0002fb00ff001b82 */ /* 0x001e220000000800 */
[----:B------:R-:W-:Y:S01]  /*9cc0*/  UIMAD.WIDE.U32 UR10, UR4, UR12, URZ ;  /* 0x0000000c040a72a5 */ /* 0x000fe2000f8e003f */
[----:B------:R-:W-:Y:S01]  /*9cd0*/  R2UR UR14, R23 ;  /* 0x00000000170e72ca */ /* 0x000fe200000e0000 */
[----:B------:R-:W-:Y:S01]  /*9ce0*/  UIMAD UR9, UR4, UR13, UR9 ;  /* 0x0000000d040972a4 */ /* 0x000fe2000f8e0209 */
[----:B------:R-:W-:Y:S01]  /*9cf0*/  IMAD.MOV.U32 R5, RZ, RZ, R11 ;  /* 0x000000ffff057224 */ /* 0x000fe200078e000b */
[----:B------:R-:W-:Y:S01]  /*9d00*/  USHF.R.S32.HI UR4, URZ, 0x1f, UR61 ;  /* 0x0000001f3f047899 */ /* 0x000fe2000801143d */
[----:B------:R-:W-:Y:S01]  /*9d10*/  BSSY B1, `(.L_x_222) ;  /* 0x0000096000017945 */ /* 0x000fe20003800000 */
[----:B------:R-:W-:Y:S01]  /*9d20*/  UIADD3 UR11, UR11, UR9, URZ ;  /* 0x000000090b0b7290 */ /* 0x000fe2000fffe03f */
[----:B------:R-:W1:Y:S01]  /*9d30*/  @P1 LDC R7, c[0x0][0xbf0] ;  /* 0x0002fc00ff071b82 */ /* 0x000e620000000800 */
[----:B------:R-:W-:Y:S01]  /*9d40*/  ULDC.64 UR12, c[0x0][0xb38] ;  /* 0x0002ce00000c7ab9 */ /* 0x000fe20000000a00 */
[----:B------:R-:W-:Y:S01]  /*9d50*/  UIADD3 UR8, UR8, 0x30820, URZ ;  /* 0x0003082008087890 */ /* 0x000fe2000fffe03f */
[----:B------:R-:W-:Y:S01]  /*9d60*/  SHF.R.S32.HI R84, RZ, 0x1f, R205 ;  /* 0x0000001fff547819 */ /* 0x000fe200000114cd */
[----:B------:R-:W-:Y:S01]  /*9d70*/  UIMAD.WIDE.U32 UR10, UR16, UR12, UR10 ;  /* 0x0000000c100a72a5 */ /* 0x000fe2000f8e000a */
[----:B------:R-:W-:Y:S01]  /*9d80*/  SHF.R.S32.HI R85, RZ, 0x1f, R206 ;  /* 0x0000001fff557819 */ /* 0x000fe200000114ce */
[----:B------:R-:W-:Y:S01]  /*9d90*/  UPRMT UR8, URZ, 0x654, UR8 ;  /* 0x000006543f087896 */ /* 0x000fe20008000008 */
[----:B------:R-:W-:Y:S01]  /*9da0*/  SHF.R.S32.HI R86, RZ, 0x1f, R207 ;  /* 0x0000001fff567819 */ /* 0x000fe200000114cf */
[----:B------:R-:W-:Y:S01]  /*9db0*/  UIMAD UR11, UR16, UR13, UR11 ;  /* 0x0000000d100b72a4 */ /* 0x000fe2000f8e020b */
[----:B------:R-:W-:-:S02]  /*9dc0*/  SHF.R.S32.HI R87, RZ, 0x1f, R208 ;  /* 0x0000001fff577819 */ /* 0x000fc400000114d0 */
[----:B------:R-:W-:Y:S01]  /*9dd0*/  ULDC.64 UR12, c[0x0][0xb40] ;  /* 0x0002d000000c7ab9 */ /* 0x000fe20000000a00 */
[----:B------:R-:W-:Y:S01]  /*9de0*/  SHF.R.S32.HI R88, RZ, 0x1f, R209 ;  /* 0x0000001fff587819 */ /* 0x000fe200000114d1 */
[----:B------:R-:W-:Y:S01]  /*9df0*/  UIMAD UR4, UR4, UR12, URZ ;  /* 0x0000000c040472a4 */ /* 0x000fe2000f8e023f */
[----:B------:R-:W-:Y:S01]  /*9e00*/  SHF.R.S32.HI R89, RZ, 0x1f, R210 ;  /* 0x0000001fff597819 */ /* 0x000fe200000114d2 */
[----:B------:R-:W-:Y:S01]  /*9e10*/  UIMAD.WIDE.U32 UR10, UR61, UR12, UR10 ;  /* 0x0000000c3d0a72a5 */ /* 0x000fe2000f8e000a */
[----:B0-----:R-:W-:Y:S01]  /*9e20*/  @P1 IMAD.HI.U32 R0, R11, R0, RZ ;  /* 0x000000000b001227 */ /* 0x001fe200078e00ff */
[----:B------:R-:W-:Y:S01]  /*9e30*/  UIMAD UR4, UR61, UR13, UR4 ;  /* 0x0000000d3d0472a4 */ /* 0x000fe2000f8e0204 */
[----:B------:R-:W-:Y:S02]  /*9e40*/  SYNCS.ARRIVE.TRANS64.RED.A1T0 RZ, [UR8], RZ ;  /* 0x000000ffffff79a7 */ /* 0x000fe40008100408 */
[----:B------:R-:W-:Y:S01]  /*9e50*/  ULDC.64 UR12, c[0x0][0xb48] ;  /* 0x0002d200000c7ab9 */ /* 0x000fe20000000a00 */
[----:B------:R-:W-:Y:S01]  /*9e60*/  UIADD3 UR11, UR11, UR4, URZ ;  /* 0x000000040b0b7290 */ /* 0x000fe2000fffe03f */
[----:B-1----:R-:W-:-:S03]  /*9e70*/  @P1 SHF.R.U32.HI R5, RZ, R7, R0 ;  /* 0x00000007ff051219 */ /* 0x002fc60000011600 */
[----:B------:R-:W-:Y:S01]  /*9e80*/  UIMAD.WIDE.U32 UR10, UR14, UR12, UR10 ;  /* 0x0000000c0e0a72a5 */ /* 0x000fe2000f8e000a */
[--C-:B------:R-:W-:Y:S01]  /*9e90*/  SHF.R.S32.HI R0, RZ, 0x1f, R5.reuse ;  /* 0x0000001fff007819 */ /* 0x100fe20000011405 */
[----:B------:R-:W-:Y:S02]  /*9ea0*/  IMAD.MOV R2, RZ, RZ, -R5 ;  /* 0x000000ffff027224 */ /* 0x000fe400078e0a05 */
[----:B------:R-:W-:-:S03]  /*9eb0*/  UIMAD UR4, UR14, UR13, UR11 ;  /* 0x0000000d0e0472a4 */ /* 0x000fc6000f8e020b */
[----:B------:R-:W-:Y:S01]  /*9ec0*/  ULDC.64 UR12, c[0x0][0xb30] ;  /* 0x0002cc00000c7ab9 */ /* 0x000fe20000000a00 */
[----:B------:R-:W-:Y:S02]  /*9ed0*/  IMAD R7, R3, R2, R11 ;  /* 0x0000000203077224 */ /* 0x000fe400078e020b */
[----:B------:R-:W-:Y:S02]  /*9ee0*/  IMAD R0, R0, UR12, RZ ;  /* 0x0000000c00007c24 */ /* 0x000fe4000f8e02ff */
[----:B------:R-:W-:Y:S02]  /*9ef0*/  IMAD.U32 R3, RZ, RZ, UR11 ;  /* 0x0000000bff037e24 */ /* 0x000fe4000f8e00ff */
[----:B------:R-:W-:Y:S01]  /*9f00*/  IMAD.U32 R2, RZ, RZ, UR10 ;  /* 0x0000000aff027e24 */ /* 0x000fe2000f8e00ff */
[----:B------:R-:W-:Y:S01]  /*9f10*/  ULDC.64 UR10, c[0x0][0xb28] ;  /* 0x0002ca00000a7ab9 */ /* 0x000fe20000000a00 */
[----:B------:R-:W-:Y:S02]  /*9f20*/  IMAD.U32 R3, RZ, RZ, UR4 ;  /* 0x00000004ff037e24 */ /* 0x000fe4000f8e00ff */
[C---:B------:R-:W-:Y:S01]  /*9f30*/  IMAD R9, R5.reuse, UR13, R0 ;  /* 0x0000000d05097c24 */ /* 0x040fe2000f8e0200 */
[----:B------:R-:W-:Y:S01]  /*9f40*/  SHF.R.S32.HI R0, RZ, 0x1f, R7 ;  /* 0x0000001fff007819 */ /* 0x000fe20000011407 */
[----:B------:R-:W-:-:S04]  /*9f50*/  IMAD.WIDE.U32 R2, R5, UR12, R2 ;  /* 0x0000000c05027c25 */ /* 0x000fc8000f8e0002 */
[----:B------:R-:W-:Y:S02]  /*9f60*/  IMAD R0, R0, UR10, RZ ;  /* 0x0000000a00007c24 */ /* 0x000fe4000f8e02ff */
[----:B------:R-:W-:Y:S02]  /*9f70*/  IMAD.IADD R3, R3, 0x1, R9 ;  /* 0x0000000103037824 */ /* 0x000fe400078e0209 */
[C---:B------:R-:W-:Y:S02]  /*9f80*/  IMAD R5, R7.reuse, UR11, R0 ;  /* 0x0000000b07057c24 */ /* 0x040fe4000f8e0200 */
[----:B------:R-:W-:Y:S01]  /*9f90*/  IMAD.WIDE.U32 R2, R7, UR10, R2 ;  /* 0x0000000a07027c25 */ /* 0x000fe2000f8e0002 */
[----:B------:R-:W-:-:S03]  /*9fa0*/  ULDC.64 UR10, c[0x0][0xb00] ;  /* 0x0002c000000a7ab9 */ /* 0x000fc60000000a00 */
[----:B------:R-:W-:Y:S01]  /*9fb0*/  IMAD.IADD R3, R3, 0x1, R5 ;  /* 0x0000000103037824 */ /* 0x000fe200078e0205 */
[----:B------:R-:W-:-:S04]  /*9fc0*/  LEA R0, P1, R2, UR10, 0x2 ;  /* 0x0000000a02007c11 */ /* 0x000fc8000f8210ff */
[----:B------:R-:W-:Y:S02]  /*9fd0*/  LEA.HI.X R18, R2, UR11, R3, 0x2, P1 ;  /* 0x0000000b02127c11 */ /* 0x000fe400088f1403 */
[----:B------:R0:W1:Y:S04]  /*9fe0*/  SHFL.IDX PT, R2, R0, RZ, 0x1c1f ;  /* 0x001c1fff00027589 */ /* 0x00006800000e0000 */
[----:B------:R0:W2:Y:S01]  /*9ff0*/  SHFL.IDX PT, R3, R18, RZ, 0x1c1f ;  /* 0x001c1fff12037589 */ /* 0x0000a200000e0000 */
[----:B------:R-:W-:Y:S05]  /*a000*/  @P2 BRA `(.L_x_223) ;  /* 0x0000000400982947 */ /* 0x000fea0003800000 */
[----:B------:R-:W-:Y:S01]  /*a010*/  ULDC UR4, c[0x0][0xac8] ;  /* 0x0002b20000047ab9 */ /* 0x000fe20000000800 */
[C---:B------:R-:W-:Y:S01]  /*a020*/  VIADD R11, R17.reuse, 0x18 ;  /* 0x00000018110b7836 */ /* 0x040fe20000000000 */
[----:B------:R-:W-:Y:S02]  /*a030*/  ISETP.GE.AND P5, PT, R22, UR4, PT ;  /* 0x0000000416007c0c */ /* 0x000fe4000bfa6270 */
[----:B------:R-:W-:Y:S02]  /*a040*/  ISETP.GE.AND P6, PT, R17, UR4, PT ;  /* 0x0000000411007c0c */ /* 0x000fe4000bfc6270 */
[----:B------:R-:W-:Y:S02]  /*a050*/  ISETP.GE.AND P4, PT, R210, UR4, PT ;  /* 0x00000004d2007c0c */ /* 0x000fe4000bf86270 */
[----:B------:R-:W-:Y:S02]  /*a060*/  ISETP.GE.AND P2, PT, R11, UR4, PT ;  /* 0x000000040b007c0c */ /* 0x000fe4000bf46270 */
[----:B------:R-:W-:-:S02]  /*a070*/  SHF.R.S32.HI R7, RZ, 0x1f, R22 ;  /* 0x0000001fff077819 */ /* 0x000fc40000011416 */
[C---:B------:R-:W-:Y:S02]  /*a080*/  IADD3 R13, R17.reuse, 0x20, RZ ;  /* 0x00000020110d7810 */ /* 0x040fe40007ffe0ff */
[----:B------:R-:W-:Y:S02]  /*a090*/  SHF.R.S32.HI R12, RZ, 0x1f, R11 ;  /* 0x0000001fff0c7819 */ /* 0x000fe4000001140b */
[CC--:B-1----:R-:W-:Y:S01]  /*a0a0*/  @!P5 LEA R8, P3, R22.reuse, R2.reuse, 0x2 ;  /* 0x000000021608d211 */ /* 0x0c2fe200078610ff */
[----:B--2---:R-:W-:Y:S01]  /*a0b0*/  @!P6 IMAD.WIDE R4, R17, 0x4, R2 ;  /* 0x000000041104e825 */ /* 0x004fe200078e0202 */
[----:B------:R-:W-:Y:S02]  /*a0c0*/  ISETP.GE.AND P1, PT, R13, UR4, PT ;  /* 0x000000040d007c0c */ /* 0x000fe4000bf26270 */
[----:B------:R-:W-:Y:S02]  /*a0d0*/  @!P5 LEA.HI.X R9, R22, R3, R7, 0x2, P3 ;  /* 0x000000031609d211 */ /* 0x000fe400018f1407 */
[-C--:B------:R-:W-:Y:S01]  /*a0e0*/  @!P4 LEA R6, P3, R210, R2.reuse, 0x2 ;  /* 0x00000002d206c211 */ /* 0x080fe200078610ff */
[----:B------:R1:W-:Y:S01]  /*a0f0*/  @!P6 ST.E.64 desc[UR36][R4.64], R24 ;  /* 0x000000180400e985 */ /* 0x0003e2000c101b24 */
[----:B------:R-:W-:-:S02]  /*a100*/  @!P2 LEA R10, P6, R11, R2, 0x2 ;  /* 0x000000020b0aa211 */ /* 0x000fc400078c10ff */
[-C--:B------:R-:W-:Y:S02]  /*a110*/  @!P4 LEA.HI.X R7, R210, R3.reuse, R89, 0x2, P3 ;  /* 0x00000003d207c211 */ /* 0x080fe400018f1459 */
[----:B------:R-:W-:Y:S02]  /*a120*/  ISETP.GE.AND P3, PT, R19, UR4, PT ;  /* 0x0000000413007c0c */ /* 0x000fe4000bf66270 */
[----:B------:R-:W-:Y:S01]  /*a130*/  @!P2 LEA.HI.X R11, R11, R3, R12, 0x2, P6 ;  /* 0x000000030b0ba211 */ /* 0x000fe200030f140c */
[----:B------:R2:W-:Y:S01]  /*a140*/  @!P4 ST.E.64 desc[UR36][R6.64], R28 ;  /* 0x0000001c0600c985 */ /* 0x0005e2000c101b24 */
[----:B------:R-:W-:Y:S02]  /*a150*/  SHF.R.S32.HI R14, RZ, 0x1f, R13 ;  /* 0x0000001fff0e7819 */ /* 0x000fe4000001140d */
[----:B------:R-:W-:Y:S01]  /*a160*/  @!P1 LEA R12, P6, R13, R2, 0x2 ;  /* 0x000000020d0c9211 */ /* 0x000fe200078c10ff */
[----:B------:R3:W-:Y:S01]  /*a170*/  @!P5 ST.E.64 desc[UR36][R8.64], R32 ;  /* 0x000000200800d985 */ /* 0x0007e2000c101b24 */
[----:B------:R-:W-:-:S02]  /*a180*/  ISETP.GE.AND P4, PT, R209, UR4, PT ;  /* 0x00000004d1007c0c */ /* 0x000fc4000bf86270 */
[-C--:B------:R-:W-:Y:S01]  /*a190*/  @!P1 LEA.HI.X R13, R13, R3.reuse, R14, 0x2, P6 ;  /* 0x000000030d0d9211 */ /* 0x080fe200030f140e */
[----:B------:R4:W-:Y:S01]  /*a1a0*/  @!P2 ST.E.64 desc[UR36][R10.64], R36 ;  /* 0x000000240a00a985 */ /* 0x0009e2000c101b24 */
[----:B------:R-:W-:Y:S02]  /*a1b0*/  ISETP.GE.AND P2, PT, R208, UR4, PT ;  /* 0x00000004d0007c0c */ /* 0x000fe4000bf46270 */
[----:B-1----:R-:W-:Y:S01]  /*a1c0*/  SHF.R.S32.HI R5, RZ, 0x1f, R19 ;  /* 0x0000001fff057819 */ /* 0x002fe20000011413 */
[----:B------:R-:W-:Y:S01]  /*a1d0*/  @!P1 ST.E.64 desc[UR36][R12.64], R40 ;  /* 0x000000280c009985 */ /* 0x000fe2000c101b24 */
[----:B------:R-:W-:Y:S02]  /*a1e0*/  @!P3 LEA R4, P5, R19, R2, 0x2 ;  /* 0x000000021304b211 */ /* 0x000fe400078a10ff */
[----:B------:R-:W-:Y:S02]  /*a1f0*/  ISETP.GE.AND P1, PT, R207, UR4, PT ;  /* 0x00000004cf007c0c */ /* 0x000fe4000bf26270 */
[----:B------:R-:W-:-:S02]  /*a200*/  @!P3 LEA.HI.X R5, R19, R3, R5, 0x2, P5 ;  /* 0x000000031305b211 */ /* 0x000fc400028f1405 */
[----:B------:R-:W-:-:S03]  /*a210*/  @!P4 LEA R14, P5, R209, R2, 0x2 ;  /* 0x00000002d10ec211 */ /* 0x000fc600078a10ff */
[----:B------:R1:W-:Y:S01]  /*a220*/  @!P3 ST.E.64 desc[UR36][R4.64], R44 ;  /* 0x0000002c0400b985 */ /* 0x0003e2000c101b24 */
[-C--:B--2---:R-:W-:Y:S02]  /*a230*/  @!P2 LEA R6, P6, R208, R2.reuse, 0x2 ;  /* 0x00000002d006a211 */ /* 0x084fe400078c10ff */
[----:B------:R-:W-:Y:S02]  /*a240*/  ISETP.GE.AND P3, PT, R206, UR4, PT ;  /* 0x00000004ce007c0c */ /* 0x000fe4000bf66270 */
[-C--:B------:R-:W-:Y:S02]  /*a250*/  @!P4 LEA.HI.X R15, R209, R3.reuse, R88, 0x2, P5 ;  /* 0x00000003d10fc211 */ /* 0x080fe400028f1458 */
[----:B------:R-:W-:Y:S02]  /*a260*/  @!P2 LEA.HI.X R7, R208, R3, R87, 0x2, P6 ;  /* 0x00000003d007a211 */ /* 0x000fe400030f1457 */
[----:B---3--:R-:W-:Y:S01]  /*a270*/  @!P1 LEA R8, P5, R207, R2, 0x2 ;  /* 0x00000002cf089211 */ /* 0x008fe200078a10ff */
[----:B------:R-:W-:Y:S01]  /*a280*/  @!P4 ST.E.64 desc[UR36][R14.64], R48 ;  /* 0x000000300e00c985 */ /* 0x000fe2000c101b24 */
[----:B------:R-:W-:-:S02]  /*a290*/  ISETP.GE.AND P4, PT, R205, UR4, PT ;  /* 0x00000004cd007c0c */ /* 0x000fc4000bf86270 */
[-C--:B------:R-:W-:Y:S01]  /*a2a0*/  @!P1 LEA.HI.X R9, R207, R3.reuse, R86, 0x2, P5 ;  /* 0x00000003cf099211 */ /* 0x080fe200028f1456 */
[----:B------:R2:W-:Y:S01]  /*a2b0*/  @!P2 ST.E.64 desc[UR36][R6.64], R52 ;  /* 0x000000340600a985 */ /* 0x0005e2000c101b24 */
[----:B------:R-:W-:Y:S02]  /*a2c0*/  ISETP.GE.AND P2, PT, R204, UR4, PT ;  /* 0x00000004cc007c0c */ /* 0x000fe4000bf46270 */
[C---:B----4-:R-:W-:Y:S01]  /*a2d0*/  @!P3 LEA R10, P6, R206.reuse, R2, 0x2 ;  /* 0x00000002ce0ab211 */ /* 0x050fe200078c10ff */
[----:B------:R3:W-:Y:S01]  /*a2e0*/  @!P1 ST.E.64 desc[UR36][R8.64], R56 ;  /* 0x0000003808009985 */ /* 0x0007e2000c101b24 */
[----:B------:R-:W-:Y:S02]  /*a2f0*/  ISETP.GE.AND P1, PT, R203, UR4, PT ;  /* 0x00000004cb007c0c */ /* 0x000fe4000bf26270 */
[----:B------:R-:W-:-:S03]  /*a300*/  @!P3 LEA.HI.X R11, R206, R3, R85, 0x2, P6 ;  /* 0x00000003ce0bb211 */ /* 0x000fc600030f1455 */
[CC--:B-1----:R-:W-:Y:S02]  /*a310*/  @!P4 LEA R4, P5, R205.reuse, R2.reuse, 0x2 ;  /* 0x00000002cd04c211 */ /* 0x0c2fe400078a10ff */
[----:B------:R1:W-:Y:S01]  /*a320*/  @!P3 ST.E.64 desc[UR36][R10.64], R60 ;  /* 0x0000003c0a00b985 */ /* 0x0003e2000c101b24 */
[----:B------:R-:W-:Y:S02]  /*a330*/  ISETP.GE.AND P3, PT, R202, UR4, PT ;  /* 0x00000004ca007c0c */ /* 0x000fe4000bf66270 */
[CC--:B------:R-:W-:Y:S02]  /*a340*/  @!P2 LEA R12, P6, R204.reuse, R2.reuse, 0x2 ;  /* 0x00000002cc0ca211 */ /* 0x0c0fe400078c10ff */
[-C--:B------:R-:W-:Y:S02]  /*a350*/  @!P4 LEA.HI.X R5, R205, R3.reuse, R84, 0x2, P5 ;  /* 0x00000003cd05c211 */ /* 0x080fe400028f1454 */
[----:B------:R-:W-:Y:S02]  /*a360*/  @!P2 LEA.HI.X R13, R204, R3, R229, 0x2, P6 ;  /* 0x00000003cc0da211 */ /* 0x000fe400030f14e5 */
[----:B------:R-:W-:Y:S01]  /*a370*/  ISETP.GE.AND P5, PT, R201, UR4, PT ;  /* 0x00000004c9007c0c */ /* 0x000fe2000bfa6270 */
[----:B------:R4:W-:Y:S01]  /*a380*/  @!P4 ST.E.64 desc[UR36][R4.64], R64 ;  /* 0x000000400400c985 */ /* 0x0009e2000c101b24 */
[----:B--2---:R-:W-:-:S03]  /*a390*/  @!P1 LEA R6, P4, R203, R2, 0x2 ;  /* 0x00000002cb069211 */ /* 0x004fc600078810ff */
[----:B------:R2:W-:Y:S01]  /*a3a0*/  @!P2 ST.E.64 desc[UR36][R12.64], R68 ;  /* 0x000000440c00a985 */ /* 0x0005e2000c101b24 */
[----:B------:R-:W-:Y:S02]  /*a3b0*/  ISETP.GE.AND P2, PT, R200, UR4, PT ;  /* 0x00000004c8007c0c */ /* 0x000fe4000bf46270 */
[----:B------:R-:W-:Y:S02]  /*a3c0*/  @!P1 LEA.HI.X R7, R203, R3, R228, 0x2, P4 ;  /* 0x00000003cb079211 */ /* 0x000fe400020f14e4 */
[----:B---3--:R-:W-:-:S03]  /*a3d0*/  @!P3 LEA R8, P6, R202, R2, 0x2 ;  /* 0x00000002ca08b211 */ /* 0x008fc600078c10ff */
[----:B------:R3:W-:Y:S01]  /*a3e0*/  @!P1 ST.E.64 desc[UR36][R6.64], R72 ;  /* 0x0000004806009985 */ /* 0x0007e2000c101b24 */
[-C--:B------:R-:W-:Y:S02]  /*a3f0*/  @!P3 LEA.HI.X R9, R202, R3.reuse, R227, 0x2, P6 ;  /* 0x00000003ca09b211 */ /* 0x080fe400030f14e3 */
[----:B------:R-:W-:Y:S02]  /*a400*/  ISETP.GE.AND P1, PT, R199, UR4, PT ;  /* 0x00000004c7007c0c */ /* 0x000fe4000bf26270 */
[CC--:B-1----:R-:W-:Y:S01]  /*a410*/  @!P5 LEA R10, P4, R201.reuse, R2.reuse, 0x2 ;  /* 0x00000002c90ad211 */ /* 0x0c2fe200078810ff */
[----:B------:R1:W-:Y:S01]  /*a420*/  @!P3 ST.E.64 desc[UR36][R8.64], R76 ;  /* 0x0000004c0800b985 */ /* 0x0003e2000c101b24 */
[----:B----4-:R-:W-:Y:S02]  /*a430*/  @!P2 LEA R4, P6, R200, R2, 0x2 ;  /* 0x00000002c804a211 */ /* 0x010fe400078c10ff */
[----:B------:R-:W-:Y:S02]  /*a440*/  ISETP.GE.AND P3, PT, R198, UR4, PT ;  /* 0x00000004c6007c0c */ /* 0x000fe4000bf66270 */
[----:B------:R-:W-:-:S02]  /*a450*/  @!P5 LEA.HI.X R11, R201, R3, R226, 0x2, P4 ;  /* 0x00000003c90bd211 */ /* 0x000fc400020f14e2 */
[----:B------:R-:W-:Y:S02]  /*a460*/  ISETP.GE.AND P4, PT, R197, UR4, PT ;  /* 0x00000004c5007c0c */ /* 0x000fe4000bf86270 */
[----:B------:R-:W-:Y:S01]  /*a470*/  @!P2 LEA.HI.X R5, R200, R3, R225, 0x2, P6 ;  /* 0x00000003c805a211 */ /* 0x000fe200030f14e1 */
[----:B------:R-:W-:Y:S01]  /*a480*/  @!P5 ST.E.64 desc[UR36][R10.64], R80 ;  /* 0x000000500a00d985 */ /* 0x000fe2000c101b24 */
[----:B--2---:R-:W-:-:S03]  /*a490*/  @!P1 LEA R12, P5, R199, R2, 0x2 ;  /* 0x00000002c70c9211 */ /* 0x004fc600078a10ff */
[----:B------:R2:W-:Y:S01]  /*a4a0*/  @!P2 ST.E.64 desc[UR36][R4.64], R20 ;  /* 0x000000140400a985 */ /* 0x0005e2000c101b24 */
[----:B------:R-:W-:Y:S02]  /*a4b0*/  ISETP.GE.AND P2, PT, R196, UR4, PT ;  /* 0x00000004c4007c0c */ /* 0x000fe4000bf46270 */
[-C--:B------:R-:W-:Y:S02]  /*a4c0*/  @!P1 LEA.HI.X R13, R199, R3.reuse, R224, 0x2, P5 ;  /* 0x00000003c70d9211 */ /* 0x080fe400028f14e0 */
[CC--:B---3--:R-:W-:Y:S02]  /*a4d0*/  @!P3 LEA R6, P6, R198.reuse, R2.reuse, 0x2 ;  /* 0x00000002c606b211 */ /* 0x0c8fe400078c10ff */
[----:B-1----:R-:W-:Y:S01]  /*a4e0*/  @!P4 LEA R8, P5, R197, R2, 0x2 ;  /* 0x00000002c508c211 */ /* 0x002fe200078a10ff */
[----:B------:R1:W-:Y:S01]  /*a4f0*/  @!P1 ST.E.64 desc[UR36][R12.64], R120 ;  /* 0x000000780c009985 */ /* 0x0003e2000c101b24 */
[----:B------:R-:W-:Y:S02]  /*a500*/  @!P3 LEA.HI.X R7, R198, R3, R223, 0x2, P6 ;  /* 0x00000003c607b211 */ /* 0x000fe400030f14df */
[----:B------:R-:W-:-:S02]  /*a510*/  ISETP.GE.AND P1, PT, R195, UR4, PT ;  /* 0x00000004c3007c0c */ /* 0x000fc4000bf26270 */
[-C--:B------:R-:W-:Y:S01]  /*a520*/  @!P4 LEA.HI.X R9, R197, R3.reuse, R222, 0x2, P5 ;  /* 0x00000003c509c211 */ /* 0x080fe200028f14de */
[----:B------:R3:W-:Y:S01]  /*a530*/  @!P3 ST.E.64 desc[UR36][R6.64], R92 ;  /* 0x0000005c0600b985 */ /* 0x0007e2000c101b24 */
[----:B------:R-:W-:Y:S02]  /*a540*/  ISETP.GE.AND P5, PT, R194, UR4, PT ;  /* 0x00000004c2007c0c */ /* 0x000fe4000bfa6270 */
[----:B--2---:R-:W-:Y:S01]  /*a550*/  @!P2 LEA R4, P6, R196, R2, 0x2 ;  /* 0x00000002c404a211 */ /* 0x004fe200078c10ff */
[----:B------:R4:W-:Y:S01]  /*a560*/  @!P4 ST.E.64 desc[UR36][R8.64], R96 ;  /* 0x000000600800c985 */ /* 0x0009e2000c101b24 */
[----:B------:R-:W-:Y:S02]  /*a570*/  ISETP.GE.AND P3, PT, R193, UR4, PT ;  /* 0x00000004c1007c0c */ /* 0x000fe4000bf66270 */
[----:B------:R-:W-:Y:S02]  /*a580*/  ISETP.GE.AND P4, PT, R192, UR4, PT ;  /* 0x00000004c0007c0c */ /* 0x000fe4000bf86270 */
[----:B------:R-:W-:-:S02]  /*a590*/  @!P2 LEA.HI.X R5, R196, R3, R221, 0x2, P6 ;  /* 0x00000003c405a211 */ /* 0x000fc400030f14dd */
[----:B------:R-:W-:-:S03]  /*a5a0*/  @!P1 LEA R10, P6, R195, R2, 0x2 ;  /* 0x00000002c30a9211 */ /* 0x000fc600078c10ff */
[----:B------:R4:W-:Y:S01]  /*a5b0*/  @!P2 ST.E.64 desc[UR36][R4.64], R100 ;  /* 0x000000640400a985 */ /* 0x0009e2000c101b24 */
[CC--:B-1----:R-:W-:Y:S02]  /*a5c0*/  @!P5 LEA R12, P2, R194.reuse, R2.reuse, 0x2 ;  /* 0x00000002c20cd211 */ /* 0x0c2fe400078410ff */
[-C--:B------:R-:W-:Y:S02]  /*a5d0*/  @!P1 LEA.HI.X R11, R195, R3.reuse, R220, 0x2, P6 ;  /* 0x00000003c30b9211 */ /* 0x080fe400030f14dc */
[CC--:B---3--:R-:W-:Y:S02]  /*a5e0*/  @!P3 LEA R6, P6, R193.reuse, R2.reuse, 0x2 ;  /* 0x00000002c106b211 */ /* 0x0c8fe400078c10ff */
[-C--:B------:R-:W-:Y:S01]  /*a5f0*/  @!P5 LEA.HI.X R13, R194, R3.reuse, R219, 0x2, P2 ;  /* 0x00000003c20dd211 */ /* 0x080fe200010f14db */
[----:B------:R4:W-:Y:S01]  /*a600*/  @!P1 ST.E.64 desc[UR36][R10.64], R104 ;  /* 0x000000680a009985 */ /* 0x0009e2000c101b24 */
[C---:B------:R-:W-:Y:S02]  /*a610*/  @!P4 LEA R2, P2, R192.reuse, R2, 0x2 ;  /* 0x00000002c002c211 */ /* 0x040fe400078410ff */
[-C--:B------:R-:W-:Y:S01]  /*a620*/  @!P3 LEA.HI.X R7, R193, R3.reuse, R218, 0x2, P6 ;  /* 0x00000003c107b211 */ /* 0x080fe200030f14da */
[----:B------:R4:W-:Y:S01]  /*a630*/  @!P5 ST.E.64 desc[UR36][R12.64], R108 ;  /* 0x0000006c0c00d985 */ /* 0x0009e2000c101b24 */
[----:B------:R-:W-:-:S03]  /*a640*/  @!P4 LEA.HI.X R3, R192, R3, R217, 0x2, P2 ;  /* 0x00000003c003c211 */ /* 0x000fc600010f14d9 */
[----:B------:R4:W-:Y:S04]  /*a650*/  @!P3 ST.E.64 desc[UR36][R6.64], R112 ;  /* 0x000000700600b985 */ /* 0x0009e8000c101b24 */
[----:B------:R4:W-:Y:S02]  /*a660*/  @!P4 ST.E.64 desc[UR36][R2.64], R116 ;  /* 0x000000740200c985 */ /* 0x0009e4000c101b24 */
.L_x_223:
[----:B------:R-:W-:Y:S05]  /*a670*/  BSYNC B1 ;  /* 0x0000000000017941 */ /* 0x000fea0003800000 */
.L_x_222:
[----:B----4-:R3:W4:Y:S04]  /*a680*/  SHFL.IDX PT, R5, R18, 0x1, 0x1c1f ;  /* 0x003c1f0012057f89 */ /* 0x01072800000e0000 */
[----:B------:R3:W0:Y:S01]  /*a690*/  SHFL.IDX PT, R4, R0, 0x1, 0x1c1f ;  /* 0x003c1f0000047f89 */ /* 0x00062200000e0000 */
[----:B------:R-:W-:Y:S05]  /*a6a0*/  @P0 BRA `(.L_x_221) ;  /* 0x0000001400480947 */ /* 0x000fea0003800000 */
[C---:B------:R-:W-:Y:S01]  /*a6b0*/  VIADD R9, R17.reuse, 0x18 ;  /* 0x0000001811097836 */ /* 0x040fe20000000000 */
[----:B------:R-:W-:Y:S01]  /*a6c0*/  ULDC UR4, c[0x0][0xac8] ;  /* 0x0002b20000047ab9 */ /* 0x000fe20000000800 */
[----:B------:R-:W-:Y:S01]  /*a6d0*/  VIADD R13, R17, 0x20 ;  /* 0x00000020110d7836 */ /* 0x000fe20000000000 */
[----:B------:R-:W-:Y:S02]  /*a6e0*/  ISETP.GE.AND P6, PT, R210, UR4, PT ;  /* 0x00000004d2007c0c */ /* 0x000fe4000bfc6270 */
[----:B------:R-:W-:Y:S02]  /*a6f0*/  ISETP.GE.AND P5, PT, R9, UR4, PT ;  /* 0x0000000409007c0c */ /* 0x000fe4000bfa6270 */
[----:B------:R-:W-:Y:S02]  /*a700*/  ISETP.GE.AND P4, PT, R22, UR4, PT ;  /* 0x0000000416007c0c */ /* 0x000fe4000bf86270 */
[----:B------:R-:W-:Y:S02]  /*a710*/  ISETP.GE.AND P2, PT, R17, UR4, PT ;  /* 0x0000000411007c0c */ /* 0x000fe4000bf46270 */
[----:B------:R-:W-:-:S02]  /*a720*/  ISETP.GE.AND P3, PT, R13, UR4, PT ;  /* 0x000000040d007c0c */ /* 0x000fc4000bf66270 */
[----:B0--3--:R-:W-:-:S03]  /*a730*/  SHF.R.S32.HI R0, RZ, 0x1f, R9 ;  /* 0x0000001fff007819 */ /* 0x009fc60000011409 */
[CC--:B------:R-:W-:Y:S02]  /*a740*/  @!P6 LEA R6, P0, R210.reuse, R4.reuse, 0x2 ;  /* 0x00000004d206e211 */ /* 0x0c0fe400078010ff */
[CC--:B------:R-:W-:Y:S02]  /*a750*/  @!P5 LEA R10, P1, R9.reuse, R4.reuse, 0x2 ;  /* 0x00000004090ad211 */ /* 0x0c0fe400078210ff */
[-C--:B----4-:R-:W-:Y:S02]  /*a760*/  @!P6 LEA.HI.X R7, R210, R5.reuse, R89, 0x2, P0 ;  /* 0x00000005d207e211 */ /* 0x090fe400000f1459 */
[----:B------:R-:W-:Y:S01]  /*a770*/  @!P5 LEA.HI.X R11, R9, R5, R0, 0x2, P1 ;  /* 0x00000005090bd211 */ /* 0x000fe200008f1400 */
[----:B-12---:R-:W-:Y:S01]  /*a780*/  @!P2 IMAD.WIDE R2, R17, 0x4, R4 ;  /* 0x000000041102a825 */ /* 0x006fe200078e0204 */
[----:B------:R-:W-:Y:S02]  /*a790*/  SHF.R.S32.HI R9, RZ, 0x1f, R22 ;  /* 0x0000001fff097819 */ /* 0x000fe40000011416 */
[----:B------:R-:W-:-:S02]  /*a7a0*/  @!P4 LEA R8, P1, R22, R4, 0x2 ;  /* 0x000000041608c211 */ /* 0x000fc400078210ff */
[----:B------:R-:W-:Y:S01]  /*a7b0*/  ISETP.GE.AND P0, PT, R19, UR4, PT ;  /* 0x0000000413007c0c */ /* 0x000fe2000bf06270 */
[----:B------:R0:W-:Y:S01]  /*a7c0*/  @!P2 ST.E.64 desc[UR36][R2.64], R26 ;  /* 0x0000001a0200a985 */ /* 0x0001e2000c101b24 */
[----:B------:R-:W-:Y:S02]  /*a7d0*/  @!P4 LEA.HI.X R9, R22, R5, R9, 0x2, P1 ;  /* 0x000000051609c211 */ /* 0x000fe400008f1409 */
[----:B------:R-:W-:Y:S01]  /*a7e0*/  ISETP.GE.AND P1, PT, R209, UR4, PT ;  /* 0x00000004d1007c0c */ /* 0x000fe2000bf26270 */
[----:B------:R1:W-:Y:S01]  /*a7f0*/  @!P6 ST.E.64 desc[UR36][R6.64], R30 ;  /* 0x0000001e0600e985 */ /* 0x0003e2000c101b24 */
[----:B------:R-:W-:Y:S02]  /*a800*/  SHF.R.S32.HI R0, RZ, 0x1f, R13 ;  /* 0x0000001fff007819 */ /* 0x000fe4000001140d */
[----:B------:R-:W-:Y:S01]  /*a810*/  @!P3 LEA R12, P6, R13, R4, 0x2 ;  /* 0x000000040d0cb211 */ /* 0x000fe200078c10ff */
[----:B------:R2:W-:Y:S01]  /*a820*/  @!P4 ST.E.64 desc[UR36][R8.64], R34 ;  /* 0x000000220800c985 */ /* 0x0005e2000c101b24 */
[----:B------:R-:W-:-:S02]  /*a830*/  ISETP.GE.AND P2, PT, R208, UR4, PT ;  /* 0x00000004d0007c0c */ /* 0x000fc4000bf46270 */
[-C--:B------:R-:W-:Y:S01]  /*a840*/  @!P3 LEA.HI.X R13, R13, R5.reuse, R0, 0x2, P6 ;  /* 0x000000050d0db211 */ /* 0x080fe200030f1400 */
[----:B------:R3:W-:Y:S01]  /*a850*/  @!P5 ST.E.64 desc[UR36][R10.64], R38 ;  /* 0x000000260a00d985 */ /* 0x0007e2000c101b24 */
[----:B------:R-:W-:Y:S02]  /*a860*/  SHF.R.S32.HI R0, RZ, 0x1f, R19 ;  /* 0x0000001fff007819 */ /* 0x000fe40000011413 */
[-C--:B0-----:R-:W-:Y:S01]  /*a870*/  @!P0 LEA R2, P4, R19, R4.reuse, 0x2 ;  /* 0x0000000413028211 */ /* 0x081fe200078810ff */
[----:B------:R0:W-:Y:S01]  /*a880*/  @!P3 ST.E.64 desc[UR36][R12.64], R42 ;  /* 0x0000002a0c00b985 */ /* 0x0001e2000c101b24 */
[----:B------:R-:W-:Y:S02]  /*a890*/  ISETP.GE.AND P3, PT, R207, UR4, PT ;  /* 0x00000004cf007c0c */ /* 0x000fe4000bf66270 */
[----:B-1----:R-:W-:Y:S02]  /*a8a0*/  @!P1 LEA R6, P5, R209, R4, 0x2 ;  /* 0x00000004d1069211 */ /* 0x002fe400078a10ff */
[----:B------:R-:W-:-:S02]  /*a8b0*/  @!P0 LEA.HI.X R3, R19, R5, R0, 0x2, P4 ;  /* 0x0000000513038211 */ /* 0x000fc400020f1400 */
[----:B------:R-:W-:Y:S02]  /*a8c0*/  ISETP.GE.AND P4, PT, R206, UR4, PT ;  /* 0x00000004ce007c0c */ /* 0x000fe4000bf86270 */
[CC--:B------:R-:W-:Y:S01]  /*a8d0*/  @!P2 LEA R14, P6, R208.reuse, R4.reuse, 0x2 ;  /* 0x00000004d00ea211 */ /* 0x0c0fe200078c10ff */
[----:B------:R1:W-:Y:S01]  /*a8e0*/  @!P0 ST.E.64 desc[UR36][R2.64], R46 ;  /* 0x0000002e02008985 */ /* 0x0003e2000c101b24 */
[-C--:B------:R-:W-:Y:S02]  /*a8f0*/  @!P1 LEA.HI.X R7, R209, R5.reuse, R88, 0x2, P5 ;  /* 0x00000005d1079211 */ /* 0x080fe400028f1458 */
[----:B------:R-:W-:Y:S02]  /*a900*/  ISETP.GE.AND P5, PT, R205, UR4, PT ;  /* 0x00000004cd007c0c */ /* 0x000fe4000bfa6270 */
[----:B------:R-:W-:Y:S01]  /*a910*/  @!P2 LEA.HI.X R15, R208, R5, R87, 0x2, P6 ;  /* 0x00000005d00fa211 */ /* 0x000fe200030f1457 */
[----:B------:R4:W-:Y:S01]  /*a920*/  @!P1 ST.E.64 desc[UR36][R6.64], R50 ;  /* 0x0000003206009985 */ /* 0x0009e2000c101b24 */
[----:B--2---:R-:W-:-:S02]  /*a930*/  @!P3 LEA R8, P6, R207, R4, 0x2 ;  /* 0x00000004cf08b211 */ /* 0x004fc400078c10ff */
[----:B------:R-:W-:Y:S01]  /*a940*/  ISETP.GE.AND P0, PT, R204, UR4, PT ;  /* 0x00000004cc007c0c */ /* 0x000fe2000bf06270 */
[----:B------:R2:W-:Y:S01]  /*a950*/  @!P2 ST.E.64 desc[UR36][R14.64], R54 ;  /* 0x000000360e00a985 */ /* 0x0005e2000c101b24 */
[----:B------:R-:W-:Y:S02]  /*a960*/  ISETP.GE.AND P1, PT, R203, UR4, PT ;  /* 0x00000004cb007c0c */ /* 0x000fe4000bf26270 */
[CC--:B---3--:R-:W-:Y:S02]  /*a970*/  @!P4 LEA R10, P2, R206.reuse, R4.reuse, 0x2 ;  /* 0x00000004ce0ac211 */ /* 0x0c8fe400078410ff */
[-C--:B------:R-:W-:Y:S02]  /*a980*/  @!P3 LEA.HI.X R9, R207, R5.reuse, R86, 0x2, P6 ;  /* 0x00000005cf09b211 */ /* 0x080fe400030f1456 */
[----:B0-----:R-:W-:Y:S02]  /*a990*/  @!P5 LEA R12, P6, R205, R4, 0x2 ;  /* 0x00000004cd0cd211 */ /* 0x001fe400078c10ff */
[----:B------:R-:W-:Y:S01]  /*a9a0*/  @!P4 LEA.HI.X R11, R206, R5, R85, 0x2, P2 ;  /* 0x00000005ce0bc211 */ /* 0x000fe200010f1455 */
[----:B------:R0:W-:Y:S01]  /*a9b0*/  @!P3 ST.E.64 desc[UR36][R8.64], R58 ;  /* 0x0000003a0800b985 */ /* 0x0001e2000c101b24 */
[----:B------:R-:W-:-:S02]  /*a9c0*/  ISETP.GE.AND P2, PT, R202, UR4, PT ;  /* 0x00000004ca007c0c */ /* 0x000fc4000bf46270 */
[-C--:B------:R-:W-:Y:S01]  /*a9d0*/  @!P5 LEA.HI.X R13, R205, R5.reuse, R84, 0x2, P6 ;  /* 0x00000005cd0dd211 */ /* 0x080fe200030f1454 */
[----:B------:R3:W-:Y:S01]  /*a9e0*/  @!P4 ST.E.64 desc[UR36][R10.64], R62 ;  /* 0x0000003e0a00c985 */ /* 0x0007e2000c101b24 */
[-C--:B-1----:R-:W-:Y:S02]  /*a9f0*/  @!P0 LEA R2, P6, R204, R4.reuse, 0x2 ;  /* 0x00000004cc028211 */ /* 0x082fe400078c10ff */
[----:B----4-:R-:W-:Y:S01]  /*aa00*/  @!P1 LEA R6, P3, R203, R4, 0x2 ;  /* 0x00000004cb069211 */ /* 0x010fe200078610ff */
[----:B------:R1:W-:Y:S01]  /*aa10*/  @!P5 ST.E.64 desc[UR36][R12.64], R66 ;  /* 0x000000420c00d985 */ /* 0x0003e2000c101b24 */
[----:B------:R-:W-:Y:S02]  /*aa20*/  ISETP.GE.AND P5, PT, R201, UR4, PT ;  /* 0x00000004c9007c0c */ /* 0x000fe4000bfa6270 */
[----:B------:R-:W-:Y:S02]  /*aa30*/  ISETP.GE.AND P4, PT, R200, UR4, PT ;  /* 0x00000004c8007c0c */ /* 0x000fe4000bf86270 */
[----:B------:R-:W-:-:S02]  /*aa40*/  @!P0 LEA.HI.X R3, R204, R5, R229, 0x2, P6 ;  /* 0x00000005cc038211 */ /* 0x000fc400030f14e5 */
[-C--:B------:R-:W-:Y:S02]  /*aa50*/  @!P1 LEA.HI.X R7, R203, R5.reuse, R228, 0x2, P3 ;  /* 0x00000005cb079211 */ /* 0x080fe400018f14e4 */
[CC--:B--2---:R-:W-:Y:S01]  /*aa60*/  @!P2 LEA R14, P6, R202.reuse, R4.reuse, 0x2 ;  /* 0x00000004ca0ea211 */ /* 0x0c4fe200078c10ff */
[----:B------:R2:W-:Y:S01]  /*aa70*/  @!P0 ST.E.64 desc[UR36][R2.64], R70 ;  /* 0x0000004602008985 */ /* 0x0005e2000c101b24 */
[----:B------:R-:W-:Y:S02]  /*aa80*/  ISETP.GE.AND P3, PT, R199, UR4, PT ;  /* 0x00000004c7007c0c */ /* 0x000fe4000bf66270 */
[----:B------:R-:W-:Y:S01]  /*aa90*/  @!P2 LEA.HI.X R15, R202, R5, R227, 0x2, P6 ;  /* 0x00000005ca0fa211 */ /* 0x000fe200030f14e3 */
[----:B------:R4:W-:Y:S01]  /*aaa0*/  @!P1 ST.E.64 desc[UR36][R6.64], R74 ;  /* 0x0000004a06009985 */ /* 0x0009e2000c101b24 */
[----:B------:R-:W-:Y:S02]  /*aab0*/  ISETP.GE.AND P0, PT, R198, UR4, PT ;  /* 0x00000004c6007c0c */ /* 0x000fe4000bf06270 */
[-C--:B0-----:R-:W-:Y:S01]  /*aac0*/  @!P5 LEA R8, P1, R201, R4.reuse, 0x2 ;  /* 0x00000004c908d211 */ /* 0x081fe200078210ff */
[----:B------:R-:W-:Y:S01]  /*aad0*/  @!P2 ST.E.64 desc[UR36][R14.64], R78 ;  /* 0x0000004e0e00a985 */ /* 0x000fe2000c101b24 */
[----:B---3--:R-:W-:-:S02]  /*aae0*/  @!P4 LEA R10, P2, R200, R4, 0x2 ;  /* 0x00000004c80ac211 */ /* 0x008fc400078410ff */
[-C--:B------:R-:W-:Y:S02]  /*aaf0*/  @!P5 LEA.HI.X R9, R201, R5.reuse, R226, 0x2, P1 ;  /* 0x00000005c909d211 */ /* 0x080fe400008f14e2 */
[----:B------:R-:W-:Y:S02]  /*ab00*/  ISETP.GE.AND P1, PT, R197, UR4, PT ;  /* 0x00000004c5007c0c */ /* 0x000fe4000bf26270 */
[CC--:B-1----:R-:W-:Y:S01]  /*ab10*/  @!P3 LEA R12, P6, R199.reuse, R4.reuse, 0x2 ;  /* 0x00000004c70cb211 */ /* 0x0c2fe200078c10ff */
[----:B------:R0:W-:Y:S01]  /*ab20*/  @!P5 ST.E.64 desc[UR36][R8.64], R82 ;  /* 0x000000520800d985 */ /* 0x0001e2000c101b24 */
[-C--:B------:R-:W-:Y:S02]  /*ab30*/  @!P4 LEA.HI.X R11, R200, R5.reuse, R225, 0x2, P2 ;  /* 0x00000005c80bc211 */ /* 0x080fe400010f14e1 */
[----:B------:R-:W-:Y:S02]  /*ab40*/  @!P3 LEA.HI.X R13, R199, R5, R224, 0x2, P6 ;  /* 0x00000005c70db211 */ /* 0x000fe400030f14e0 */
[----:B--2---:R-:W-:Y:S01]  /*ab50*/  @!P0 LEA R2, P5, R198, R4, 0x2 ;  /* 0x00000004c6028211 */ /* 0x004fe200078a10ff */
[----:B------:R1:W-:Y:S01]  /*ab60*/  @!P4 ST.E.64 desc[UR36][R10.64], R122 ;  /* 0x0000007a0a00c985 */ /* 0x0003e2000c101b24 */
[----:B------:R-:W-:-:S02]  /*ab70*/  ISETP.GE.AND P4, PT, R196, UR4, PT ;  /* 0x00000004c4007c0c */ /* 0x000fc4000bf86270 */
[----:B------:R-:W-:Y:S01]  /*ab80*/  ISETP.GE.AND P2, PT, R194, UR4, PT ;  /* 0x00000004c2007c0c */ /* 0x000fe2000bf46270 */
[----:B------:R2:W-:Y:S01]  /*ab90*/  @!P3 ST.E.64 desc[UR36][R12.64], R124 ;  /* 0x0000007c0c00b985 */ /* 0x0005e2000c101b24 */
[----:B------:R-:W-:Y:S02]  /*aba0*/  ISETP.GE.AND P3, PT, R195, UR4, PT ;  /* 0x00000004c3007c0c */ /* 0x000fe4000bf66270 */
[----:B------:R-:W-:Y:S02]  /*abb0*/  @!P0 LEA.HI.X R3, R198, R5, R223, 0x2, P5 ;  /* 0x00000005c6038211 */ /* 0x000fe400028f14df */
[----:B------:R-:W-:Y:S02]  /*abc0*/  ISETP.GE.AND P5, PT, R193, UR4, PT ;  /* 0x00000004c1007c0c */ /* 0x000fe4000bfa6270 */
[-C--:B----4-:R-:W-:Y:S01]  /*abd0*/  @!P1 LEA R6, P6, R197, R4.reuse, 0x2 ;  /* 0x00000004c5069211 */ /* 0x090fe200078c10ff */
[----:B------:R3:W-:Y:S02]  /*abe0*/  @!P0 ST.E.64 desc[UR36][R2.64], R94 ;  /* 0x0000005e02008985 */ /* 0x0007e4000c101b24 */
[----:B0-----:R-:W-:-:S02]  /*abf0*/  @!P4 LEA R8, P0, R196, R4, 0x2 ;  /* 0x00000004c408c211 */ /* 0x001fc400078010ff */
[-C--:B------:R-:W-:Y:S02]  /*ac00*/  @!P1 LEA.HI.X R7, R197, R5.reuse, R222, 0x2, P6 ;  /* 0x00000005c5079211 */ /* 0x080fe400030f14de */
[-C--:B-1----:R-:W-:Y:S02]  /*ac10*/  @!P3 LEA R10, P6, R195, R4.reuse, 0x2 ;  /* 0x00000004c30ab211 */ /* 0x082fe400078c10ff */
[-C--:B------:R-:W-:Y:S01]  /*ac20*/  @!P4 LEA.HI.X R9, R196, R5.reuse, R221, 0x2, P0 ;  /* 0x00000005c409c211 */ /* 0x080fe200000f14dd */
[----:B------:R3:W-:Y:S01]  /*ac30*/  @!P1 ST.E.64 desc[UR36][R6.64], R98 ;  /* 0x0000006206009985 */ /* 0x0007e2000c101b24 */
[-C--:B--2---:R-:W-:Y:S02]  /*ac40*/  @!P2 LEA R12, P1, R194, R4.reuse, 0x2 ;  /* 0x00000004c20ca211 */ /* 0x084fe400078210ff */
[----:B------:R-:W-:Y:S01]  /*ac50*/  @!P5 LEA R14, P0, R193, R4, 0x2 ;  /* 0x00000004c10ed211 */ /* 0x000fe200078010ff */
[----:B------:R3:W-:Y:S01]  /*ac60*/  @!P4 ST.E.64 desc[UR36][R8.64], R102 ;  /* 0x000000660800c985 */ /* 0x0007e2000c101b24 */
[----:B------:R-:W-:-:S02]  /*ac70*/  @!P3 LEA.HI.X R11, R195, R5, R220, 0x2, P6 ;  /* 0x00000005c30bb211 */ /* 0x000fc400030f14dc */
[-C--:B------:R-:W-:Y:S02]  /*ac80*/  @!P2 LEA.HI.X R13, R194, R5.reuse, R219, 0x2, P1 ;  /* 0x00000005c20da211 */ /* 0x080fe400008f14db */
[----:B------:R-:W-:Y:S01]  /*ac90*/  @!P5 LEA.HI.X R15, R193, R5, R218, 0x2, P0 ;  /* 0x00000005c10fd211 */ /* 0x000fe200000f14da */
[----:B------:R3:W-:Y:S01]  /*aca0*/  @!P3 ST.E.64 desc[UR36][R10.64], R106 ;  /* 0x0000006a0a00b985 */ /* 0x0007e2000c101b24 */
[----:B------:R-:W-:-:S03]  /*acb0*/  ISETP.GE.AND P0, PT, R192, UR4, PT ;  /* 0x00000004c0007c0c */ /* 0x000fc6000bf06270 */
[----:B------:R3:W-:Y:S04]  /*acc0*/  @!P2 ST.E.64 desc[UR36][R12.64], R110 ;  /* 0x0000006e0c00a985 */ /* 0x0007e8000c101b24 */
[----:B------:R3:W-:Y:S06]  /*acd0*/  @!P5 ST.E.64 desc[UR36][R14.64], R114 ;  /* 0x000000720e00d985 */ /* 0x0007ec000c101b24 */
[----:B------:R-:W-:Y:S05]  /*ace0*/  @P0 BRA `(.L_x_221) ;  /* 0x0000000c00b80947 */ /* 0x000fea0003800000 */
[----:B---3--:R-:W-:-:S04]  /*acf0*/  LEA R2, P0, R192, R4, 0x2 ;  /* 0x00000004c0027211 */ /* 0x008fc800078010ff */
[----:B------:R-:W-:-:S05]  /*ad00*/  LEA.HI.X R3, R192, R5, R217, 0x2, P0 ;  /* 0x00000005c0037211 */ /* 0x000fca00000f14d9 */
[----:B------:R0:W-:Y:S01]  /*ad10*/  ST.E.64 desc[UR36][R2.64], R118 ;  /* 0x0000007602007985 */ /* 0x0001e2000c101b24 */
[----:B------:R-:W-:Y:S05]  /*ad20*/  BRA `(.L_x_221) ;  /* 0x0000000c00a87947 */ /* 0x000fea0003800000 */
.L_x_212:
[----:B------:R-:W-:Y:S01]  /*ad30*/  ULDC.64 UR8, c[0x0][0xc00] ;  /* 0x0003000000087ab9 */ /* 0x000fe20000000a00 */
[----:B------:R-:W-:Y:S01]  /*ad40*/  R2UR UR10, R18 ;  /* 0x00000000120a72ca */ /* 0x000fe200000e0000 */
[----:B------:R-:W-:-:S04]  /*ad50*/  UISETP.NE.U32.AND UP0, UPT, UR8, URZ, UPT ;  /* 0x0000003f0800728c */ /* 0x000fc8000bf05070 */
[----:B------:R-:W-:-:S03]  /*ad60*/  UISETP.NE.AND.EX UP0, UPT, UR9, URZ, UPT, UP0 ;  /* 0x0000003f0900728c */ /* 0x000fc6000bf05300 */
[----:B------:R-:W-:Y:S02]  /*ad70*/  ULDC.64 UR8, c[0x0][0xc00] ;  /* 0x0003000000087ab9 */ /* 0x000fe40000000a00 */
[----:B------:R-:W-:Y:S01]  /*ad80*/  UIMAD.WIDE UR8, UR61, 0x4, UR8 ;  /* 0x000000043d0878a5 */ /* 0x000fe2000f8e0208 */
[----:B------:R-:W-:-:S05]  /*ad90*/  PLOP3.LUT P1, PT, PT, PT, UP0, 0x80, 0x0 ;  /* 0x000000000000781c */ /* 0x000fca0003f2f008 */
[----:B------:R-:W-:Y:S02]  /*ada0*/  IMAD.U32 R2, RZ, RZ, UR8 ;  /* 0x00000008ff027e24 */ /* 0x000fe4000f8e00ff */
[----:B------:R-:W-:Y:S01]  /*adb0*/  IMAD.U32 R3, RZ, RZ, UR9 ;  /* 0x00000009ff037e24 */ /* 0x000fe2000f8e00ff */
[----:B------:R-:W-:Y:S02]  /*adc0*/  ULDC.64 UR8, c[0x0][0xc08] ;  /* 0x0003020000087ab9 */ /* 0x000fe40000000a00 */
[----:B------:R-:W-:-:S03]  /*add0*/  UISETP.NE.U32.AND UP1, UPT, UR8, URZ, UPT ;  /* 0x0000003f0800728c */ /* 0x000fc6000bf25070 */
[----:B------:R-:W2:Y:S01]  /*ade0*/  @P1 LDG.E R6, desc[UR36][R2.64] ;  /* 0x0000002402061981 */ /* 0x000ea2000c1e1900 */
[----:B------:R-:W-:Y:S01]  /*adf0*/  UISETP.NE.AND.EX UP1, UPT, UR9, URZ, UPT, UP1 ;  /* 0x0000003f0900728c */ /* 0x000fe2000bf25310 */
[----:B------:R-:W-:Y:S02]  /*ae00*/  ULDC UR4, c[0x0][0xa88] ;  /* 0x0002a20000047ab9 */ /* 0x000fe40000000800 */
[----:B------:R-:W-:-:S03]  /*ae10*/  IMAD.U32 R0, RZ, RZ, UR4 ;  /* 0x00000004ff007e24 */ /* 0x000fc6000f8e00ff */
[----:B------:R-:W-:-:S05]  /*ae20*/  PLOP3.LUT P2, PT, PT, PT, UP1, 0x80, 0x0 ;  /* 0x000000000000781c */ /* 0x000fca0003f4f018 */
[----:B------:R-:W-:Y:S02]  /*ae30*/  @UP1 ULDC.64 UR8, c[0x0][0xc08] ;  /* 0x0003020000081ab9 */ /* 0x000fe40000000a00 */
[----:B------:R-:W-:-:S06]  /*ae40*/  @UP1 UIMAD.WIDE UR8, UR61, 0x4, UR8 ;  /* 0x000000043d0818a5 */ /* 0x000fcc000f8e0208 */
[----:B------:R-:W-:Y:S02]  /*ae50*/  IMAD.U32 R4, RZ, RZ, UR8 ;  /* 0x00000008ff047e24 */ /* 0x000fe4000f8e00ff */
[----:B------:R-:W-:-:S05]  /*ae60*/  IMAD.U32 R5, RZ, RZ, UR9 ;  /* 0x00000009ff057e24 */ /* 0x000fca000f8e00ff */
[----:B------:R0:W5:Y:S01]  /*ae70*/  @P2 LDG.E R0, desc[UR36][R4.64] ;  /* 0x0000002404002981 */ /* 0x000162000c1e1900 */
[----:B------:R-:W-:Y:S01]  /*ae80*/  UMOV UR4, URZ ;  /* 0x0000003f00047c82 */ /* 0x000fe20008000000 */
[----:B------:R-:W-:Y:S01]  /*ae90*/  UISETP.NE.AND UP1, UPT, UR10, URZ, UPT ;  /* 0x0000003f0a00728c */ /* 0x000fe2000bf25270 */
[----:B------:R-:W1:Y:S10]  /*aea0*/  S2R R7, SR_TID.X ;  /* 0x0000000000077919 */ /* 0x000e740000002100 */
[----:B------:R-:W-:-:S02]  /*aeb0*/  @!UP1 ULDC UR10, c[0x0][0xad4] ;  /* 0x0002b500000a9ab9 */ /* 0x000fc40000000800 */
[----:B------:R-:W-:Y:S01]  /*aec0*/  MOV R18, UR10 ;  /* 0x0000000a00127c02 */ /* 0x000fe20008000f00 */
[----:B-1----:R-:W-:-:S05]  /*aed0*/  VIADD R7, R7, 0xffffff80 ;  /* 0xffffff8007077836 */ /* 0x002fca0000000000 */
[----:B------:R-:W-:Y:S02]  /*aee0*/  ISETP.GT.AND P0, PT, R7, 0x7f, PT ;  /* 0x0000007f0700780c */ /* 0x000fe40003f04270 */
[----:B--2---:R-:W-:-:S13]  /*aef0*/  @P1 R2UR UR4, R6 ;  /* 0x00000000060412ca */ /* 0x004fda00000e0000 */
[----:B------:R-:W-:Y:S01]  /*af00*/  USHF.R.S32.HI UR20, URZ, 0x1f, UR4 ;  /* 0x0000001f3f147899 */ /* 0x000fe20008011404 */
[----:B0-----:R-:W-:Y:S11]  /*af10*/  @P2 BRA `(.L_x_224) ;  /* 0x0000000000102947 */ /* 0x001ff60003800000 */
[----:B------:R-:W-:Y:S05]  /*af20*/  @!P1 BRA `(.L_x_224) ;  /* 0x00000000000c9947 */ /* 0x000fea0003800000 */
[----:B------:R-:W2:Y:S04]  /*af30*/  LDG.E R5, desc[UR36][R2.64] ;  /* 0x0000002402057981 */ /* 0x000ea8000c1e1900 */
[----:B-----5:R-:W2:Y:S02]  /*af40*/  LDG.E R0, desc[UR36][R2.64+0x4] ;  /* 0x0000042402007981 */ /* 0x020ea4000c1e1900 */
[----:B--2---:R-:W-:-:S07]  /*af50*/  IMAD.IADD R0, R0, 0x1, -R5 ;  /* 0x0000000100007824 */ /* 0x004fce00078e0a05 */
.L_x_224:
[----:B------:R-:W-:Y:S01]  /*af60*/  R2UR UR8, R215 ;  /* 0x00000000d70872ca */ /* 0x000fe200000e0000 */
[----:B------:R-:W-:Y:S01]  /*af70*/  USEL UR61, UR61, URZ, !UP0 ;  /* 0x0000003f3d3d7287 */ /* 0x000fe2000c000000 */
[----:B------:R-:W-:Y:S11]  /*af80*/  BSSY B1, `(.L_x_225) ;  /* 0x000003d000017945 */ /* 0x000ff60003800000 */
[----:B------:R-:W-:Y:S01]  /*af90*/  USEL UR12, UR8, URZ, !UP0 ;  /* 0x0000003f080c7287 */ /* 0x000fe2000c000000 */
[----:B------:R-:W-:Y:S11]  /*afa0*/  @P0 BRA `(.L_x_226) ;  /* 0x0000000000e80947 */ /* 0x000ff60003800000 */
[----:B------:R-:W0:Y:S01]  /*afb0*/  S2R R2, SR_TID.X ;  /* 0x0000000000027919 */ /* 0x000e220000002100 */
[----:B------:R-:W1:Y:S01]  /*afc0*/  LDC R9, c[0x0][0xbe8] ;  /* 0x0002fa00ff097b82 */ /* 0x000e620000000800 */
[----:B------:R-:W-:-:S13]  /*afd0*/  R2UR UR8, R212 ;  /* 0x00000000d40872ca */ /* 0x000fda00000e0000 */
[----:B------:R-:W-:-:S04]  /*afe0*/  IMAD.U32 R3, RZ, RZ, UR8 ;  /* 0x00000008ff037e24 */ /* 0x000fc8000f8e00ff */
[----:B0-----:R-:W-:Y:S02]  /*aff0*/  IMAD R2, R3, 0x80, R2 ;  /* 0x0000008003027824 */ /* 0x001fe400078e0202 */
[----:B-1---5:R-:W-:Y:S02]  /*b000*/  IMAD R3, R0, R9, RZ ;  /* 0x0000000900037224 */ /* 0x022fe400078e02ff */
[----:B------:R-:W-:-:S05]  /*b010*/  VIADD R4, R2, 0xffffff80 ;  /* 0xffffff8002047836 */ /* 0x000fca0000000000 */
[----:B------:R-:W-:-:S13]  /*b020*/  ISETP.GE.AND P0, PT, R4, R3, PT ;  /* 0x000000030400720c */ /* 0x000fda0003f06270 */
[----:B------:R-:W-:Y:S05]  /*b030*/  @P0 BRA `(.L_x_226) ;  /* 0x0000000000c40947 */ /* 0x000fea0003800000 */
[----:B------:R-:W-:Y:S01]  /*b040*/  ISETP.NE.AND P0, PT, R9, 0x1, PT ;  /* 0x000000010900780c */ /* 0x000fe20003f05270 */
[----:B------:R-:W-:Y:S01]  /*b050*/  UMOV UR18, 0x9b8 ;  /* 0x000009b800127882 */ /* 0x000fe20000000000 */
[----:B------:R-:W-:Y:S01]  /*b060*/  R2UR UR9, R18 ;  /* 0x00000000120972ca */ /* 0x000fe200000e0000 */
[----:B------:R-:W-:Y:S01]  /*b070*/  IMAD.MOV.U32 R5, RZ, RZ, R4 ;  /* 0x000000ffff057224 */ /* 0x000fe200078e0004 */
[----:B------:R-:W-:Y:S02]  /*b080*/  R2UR UR8, R23 ;  /* 0x00000000170872ca */ /* 0x000fe400000e0000 */
[----:B------:R-:W-:-:S07]  /*b090*/  R2UR UR19, R211 ;  /* 0x00000000d31372ca */ /* 0x000fce00000e0000 */
[----:B------:R-:W0:Y:S02]  /*b0a0*/  @P0 LDC R3, c[0x0][0xbec] ;  /* 0x0002fb00ff030b82 */ /* 0x000e240000000800 */
[----:B------:R-:W-:-:S04]  /*b0b0*/  UISETP.GT.AND UP0, UPT, UR9, 0x1, UPT ;  /* 0x000000010900788c */ /* 0x000fc8000bf04270 */
[----:B------:R-:W-:Y:S02]  /*b0c0*/  USEL UR18, UR18, 0x978, UP0 ;  /* 0x0000097812127887 */ /* 0x000fe40008000000 */
[----:B------:R-:W1:Y:S01]  /*b0d0*/  @P0 LDC R7, c[0x0][0xbf0] ;  /* 0x0002fc00ff070b82 */ /* 0x000e620000000800 */
[----:B------:R-:W-:-:S09]  /*b0e0*/  USEL UR13, UR8, URZ, UP0 ;  /* 0x0000003f080d7287 */ /* 0x000fd20008000000 */
[----:B------:R-:W-:Y:S01]  /*b0f0*/  ULDC.64 UR8, c[0x0][UR18+0x218] ;  /* 0x0000860012087abb */ /* 0x000fe20008000a00 */
[----:B------:R-:W-:Y:S01]  /*b100*/  ULDC.64 UR14, c[0x0][UR18+0x220] ;  /* 0x00008800120e7abb */ /* 0x000fe20008000a00 */
[----:B------:R-:W-:Y:S01]  /*b110*/  ULDC.64 UR16, c[0x0][UR18+0x228] ;  /* 0x00008a0012107abb */ /* 0x000fe20008000a00 */
[----:B------:R-:W-:Y:S02]  /*b120*/  UIMAD.WIDE.U32 UR10, UR8, UR19, URZ ;  /* 0x00000013080a72a5 */ /* 0x000fe4000f8e003f */
[----:B------:R-:W-:Y:S01]  /*b130*/  UIMAD UR19, UR9, UR19, URZ ;  /* 0x00000013091372a4 */ /* 0x000fe2000f8e023f */
[----:B0-----:R-:W-:Y:S01]  /*b140*/  @P0 IMAD.HI.U32 R2, R4, R3, RZ ;  /* 0x0000000304020227 */ /* 0x001fe200078e00ff */
[----:B------:R-:W-:Y:S02]  /*b150*/  UIMAD UR15, UR15, UR61, URZ ;  /* 0x0000003d0f0f72a4 */ /* 0x000fe4000f8e023f */
[----:B------:R-:W-:Y:S02]  /*b160*/  UIMAD.WIDE.U32 UR22, UR16, UR13, URZ ;  /* 0x0000000d101672a5 */ /* 0x000fe4000f8e003f */
[----:B------:R-:W-:-:S02]  /*b170*/  UIMAD.WIDE.U32 UR8, UR14, UR61, URZ ;  /* 0x0000003d0e0872a5 */ /* 0x000fc4000f8e003f */
[----:B------:R-:W-:Y:S01]  /*b180*/  UIMAD UR13, UR17, UR13, URZ ;  /* 0x0000000d110d72a4 */ /* 0x000fe2000f8e023f */
[----:B-1----:R-:W-:Y:S01]  /*b190*/  @P0 SHF.R.U32.HI R5, RZ, R7, R2 ;  /* 0x00000007ff050219 */ /* 0x002fe20000011602 */
[----:B------:R-:W-:Y:S01]  /*b1a0*/  UIMAD UR15, UR14, UR12, UR15 ;  /* 0x0000000c0e0f72a4 */ /* 0x000fe2000f8e020f */
[----:B------:R-:W-:Y:S01]  /*b1b0*/  IMAD.U32 R2, RZ, RZ, UR22 ;  /* 0x00000016ff027e24 */ /* 0x000fe2000f8e00ff */
[----:B------:R-:W-:Y:S01]  /*b1c0*/  UIADD3 UR10, UP1, UP2, UR8, UR10, UR4 ;  /* 0x0000000a080a7290 */ /* 0x000fe2000fa3e004 */
[----:B------:R-:W-:Y:S01]  /*b1d0*/  IMAD.U32 R3, RZ, RZ, UR23 ;  /* 0x00000017ff037e24 */ /* 0x000fe2000f8e00ff */
[----:B------:R-:W-:Y:S01]  /*b1e0*/  UIADD3 UR19, UR11, UR19, URZ ;  /* 0x000000130b137290 */ /* 0x000fe2000fffe03f */
[--C-:B------:R-:W-:Y:S01]  /*b1f0*/  IMAD.MOV R7, RZ, RZ, -R5.reuse ;  /* 0x000000ffff077224 */ /* 0x100fe200078e0a05 */
[----:B------:R-:W-:Y:S02]  /*b200*/  UIADD3 UR13, UR23, UR13, URZ ;  /* 0x0000000d170d7290 */ /* 0x000fe4000fffe03f */
[----:B------:R-:W-:Y:S01]  /*b210*/  UIADD3 UR15, UR9, UR15, URZ ;  /* 0x0000000f090f7290 */ /* 0x000fe2000fffe03f */
[----:B------:R-:W-:Y:S01]  /*b220*/  IADD3 R2, P0, P1, R5, UR10, R2 ;  /* 0x0000000a05027c10 */ /* 0x000fe2000f91e002 */
[----:B------:R-:W-:Y:S01]  /*b230*/  IMAD R7, R9, R7, R4 ;  /* 0x0000000709077224 */ /* 0x000fe200078e0204 */
[----:B------:R-:W-:Y:S01]  /*b240*/  SHF.R.S32.HI R5, RZ, 0x1f, R5 ;  /* 0x0000001fff057819 */ /* 0x000fe20000011405 */
[----:B------:R-:W-:Y:S01]  /*b250*/  UIADD3.X UR10, UR15, UR19, UR20, UP1, UP2 ;  /* 0x000000130f0a7290 */ /* 0x000fe20008fe4414 */
[----:B------:R-:W-:Y:S01]  /*b260*/  MOV R6, UR13 ;  /* 0x0000000d00067c02 */ /* 0x000fe20008000f00 */
[----:B------:R-:W-:Y:S01]  /*b270*/  ULDC.64 UR8, c[0x0][UR18+0x210] ;  /* 0x0000840012087abb */ /* 0x000fe20008000a00 */
[----:B------:R-:W-:Y:S01]  /*b280*/  SHF.R.S32.HI R4, RZ, 0x1f, R7 ;  /* 0x0000001fff047819 */ /* 0x000fe20000011407 */
[----:B------:R-:W-:-:S02]  /*b290*/  IMAD R9, R7, UR9, RZ ;  /* 0x0000000907097c24 */ /* 0x000fc4000f8e02ff */
[----:B------:R-:W-:Y:S01]  /*b2a0*/  IADD3.X R3, R5, UR10, R6, P0, P1 ;  /* 0x0000000a05037c10 */ /* 0x000fe200087e2406 */
[----:B------:R-:W-:Y:S01]  /*b2b0*/  ULDC.64 UR10, c[0x0][0xba8] ;  /* 0x0002ea00000a7ab9 */ /* 0x000fe20000000a00 */
[----:B------:R-:W-:Y:S01]  /*b2c0*/  IMAD R9, R4, UR8, R9 ;  /* 0x0000000804097c24 */ /* 0x000fe2000f8e0209 */
[----:B------:R-:W-:Y:S01]  /*b2d0*/  @!UP0 ULDC UR10, c[0x0][0xb50] ;  /* 0x0002d400000a8ab9 */ /* 0x000fe20000000800 */
[----:B------:R-:W-:Y:S01]  /*b2e0*/  @!UP0 ULDC UR11, c[0x0][0xb54] ;  /* 0x0002d500000b8ab9 */ /* 0x000fe20000000800 */
[----:B------:R-:W-:-:S04]  /*b2f0*/  IMAD.WIDE.U32 R2, R7, UR8, R2 ;  /* 0x0000000807027c25 */ /* 0x000fc8000f8e0002 */
[----:B------:R-:W-:Y:S01]  /*b300*/  IMAD.IADD R3, R3, 0x1, R9 ;  /* 0x0000000103037824 */ /* 0x000fe200078e0209 */
[----:B------:R-:W-:-:S04]  /*b310*/  LEA R4, P0, R2, UR10, 0x2 ;  /* 0x0000000a02047c11 */ /* 0x000fc8000f8010ff */
[----:B------:R-:W-:Y:S01]  /*b320*/  LEA.HI.X R5, R2, UR11, R3, 0x2, P0 ;  /* 0x0000000b02057c11 */ /* 0x000fe200080f1403 */
[----:B------:R-:W-:-:S05]  /*b330*/  IMAD.MOV.U32 R3, RZ, RZ, -0x800000 ;  /* 0xff800000ff037424 */ /* 0x000fca00078e00ff */
[----:B------:R0:W-:Y:S03]  /*b340*/  STG.E desc[UR36][R4.64], R3 ;  /* 0x0000000304007986 */ /* 0x0001e6000c101924 */
.L_x_226:
[----:B------:R-:W-:Y:S05]  /*b350*/  BSYNC B1 ;  /* 0x0000000000017941 */ /* 0x000fea0003800000 */
.L_x_225:
[----:B------:R-:W-:-:S13]  /*b360*/  R2UR UR8, R18 ;  /* 0x00000000120872ca */ /* 0x000fda00000e0000 */
[----:B------:R-:W-:-:S06]  /*b370*/  UISETP.GT.AND UP0, UPT, UR8, 0x1, UPT ;  /* 0x000000010800788c */ /* 0x000fcc000bf04270 */
[----:B------:R-:W-:-:S13]  /*b380*/  PLOP3.LUT P0, PT, PT, PT, UP0, 0x80, 0x0 ;  /* 0x000000000000781c */ /* 0x000fda0003f0f008 */
[----:B------:R-:W-:Y:S05]  /*b390*/  @P0 BRA `(.L_x_221) ;  /* 0x00000008000c0947 */ /* 0x000fea0003800000 */
[----:B------:R-:W1:Y:S01]  /*b3a0*/  LDC R11, c[0x0][0xbe8] ;  /* 0x0002fa00ff0b7b82 */ /* 0x000e620000000800 */
[----:B------:R-:W-:Y:S01]  /*b3b0*/  R2UR UR13, R212 ;  /* 0x00000000d40d72ca */ /* 0x000fe200000e0000 */
[----:B------:R-:W-:Y:S01]  /*b3c0*/  ULDC.64 UR14, c[0x0][0xaa0] ;  /* 0x0002a800000e7ab9 */ /* 0x000fe20000000a00 */
[----:B------:R-:W-:Y:S01]  /*b3d0*/  R2UR UR16, R211 ;  /* 0x00000000d31072ca */ /* 0x000fe200000e0000 */
[----:B------:R-:W-:Y:S01]  /*b3e0*/  UIMAD UR10, UR20, UR14, URZ ;  /* 0x0000000e140a72a4 */ /* 0x000fe2000f8e023f */
[----:B------:R-:W-:Y:S01]  /*b3f0*/  IMAD R2, R16, 0x20, R213 ;  /* 0x0000002010027824 */ /* 0x000fe200078e02d5 */
[----:B------:R-:W-:Y:S01]  /*b400*/  UIMAD.WIDE.U32 UR8, UR4, UR14, URZ ;  /* 0x0000000e040872a5 */ /* 0x000fe2000f8e003f */
[----:B------:R-:W-:Y:S01]  /*b410*/  BSSY B1, `(.L_x_227) ;  /* 0x0000045000017945 */ /* 0x000fe20003800000 */
[----:B------:R-:W-:-:S04]  /*b420*/  UIMAD UR10, UR4, UR15, UR10 ;  /* 0x0000000f040a72a4 */ /* 0x000fc8000f8e020a */
[----:B------:R-:W-:Y:S02]  /*b430*/  UIADD3 UR9, UR9, UR10, URZ ;  /* 0x0000000a09097290 */ /* 0x000fe4000fffe03f */
[----:B0-----:R-:W-:Y:S01]  /*b440*/  IMAD.U32 R5, RZ, RZ, UR13 ;  /* 0x0000000dff057e24 */ /* 0x001fe2000f8e00ff */
[----:B------:R-:W-:Y:S01]  /*b450*/  ULDC.64 UR10, c[0x0][0xae8] ;  /* 0x0002ba00000a7ab9 */ /* 0x000fe20000000a00 */
[----:B------:R-:W-:Y:S01]  /*b460*/  IMAD.U32 R8, RZ, RZ, UR13 ;  /* 0x0000000dff087e24 */ /* 0x000fe2000f8e00ff */
[----:B------:R-:W-:Y:S01]  /*b470*/  UIMAD.WIDE.U32 UR8, UR16, UR10, UR8 ;  /* 0x0000000a100872a5 */ /* 0x000fe2000f8e0008 */
[----:B------:R-:W-:Y:S02]  /*b480*/  IMAD R6, R5, 0x80, R2 ;  /* 0x0000008005067824 */ /* 0x000fe400078e0202 */
[----:B------:R-:W-:Y:S01]  /*b490*/  IMAD R8, R8, 0x80, R213 ;  /* 0x0000008008087824 */ /* 0x000fe200078e02d5 */
[----:B------:R-:W-:Y:S01]  /*b4a0*/  UIMAD UR9, UR16, UR11, UR9 ;  /* 0x0000000b100972a4 */ /* 0x000fe2000f8e0209 */
[----:B------:R-:W-:Y:S01]  /*b4b0*/  IMAD.MOV.U32 R5, RZ, RZ, R6 ;  /* 0x000000ffff057224 */ /* 0x000fe200078e0006 */
[----:B-1----:R-:W-:Y:S01]  /*b4c0*/  ISETP.NE.AND P0, PT, R11, 0x1, PT ;  /* 0x000000010b00780c */ /* 0x002fe20003f05270 */
[----:B------:R-:W-:-:S02]  /*b4d0*/  ULDC.64 UR10, c[0x0][0xaf0] ;  /* 0x0002bc00000a7ab9 */ /* 0x000fc40000000a00 */
[----:B------:R-:W-:Y:S02]  /*b4e0*/  UIMAD UR12, UR12, UR10, URZ ;  /* 0x0000000a0c0c72a4 */ /* 0x000fe4000f8e023f */
[----:B------:R-:W-:Y:S02]  /*b4f0*/  UIMAD.WIDE.U32 UR8, UR61, UR10, UR8 ;  /* 0x0000000a3d0872a5 */ /* 0x000fe4000f8e0008 */
[----:B------:R-:W-:-:S03]  /*b500*/  UIMAD UR4, UR61, UR11, UR12 ;  /* 0x0000000b3d0472a4 */ /* 0x000fc6000f8e020c */
[----:B------:R-:W-:Y:S01]  /*b510*/  ULDC.64 UR10, c[0x0][0xae0] ;  /* 0x0002b800000a7ab9 */ /* 0x000fe20000000a00 */
[----:B------:R-:W-:Y:S02]  /*b520*/  UIADD3 UR4, UR9, UR4, URZ ;  /* 0x0000000409047290 */ /* 0x000fe4000fffe03f */
[----:B------:R-:W0:Y:S08]  /*b530*/  @P0 LDC R3, c[0x0][0xbec] ;  /* 0x0002fb00ff030b82 */ /* 0x000e300000000800 */
[----:B------:R-:W1:Y:S01]  /*b540*/  @P0 LDC R7, c[0x0][0xbf0] ;  /* 0x0002fc00ff070b82 */ /* 0x000e620000000800 */
[----:B0-----:R-:W-:Y:S01]  /*b550*/  @P0 IMAD.HI.U32 R2, R6, R3, RZ ;  /* 0x0000000306020227 */ /* 0x001fe200078e00ff */
[----:B------:R-:W-:-:S03]  /*b560*/  MOV R3, UR9 ;  /* 0x0000000900037c02 */ /* 0x000fc60008000f00 */
[----:B------:R-:W-:Y:S01]  /*b570*/  IMAD.U32 R3, RZ, RZ, UR4 ;  /* 0x00000004ff037e24 */ /* 0x000fe2000f8e00ff */
[----:B-1----:R-:W-:-:S04]  /*b580*/  @P0 SHF.R.U32.HI R5, RZ, R7, R2 ;  /* 0x00000007ff050219 */ /* 0x002fc80000011602 */
[--C-:B------:R-:W-:Y:S01]  /*b590*/  SHF.R.S32.HI R2, RZ, 0x1f, R5.reuse ;  /* 0x0000001fff027819 */ /* 0x100fe20000011405 */
[----:B------:R-:W-:-:S04]  /*b5a0*/  IMAD.MOV R7, RZ, RZ, -R5 ;  /* 0x000000ffff077224 */ /* 0x000fc800078e0a05 */
[----:B------:R-:W-:Y:S02]  /*b5b0*/  IMAD R4, R2, UR10, RZ ;  /* 0x0000000a02047c24 */ /* 0x000fe4000f8e02ff */
[----:B------:R-:W-:Y:S02]  /*b5c0*/  IMAD R7, R11, R7, R6 ;  /* 0x000000070b077224 */ /* 0x000fe400078e0206 */
[----:B------:R-:W-:Y:S01]  /*b5d0*/  IMAD.U32 R2, RZ, RZ, UR8 ;  /* 0x00000008ff027e24 */ /* 0x000fe2000f8e00ff */
[----:B------:R-:W-:Y:S01]  /*b5e0*/  ULDC.64 UR8, c[0x0][0xad8] ;  /* 0x0002b60000087ab9 */ /* 0x000fe20000000a00 */
[C---:B------:R-:W-:Y:S01]  /*b5f0*/  IMAD R9, R5.reuse, UR11, R4 ;  /* 0x0000000b05097c24 */ /* 0x040fe2000f8e0204 */
[----:B------:R-:W-:Y:S01]  /*b600*/  SHF.R.S32.HI R4, RZ, 0x1f, R7 ;  /* 0x0000001fff047819 */ /* 0x000fe20000011407 */
[----:B------:R-:W-:-:S04]  /*b610*/  IMAD.WIDE.U32 R2, R5, UR10, R2 ;  /* 0x0000000a05027c25 */ /* 0x000fc8000f8e0002 */
[----:B------:R-:W-:Y:S02]  /*b620*/  IMAD.IADD R3, R3, 0x1, R9 ;  /* 0x0000000103037824 */ /* 0x000fe400078e0209 */
[----:B------:R-:W-:Y:S02]  /*b630*/  IMAD R6, R4, UR8, RZ ;  /* 0x0000000804067c24 */ /* 0x000fe4000f8e02ff */
[----:B-----5:R-:W-:Y:S02]  /*b640*/  IMAD R11, R0, R11, RZ ;  /* 0x0000000b000b7224 */ /* 0x020fe400078e02ff */
[C---:B------:R-:W-:Y:S02]  /*b650*/  VIADD R4, R8.reuse, 0x40 ;  /* 0x0000004008047836 */ /* 0x040fe40000000000 */
[C---:B------:R-:W-:Y:S01]  /*b660*/  IMAD R5, R7.reuse, UR9, R6 ;  /* 0x0000000907057c24 */ /* 0x040fe2000f8e0206 */
[-C--:B------:R-:W-:Y:S01]  /*b670*/  ISETP.GE.AND P2, PT, R8, R11.reuse, PT ;  /* 0x0000000b0800720c */ /* 0x080fe20003f46270 */
[----:B------:R-:W-:Y:S01]  /*b680*/  IMAD.WIDE.U32 R2, R7, UR8, R2 ;  /* 0x0000000807027c25 */ /* 0x000fe2000f8e0002 */
[----:B------:R-:W-:Y:S01]  /*b690*/  ULDC.64 UR8, c[0x0][0xa80] ;  /* 0x0002a00000087ab9 */ /* 0x000fe20000000a00 */
[----:B------:R-:W-:-:S02]  /*b6a0*/  ISETP.GE.AND P1, PT, R4, R11, PT ;  /* 0x0000000b0400720c */ /* 0x000fc40003f26270 */
[----:B------:R-:W-:Y:S01]  /*b6b0*/  IMAD.IADD R3, R3, 0x1, R5 ;  /* 0x0000000103037824 */ /* 0x000fe200078e0205 */
[----:B------:R-:W-:Y:S01]  /*b6c0*/  LEA R4, P3, R2, UR8, 0x1 ;  /* 0x0000000802047c11 */ /* 0x000fe2000f8608ff */
[----:B------:R-:W-:Y:S02]  /*b6d0*/  VIADD R0, R8, 0x20 ;  /* 0x0000002008007836 */ /* 0x000fe40000000000 */
[----:B------:R-:W-:Y:S01]  /*b6e0*/  IMAD.SHL.U32 R7, R16, 0x8, RZ ;  /* 0x0000000810077824 */ /* 0x000fe200078e00ff */
[----:B------:R-:W-:Y:S02]  /*b6f0*/  LEA.HI.X R5, R2, UR9, R3, 0x1, P3 ;  /* 0x0000000902057c11 */ /* 0x000fe400098f0c03 */
[----:B------:R-:W-:Y:S01]  /*b700*/  ISETP.GE.AND P0, PT, R0, R11, PT ;  /* 0x0000000b0000720c */ /* 0x000fe20003f06270 */
[C---:B------:R-:W-:Y:S01]  /*b710*/  VIADD R13, R7.reuse, 0x40 ;  /* 0x00000040070d7836 */ /* 0x040fe20000000000 */
[----:B------:R-:W-:Y:S01]  /*b720*/  IADD3 R9, R7, 0x80, RZ ;  /* 0x0000008007097810 */ /* 0x000fe20007ffe0ff */
[----:B------:R0:W1:Y:S01]  /*b730*/  SHFL.IDX PT, R2, R4, RZ, 0x181f ;  /* 0x00181fff04027589 */ /* 0x00006200000e0000 */
[----:B------:R-:W-:-:S02]  /*b740*/  SHF.R.S32.HI R10, RZ, 0x1f, R7 ;  /* 0x0000001fff0a7819 */ /* 0x000fc40000011407 */
[----:B------:R-:W-:Y:S01]  /*b750*/  SHF.R.S32.HI R6, RZ, 0x1f, R9 ;  /* 0x0000001fff067819 */ /* 0x000fe20000011409 */
[----:B------:R0:W2:Y:S01]  /*b760*/  SHFL.IDX PT, R0, R5, RZ, 0x181f ;  /* 0x00181fff05007589 */ /* 0x0000a200000e0000 */
        /* <DEDUP_REMOVED lines=11> */
[----:B------:R3:W-:Y:S01]  /*b820*/  @!P4 ST.E.128 desc[UR36][R14.64], RZ ;  /* 0x000000ff0e00c985 */ /* 0x0007e2000c101d24 */
[----:B------:R-:W-:-:S03]  /*b830*/  @!P2 LEA.HI.X R3, R9, R0, R6, 0x1, P6 ;  /* 0x000000000903a211 */ /* 0x000fc600030f0c06 */
[----:B------:R3:W-:Y:S04]  /*b840*/  @!P3 ST.E.128 desc[UR36][R20.64], RZ ;  /* 0x000000ff1400b985 */ /* 0x0007e8000c101d24 */
[----:B------:R3:W-:Y:S02]  /*b850*/  @!P2 ST.E.128 desc[UR36][R2.64], RZ ;  /* 0x000000ff0200a985 */ /* 0x0007e4000c101d24 */
.L_x_228:
[----:B------:R-:W-:Y:S05]  /*b860*/  BSYNC B1 ;  /* 0x0000000000017941 */ /* 0x000fea0003800000 */
.L_x_227:
[----:B--2---:R2:W4:Y:S01]  /*b870*/  SHFL.IDX PT, R0, R5, 0x1, 0x181f ;  /* 0x00381f0005007f89 */ /* 0x00452200000e0000 */
[----:B------:R-:W-:Y:S03]  /*b880*/  BSSY B1, `(.L_x_229) ;  /* 0x0000010000017945 */ /* 0x000fe60003800000 */
[----:B-1-3--:R2:W1:Y:S01]  /*b890*/  SHFL.IDX PT, R2, R4, 0x1, 0x181f ;  /* 0x00381f0004027f89 */ /* 0x00a46200000e0000 */
[----:B------:R-:W-:Y:S05]  /*b8a0*/  @P0 BRA `(.L_x_230) ;  /* 0x0000000000340947 */ /* 0x000fea0003800000 */
[----:B------:R-:W-:Y:S02]  /*b8b0*/  ULDC UR4, c[0x0][0xac8] ;  /* 0x0002b20000047ab9 */ /* 0x000fe40000000800 */
[----:B------:R-:W-:Y:S02]  /*b8c0*/  ISETP.GE.AND P4, PT, R7, UR4, PT ;  /* 0x0000000407007c0c */ /* 0x000fe4000bf86270 */
[----:B------:R-:W-:Y:S02]  /*b8d0*/  ISETP.GE.AND P5, PT, R13, UR4, PT ;  /* 0x000000040d007c0c */ /* 0x000fe4000bfa6270 */
[----:B------:R-:W-:-:S09]  /*b8e0*/  ISETP.GE.AND P6, PT, R9, UR4, PT ;  /* 0x0000000409007c0c */ /* 0x000fd2000bfc6270 */
[-C--:B-1----:R-:W-:Y:S02]  /*b8f0*/  @!P4 LEA R14, P0, R7, R2.reuse, 0x1 ;  /* 0x00000002070ec211 */ /* 0x082fe400078008ff */
[-C--:B------:R-:W-:Y:S02]  /*b900*/  @!P5 LEA R20, P2, R13, R2.reuse, 0x1 ;  /* 0x000000020d14d211 */ /* 0x080fe400078408ff */
[----:B------:R-:W-:Y:S02]  /*b910*/  @!P6 LEA R2, P3, R9, R2, 0x1 ;  /* 0x000000020902e211 */ /* 0x000fe400078608ff */
[-C--:B----4-:R-:W-:Y:S02]  /*b920*/  @!P4 LEA.HI.X R15, R7, R0.reuse, R10, 0x1, P0 ;  /* 0x00000000070fc211 */ /* 0x090fe400000f0c0a */
[-C--:B------:R-:W-:Y:S02]  /*b930*/  @!P5 LEA.HI.X R21, R13, R0.reuse, R12, 0x1, P2 ;  /* 0x000000000d15d211 */ /* 0x080fe400010f0c0c */
[----:B------:R-:W-:Y:S01]  /*b940*/  @!P6 LEA.HI.X R3, R9, R0, R6, 0x1, P3 ;  /* 0x000000000903e211 */ /* 0x000fe200018f0c06 */
[----:B------:R3:W-:Y:S04]  /*b950*/  @!P4 ST.E.128 desc[UR36][R14.64], RZ ;  /* 0x000000ff0e00c985 */ /* 0x0007e8000c101d24 */
[----:B------:R3:W-:Y:S04]  /*b960*/  @!P5 ST.E.128 desc[UR36][R20.64], RZ ;  /* 0x000000ff1400d985 */ /* 0x0007e8000c101d24 */
[----:B------:R3:W-:Y:S02]  /*b970*/  @!P6 ST.E.128 desc[UR36][R2.64], RZ ;  /* 0x000000ff0200e985 */ /* 0x0007e4000c101d24 */
.L_x_230:
[----:B------:R-:W-:Y:S05]  /*b980*/  BSYNC B1 ;  /* 0x0000000000017941 */ /* 0x000fea0003800000 */
.L_x_229:
[----:B----4-:R4:W0:Y:S01]  /*b990*/  SHFL.IDX PT, R0, R5, 0x2, 0x181f ;  /* 0x00581f0005007f89 */ /* 0x01082200000e0000 */
        /* <DEDUP_REMOVED lines=10> */
[-C--:B0-----:R-:W-:Y:S02]  /*ba40*/  @!P3 LEA.HI.X R15, R7, R0.reuse, R10, 0x1, P0 ;  /* 0x00000000070fb211 */ /* 0x081fe400000f0c0a */
[-C--:B------:R-:W-:Y:S02]  /*ba50*/  @!P4 LEA.HI.X R21, R13, R0.reuse, R12, 0x1, P1 ;  /* 0x000000000d15c211 */ /* 0x080fe400008f0c0c */
[----:B------:R-:W-:Y:S01]  /*ba60*/  @!P5 LEA.HI.X R3, R9, R0, R6, 0x1, P2 ;  /* 0x000000000903d211 */ /* 0x000fe200010f0c06 */
[----:B------:R3:W-:Y:S04]  /*ba70*/  @!P3 ST.E.128 desc[UR36][R14.64], RZ ;  /* 0x000000ff0e00b985 */ /* 0x0007e8000c101d24 */
[----:B------:R3:W-:Y:S04]  /*ba80*/  @!P4 ST.E.128 desc[UR36][R20.64], RZ ;  /* 0x000000ff1400c985 */ /* 0x0007e8000c101d24 */
[----:B------:R3:W-:Y:S02]  /*ba90*/  @!P5 ST.E.128 desc[UR36][R2.64], RZ ;  /* 0x000000ff0200d985 */ /* 0x0007e4000c101d24 */
.L_x_232:
[----:B------:R-:W-:Y:S05]  /*baa0*/  BSYNC B1 ;  /* 0x0000000000017941 */ /* 0x000fea0003800000 */
.L_x_231:
[----:B0-----:R-:W-:Y:S01]  /*bab0*/  VIADD R0, R8, 0x60 ;  /* 0x0000006008007836 */ /* 0x001fe20000000000 */
[----:B--2-4-:R-:W0:Y:S04]  /*bac0*/  SHFL.IDX PT, R5, R5, 0x3, 0x181f ;  /* 0x00781f0005057f89 */ /* 0x014e2800000e0000 */
[----:B------:R-:W-:Y:S01]  /*bad0*/  ISETP.GE.AND P0, PT, R0, R11, PT ;  /* 0x0000000b0000720c */ /* 0x000fe20003f06270 */
[----:B-1-3--:R1:W2:-:S12]  /*bae0*/  SHFL.IDX PT, R2, R4, 0x3, 0x181f ;  /* 0x00781f0004027f89 */ /* 0x00a29800000e0000 */
[----:B-1----:R-:W-:Y:S05]  /*baf0*/  @P0 BRA `(.L_x_221) ;  /* 0x0000000000340947 */ /* 0x002fea0003800000 */
[----:B------:R-:W-:Y:S02]  /*bb00*/  ULDC UR4, c[0x0][0xac8] ;  /* 0x0002b20000047ab9 */ /* 0x000fe40000000800 */
[----:B------:R-:W-:Y:S02]  /*bb10*/  ISETP.GE.AND P3, PT, R7, UR4, PT ;  /* 0x0000000407007c0c */ /* 0x000fe4000bf66270 */
[----:B------:R-:W-:Y:S02]  /*bb20*/  ISETP.GE.AND P4, PT, R13, UR4, PT ;  /* 0x000000040d007c0c */ /* 0x000fe4000bf86270 */
[----:B------:R-:W-:-:S09]  /*bb30*/  ISETP.GE.AND P5, PT, R9, UR4, PT ;  /* 0x0000000409007c0c */ /* 0x000fd2000bfa6270 */
[-C--:B--2---:R-:W-:Y:S02]  /*bb40*/  @!P3 LEA R14, P0, R7, R2.reuse, 0x1 ;  /* 0x00000002070eb211 */ /* 0x084fe400078008ff */
        /* <DEDUP_REMOVED lines=8> */
.L_x_221:
[----:B------:R-:W-:Y:S05]  /*bbd0*/  BSYNC B0 ;  /* 0x0000000000007941 */ /* 0x000fea0003800000 */
.L_x_211:
[----:B------:R-:W-:Y:S02]  /*bbe0*/  ULDC UR4, c[0x0][0xc3c] ;  /* 0x00030f0000047ab9 */ /* 0x000fe40000000800 */
[----:B------:R-:W-:-:S06]  /*bbf0*/  UISETP.GE.AND UP0, UPT, UR7, UR4, UPT ;  /* 0x000000040700728c */ /* 0x000fcc000bf06270 */
[----:B------:R-:W-:-:S13]  /*bc00*/  PLOP3.LUT P0, PT, PT, PT, UP0, 0x80, 0x0 ;  /* 0x000000000000781c */ /* 0x000fda0003f0f008 */
[----:B------:R-:W-:Y:S05]  /*bc10*/  @!P0 BRA `(.L_x_233) ;  /* 0xffffff5000f48947 */ /* 0x000fea000383ffff */
[----:B------:R-:W-:Y:S05]  /*bc20*/  EXIT ;  /* 0x000000000000794d */ /* 0x000fea0003800000 */
.L_x_182:
[----:B------:R-:W-:-:S08]  /*bc30*/  NOP ;  /* 0x0000000000007918 */ /* 0x000fd00000000000 */
[----:B0-----:R-:W0:-:S00]  /*bc40*/  USETMAXREG.DEALLOC.CTAPOOL 0x28 ;  /* 0x00000028000079c8 */ /* 0x001e0000080e0500 */
[----:B0-----:R-:W-:Y:S01]  /*bc50*/  LOP3.LUT R2, R2, 0x3, RZ, 0xc0, !PT ;  /* 0x0000000302027812 */ /* 0x001fe200078ec0ff */
[----:B------:R-:W-:Y:S01]  /*bc60*/  IMAD.MOV.U32 R6, RZ, RZ, RZ ;  /* 0x000000ffff067224 */ /* 0x000fe200078e00ff */
[----:B------:R-:W-:-:S04]  /*bc70*/  LOP3.LUT R23, R23, 0xffffff7f, RZ, 0xc0, !PT ;  /* 0xffffff7f17177812 */ /* 0x000fc800078ec0ff */
[----:B------:R-:W0:Y:S02]  /*bc80*/  SHFL.IDX PT, R2, R2, RZ, 0x1f ;  /* 0x00001fff02027589 */ /* 0x000e2400000e0000 */
[----:B0-----:R-:W-:-:S13]  /*bc90*/  ISETP.NE.AND P0, PT, R2, RZ, PT ;  /* 0x000000ff0200720c */ /* 0x001fda0003f05270 */
[----:B------:R-:W-:Y:S01]  /*bca0*/  @P0 LOP3.LUT R23, R23, 0x80, RZ, 0xfc, !PT ;  /* 0x0000008017170812 */ /* 0x000fe200078efcff */
[----:B------:R-:W-:Y:S06]  /*bcb0*/  @!P0 BRA `(.L_x_234) ;  /* 0x00000000001c8947 */ /* 0x000fec0003800000 */
[----:B------:R-:W0:Y:S08]  /*bcc0*/  S2UR UR5, SR_CgaCtaId ;  /* 0x00000000000579c3 */ /* 0x000e300000008800 */
[----:B------:R-:W-:Y:S06]  /*bcd0*/  BAR.SYNC.DEFER_BLOCKING 0x5, 0x180 ;  /* 0x0146000000007b1d */ /* 0x000fec0000010000 */
[----:B------:R-:W-:-:S02]  /*bce0*/  UMOV UR4, 0x400 ;  /* 0x0000040000047882 */ /* 0x000fc40000000000 */
[----:B0-----:R-:W-:-:S09]  /*bcf0*/  ULEA UR4, UR5, UR4, 0x18 ;  /* 0x0000000405047291 */ /* 0x001fd2000f8ec03f */
[----:B------:R-:W0:Y:S01]  /*bd00*/  LDS.128 R16, [UR4+0x308d0] ;  /* 0x0308d004ff107984 */ /* 0x000e220008000c00 */
[----:B------:R-:W-:Y:S06]  /*bd10*/  BAR.ARV 0x4, 0x180 ;  /* 0x0106000000007b1d */ /* 0x000fec0000002000 */
[----:B------:R-:W-:Y:S05]  /*bd20*/  BRA `(.L_x_235) ;  /* 0x0000000800947947 */ /* 0x000fea0003800000 */
.L_x_234:
[----:B------:R-:W-:Y:S01]  /*bd30*/  LOP3.LUT R7, R0, 0x1f, RZ, 0xc0, !PT ;  /* 0x0000001f00077812 */ /* 0x000fe200078ec0ff */
[----:B------:R-:W-:Y:S01]  /*bd40*/  ULDC UR4, c[0x0][0xc3c] ;  /* 0x00030f0000047ab9 */ /* 0x000fe20000000800 */
[----:B------:R-:W-:Y:S01]  /*bd50*/  IMAD.MOV.U32 R9, RZ, RZ, RZ ;  /* 0x000000ffff097224 */ /* 0x000fe200078e00ff */
[----:B------:R-:W0:Y:S01]  /*bd60*/  S2UR UR6, SR_CTAID.X ;  /* 0x00000000000679c3 */ /* 0x000e220000002500 */
[----:B------:R-:W-:Y:S01]  /*bd70*/  ISETP.NE.AND P0, PT, R7, 0x1f, PT ;  /* 0x0000001f0700780c */ /* 0x000fe20003f05270 */
[----:B------:R-:W-:-:S03]  /*bd80*/  ULDC UR5, c[0x0][0xc38] ;  /* 0x00030e0000057ab9 */ /* 0x000fc60000000800 */
[----:B------:R-:W-:-:S13]  /*bd90*/  ISETP.GE.OR P1, PT, R7, UR4, !P0 ;  /* 0x0000000407007c0c */ /* 0x000fda000c726670 */
[----:B------:R-:W1:Y:S08]  /*bda0*/  @!P1 LDC.64 R4, c[0x0][0xc80] ;  /* 0x00032000ff049b82 */ /* 0x000e700000000a00 */
[----:B------:R-:W2:Y:S01]  /*bdb0*/  @!P1 LDC.64 R2, c[0x0][0xc78] ;  /* 0x00031e00ff029b82 */ /* 0x000ea20000000a00 */
[----:B-1----:R-:W-:-:S05]  /*bdc0*/  @!P1 IMAD.WIDE.U32 R4, R7, 0x4, R4 ;  /* 0x0000000407049825 */ /* 0x002fca00078e0004 */
[----:B------:R-:W3:Y:S01]  /*bdd0*/  @!P1 LDG.E R6, desc[UR36][R4.64] ;  /* 0x0000002404069981 */ /* 0x000ee2000c1e1900 */
[----:B--2---:R-:W-:-:S05]  /*bde0*/  @!P1 IMAD.WIDE.U32 R2, R7, 0x4, R2 ;  /* 0x0000000407029825 */ /* 0x004fca00078e0002 */
[----:B------:R-:W3:Y:S01]  /*bdf0*/  @!P1 LDG.E R9, desc[UR36][R2.64] ;  /* 0x0000002402099981 */ /* 0x000ee2000c1e1900 */
[C---:B------:R-:W-:Y:S02]  /*be00*/  ISETP.NE.AND P1, PT, R7.reuse, RZ, PT ;  /* 0x000000ff0700720c */ /* 0x040fe40003f25270 */
[C---:B------:R-:W-:Y:S02]  /*be10*/  ISETP.GE.U32.AND P2, PT, R7.reuse, 0x2, PT ;  /* 0x000000020700780c */ /* 0x040fe40003f46070 */
[C---:B------:R-:W-:Y:S02]  /*be20*/  ISETP.GE.U32.AND P3, PT, R7.reuse, 0x4, PT ;  /* 0x000000040700780c */ /* 0x040fe40003f66070 */
[C---:B------:R-:W-:Y:S02]  /*be30*/  ISETP.GE.U32.AND P4, PT, R7.reuse, 0x8, PT ;  /* 0x000000080700780c */ /* 0x040fe40003f86070 */
[----:B------:R-:W-:Y:S01]  /*be40*/  ISETP.GE.U32.AND P5, PT, R7, 0x10, PT ;  /* 0x000000100700780c */ /* 0x000fe20003fa6070 */
[----:B------:R-:W-:Y:S01]  /*be50*/  UMOV UR4, URZ ;  /* 0x0000003f00047c82 */ /* 0x000fe20008000000 */
[----:B---3--:R-:W-:-:S05]  /*be60*/  IMAD R8, R6, R9, RZ ;  /* 0x0000000906087224 */ /* 0x008fca00078e02ff */
[----:B------:R-:W1:Y:S02]  /*be70*/  SHFL.UP PT, R10, R8, 0x1, RZ ;  /* 0x04200000080a7989 */ /* 0x000e6400000e00ff */
[----:B-1----:R-:W-:-:S05]  /*be80*/  SEL R11, R10, RZ, P1 ;  /* 0x000000ff0a0b7207 */ /* 0x002fca0000800000 */
[----:B------:R-:W-:-:S05]  /*be90*/  IMAD.IADD R11, R8, 0x1, R11 ;  /* 0x00000001080b7824 */ /* 0x000fca00078e020b */
        /* <DEDUP_REMOVED lines=10> */
[----:B-1----:R-:W-:-:S04]  /*bf40*/  SEL R5, R4, RZ, P5 ;  /* 0x000000ff04057207 */ /* 0x002fc80002800000 */
[----:B------:R-:W-:-:S05]  /*bf50*/  IADD3 R5, R2, R5, RZ ;  /* 0x0000000502057210 */ /* 0x000fca0007ffe0ff */
[----:B------:R-:W1:Y:S02]  /*bf60*/  SHFL.IDX PT, R8, R5, 0x1f, 0x1f ;  /* 0x03e01f0005087f89 */ /* 0x000e6400000e0000 */
[----:B-1----:R-:W-:-:S05]  /*bf70*/  IMAD R8, R8, UR5, RZ ;  /* 0x0000000508087c24 */ /* 0x002fca000f8e02ff */
[----:B0-----:R-:W-:Y:S01]  /*bf80*/  ISETP.GT.AND P6, PT, R8, UR6, PT ;  /* 0x0000000608007c0c */ /* 0x001fe2000bfc4270 */
[----:B------:R-:W-:-:S12]  /*bf90*/  IMAD.MOV.U32 R3, RZ, RZ, R8 ;  /* 0x000000ffff037224 */ /* 0x000fd800078e0008 */
[----:B------:R-:W-:Y:S05]  /*bfa0*/  @P6 BRA `(.L_x_236) ;  /* 0x0000000000986947 */ /* 0x000fea0003800000 */
[----:B------:R-:W-:Y:S01]  /*bfb0*/  IMAD.MOV.U32 R8, RZ, RZ, R3 ;  /* 0x000000ffff087224 */ /* 0x000fe200078e0003 */
[----:B------:R-:W-:Y:S01]  /*bfc0*/  UMOV UR4, URZ ;  /* 0x0000003f00047c82 */ /* 0x000fe20008000000 */
[----:B------:R-:W-:-:S05]  /*bfd0*/  ULDC UR5, c[0x0][0xc38] ;  /* 0x00030e0000057ab9 */ /* 0x000fca0000000800 */
.L_x_238:
[----:B------:R-:W0:Y:S01]  /*bfe0*/  LDC R2, c[0x0][0xc3c] ;  /* 0x00030f00ff027b82 */ /* 0x000e220000000800 */
[----:B------:R-:W-:-:S06]  /*bff0*/  UIADD3 UR4, UR4, 0x1f, URZ ;  /* 0x0000001f04047890 */ /* 0x000fcc000fffe03f */
[----:B0-----:R-:W-:-:S13]  /*c000*/  ISETP.LE.AND P6, PT, R2, UR4, PT ;  /* 0x0000000402007c0c */ /* 0x001fda000bfc3270 */
[----:B------:R-:W-:Y:S05]  /*c010*/  @P6 BRA `(.L_x_237) ;  /* 0x0000000400ac6947 */ /* 0x000fea0003800000 */
[----:B------:R-:W-:Y:S02]  /*c020*/  VIADD R9, R7, UR4 ;  /* 0x0000000407097c36 */ /* 0x000fe40008000000 */
[----:B------:R-:W-:-:S03]  /*c030*/  IMAD.MOV.U32 R6, RZ, RZ, RZ ;  /* 0x000000ffff067224 */ /* 0x000fc600078e00ff */
[----:B------:R-:W-:-:S13]  /*c040*/  ISETP.GE.OR P6, PT, R9, R2, !P0 ;  /* 0x000000020900720c */ /* 0x000fda00047c6670 */
[----:B------:R-:W0:Y:S08]  /*c050*/  @!P6 LDC.64 R4, c[0x0][0xc80] ;  /* 0x00032000ff04eb82 */ /* 0x000e300000000a00 */
[----:B------:R-:W1:Y:S01]  /*c060*/  @!P6 LDC.64 R2, c[0x0][0xc78] ;  /* 0x00031e00ff02eb82 */ /* 0x000e620000000a00 */
[----:B0-----:R-:W-:-:S05]  /*c070*/  @!P6 IMAD.WIDE R4, R9, 0x4, R4 ;  /* 0x000000040904e825 */ /* 0x001fca00078e0204 */
[----:B------:R-:W2:Y:S01]  /*c080*/  @!P6 LDG.E R6, desc[UR36][R4.64] ;  /* 0x000000240406e981 */ /* 0x000ea2000c1e1900 */
[----:B-1----:R-:W-:-:S04]  /*c090*/  @!P6 IMAD.WIDE R2, R9, 0x4, R2 ;  /* 0x000000040902e825 */ /* 0x002fc800078e0202 */
[----:B------:R-:W-:-:S06]  /*c0a0*/  IMAD.MOV.U32 R9, RZ, RZ, RZ ;  /* 0x000000ffff097224 */ /* 0x000fcc00078e00ff */
[----:B------:R-:W2:Y:S02]  /*c0b0*/  @!P6 LDG.E R9, desc[UR36][R2.64] ;  /* 0x000000240209e981 */ /* 0x000ea4000c1e1900 */
[----:B--2---:R-:W-:-:S05]  /*c0c0*/  IMAD R13, R6, R9, RZ ;  /* 0x00000009060d7224 */ /* 0x004fca00078e02ff */
[----:B------:R-:W0:Y:S02]  /*c0d0*/  SHFL.UP PT, R10, R13, 0x1, RZ ;  /* 0x042000000d0a7989 */ /* 0x000e2400000e00ff */
[----:B0-----:R-:W-:-:S05]  /*c0e0*/  SEL R10, R10, RZ, P1 ;  /* 0x000000ff0a0a7207 */ /* 0x001fca0000800000 */
[----:B------:R-:W-:-:S05]  /*c0f0*/  IMAD.IADD R10, R13, 0x1, R10 ;  /* 0x000000010d0a7824 */ /* 0x000fca00078e020a */
[----:B------:R-:W0:Y:S02]  /*c100*/  SHFL.UP PT, R11, R10, 0x2, RZ ;  /* 0x044000000a0b7989 */ /* 0x000e2400000e00ff */
[----:B0-----:R-:W-:-:S05]  /*c110*/  SEL R11, R11, RZ, P2 ;  /* 0x000000ff0b0b7207 */ /* 0x001fca0001000000 */
[----:B------:R-:W-:-:S05]  /*c120*/  IMAD.IADD R11, R10, 0x1, R11 ;  /* 0x000000010a0b7824 */ /* 0x000fca00078e020b */
[----:B------:R-:W0:Y:S02]  /*c130*/  SHFL.UP PT, R12, R11, 0x4, RZ ;  /* 0x048000000b0c7989 */ /* 0x000e2400000e00ff */
[----:B0-----:R-:W-:-:S05]  /*c140*/  SEL R12, R12, RZ, P3 ;  /* 0x000000ff0c0c7207 */ /* 0x001fca0001800000 */
[----:B------:R-:W-:-:S05]  /*c150*/  IMAD.IADD R12, R11, 0x1, R12 ;  /* 0x000000010b0c7824 */ /* 0x000fca00078e020c */
[----:B------:R-:W0:Y:S02]  /*c160*/  SHFL.UP PT, R2, R12, 0x8, RZ ;  /* 0x050000000c027989 */ /* 0x000e2400000e00ff */
[----:B0-----:R-:W-:-:S04]  /*c170*/  SEL R3, R2, RZ, P4 ;  /* 0x000000ff02037207 */ /* 0x001fc80002000000 */
[----:B------:R-:W-:-:S05]  /*c180*/  IADD3 R3, R12, R3, RZ ;  /* 0x000000030c037210 */ /* 0x000fca0007ffe0ff */
[----:B------:R-:W0:Y:S02]  /*c190*/  SHFL.UP PT, R2, R3, 0x10, RZ ;  /* 0x0600000003027989 */ /* 0x000e2400000e00ff */
[----:B0-----:R-:W-:-:S05]  /*c1a0*/  SEL R2, R2, RZ, P5 ;  /* 0x000000ff02027207 */ /* 0x001fca0002800000 */
[----:B------:R-:W-:-:S05]  /*c1b0*/  IMAD.IADD R5, R3, 0x1, R2 ;  /* 0x0000000103057824 */ /* 0x000fca00078e0202 */
[----:B------:R-:W0:Y:S02]  /*c1c0*/  SHFL.IDX PT, R2, R5, 0x1f, 0x1f ;  /* 0x03e01f0005027f89 */ /* 0x000e2400000e0000 */
[----:B0-----:R-:W-:-:S04]  /*c1d0*/  IMAD R3, R2, UR5, RZ ;  /* 0x0000000502037c24 */ /* 0x001fc8000f8e02ff */
[----:B------:R-:W-:-:S05]  /*c1e0*/  IMAD.IADD R8, R3, 0x1, R8 ;  /* 0x0000000103087824 */ /* 0x000fca00078e0208 */
[----:B------:R-:W-:-:S13]  /*c1f0*/  ISETP.GT.AND P6, PT, R8, UR6, PT ;  /* 0x0000000608007c0c */ /* 0x000fda000bfc4270 */
[----:B------:R-:W-:Y:S05]  /*c200*/  @!P6 BRA `(.L_x_238) ;  /* 0xfffffffc0074e947 */ /* 0x000fea000383ffff */
.L_x_236:
[----:B------:R-:W-:Y:S02]  /*c210*/  IMAD.IADD R11, R8, 0x1, -R3 ;  /* 0x00000001080b7824 */ /* 0x000fe400078e0a03 */
[----:B------:R-:W-:Y:S02]  /*c220*/  IMAD.MOV.U32 R16, RZ, RZ, RZ ;  /* 0x000000ffff107224 */ /* 0x000fe400078e00ff */
[----:B------:R-:W-:-:S05]  /*c230*/  IMAD R2, R5, UR5, R11 ;  /* 0x0000000505027c24 */ /* 0x000fca000f8e020b */
[----:B------:R-:W-:-:S13]  /*c240*/  ISETP.GT.AND P0, PT, R2, UR6, PT ;  /* 0x0000000602007c0c */ /* 0x000fda000bf04270 */
[----:B------:R-:W-:-:S04]  /*c250*/  VOTE.ANY R8, PT, !P0 ;  /* 0x0000000000087806 */ /* 0x000fc800040e0100 */
[----:B------:R-:W0:Y:S01]  /*c260*/  POPC R19, R8 ;  /* 0x0000000800137309 */ /* 0x000e220000000000 */
[----:B------:R-:W-:Y:S01]  /*c270*/  ISETP.NE.AND P0, PT, R8, RZ, PT ;  /* 0x000000ff0800720c */ /* 0x000fe20003f05270 */
[----:B0-----:R-:W0:Y:S04]  /*c280*/  SHFL.IDX PT, R6, R6, R19, 0x1f ;  /* 0x00001f1306067589 */ /* 0x001e2800000e0000 */
[----:B------:R1:W2:Y:S01]  /*c290*/  SHFL.IDX PT, R9, R9, R19, 0x1f ;  /* 0x00001f1309097589 */ /* 0x0002a200000e0000 */
[----:B0-----:R-:W-:-:S04]  /*c2a0*/  IABS R4, R6 ;  /* 0x0000000600047213 */ /* 0x001fc80000000000 */
[----:B------:R-:W0:Y:S08]  /*c2b0*/  I2F.RP R10, R4 ;  /* 0x00000004000a7306 */ /* 0x000e300000209400 */
[----:B0-----:R-:W0:Y:S02]  /*c2c0*/  MUFU.RCP R10, R10 ;  /* 0x0000000a000a7308 */ /* 0x001e240000001000 */
[----:B0-----:R-:W-:-:S06]  /*c2d0*/  VIADD R2, R10, 0xffffffe ;  /* 0x0ffffffe0a027836 */ /* 0x001fcc0000000000 */
[----:B------:R-:W0:Y:S02]  /*c2e0*/  F2I.FTZ.U32.TRUNC.NTZ R3, R2 ;  /* 0x0000000200037305 */ /* 0x000e24000021f000 */
[----:B0-----:R-:W-:Y:S01]  /*c2f0*/  IMAD.MOV R12, RZ, RZ, -R3 ;  /* 0x000000ffff0c7224 */ /* 0x001fe200078e0a03 */
[----:B-12---:R-:W-:Y:S06]  /*c300*/  @!P0 BRA `(.L_x_239) ;  /* 0x0000000000088947 */ /* 0x006fec0003800000 */
[----:B------:R-:W-:-:S06]  /*c310*/  VIADD R16, R19, 0xffffffff ;  /* 0xffffffff13107836 */ /* 0x000fcc0000000000 */
[----:B------:R0:W1:Y:S02]  /*c320*/  SHFL.IDX PT, R16, R5, R16, 0x1f ;  /* 0x00001f1005107589 */ /* 0x00006400000e0000 */
.L_x_239:
[----:B-1----:R-:W-:Y:S01]  /*c330*/  IMAD R16, R16, UR5, R11 ;  /* 0x0000000510107c24 */ /* 0x002fe2000f8e020b */
[----:B------:R-:W-:Y:S01]  /*c340*/  MOV R2, RZ ;  /* 0x000000ff00027202 */ /* 0x000fe20000000f00 */
[----:B------:R-:W-:Y:S01]  /*c350*/  IMAD.MOV.U32 R11, RZ, RZ, R12 ;  /* 0x000000ffff0b7224 */ /* 0x000fe200078e000c */
[----:B0-----:R-:W-:Y:S01]  /*c360*/  IABS R5, R9 ;  /* 0x0000000900057213 */ /* 0x001fe20000000000 */
[----:B------:R-:W-:Y:S01]  /*c370*/  VIADD R19, R19, UR4 ;  /* 0x0000000413137c36 */ /* 0x000fe20008000000 */
[----:B------:R-:W-:Y:S01]  /*c380*/  IADD3 R17, -R16, UR6, RZ ;  /* 0x0000000610117c10 */ /* 0x000fe2000fffe1ff */
[----:B------:R-:W-:Y:S01]  /*c390*/  IMAD R11, R11, R4, RZ ;  /* 0x000000040b0b7224 */ /* 0x000fe200078e02ff */
[----:B------:R-:W-:Y:S01]  /*c3a0*/  IABS R12, R6 ;  /* 0x00000006000c7213 */ /* 0x000fe20000000000 */
[----:B------:R-:W0:Y:S01]  /*c3b0*/  I2F.RP R8, R5 ;  /* 0x0000000500087306 */ /* 0x000e220000209400 */
[----:B------:R-:W-:Y:S01]  /*c3c0*/  IABS R10, R17 ;  /* 0x00000011000a7213 */ /* 0x000fe20000000000 */
[----:B------:R-:W-:-:S04]  /*c3d0*/  IMAD.HI.U32 R2, R3, R11, R2 ;  /* 0x0000000b03027227 */ /* 0x000fc800078e0002 */
[----:B------:R-:W-:Y:S02]  /*c3e0*/  IMAD.MOV R12, RZ, RZ, -R12 ;  /* 0x000000ffff0c7224 */ /* 0x000fe400078e0a0c */
[----:B------:R-:W-:Y:S02]  /*c3f0*/  IMAD.MOV.U32 R3, RZ, RZ, R10 ;  /* 0x000000ffff037224 */ /* 0x000fe400078e000a */
[----:B------:R-:W-:Y:S02]  /*c400*/  IMAD.MOV.U32 R10, RZ, RZ, R12 ;  /* 0x000000ffff0a7224 */ /* 0x000fe400078e000c */
[----:B------:R-:W-:Y:S01]  /*c410*/  IMAD.HI.U32 R2, R2, R3, RZ ;  /* 0x0000000302027227 */ /* 0x000fe200078e00ff */
[----:B0-----:R-:W0:Y:S03]  /*c420*/  MUFU.RCP R8, R8 ;  /* 0x0000000800087308 */ /* 0x001e260000001000 */
[----:B------:R-:W-:-:S05]  /*c430*/  IMAD R3, R2, R10, R3 ;  /* 0x0000000a02037224 */ /* 0x000fca00078e0203 */
[----:B------:R-:W-:Y:S01]  /*c440*/  ISETP.GT.U32.AND P1, PT, R4, R3, PT ;  /* 0x000000030400720c */ /* 0x000fe20003f24070 */
[----:B0-----:R-:W-:-:S12]  /*c450*/  VIADD R10, R8, 0xffffffe ;  /* 0x0ffffffe080a7836 */ /* 0x001fd80000000000 */
[----:B------:R-:W-:Y:S02]  /*c460*/  @!P1 IMAD.IADD R3, R3, 0x1, -R4 ;  /* 0x0000000103039824 */ /* 0x000fe400078e0a04 */
[----:B------:R-:W-:Y:S01]  /*c470*/  @!P1 VIADD R2, R2, 0x1 ;  /* 0x0000000102029836 */ /* 0x000fe20000000000 */
[----:B------:R-:W-:Y:S02]  /*c480*/  ISETP.NE.AND P1, PT, R6, RZ, PT ;  /* 0x000000ff0600720c */ /* 0x000fe40003f25270 */
[----:B------:R-:W-:Y:S02]  /*c490*/  ISETP.GE.U32.AND P0, PT, R3, R4, PT ;  /* 0x000000040300720c */ /* 0x000fe40003f06070 */
[----:B------:R0:W1:Y:S01]  /*c4a0*/  F2I.FTZ.U32.TRUNC.NTZ R3, R10 ;  /* 0x0000000a00037305 */ /* 0x000062000021f000 */
[----:B------:R-:W-:-:S04]  /*c4b0*/  LOP3.LUT R4, R17, R6, RZ, 0x3c, !PT ;  /* 0x0000000611047212 */ /* 0x000fc800078e3cff */
[----:B------:R-:W-:Y:S02]  /*c4c0*/  ISETP.GE.AND P2, PT, R4, RZ, PT ;  /* 0x000000ff0400720c */ /* 0x000fe40003f46270 */
[----:B0-----:R-:W-:-:S04]  /*c4d0*/  IABS R10, R9 ;  /* 0x00000009000a7213 */ /* 0x001fc80000000000 */
[----:B------:R-:W-:Y:S02]  /*c4e0*/  @P0 VIADD R2, R2, 0x1 ;  /* 0x0000000102020836 */ /* 0x000fe40000000000 */
[----:B------:R-:W-:Y:S02]  /*c4f0*/  IMAD.MOV R10, RZ, RZ, -R10 ;  /* 0x000000ffff0a7224 */ /* 0x000fe400078e0a0a */
[----:B------:R-:W-:Y:S01]  /*c500*/  IMAD.MOV.U32 R8, RZ, RZ, R2 ;  /* 0x000000ffff087224 */ /* 0x000fe200078e0002 */
[----:B-1----:R-:W-:-:S03]  /*c510*/  IADD3 R2, RZ, -R3, RZ ;  /* 0x80000003ff027210 */ /* 0x002fc60007ffe0ff */
[----:B------:R-:W-:Y:S01]  /*c520*/  @!P2 IMAD.MOV R8, RZ, RZ, -R8 ;  /* 0x000000ffff08a224 */ /* 0x000fe200078e0a08 */
[----:B------:R-:W-:Y:S01]  /*c530*/  @!P1 LOP3.LUT R8, RZ, R6, RZ, 0x33, !PT ;  /* 0x00000006ff089212 */ /* 0x000fe200078e33ff */
[----:B------:R-:W-:Y:S02]  /*c540*/  IMAD R11, R2, R5, RZ ;  /* 0x00000005020b7224 */ /* 0x000fe400078e02ff */
[----:B------:R-:W-:Y:S01]  /*c550*/  IMAD.MOV.U32 R2, RZ, RZ, RZ ;  /* 0x000000ffff027224 */ /* 0x000fe200078e00ff */
[-C--:B------:R-:W-:Y:S01]  /*c560*/  IABS R4, R8.reuse ;  /* 0x0000000800047213 */ /* 0x080fe20000000000 */
[----:B------:R-:W-:Y:S02]  /*c570*/  IMAD R6, R6, R8, RZ ;  /* 0x0000000806067224 */ /* 0x000fe400078e02ff */
[----:B------:R-:W-:-:S04]  /*c580*/  IMAD.HI.U32 R2, R3, R11, R2 ;  /* 0x0000000b03027227 */ /* 0x000fc800078e0002 */
[----:B------:R-:W-:Y:S02]  /*c590*/  IMAD.MOV.U32 R3, RZ, RZ, R4 ;  /* 0x000000ffff037224 */ /* 0x000fe400078e0004 */
[----:B------:R-:W-:Y:S02]  /*c5a0*/  IMAD.MOV.U32 R4, RZ, RZ, R10 ;  /* 0x000000ffff047224 */ /* 0x000fe400078e000a */
[----:B------:R-:W-:-:S04]  /*c5b0*/  IMAD.HI.U32 R2, R2, R3, RZ ;  /* 0x0000000302027227 */ /* 0x000fc800078e00ff */
[----:B------:R-:W-:Y:S01]  /*c5c0*/  IMAD R4, R2, R4, R3 ;  /* 0x0000000402047224 */ /* 0x000fe200078e0203 */
[----:B------:R-:W-:Y:S01]  /*c5d0*/  LOP3.LUT R3, R8, R9, RZ, 0x3c, !PT ;  /* 0x0000000908037212 */ /* 0x000fe200078e3cff */
[----:B------:R-:W-:-:S03]  /*c5e0*/  IMAD.IADD R17, R17, 0x1, -R6 ;  /* 0x0000000111117824 */ /* 0x000fc600078e0a06 */
[----:B------:R-:W-:Y:S02]  /*c5f0*/  ISETP.GT.U32.AND P1, PT, R5, R4, PT ;  /* 0x000000040500720c */ /* 0x000fe40003f24070 */
[----:B------:R-:W-:-:S11]  /*c600*/  ISETP.GE.AND P2, PT, R3, RZ, PT ;  /* 0x000000ff0300720c */ /* 0x000fd60003f46270 */
[----:B------:R-:W-:Y:S02]  /*c610*/  @!P1 IMAD.IADD R4, R4, 0x1, -R5 ;  /* 0x0000000104049824 */ /* 0x000fe400078e0a05 */
[----:B------:R-:W-:Y:S01]  /*c620*/  @!P1 VIADD R2, R2, 0x1 ;  /* 0x0000000102029836 */ /* 0x000fe20000000000 */
[----:B------:R-:W-:Y:S02]  /*c630*/  ISETP.NE.AND P1, PT, R9, RZ, PT ;  /* 0x000000ff0900720c */ /* 0x000fe40003f25270 */
[----:B------:R-:W-:-:S13]  /*c640*/  ISETP.GE.U32.AND P0, PT, R4, R5, PT ;  /* 0x000000050400720c */ /* 0x000fda0003f06070 */
[----:B------:R-:W-:-:S05]  /*c650*/  @P0 VIADD R2, R2, 0x1 ;  /* 0x0000000102020836 */ /* 0x000fca0000000000 */
[----:B------:R-:W-:Y:S02]  /*c660*/  @!P2 IADD3 R2, -R2, RZ, RZ ;  /* 0x000000ff0202a210 */ /* 0x000fe40007ffe1ff */
[----:B------:R-:W-:-:S05]  /*c670*/  @!P1 LOP3.LUT R2, RZ, R9, RZ, 0x33, !PT ;  /* 0x00000009ff029212 */ /* 0x000fca00078e33ff */
[----:B------:R-:W-:-:S04]  /*c680*/  IMAD.MOV R18, RZ, RZ, -R2 ;  /* 0x000000ffff127224 */ /* 0x000fc800078e0a02 */
[C---:B------:R-:W-:Y:S02]  /*c690*/  IMAD R18, R9.reuse, R18, R8 ;  /* 0x0000001209127224 */ /* 0x040fe400078e0208 */
[----:B------:R-:W-:-:S04]  /*c6a0*/  IMAD R9, R9, 0x1000000, R2 ;  /* 0x0100000009097824 */ /* 0x000fc800078e0202 */
[----:B------:R-:W-:Y:S01]  /*c6b0*/  IMAD R18, R18, 0x10000, R9 ;  /* 0x0001000012127824 */ /* 0x000fe200078e0209 */
[----:B------:R-:W-:Y:S06]  /*c6c0*/  BRA `(.L_x_240) ;  /* 0x0000000000147947 */ /* 0x000fec0003800000 */
.L_x_237:
[----:B------:R-:W-:Y:S01]  /*c6d0*/  ULDC UR4, c[0x0][0xc3c] ;  /* 0x00030f0000047ab9 */ /* 0x000fe20000000800 */
[----:B------:R-:W-:Y:S01]  /*c6e0*/  IMAD.MOV.U32 R17, RZ, RZ, RZ ;  /* 0x000000ffff117224 */ /* 0x000fe200078e00ff */
[----:B------:R-:W-:Y:S01]  /*c6f0*/  MOV R19, UR4 ;  /* 0x0000000400137c02 */ /* 0x000fe20008000f00 */
[----:B------:R-:W-:Y:S02]  /*c700*/  IMAD.U32 R16, RZ, RZ, UR6 ;  /* 0x00000006ff107e24 */ /* 0x000fe4000f8e00ff */
[----:B------:R-:W-:-:S07]  /*c710*/  IMAD.MOV.U32 R18, RZ, RZ, RZ ;  /* 0x000000ffff127224 */ /* 0x000fce00078e00ff */
.L_x_240:
[----:B------:R-:W-:-:S13]  /*c720*/  ISETP.NE.AND P0, PT, R7, RZ, PT ;  /* 0x000000ff0700720c */ /* 0x000fda0003f05270 */
[----:B------:R-:W0:Y:S01]  /*c730*/  @!P0 S2R R3, SR_CgaCtaId ;  /* 0x0000000000038919 */ /* 0x000e220000008800 */
[----:B------:R-:W-:-:S04]  /*c740*/  @!P0 MOV R2, 0x400 ;  /* 0x0000040000028802 */ /* 0x000fc80000000f00 */
[----:B0-----:R-:W-:-:S05]  /*c750*/  @!P0 LEA R2, R3, R2, 0x18 ;  /* 0x0000000203028211 */ /* 0x001fca00078ec0ff */
[----:B------:R1:W-:Y:S01]  /*c760*/  @!P0 STS.128 [R2+0x308d0], R16 ;  /* 0x0308d01002008388 */ /* 0x0003e20000000c00 */
[----:B------:R-:W-:Y:S06]  /*c770*/  BAR.ARV 0x5, 0x180 ;  /* 0x0146000000007b1d */ /* 0x000fec0000002000 */
.L_x_235:
[----:B------:R2:W-:Y:S01]  /*c780*/  STL [R1+0x20], RZ ;  /* 0x000020ff01007387 */ /* 0x0005e20000100800 */
[----:B------:R-:W-:Y:S01]  /*c790*/  ULDC UR4, c[0x0][0xc3c] ;  /* 0x00030f0000047ab9 */ /* 0x000fe20000000800 */
[----:B------:R-:W-:Y:S01]  /*c7a0*/  IMAD.MOV.U32 R28, RZ, RZ, 0x1 ;  /* 0x00000001ff1c7424 */ /* 0x000fe200078e00ff */
[----:B0-----:R-:W-:Y:S01]  /*c7b0*/  ISETP.GE.AND P0, PT, R19, UR4, PT ;  /* 0x0000000413007c0c */ /* 0x001fe2000bf06270 */
[----:B------:R-:W-:-:S12]  /*c7c0*/  IMAD.MOV.U32 R27, RZ, RZ, RZ ;  /* 0x000000ffff1b7224 */ /* 0x000fd800078e00ff */
[----:B--2---:R-:W-:Y:S05]  /*c7d0*/  @P0 BRA `(.L_x_241) ;  /* 0x0000004800c40947 */ /* 0x004fea0003800000 */
[----:B-1----:R-:W2:Y:S01]  /*c7e0*/  LDL R2, [R1+0x2c] ;  /* 0x00002c0001027983 */ /* 0x002ea20000100800 */
[----:B------:R-:W0:Y:S01]  /*c7f0*/  S2UR UR5, SR_CgaCtaId ;  /* 0x00000000000579c3 */ /* 0x000e220000008800 */
[----:B------:R-:W-:Y:S01]  /*c800*/  IMAD.SHL.U32 R31, R0, 0x8, RZ ;  /* 0x00000008001f7824 */ /* 0x000fe200078e00ff */
[----:B------:R-:W-:Y:S01]  /*c810*/  BSSY B8, `(.L_x_241) ;  /* 0x00004ad000087945 */ /* 0x000fe20003800000 */
[----:B------:R1:W-:Y:S01]  /*c820*/  STL [R1+0x20], RZ ;  /* 0x000020ff01007387 */ /* 0x0003e20000100800 */
[----:B------:R-:W-:Y:S01]  /*c830*/  IMAD.MOV.U32 R28, RZ, RZ, 0x1 ;  /* 0x00000001ff1c7424 */ /* 0x000fe200078e00ff */
[----:B------:R-:W-:Y:S01]  /*c840*/  ULDC UR39, c[0x0][0xc] ;  /* 0x0000030000277ab9 */ /* 0x000fe20000000800 */
[----:B------:R-:W-:Y:S01]  /*c850*/  LOP3.LUT R3, R31, 0x1f8, RZ, 0xc0, !PT ;  /* 0x000001f81f037812 */ /* 0x000fe200078ec0ff */
[----:B------:R-:W-:-:S03]  /*c860*/  IMAD.MOV.U32 R27, RZ, RZ, RZ ;  /* 0x000000ffff1b7224 */ /* 0x000fc600078e00ff */
[----:B------:R-:W-:-:S04]  /*c870*/  LOP3.LUT R34, R3, 0x38, R0, 0x78, !PT ;  /* 0x0000003803227812 */ /* 0x000fc800078e7800 */
[----:B------:R-:W-:Y:S02]  /*c880*/  LOP3.LUT R34, R34, 0x200, R31, 0xf8, !PT ;  /* 0x0000020022227812 */ /* 0x000fe400078ef81f */
[----:B------:R-:W-:-:S04]  /*c890*/  LOP3.LUT R31, R31, 0x38, RZ, 0xc0, !PT ;  /* 0x000000381f1f7812 */ /* 0x000fc800078ec0ff */
[C---:B------:R-:W-:Y:S02]  /*c8a0*/  LOP3.LUT R33, R31.reuse, 0x40, RZ, 0xfc, !PT ;  /* 0x000000401f217812 */ /* 0x040fe400078efcff */
[----:B------:R-:W-:Y:S02]  /*c8b0*/  LOP3.LUT R32, R31, 0x80, RZ, 0xfc, !PT ;  /* 0x000000801f207812 */ /* 0x000fe400078efcff */
[----:B--2---:R-:W-:Y:S02]  /*c8c0*/  R2UR UR4, R2 ;  /* 0x00000000020472ca */ /* 0x004fe400000e0000 */
[C---:B------:R-:W-:Y:S01]  /*c8d0*/  LOP3.LUT R2, R0.reuse, 0x7f, RZ, 0xc0, !PT ;  /* 0x0000007f00027812 */ /* 0x040fe200078ec0ff */
[----:B------:R-:W-:-:S03]  /*c8e0*/  IMAD.SHL.U32 R0, R0, 0x10, RZ ;  /* 0x0000001000007824 */ /* 0x000fc600078e00ff */
[----:B------:R-:W-:-:S04]  /*c8f0*/  SHF.R.U32.HI R2, RZ, 0x3, R2 ;  /* 0x00000003ff027819 */ /* 0x000fc80000011602 */
[----:B------:R-:W-:-:S03]  /*c900*/  LOP3.LUT R0, R2, 0x70, R0, 0xf8, !PT ;  /* 0x0000007002007812 */ /* 0x000fc600078ef800 */
[----:B------:R-:W-:-:S03]  /*c910*/  ULOP3.LUT UR38, UR4, 0x2, URZ, 0xfc, !UPT ;  /* 0x0000000204267892 */ /* 0x000fc6000f8efc3f */
[----:B------:R-:W-:Y:S02]  /*c920*/  UMOV UR4, 0x400 ;  /* 0x0000040000047882 */ /* 0x000fe40000000000 */
[----:B0-----:R-:W-:-:S06]  /*c930*/  ULEA UR4, UR5, UR4, 0x18 ;  /* 0x0000000405047291 */ /* 0x001fcc000f8ec03f */
[----:B------:R-:W-:-:S04]  /*c940*/  IMAD.U32 R22, RZ, RZ, UR4 ;  /* 0x00000004ff167e24 */ /* 0x000fc8000f8e00ff */
[----:B-1----:R-:W-:-:S07]  /*c950*/  IMAD R36, R34, 0x2, R22 ;  /* 0x0000000222247824 */ /* 0x002fce00078e0216 */
.L_x_304:
[----:B0-----:R-:W0:Y:S02]  /*c960*/  LDC.64 R2, c[0x0][0xc88] ;  /* 0x00032200ff027b82 */ /* 0x001e240000000a00 */
[----:B0-----:R-:W-:-:S05]  /*c970*/  IMAD.WIDE R2, R19, 0x4, R2 ;  /* 0x0000000413027825 */ /* 0x001fca00078e0202 */
[----:B--2---:R-:W2:Y:S01]  /*c980*/  LDG.E R29, desc[UR36][R2.64] ;  /* 0x00000024021d7981 */ /* 0x004ea2000c1e1900 */
[----:B------:R-:W-:Y:S05]  /*c990*/  YIELD ;  /* 0x0000000000007946 */ /* 0x000fea0003800000 */
[----:B------:R-:W-:Y:S01]  /*c9a0*/  ULDC.64 UR4, c[0x0][0xa28] ;  /* 0x00028a0000047ab9 */ /* 0x000fe20000000a00 */
[----:B------:R-:W-:Y:S01]  /*c9b0*/  MOV R6, RZ ;  /* 0x000000ff00067202 */ /* 0x000fe20000000f00 */
[----:B------:R-:W-:Y:S01]  /*c9c0*/  ULDC.64 UR6, c[0x0][0xa18] ;  /* 0x0002860000067ab9 */ /* 0x000fe20000000a00 */
[----:B------:R-:W-:-:S04]  /*c9d0*/  ISETP.NE.U32.AND P0, PT, RZ, UR4, PT ;  /* 0x00000004ff007c0c */ /* 0x000fc8000bf05070 */
[----:B------:R-:W-:Y:S01]  /*c9e0*/  ISETP.NE.AND.EX P0, PT, RZ, UR5, PT, P0 ;  /* 0x00000005ff007c0c */ /* 0x000fe2000bf05300 */
[----:B------:R-:W-:Y:S01]  /*c9f0*/  IMAD.MOV.U32 R35, RZ, RZ, RZ ;  /* 0x000000ffff237224 */ /* 0x000fe200078e00ff */
[----:B--2---:R-:W-:-:S11]  /*ca00*/  SHF.R.S32.HI R0, RZ, 0x1f, R29 ;  /* 0x0000001fff007819 */ /* 0x004fd6000001141d */
[C---:B------:R-:W-:Y:S01]  /*ca10*/  @P0 LEA R2, P1, R29.reuse, UR4, 0x2 ;  /* 0x000000041d020c11 */ /* 0x040fe2000f8210ff */
[C---:B------:R-:W-:Y:S01]  /*ca20*/  IMAD.SHL.U32 R24, R29.reuse, 0x4, RZ ;  /* 0x000000041d187824 */ /* 0x040fe200078e00ff */
[C-C-:B------:R-:W-:Y:S01]  /*ca30*/  SHF.L.U64.HI R25, R29.reuse, 0x2, R0.reuse ;  /* 0x000000021d197819 */ /* 0x140fe20000010200 */
[----:B------:R0:W-:Y:S01]  /*ca40*/  STL [R1+0x10], R0 ;  /* 0x0000100001007387 */ /* 0x0001e20000100800 */
[----:B------:R-:W-:Y:S01]  /*ca50*/  @P0 LEA.HI.X R3, R29, UR5, R0, 0x2, P1 ;  /* 0x000000051d030c11 */ /* 0x000fe200088f1400 */
[----:B------:R-:W-:-:S04]  /*ca60*/  ULDC.64 UR4, c[0x0][0xa00] ;  /* 0x0002800000047ab9 */ /* 0x000fc80000000a00 */
[----:B------:R1:W2:Y:S01]  /*ca70*/  @P0 LDG.E R6, desc[UR36][R2.64] ;  /* 0x0000002402060981 */ /* 0x0002a2000c1e1900 */
[----:B------:R-:W-:Y:S02]  /*ca80*/  ISETP.NE.U32.AND P0, PT, RZ, UR4, PT ;  /* 0x00000004ff007c0c */ /* 0x000fe4000bf05070 */
[----:B------:R-:W-:Y:S02]  /*ca90*/  LOP3.LUT R23, R23, 0xffffffbf, RZ, 0xc0, !PT ;  /* 0xffffffbf17177812 */ /* 0x000fe400078ec0ff */
[----:B------:R-:W-:Y:S02]  /*caa0*/  ISETP.NE.AND.EX P2, PT, RZ, UR5, PT, P0 ;  /* 0x00000005ff007c0c */ /* 0x000fe4000bf45300 */
[----:B------:R-:W-:Y:S02]  /*cab0*/  ISETP.NE.U32.AND P0, PT, RZ, UR6, PT ;  /* 0x00000006ff007c0c */ /* 0x000fe4000bf05070 */
[----:B-1----:R-:W-:Y:S02]  /*cac0*/  IADD3 R2, P1, R24, UR4, RZ ;  /* 0x0000000418027c10 */ /* 0x002fe4000ff3e0ff */
[----:B------:R-:W-:-:S02]  /*cad0*/  ISETP.NE.AND.EX P0, PT, RZ, UR7, PT, P0 ;  /* 0x00000007ff007c0c */ /* 0x000fc4000bf05300 */
[----:B------:R-:W-:Y:S01]  /*cae0*/  IADD3.X R3, R25, UR5, RZ, P1, !PT ;  /* 0x0000000519037c10 */ /* 0x000fe20008ffe4ff */
[----:B------:R-:W-:-:S04]  /*caf0*/  ULDC.64 UR4, c[0x0][0x418] ;  /* 0x0001060000047ab9 */ /* 0x000fc80000000a00 */
[----:B------:R-:W-:Y:S01]  /*cb00*/  @P2 LOP3.LUT R23, R23, 0x40, RZ, 0xfc, !PT ;  /* 0x0000004017172812 */ /* 0x000fe200078efcff */
[----:B------:R1:W5:Y:S05]  /*cb10*/  @P2 LDG.E R35, desc[UR36][R2.64] ;  /* 0x0000002402232981 */ /* 0x00036a000c1e1900 */
[----:B------:R-:W-:-:S04]  /*cb20*/  @P0 IADD3 R4, P1, R24, UR6, RZ ;  /* 0x0000000618040c10 */ /* 0x000fc8000ff3e0ff */
[----:B------:R-:W-:-:S05]  /*cb30*/  @P0 IADD3.X R5, R25, UR7, RZ, P1, !PT ;  /* 0x0000000719050c10 */ /* 0x000fca0008ffe4ff */
[----:B0-----:R-:W3:Y:S01]  /*cb40*/  @P0 LDG.E R0, desc[UR36][R4.64] ;  /* 0x0000002404000981 */ /* 0x001ee2000c1e1900 */
[----:B------:R-:W-:-:S03]  /*cb50*/  UISETP.NE.U32.AND UP0, UPT, UR4, URZ, UPT ;  /* 0x0000003f0400728c */ /* 0x000fc6000bf05070 */
[----:B------:R-:W-:Y:S01]  /*cb60*/  ULDC UR4, c[0x0][0x424] ;  /* 0x0001090000047ab9 */ /* 0x000fe20000000800 */
[----:B------:R-:W-:-:S03]  /*cb70*/  UISETP.NE.AND.EX UP0, UPT, UR5, URZ, UPT, UP0 ;  /* 0x0000003f0500728c */ /* 0x000fc6000bf05300 */
[----:B------:R-:W-:Y:S01]  /*cb80*/  ULDC UR5, c[0x0][0x2f0] ;  /* 0x0000bc0000057ab9 */ /* 0x000fe20000000800 */
[----:B------:R-:W-:-:S04]  /*cb90*/  USEL UR4, UR4, 0x1, UP0 ;  /* 0x0000000104047887 */ /* 0x000fc80008000000 */
[----:B------:R-:W-:-:S06]  /*cba0*/  UIMAD UR4, UR4, UR5, URZ ;  /* 0x00000005040472a4 */ /* 0x000fcc000f8e023f */
[----:B------:R-:W-:Y:S01]  /*cbb0*/  IMAD.U32 R37, RZ, RZ, UR4 ;  /* 0x00000004ff257e24 */ /* 0x000fe2000f8e00ff */
[----:B--2---:R1:W-:Y:S04]  /*cbc0*/  STL [R1+0x4], R6 ;  /* 0x0000040601007387 */ /* 0x0043e80000100800 */
[----:B---3--:R1:W-:Y:S01]  /*cbd0*/  @P0 STL [R1+0x18], R0 ;  /* 0x0000180001000387 */ /* 0x0083e20000100800 */
[----:B------:R-:W-:Y:S05]  /*cbe0*/  @P0 BRA `(.L_x_242) ;  /* 0x0000000000200947 */ /* 0x000fea0003800000 */
[----:B------:R-:W-:Y:S02]  /*cbf0*/  ULDC UR4, c[0x0][0x288] ;  /* 0x0000a20000047ab9 */ /* 0x000fe40000000800 */
[----:B-1----:R-:W-:-:S05]  /*cc00*/  IMAD.U32 R0, RZ, RZ, UR4 ;  /* 0x00000004ff007e24 */ /* 0x002fca000f8e00ff */
[----:B------:R0:W-:Y:S01]  /*cc10*/  STL [R1+0x18], R0 ;  /* 0x0000180001007387 */ /* 0x0001e20000100800 */
[----:B------:R-:W-:Y:S05]  /*cc20*/  @!P2 BRA `(.L_x_242) ;  /* 0x000000000010a947 */ /* 0x000fea0003800000 */
[----:B------:R-:W2:Y:S04]  /*cc30*/  LDG.E R5, desc[UR36][R2.64] ;  /* 0x0000002402057981 */ /* 0x000ea8000c1e1900 */
[----:B0-----:R-:W2:Y:S02]  /*cc40*/  LDG.E R0, desc[UR36][R2.64+0x4] ;  /* 0x0000042402007981 */ /* 0x001ea4000c1e1900 */
[----:B--2---:R-:W-:-:S05]  /*cc50*/  IMAD.IADD R0, R0, 0x1, -R5 ;  /* 0x0000000100007824 */ /* 0x004fca00078e0a05 */
[----:B------:R2:W-:Y:S02]  /*cc60*/  STL [R1+0x18], R0 ;  /* 0x0000180001007387 */ /* 0x0005e40000100800 */
.L_x_242:
[----:B------:R-:W-:Y:S01]  /*cc70*/  ULDC.64 UR4, c[0x0][0xa20] ;  /* 0x0002880000047ab9 */ /* 0x000fe20000000a00 */
[----:B------:R-:W-:Y:S01]  /*cc80*/  IMAD.MOV.U32 R30, RZ, RZ, R29 ;  /* 0x000000ffff1e7224 */ /* 0x000fe200078e001d */
[----:B------:R-:W-:-:S04]  /*cc90*/  ISETP.NE.U32.AND P0, PT, RZ, UR4, PT ;  /* 0x00000004ff007c0c */ /* 0x000fc8000bf05070 */
[----:B------:R-:W-:-:S13]  /*cca0*/  ISETP.NE.AND.EX P0, PT, RZ, UR5, PT, P0 ;  /* 0x00000005ff007c0c */ /* 0x000fda000bf05300 */
[----:B------:R-:W-:Y:S05]  /*ccb0*/  @!P0 BRA `(.L_x_243) ;  /* 0x0000000000108947 */ /* 0x000fea0003800000 */
[----:B-1----:R-:W-:-:S04]  /*ccc0*/  IADD3 R2, P0, R24, UR4, RZ ;  /* 0x0000000418027c10 */ /* 0x002fc8000ff1e0ff */
[----:B------:R-:W-:-:S05]  /*ccd0*/  IADD3.X R3, R25, UR5, RZ, P0, !PT ;  /* 0x0000000519037c10 */ /* 0x000fca00087fe4ff */
[----:B------:R1:W5:Y:S01]  /*cce0*/  LDG.E R37, desc[UR36][R2.64] ;  /* 0x0000002402257981 */ /* 0x000362000c1e1900 */
[----:B------:R-:W-:Y:S05]  /*ccf0*/  BRA `(.L_x_244) ;  /* 0x0000000000247947 */ /* 0x000fea0003800000 */
.L_x_243:
[----:B------:R-:W-:Y:S02]  /*cd00*/  ULDC.64 UR4, c[0x0][0xa08] ;  /* 0x0002820000047ab9 */ /* 0x000fe40000000a00 */
[----:B------:R-:W-:-:S04]  /*cd10*/  ISETP.NE.U32.AND P0, PT, RZ, UR4, PT ;  /* 0x00000004ff007c0c */ /* 0x000fc8000bf05070 */
[----:B------:R-:W-:-:S13]  /*cd20*/  ISETP.NE.AND.EX P0, PT, RZ, UR5, PT, P0 ;  /* 0x00000005ff007c0c */ /* 0x000fda000bf05300 */
[----:B------:R-:W-:Y:S05]  /*cd30*/  @!P0 BRA `(.L_x_244) ;  /* 0x0000000000148947 */ /* 0x000fea0003800000 */
[----:B-1----:R-:W1:Y:S02]  /*cd40*/  LDC.64 R2, c[0x0][0xa08] ;  /* 0x00028200ff027b82 */ /* 0x002e640000000a00 */
[----:B-1----:R-:W-:-:S05]  /*cd50*/  IMAD.WIDE R2, R30, 0x4, R2 ;  /* 0x000000041e027825 */ /* 0x002fca00078e0202 */
[----:B------:R-:W3:Y:S04]  /*cd60*/  LDG.E R37, desc[UR36][R2.64] ;  /* 0x0000002402257981 */ /* 0x000ee8000c1e1900 */
[----:B0-2---:R-:W3:Y:S02]  /*cd70*/  LDG.E R0, desc[UR36][R2.64+0x4] ;  /* 0x0000042402007981 */ /* 0x005ee4000c1e1900 */
[----:B---3--:R-:W-:-:S07]  /*cd80*/  IMAD.IADD R37, R0, 0x1, -R37 ;  /* 0x0000000100257824 */ /* 0x008fce00078e0a25 */
.L_x_244:
[----:B-----5:R-:W-:Y:S01]  /*cd90*/  IMAD.IADD R37, R37, 0x1, -R6 ;  /* 0x0000000125257824 */ /* 0x020fe200078e0a06 */
[----:B012---:R-:W-:Y:S01]  /*cda0*/  LOP3.LUT R0, R18, 0xff000000, RZ, 0xc0, !PT ;  /* 0xff00000012007812 */ /* 0x007fe200078ec0ff */
[----:B------:R-:W-:Y:S03]  /*cdb0*/  BSSY B0, `(.L_x_245) ;  /* 0x0000029000007945 */ /* 0x000fe60003800000 */
[C---:B------:R-:W-:Y:S02]  /*cdc0*/  IADD3 R2, R37.reuse, 0x5f, RZ ;  /* 0x0000005f25027810 */ /* 0x040fe40007ffe0ff */
[----:B------:R-:W-:Y:S02]  /*cdd0*/  ISETP.GE.AND P0, PT, R37, 0x1, PT ;  /* 0x000000012500780c */ /* 0x000fe40003f06270 */
[----:B------:R-:W-:Y:S01]  /*cde0*/  SHF.R.U32.HI R3, RZ, 0x8, R0 ;  /* 0x00000008ff037819 */ /* 0x000fe20000011600 */
[----:B------:R-:W-:Y:S01]  /*cdf0*/  IMAD.HI R2, R2, 0x2aaaaaab, RZ ;  /* 0x2aaaaaab02027827 */ /* 0x000fe200078e02ff */
[----:B------:R-:W-:-:S04]  /*ce00*/  LOP3.LUT R0, R18, 0xff0000, RZ, 0xc0, !PT ;  /* 0x00ff000012007812 */ /* 0x000fc800078ec0ff */
[----:B------:R-:W-:Y:S02]  /*ce10*/  LEA.HI R5, R0, R3, RZ, 0x10 ;  /* 0x0000000300057211 */ /* 0x000fe400078f80ff */
[----:B------:R-:W-:Y:S02]  /*ce20*/  SHF.R.U32.HI R3, RZ, 0x1f, R2 ;  /* 0x0000001fff037819 */ /* 0x000fe40000011602 */
[----:B------:R-:W-:Y:S02]  /*ce30*/  LOP3.LUT R4, R5, 0xff, RZ, 0xc0, !PT ;  /* 0x000000ff05047812 */ /* 0x000fe400078ec0ff */
[----:B------:R-:W-:Y:S01]  /*ce40*/  LEA.HI.SX32 R0, R2, R3, 0x1c ;  /* 0x0000000302007211 */ /* 0x000fe200078fe2ff */
[----:B------:R-:W-:Y:S01]  /*ce50*/  IMAD.MOV.U32 R3, RZ, RZ, RZ ;  /* 0x000000ffff037224 */ /* 0x000fe200078e00ff */
[----:B------:R-:W-:Y:S06]  /*ce60*/  @!P0 BRA `(.L_x_246) ;  /* 0x0000000000748947 */ /* 0x000fec0003800000 */
[----:B------:R-:W-:-:S04]  /*ce70*/  SHF.R.U32.HI R5, RZ, 0x10, R5 ;  /* 0x00000010ff057819 */ /* 0x000fc80000011605 */
[----:B------:R-:W-:-:S13]  /*ce80*/  ISETP.NE.AND P0, PT, R5, RZ, PT ;  /* 0x000000ff0500720c */ /* 0x000fda0003f05270 */
[----:B------:R-:W0:Y:S02]  /*ce90*/  @!P0 LDC R5, c[0x0][0x9f0] ;  /* 0x00027c00ff058b82 */ /* 0x000e240000000800 */
[-C--:B0-----:R-:W-:Y:S02]  /*cea0*/  IABS R6, R5.reuse ;  /* 0x0000000500067213 */ /* 0x081fe40000000000 */
[----:B------:R-:W-:Y:S02]  /*ceb0*/  IADD3 R8, R5, -0x1, R0 ;  /* 0xffffffff05087810 */ /* 0x000fe40007ffe000 */
[----:B------:R-:W0:Y:S02]  /*cec0*/  I2F.RP R7, R6 ;  /* 0x0000000600077306 */ /* 0x000e240000209400 */
[----:B------:R-:W-:-:S04]  /*ced0*/  LOP3.LUT R2, R8, R5, RZ, 0x3c, !PT ;  /* 0x0000000508027212 */ /* 0x000fc800078e3cff */
[----:B------:R-:W-:Y:S01]  /*cee0*/  ISETP.GE.AND P2, PT, R2, RZ, PT ;  /* 0x000000ff0200720c */ /* 0x000fe20003f46270 */
[----:B------:R-:W-:Y:S01]  /*cef0*/  IMAD.MOV.U32 R2, RZ, RZ, RZ ;  /* 0x000000ffff027224 */ /* 0x000fe200078e00ff */
[----:B0-----:R-:W0:Y:S02]  /*cf00*/  MUFU.RCP R7, R7 ;  /* 0x0000000700077308 */ /* 0x001e240000001000 */
[----:B0-----:R-:W-:Y:S01]  /*cf10*/  VIADD R3, R7, 0xffffffe ;  /* 0x0ffffffe07037836 */ /* 0x001fe20000000000 */
[----:B------:R-:W-:-:S05]  /*cf20*/  IABS R7, R5 ;  /* 0x0000000500077213 */ /* 0x000fca0000000000 */
[----:B------:R-:W0:Y:S01]  /*cf30*/  F2I.FTZ.U32.TRUNC.NTZ R3, R3 ;  /* 0x0000000300037305 */ /* 0x000e22000021f000 */
[----:B------:R-:W-:Y:S02]  /*cf40*/  IMAD.MOV R7, RZ, RZ, -R7 ;  /* 0x000000ffff077224 */ /* 0x000fe400078e0a07 */
[----:B0-----:R-:W-:-:S04]  /*cf50*/  IMAD.MOV R9, RZ, RZ, -R3 ;  /* 0x000000ffff097224 */ /* 0x001fc800078e0a03 */
[----:B------:R-:W-:-:S04]  /*cf60*/  IMAD R9, R9, R6, RZ ;  /* 0x0000000609097224 */ /* 0x000fc800078e02ff */
[----:B------:R-:W-:Y:S01]  /*cf70*/  IMAD.HI.U32 R2, R3, R9, R2 ;  /* 0x0000000903027227 */ /* 0x000fe200078e0002 */
[----:B------:R-:W-:-:S05]  /*cf80*/  IABS R3, R8 ;  /* 0x0000000800037213 */ /* 0x000fca0000000000 */
[----:B------:R-:W-:-:S04]  /*cf90*/  IMAD.HI.U32 R2, R2, R3, RZ ;  /* 0x0000000302027227 */ /* 0x000fc800078e00ff */
[----:B------:R-:W-:-:S05]  /*cfa0*/  IMAD R3, R2, R7, R3 ;  /* 0x0000000702037224 */ /* 0x000fca00078e0203 */
[----:B------:R-:W-:-:S13]  /*cfb0*/  ISETP.GT.U32.AND P1, PT, R6, R3, PT ;  /* 0x000000030600720c */ /* 0x000fda0003f24070 */
[----:B------:R-:W-:Y:S02]  /*cfc0*/  @!P1 IMAD.IADD R3, R3, 0x1, -R6 ;  /* 0x0000000103039824 */ /* 0x000fe400078e0a06 */
[----:B------:R-:W-:Y:S01]  /*cfd0*/  @!P1 VIADD R2, R2, 0x1 ;  /* 0x0000000102029836 */ /* 0x000fe20000000000 */
[----:B------:R-:W-:Y:S02]  /*cfe0*/  ISETP.NE.AND P1, PT, R5, RZ, PT ;  /* 0x000000ff0500720c */ /* 0x000fe40003f25270 */
[----:B------:R-:W-:-:S13]  /*cff0*/  ISETP.GE.U32.AND P0, PT, R3, R6, PT ;  /* 0x000000060300720c */ /* 0x000fda0003f06070 */
[----:B------:R-:W-:-:S05]  /*d000*/  @P0 VIADD R2, R2, 0x1 ;  /* 0x0000000102020836 */ /* 0x000fca0000000000 */
[----:B------:R-:W-:Y:S02]  /*d010*/  @!P2 IADD3 R2, -R2, RZ, RZ ;  /* 0x000000ff0202a210 */ /* 0x000fe40007ffe1ff */
[----:B------:R-:W-:-:S05]  /*d020*/  @!P1 LOP3.LUT R2, RZ, R5, RZ, 0x33, !PT ;  /* 0x00000005ff029212 */ /* 0x000fca00078e33ff */
[----:B------:R-:W-:-:S07]  /*d030*/  IMAD.MOV.U32 R3, RZ, RZ, R2 ;  /* 0x000000ffff037224 */ /* 0x000fce00078e0002 */
.L_x_246:
[----:B------:R-:W-:Y:S05]  /*d040*/  BSYNC B0 ;  /* 0x0000000000007941 */ /* 0x000fea0003800000 */
.L_x_245:
[-C--:B------:R-:W-:Y:S01]  /*d050*/  IMAD R2, R4, R3.reuse, RZ ;  /* 0x0000000304027224 */ /* 0x080fe200078e02ff */
[----:B------:R-:W-:Y:S04]  /*d060*/  BSSY B7, `(.L_x_247) ;  /* 0x0000365000077945 */ /* 0x000fe80003800000 */
[----:B------:R-:W-:Y:S01]  /*d070*/  VIADDMNMX R0, R2, R3, R0, PT ;  /* 0x0000000302007246 */ /* 0x000fe20003800100 */
[----:B------:R0:W-:Y:S03]  /*d080*/  STL [R1], R2 ;  /* 0x0000000201007387 */ /* 0x0001e60000100800 */
[----:B------:R-:W-:Y:S01]  /*d090*/  ISETP.GT.AND P0, PT, R0, R2, PT ;  /* 0x000000020000720c */ /* 0x000fe20003f04270 */
[----:B------:R0:W-:-:S12]  /*d0a0*/  STL [R1+0x1c], R0 ;  /* 0x00001c0001007387 */ /* 0x0001d80000100800 */
[----:B0-----:R-:W-:Y:S05]  /*d0b0*/  @P0 BRA `(.L_x_248) ;  /* 0x0000000000440947 */ /* 0x001fea0003800000 */
[----:B------:R-:W0:Y:S02]  /*d0c0*/  S2R R2, SR_TID.X ;  /* 0x0000000000027919 */ /* 0x000e240000002100 */
[----:B0-----:R-:W-:-:S04]  /*d0d0*/  LOP3.LUT R2, R2, 0x7f, RZ, 0xc0, !PT ;  /* 0x0000007f02027812 */ /* 0x001fc800078ec0ff */
[----:B------:R-:W-:-:S13]  /*d0e0*/  ISETP.NE.AND P0, PT, R2, RZ, PT ;  /* 0x000000ff0200720c */ /* 0x000fda0003f05270 */
[----:B------:R-:W-:Y:S05]  /*d0f0*/  @P0 BRA `(.L_x_249) ;  /* 0x00000034006c0947 */ /* 0x000fea0003800000 */
[----:B------:R-:W0:Y:S01]  /*d100*/  S2R R7, SR_LANEID ;  /* 0x0000000000077919 */ /* 0x000e220000000000 */
[----:B------:R-:W-:Y:S01]  /*d110*/  VOTEU.ANY UR4, UPT, PT ;  /* 0x0000000000047886 */ /* 0x000fe200038e0100 */
[----:B------:R-:W1:Y:S01]  /*d120*/  LDC.64 R2, c[0x0][0xc60] ;  /* 0x00031800ff027b82 */ /* 0x000e620000000a00 */
[----:B------:R-:W0:Y:S08]  /*d130*/  FLO.U32 R0, UR4 ;  /* 0x0000000400007d00 */ /* 0x000e3000080e0000 */
[----:B------:R-:W1:Y:S01]  /*d140*/  POPC R5, UR4 ;  /* 0x0000000400057d09 */ /* 0x000e620008000000 */
[----:B0-----:R-:W-:-:S13]  /*d150*/  ISETP.EQ.U32.AND P0, PT, R0, R7, PT ;  /* 0x000000070000720c */ /* 0x001fda0003f02070 */
[----:B-1----:R-:W2:Y:S01]  /*d160*/  @P0 ATOMG.E.ADD.STRONG.GPU PT, R3, desc[UR36][R2.64], R5 ;  /* 0x00000005020309a8 */ /* 0x002ea200081ee1e4 */
[----:B------:R-:W0:Y:S02]  /*d170*/  S2R R4, SR_LTMASK ;  /* 0x0000000000047919 */ /* 0x000e240000003900 */
[----:B0-----:R-:W-:-:S04]  /*d180*/  LOP3.LUT R4, R4, UR4, RZ, 0xc0, !PT ;  /* 0x0000000404047c12 */ /* 0x001fc8000f8ec0ff */
[----:B------:R-:W0:Y:S01]  /*d190*/  POPC R7, R4 ;  /* 0x0000000400077309 */ /* 0x000e220000000000 */
[----:B--2---:R-:W0:Y:S02]  /*d1a0*/  SHFL.IDX PT, R0, R3, R0, 0x1f ;  /* 0x00001f0003007589 */ /* 0x004e2400000e0000 */
[----:B0-----:R-:W-:Y:S01]  /*d1b0*/  IADD3 R16, R0, UR39, R7 ;  /* 0x0000002700107c10 */ /* 0x001fe2000fffe007 */
[----:B------:R-:W-:Y:S06]  /*d1c0*/  BRA `(.L_x_249) ;  /* 0x0000003400387947 */ /* 0x000fec0003800000 */
.L_x_248:
[----:B------:R-:W-:Y:S01]  /*d1d0*/  VIADD R0, R22, 0x1e400 ;  /* 0x0001e40016007836 */ /* 0x000fe20000000000 */
[----:B------:R-:W-:Y:S04]  /*d1e0*/  BSSY B6, `(.L_x_250) ;  /* 0x0000013000067945 */ /* 0x000fe80003800000 */
[----:B------:R-:W-:-:S13]  /*d1f0*/  LOP3.LUT P0, RZ, R0, 0x3ff, RZ, 0xc0, !PT ;  /* 0x000003ff00ff7812 */ /* 0x000fda000780c0ff */
[----:B------:R-:W-:Y:S05]  /*d200*/  @!P0 BRA `(.L_x_251) ;  /* 0x0000000000408947 */ /* 0x000fea0003800000 */
[----:B------:R-:W-:Y:S01]  /*d210*/  MOV R2, 0x0 ;  /* 0x0000000000027802 */ /* 0x000fe20000000f00 */
[----:B------:R-:W-:Y:S01]  /*d220*/  ULDC.64 UR6, c[0x4][0x88] ;  /* 0x0100220000067ab9 */ /* 0x000fe20000000a00 */
[----:B------:R-:W-:Y:S01]  /*d230*/  ULDC.64 UR8, c[0x4][0x90] ;  /* 0x0100240000087ab9 */ /* 0x000fe20000000a00 */
[----:B------:R-:W-:Y:S01]  /*d240*/  ULDC.64 UR4, c[0x4][0x8] ;  /* 0x0100020000047ab9 */ /* 0x000fe20000000a00 */
[----:B------:R-:W-:Y:S01]  /*d250*/  IMAD.U32 R4, RZ, RZ, UR6 ;  /* 0x00000006ff047e24 */ /* 0x000fe2000f8e00ff */
[----:B------:R-:W-:Y:S01]  /*d260*/  MOV R8, 0x70 ;  /* 0x0000007000087802 */ /* 0x000fe20000000f00 */
[----:B------:R-:W0:Y:S01]  /*d270*/  LDC.64 R2, c[0x4][R2] ;  /* 0x0100000002027b82 */ /* 0x000e220000000a00 */
[----:B------:R-:W-:Y:S02]  /*d280*/  IMAD.U32 R5, RZ, RZ, UR7 ;  /* 0x00000007ff057e24 */ /* 0x000fe4000f8e00ff */
[----:B------:R-:W-:Y:S02]  /*d290*/  IMAD.U32 R6, RZ, RZ, UR8 ;  /* 0x00000008ff067e24 */ /* 0x000fe4000f8e00ff */
[----:B------:R-:W-:-:S02]  /*d2a0*/  IMAD.U32 R7, RZ, RZ, UR9 ;  /* 0x00000009ff077e24 */ /* 0x000fc4000f8e00ff */
[----:B------:R-:W-:Y:S02]  /*d2b0*/  IMAD.U32 R10, RZ, RZ, UR4 ;  /* 0x00000004ff0a7e24 */ /* 0x000fe4000f8e00ff */
[----:B------:R-:W-:Y:S02]  /*d2c0*/  IMAD.U32 R11, RZ, RZ, UR5 ;  /* 0x00000005ff0b7e24 */ /* 0x000fe4000f8e00ff */
[----:B------:R-:W-:Y:S02]  /*d2d0*/  IMAD.MOV.U32 R12, RZ, RZ, 0x1 ;  /* 0x00000001ff0c7424 */ /* 0x000fe400078e00ff */
[----:B------:R-:W-:-:S07]  /*d2e0*/  IMAD.MOV.U32 R13, RZ, RZ, RZ ;  /* 0x000000ffff0d7224 */ /* 0x000fce00078e00ff */
[----:B------:R-:W-:-:S07]  /*d2f0*/  LEPC R20, `(.L_x_251) ;  /* 0x000000001014794e */ /* 0x000fce0000000000 */
[----:B0-----:R-:W-:Y:S05]  /*d300*/  CALL.ABS.NOINC R2 ;  /* 0x0000000002007343 */ /* 0x001fea0003c00000 */
.L_x_251:
[----:B------:R-:W-:Y:S05]  /*d310*/  BSYNC B6 ;  /* 0x0000000000067941 */ /* 0x000fea0003800000 */
.L_x_250:
        /* <DEDUP_REMOVED lines=8> */
[----:B------:R0:W1:Y:S01]  /*d3a0*/  LDC.64 R2, c[0x4][R26] ;  /* 0x010000001a027b82 */ /* 0x0000620000000a00 */
[----:B------:R-:W-:Y:S01]  /*d3b0*/  IMAD.U32 R4, RZ, RZ, UR6 ;  /* 0x00000006ff047e24 */ /* 0x000fe2000f8e00ff */
[----:B------:R-:W-:Y:S01]  /*d3c0*/  MOV R11, UR5 ;  /* 0x00000005000b7c02 */ /* 0x000fe20008000f00 */
[----:B------:R-:W-:Y:S02]  /*d3d0*/  IMAD.U32 R5, RZ, RZ, UR7 ;  /* 0x00000007ff057e24 */ /* 0x000fe4000f8e00ff */
        /* <DEDUP_REMOVED lines=8> */
.L_x_254:
[----:B------:R0:W1:Y:S01]  /*d460*/  LDC.64 R2, c[0x4][R26] ;  /* 0x010000001a027b82 */ /* 0x0000620000000a00 */
[----:B------:R-:W-:Y:S01]  /*d470*/  ULDC.64 UR6, c[0x4][0x88] ;  /* 0x0100220000067ab9 */ /* 0x000fe20000000a00 */
[----:B------:R-:W-:Y:S01]  /*d480*/  ULDC.64 UR8, c[0x4][0x90] ;  /* 0x0100240000087ab9 */ /* 0x000fe20000000a00 */
[----:B------:R-:W-:Y:S01]  /*d490*/  ULDC.64 UR4, c[0x4][0x18] ;  /* 0x0100060000047ab9 */ /* 0x000fe20000000a00 */
        /* <DEDUP_REMOVED lines=11> */
.L_x_253:
[----:B------:R-:W-:Y:S05]  /*d550*/  BSYNC B6 ;  /* 0x0000000000067941 */ /* 0x000fea0003800000 */
.L_x_252:
[----:B------:R-:W2:Y:S01]  /*d560*/  LDL R21, [R1+0x1c] ;  /* 0x00001c0001157983 */ /* 0x000ea20000100800 */
[----:B------:R-:W-:Y:S01]  /*d570*/  ULDC.64 UR4, c[0x0][0x9f8] ;  /* 0x00027e0000047ab9 */ /* 0x000fe20000000a00 */
[----:B------:R-:W0:Y:S02]  /*d580*/  LDC R6, c[0x0][0x430] ;  /* 0x00010c00ff067b82 */ /* 0x000e240000000800 */
[----:B------:R-:W3:Y:S01]  /*d590*/  LDL R2, [R1+0x4] ;  /* 0x0000040001027983 */ /* 0x000ee20000100800 */
[----:B------:R-:W-:-:S04]  /*d5a0*/  ISETP.NE.U32.AND P0, PT, RZ, UR4, PT ;  /* 0x00000004ff007c0c */ /* 0x000fc8000bf05070 */
[----:B------:R-:W-:-:S13]  /*d5b0*/  ISETP.NE.AND.EX P0, PT, RZ, UR5, PT, P0 ;  /* 0x00000005ff007c0c */ /* 0x000fda000bf05300 */
[----:B------:R-:W-:Y:S01]  /*d5c0*/  @P0 IADD3 R24, P1, R24, UR4, RZ ;  /* 0x0000000418180c10 */ /* 0x000fe2000ff3e0ff */
[----:B------:R-:W1:Y:S01]  /*d5d0*/  S2R R20, SR_TID.X ;  /* 0x0000000000147919 */ /* 0x000e620000002100 */
[----:B------:R-:W-:Y:S01]  /*d5e0*/  LOP3.LUT R23, R23, 0xffffffdf, RZ, 0xc0, !PT ;  /* 0xffffffdf17177812 */ /* 0x000fe200078ec0ff */
[----:B------:R-:W-:Y:S01]  /*d5f0*/  ULDC UR4, c[0x0][0x2f4] ;  /* 0x0000bd0000047ab9 */ /* 0x000fe20000000800 */
[----:B------:R-:W-:-:S05]  /*d600*/  @P0 IADD3.X R25, R25, UR5, RZ, P1, !PT ;  /* 0x0000000519190c10 */ /* 0x000fca0008ffe4ff */
[----:B------:R2:W4:Y:S01]  /*d610*/  @P0 LDG.E R30, desc[UR36][R24.64] ;  /* 0x00000024181e0981 */ /* 0x000522000c1e1900 */
[----:B0-----:R-:W-:-:S13]  /*d620*/  ISETP.NE.AND P2, PT, R6, 0x1, PT ;  /* 0x000000010600780c */ /* 0x001fda0003f45270 */
[----:B------:R-:W0:Y:S01]  /*d630*/  @P2 LDC R3, c[0x0][0x434] ;  /* 0x00010d00ff032b82 */ /* 0x000e220000000800 */
[----:B------:R-:W-:-:S07]  /*d640*/  @P2 LOP3.LUT R23, R23, 0x20, RZ, 0xfc, !PT ;  /* 0x0000002017172812 */ /* 0x000fce00078efcff */
[----:B------:R-:W0:Y:S01]  /*d650*/  @P2 LDC R5, c[0x0][0x438] ;  /* 0x00010e00ff052b82 */ /* 0x000e220000000800 */
[----:B-1----:R-:W-:-:S04]  /*d660*/  LOP3.LUT R20, R20, 0x7f, RZ, 0xc0, !PT ;  /* 0x0000007f14147812 */ /* 0x002fc800078ec0ff */
[----:B------:R-:W-:Y:S02]  /*d670*/  SHF.R.U32.HI R26, RZ, 0x3, R20 ;  /* 0x00000003ff1a7819 */ /* 0x000fe40000011614 */
[----:B------:R-:W1:Y:S02]  /*d680*/  S2R R20, SR_TID.X ;  /* 0x0000000000147919 */ /* 0x000e640000002100 */
[----:B-1----:R-:W-:-:S05]  /*d690*/  IMAD.SHL.U32 R20, R20, 0x10, RZ ;  /* 0x0000001014147824 */ /* 0x002fca00078e00ff */
[----:B------:R-:W-:Y:S02]  /*d6a0*/  LOP3.LUT R20, R26, 0x70, R20, 0xf8, !PT ;  /* 0x000000701a147812 */ /* 0x000fe400078ef814 */
[----:B------:R-:W-:Y:S02]  /*d6b0*/  ISETP.GE.AND P3, PT, R31, UR4, PT ;  /* 0x000000041f007c0c */ /* 0x000fe4000bf66270 */
[----:B------:R-:W-:Y:S01]  /*d6c0*/  LOP3.LUT R23, R23, 0xffffffef, RZ, 0xc0, !PT ;  /* 0xffffffef17177812 */ /* 0x000fe200078ec0ff */
[----:B------:R-:W-:Y:S01]  /*d6d0*/  UMOV UR5, 0xffffffff ;  /* 0xffffffff00057882 */ /* 0x000fe20000000000 */
[----:B------:R-:W-:Y:S01]  /*d6e0*/  LOP3.LUT R26, R18, 0xffff, RZ, 0xc0, !PT ;  /* 0x0000ffff121a7812 */ /* 0x000fe200078ec0ff */
[----:B--2---:R-:W-:-:S04]  /*d6f0*/  VIADD R25, R21, 0xffffffff ;  /* 0xffffffff15197836 */ /* 0x004fc80000000000 */
[----:B------:R-:W-:-:S05]  /*d700*/  IMAD R0, R25, 0x60, R20 ;  /* 0x0000006019007824 */ /* 0x000fca00078e0214 */
[C---:B------:R-:W-:Y:S01]  /*d710*/  ISETP.GE.AND P0, PT, R0.reuse, R37, PT ;  /* 0x000000250000720c */ /* 0x040fe20003f06270 */
[----:B---3--:R-:W-:-:S03]  /*d720*/  IMAD.IADD R0, R0, 0x1, R2 ;  /* 0x0000000100007824 */ /* 0x008fc600078e0202 */
[----:B------:R-:W-:Y:S01]  /*d730*/  ISETP.GT.U32.OR P0, PT, R20, 0x5f, P0 ;  /* 0x0000005f1400780c */ /* 0x000fe20000704470 */
[----:B0-----:R-:W-:-:S04]  /*d740*/  @P2 IMAD.HI.U32 R2, R0, R3, RZ ;  /* 0x0000000300022227 */ /* 0x001fc800078e00ff */
[----:B------:R-:W-:Y:S01]  /*d750*/  IMAD.MOV.U32 R4, RZ, RZ, R0 ;  /* 0x000000ffff047224 */ /* 0x000fe200078e0000 */
[----:B------:R-:W-:-:S05]  /*d760*/  @P2 SHF.R.U32.HI R4, RZ, R5, R2 ;  /* 0x00000005ff042219 */ /* 0x000fca0000011602 */
[----:B------:R-:W-:Y:S02]  /*d770*/  IMAD.MOV R5, RZ, RZ, -R4 ;  /* 0x000000ffff057224 */ /* 0x000fe400078e0a04 */
[----:B------:R-:W0:Y:S02]  /*d780*/  @!P0 LDC.64 R2, c[0x0][0x428] ;  /* 0x00010a00ff028b82 */ /* 0x000e240000000a00 */
[----:B------:R-:W-:Y:S01]  /*d790*/  IMAD R0, R6, R5, R0 ;  /* 0x0000000506007224 */ /* 0x000fe200078e0200 */
[----:B------:R-:W-:Y:S02]  /*d7a0*/  @!P0 SHF.R.S32.HI R5, RZ, 0x1f, R4 ;  /* 0x0000001fff058819 */ /* 0x000fe40000011404 */
[----:B----4-:R-:W-:-:S05]  /*d7b0*/  SHF.R.S32.HI R6, RZ, 0x1f, R30 ;  /* 0x0000001fff067819 */ /* 0x010fca000001141e */
[----:B------:R0:W-:Y:S02]  /*d7c0*/  STL [R1+0x8], R6 ;  /* 0x0000080601007387 */ /* 0x0001e40000100800 */
[-C--:B0-----:R-:W-:Y:S02]  /*d7d0*/  @!P0 IMAD R6, R6, R2.reuse, RZ ;  /* 0x0000000206068224 */ /* 0x081fe400078e02ff */
[----:B------:R-:W-:-:S04]  /*d7e0*/  @!P0 IMAD.WIDE.U32 R4, R30, R2, R4 ;  /* 0x000000021e048225 */ /* 0x000fc800078e0004 */
[----:B------:R-:W-:Y:S02]  /*d7f0*/  @!P0 IMAD R6, R30, R3, R6 ;  /* 0x000000031e068224 */ /* 0x000fe400078e0206 */
[----:B------:R-:W0:Y:S03]  /*d800*/  @!P0 LDC.64 R2, c[0x0][0x418] ;  /* 0x00010600ff028b82 */ /* 0x000e260000000a00 */
[----:B------:R-:W-:Y:S01]  /*d810*/  @!P0 IADD3 R6, R5, R6, RZ ;  /* 0x0000000605068210 */ /* 0x000fe20007ffe0ff */
[----:B------:R-:W-:-:S05]  /*d820*/  IMAD.U32 R5, RZ, RZ, UR38 ;  /* 0x00000026ff057e24 */ /* 0x000fca000f8e00ff */
[----:B------:R-:W-:-:S13]  /*d830*/  ISETP.NE.AND P2, PT, R5, 0x3, PT ;  /* 0x000000030500780c */ /* 0x000fda0003f45270 */
[----:B------:R-:W-:Y:S02]  /*d840*/  @P2 LOP3.LUT R23, R23, 0x10, RZ, 0xfc, !PT ;  /* 0x0000001017172812 */ /* 0x000fe400078efcff */
[C---:B0-----:R-:W-:Y:S02]  /*d850*/  @!P0 LEA R2, P1, R4.reuse, R2, 0x2 ;  /* 0x0000000204028211 */ /* 0x041fe400078210ff */
[----:B------:R-:W-:Y:S02]  /*d860*/  LOP3.LUT R23, R23, 0xfffffffb, RZ, 0xc0, !PT ;  /* 0xfffffffb17177812 */ /* 0x000fe400078ec0ff */
[----:B------:R-:W-:Y:S01]  /*d870*/  @!P0 LEA.HI.X R3, R4, R3, R6, 0x2, P1 ;  /* 0x0000000304038211 */ /* 0x000fe200008f1406 */
[----:B------:R-:W-:Y:S01]  /*d880*/  IMAD.MOV.U32 R4, RZ, RZ, RZ ;  /* 0x000000ffff047224 */ /* 0x000fe200078e00ff */
[----:B------:R-:W-:Y:S02]  /*d890*/  ISETP.GE.AND P1, PT, R33, UR4, PT ;  /* 0x0000000421007c0c */ /* 0x000fe4000bf26270 */
[----:B------:R-:W-:-:S03]  /*d8a0*/  @P3 LOP3.LUT R23, R23, 0x4, RZ, 0xfc, !PT ;  /* 0x0000000417173812 */ /* 0x000fc600078efcff */
[----:B------:R0:W5:Y:S01]  /*d8b0*/  @!P0 LDG.E R4, desc[UR36][R2.64] ;  /* 0x0000002402048981 */ /* 0x000162000c1e1900 */
[----:B------:R-:W-:Y:S02]  /*d8c0*/  ISETP.GE.AND P0, PT, R32, UR4, PT ;  /* 0x0000000420007c0c */ /* 0x000fe4000bf06270 */
[----:B------:R-:W-:-:S04]  /*d8d0*/  LOP3.LUT R23, R23, 0xfffffffe, RZ, 0xc0, !PT ;  /* 0xfffffffe17177812 */ /* 0x000fc800078ec0ff */
[----:B------:R-:W-:-:S04]  /*d8e0*/  LOP3.LUT R23, R23, 0xfffffffd, RZ, 0xc0, !PT ;  /* 0xfffffffd17177812 */ /* 0x000fc800078ec0ff */
[----:B------:R-:W-:-:S04]  /*d8f0*/  @P1 LOP3.LUT R23, R23, 0x2, RZ, 0xfc, !PT ;  /* 0x0000000217171812 */ /* 0x000fc800078efcff */
[----:B------:R-:W-:Y:S01]  /*d900*/  @P0 LOP3.LUT R23, R23, 0x1, RZ, 0xfc, !PT ;  /* 0x0000000117170812 */ /* 0x000fe200078efcff */
[----:B0-----:R-:W-:Y:S06]  /*d910*/  BRA.DIV UR5, `(.L_x_255) ;  /* 0x0000003e05d07947 */ /* 0x001fec000b800000 */
.L_x_321:
[----:B------:R-:W-:Y:S02]  /*d920*/  ISETP.GT.U32.AND P0, PT, R20, 0x5f, PT ;  /* 0x0000005f1400780c */ /* 0x000fe40003f04070 */
[----:B------:R-:W-:-:S11]  /*d930*/  LOP3.LUT R23, R23, 0xfffffff7, RZ, 0xc0, !PT ;  /* 0xfffffff717177812 */ /* 0x000fd600078ec0ff */
[----:B------:R-:W-:Y:S01]  /*d940*/  @P0 LOP3.LUT R23, R23, 0x8, RZ, 0xfc, !PT ;  /* 0x0000000817170812 */ /* 0x000fe200078efcff */
[----:B------:R-:W-:Y:S06]  /*d950*/  @!P2 BRA `(.L_x_256) ;  /* 0x000000000004a947 */ /* 0x000fec0003800000 */
[----:B------:R-:W-:Y:S01]  /*d960*/  BPT.TRAP 0x1 ;  /* 0x000000040000795c */ /* 0x000fe20000300000 */
.L_x_256:
[----:B------:R-:W-:Y:S01]  /*d970*/  SHF.R.S32.HI R5, RZ, 0x1f, R0 ;  /* 0x0000001fff057819 */ /* 0x000fe20000011400 */
[----:B------:R-:W-:Y:S01]  /*d980*/  ULDC.64 UR4, c[0x0][0x328] ;  /* 0x0000ca0000047ab9 */ /* 0x000fe20000000a00 */
[----:B------:R-:W-:Y:S01]  /*d990*/  ULDC.64 UR6, c[0x0][0x318] ;  /* 0x0000c60000067ab9 */ /* 0x000fe20000000a00 */
[----:B------:R-:W-:Y:S02]  /*d9a0*/  BSSY B0, `(.L_x_257) ;  /* 0x0000014000007945 */ /* 0x000fe40003800000 */
[----:B------:R-:W-:-:S04]  /*d9b0*/  IMAD R3, R5, UR4, RZ ;  /* 0x0000000405037c24 */ /* 0x000fc8000f8e02ff */
[C---:B------:R-:W-:Y:S02]  /*d9c0*/  IMAD R6, R0.reuse, UR5, R3 ;  /* 0x0000000500067c24 */ /* 0x040fe4000f8e0203 */
[----:B------:R-:W-:Y:S01]  /*d9d0*/  IMAD.WIDE.U32 R2, R0, UR4, RZ ;  /* 0x0000000400027c25 */ /* 0x000fe2000f8e00ff */
[----:B------:R-:W-:-:S03]  /*d9e0*/  ULDC.64 UR4, c[0x0][0x338] ;  /* 0x0000ce0000047ab9 */ /* 0x000fc60000000a00 */
[----:B------:R-:W-:Y:S01]  /*d9f0*/  IMAD.IADD R3, R3, 0x1, R6 ;  /* 0x0000000103037824 */ /* 0x000fe200078e0206 */
[----:B-----5:R-:W-:Y:S01]  /*da00*/  SHF.R.S32.HI R6, RZ, 0x1f, R4 ;  /* 0x0000001fff067819 */ /* 0x020fe20000011404 */
[----:B------:R-:W-:-:S04]  /*da10*/  IMAD.WIDE.U32 R2, R4, UR4, R2 ;  /* 0x0000000404027c25 */ /* 0x000fc8000f8e0002 */
[----:B------:R-:W-:-:S04]  /*da20*/  IMAD R7, R6, UR4, RZ ;  /* 0x0000000406077c24 */ /* 0x000fc8000f8e02ff */
[----:B------:R-:W-:Y:S01]  /*da30*/  IMAD R7, R4, UR5, R7 ;  /* 0x0000000504077c24 */ /* 0x000fe2000f8e0207 */
[----:B------:R-:W-:-:S03]  /*da40*/  ULDC.64 UR4, c[0x0][0x330] ;  /* 0x0000cc0000047ab9 */ /* 0x000fc60000000a00 */
[----:B------:R-:W-:Y:S02]  /*da50*/  IMAD.IADD R3, R3, 0x1, R7 ;  /* 0x0000000103037824 */ /* 0x000fe400078e0207 */
[----:B------:R-:W-:Y:S02]  /*da60*/  IMAD R7, R27, 0x8, R22 ;  /* 0x000000081b077824 */ /* 0x000fe400078e0216 */
[----:B------:R-:W-:-:S04]  /*da70*/  IMAD.WIDE.U32 R2, R26, UR4, R2 ;  /* 0x000000041a027c25 */ /* 0x000fc8000f8e0002 */
[----:B------:R-:W-:Y:S01]  /*da80*/  IMAD R24, R26, UR5, R3 ;  /* 0x000000051a187c24 */ /* 0x000fe2000f8e0203 */
[----:B------:R-:W-:-:S04]  /*da90*/  LEA R18, P0, R2, UR6, 0x1 ;  /* 0x0000000602127c11 */ /* 0x000fc8000f8008ff */
[----:B------:R-:W-:Y:S02]  /*daa0*/  LEA.HI.X R24, R2, UR7, R24, 0x1, P0 ;  /* 0x0000000702187c11 */ /* 0x000fe400080f0c18 */
[----:B------:R-:W-:-:S06]  /*dab0*/  SHF.L.U32 R2, R28, 0x1f, RZ ;  /* 0x0000001f1c027819 */ /* 0x000fcc00000006ff */
[----:B------:R-:W0:Y:S02]  /*dac0*/  SYNCS.PHASECHK.TRANS64.TRYWAIT P0, [R7+URZ+0x30840], R2 ;  /* 0x03084002070075a7 */ /* 0x000e24000800017f */
[----:B0-----:R-:W-:Y:S05]  /*dad0*/  @!P0 BRA `(.L_x_258) ;  /* 0x0000003c00948947 */ /* 0x001fea0003800000 */
.L_x_322:
[----:B------:R-:W-:Y:S05]  /*dae0*/  BSYNC B0 ;  /* 0x0000000000007941 */ /* 0x000fea0003800000 */
.L_x_257:
[----:B------:R-:W1:Y:S01]  /*daf0*/  S2R R8, SR_TID.X ;  /* 0x0000000000087919 */ /* 0x000e620000002100 */
[----:B------:R-:W-:Y:S01]  /*db00*/  ULDC.64 UR4, c[0x0][0x300] ;  /* 0x0000c00000047ab9 */ /* 0x000fe20000000a00 */
[----:B------:R-:W-:Y:S01]  /*db10*/  ULDC.64 UR6, c[0x0][0x2e8] ;  /* 0x0000ba0000067ab9 */ /* 0x000fe20000000a00 */
[----:B------:R-:W-:Y:S01]  /*db20*/  IMAD R5, R5, UR4, RZ ;  /* 0x0000000405057c24 */ /* 0x000fe2000f8e02ff */
[C---:B------:R-:W-:Y:S01]  /*db30*/  LOP3.LUT P4, RZ, R23.reuse, 0x4, RZ, 0xc0, !PT ;  /* 0x0000000417ff7812 */ /* 0x040fe2000788c0ff */
[C---:B0-----:R-:W-:Y:S01]  /*db40*/  IMAD.WIDE.U32 R2, R0.reuse, UR4, RZ ;  /* 0x0000000400027c25 */ /* 0x041fe2000f8e00ff */
[C---:B------:R-:W-:Y:S02]  /*db50*/  LOP3.LUT P3, RZ, R23.reuse, 0x2, RZ, 0xc0, !PT ;  /* 0x0000000217ff7812 */ /* 0x040fe4000786c0ff */
[----:B------:R-:W-:Y:S01]  /*db60*/  LOP3.LUT P2, RZ, R23, 0x1, RZ, 0xc0, !PT ;  /* 0x0000000117ff7812 */ /* 0x000fe2000784c0ff */
[----:B------:R-:W-:Y:S01]  /*db70*/  IMAD R5, R0, UR5, R5 ;  /* 0x0000000500057c24 */ /* 0x000fe2000f8e0205 */
[----:B------:R-:W-:-:S02]  /*db80*/  ULDC.64 UR4, c[0x0][0x310] ;  /* 0x0000c40000047ab9 */ /* 0x000fc40000000a00 */
[----:B------:R-:W-:Y:S02]  /*db90*/  IMAD R6, R6, UR4, RZ ;  /* 0x0000000406067c24 */ /* 0x000fe4000f8e02ff */
[----:B------:R-:W-:Y:S02]  /*dba0*/  IMAD.IADD R3, R3, 0x1, R5 ;  /* 0x0000000103037824 */ /* 0x000fe400078e0205 */
[C---:B------:R-:W-:Y:S02]  /*dbb0*/  IMAD R6, R4.reuse, UR5, R6 ;  /* 0x0000000504067c24 */ /* 0x040fe4000f8e0206 */
[----:B------:R-:W-:Y:S01]  /*dbc0*/  IMAD.WIDE.U32 R2, R4, UR4, R2 ;  /* 0x0000000404027c25 */ /* 0x000fe2000f8e0002 */
[----:B------:R-:W-:-:S03]  /*dbd0*/  ULDC.64 UR4, c[0x0][0x308] ;  /* 0x0000c20000047ab9 */ /* 0x000fc60000000a00 */
[----:B------:R-:W-:Y:S02]  /*dbe0*/  IMAD.IADD R3, R3, 0x1, R6 ;  /* 0x0000000103037824 */ /* 0x000fe400078e0206 */
[----:B------:R-:W-:Y:S02]  /*dbf0*/  IMAD R6, R25, -0x60, R37 ;  /* 0xffffffa019067824 */ /* 0x000fe400078e0225 */
[----:B------:R-:W-:Y:S01]  /*dc00*/  IMAD.WIDE.U32 R2, R26, UR4, R2 ;  /* 0x000000041a027c25 */ /* 0x000fe2000f8e0002 */
[----:B------:R-:W-:-:S03]  /*dc10*/  UMOV UR4, 0xffffffff ;  /* 0xffffffff00047882 */ /* 0x000fc60000000000 */
[----:B------:R-:W-:Y:S01]  /*dc20*/  IMAD R0, R26, UR5, R3 ;  /* 0x000000051a007c24 */ /* 0x000fe2000f8e0203 */
[----:B------:R-:W-:Y:S01]  /*dc30*/  LEA R4, P0, R2, UR6, 0x1 ;  /* 0x0000000602047c11 */ /* 0x000fe2000f8008ff */
[----:B------:R-:W-:Y:S01]  /*dc40*/  IMAD R5, R27, 0x4800, R34 ;  /* 0x000048001b057824 */ /* 0x000fe200078e0222 */
[----:B-1----:R-:W-:Y:S02]  /*dc50*/  LOP3.LUT R8, R8, 0x7f, RZ, 0xc0, !PT ;  /* 0x0000007f08087812 */ /* 0x002fe400078ec0ff */
[----:B------:R-:W-:Y:S02]  /*dc60*/  LEA.HI.X R0, R2, UR7, R0, 0x1, P0 ;  /* 0x0000000702007c11 */ /* 0x000fe400080f0c00 */
[----:B------:R-:W-:-:S05]  /*dc70*/  SHF.R.U32.HI R8, RZ, 0x3, R8 ;  /* 0x00000003ff087819 */ /* 0x000fca0000011608 */
[----:B------:R-:W-:-:S05]  /*dc80*/  IMAD.IADD R6, R6, 0x1, -R8 ;  /* 0x0000000106067824 */ /* 0x000fca00078e0a08 */
[----:B------:R-:W-:Y:S01]  /*dc90*/  ISETP.GE.AND P0, PT, R6, 0x1, PT ;  /* 0x000000010600780c */ /* 0x000fe20003f06270 */
[----:B------:R-:W-:-:S12]  /*dca0*/  BRA.DIV UR4, `(.L_x_259) ;  /* 0x0000003e04347947 */ /* 0x000fd8000b800000 */
[----:B------:R-:W0:Y:S01]  /*dcb0*/  SHFL.IDX PT, R3, R4, RZ, 0x181f ;  /* 0x00181fff04037589 */ /* 0x000e2200000e0000 */
[----:B------:R-:W-:-:S03]  /*dcc0*/  @P0 IMAD R8, R5, 0x2, R22 ;  /* 0x0000000205080824 */ /* 0x000fc600078e0216 */
[----:B------:R-:W1:Y:S01]  /*dcd0*/  SHFL.IDX PT, R2, R0, RZ, 0x181f ;  /* 0x00181fff00027589 */ /* 0x000e6200000e0000 */
[----:B0-----:R-:W-:-:S04]  /*dce0*/  @P0 LEA R3, P1, R31, R3, 0x1 ;  /* 0x000000031f030211 */ /* 0x001fc800078208ff */
[----:B-1----:R-:W-:Y:S02]  /*dcf0*/  @P0 IADD3.X R2, RZ, R2, RZ, P1, !PT ;  /* 0x00000002ff020210 */ /* 0x002fe40000ffe4ff */
[----:B------:R-:W-:Y:S02]  /*dd00*/  ISETP.GE.AND P1, PT, R6, 0x11, PT ;  /* 0x000000110600780c */ /* 0x000fe40003f26270 */
[----:B------:R-:W-:-:S04]  /*dd10*/  @P0 LOP3.LUT R3, R3, R2, RZ, 0x3c, !PT ;  /* 0x0000000203030212 */ /* 0x000fc800078e3cff */
[----:B------:R-:W-:-:S04]  /*dd20*/  @P0 LOP3.LUT R2, R3, R2, RZ, 0x3c, !PT ;  /* 0x0000000203020212 */ /* 0x000fc800078e3cff */
[----:B------:R-:W-:-:S05]  /*dd30*/  @P0 LOP3.LUT R3, R3, R2, RZ, 0x3c, !PT ;  /* 0x0000000203030212 */ /* 0x000fca00078e3cff */
[----:B------:R-:W-:Y:S01]  /*dd40*/  @!PT LDS RZ, [RZ] ;  /* 0x00000000fffff984 */ /* 0x000fe20000000800 */
[----:B------:R-:W-:Y:S04]  /*dd50*/  @P0 LDGSTS.E.BYPASS.LTC128B.128 [R8+0x1e400], desc[UR36][R2.64], !P4 ;  /* 0x1e40000002080fae */ /* 0x000fe8000e101d64 */
[----:B------:R-:W-:Y:S04]  /*dd60*/  @P0 LDGSTS.E.BYPASS.LTC128B.128 [R8+0x21400], desc[UR36][R2.64+0x80], !P3 ;  /* 0x2140008002080fae */ /* 0x000fe8000d901d64 */
[----:B------:R0:W-:Y:S04]  /*dd70*/  @P0 LDGSTS.E.BYPASS.LTC128B.128 [R8+0x24400], desc[UR36][R2.64+0x100], !P2 ;  /* 0x2440010002080fae */ /* 0x0001e8000d101d64 */
[----:B0-----:R-:W0:Y:S01]  /*dd80*/  SHFL.IDX PT, R3, R4, 0x1, 0x181f ;  /* 0x00381f0004037f89 */ /* 0x001e2200000e0000 */
[----:B------:R-:W-:-:S03]  /*dd90*/  @P1 IMAD R8, R5, 0x2, R22 ;  /* 0x0000000205081824 */ /* 0x000fc600078e0216 */
[----:B------:R-:W1:Y:S01]  /*dda0*/  SHFL.IDX PT, R2, R0, 0x1, 0x181f ;  /* 0x00381f0000027f89 */ /* 0x000e6200000e0000 */
[----:B0-----:R-:W-:-:S05]  /*ddb0*/  @P1 LEA R3, P0, R31, R3, 0x1 ;  /* 0x000000031f031211 */ /* 0x001fca00078008ff */
[----:B-1----:R-:W-:-:S05]  /*ddc0*/  @P1 IMAD.X R2, RZ, RZ, R2, P0 ;  /* 0x000000ffff021224 */ /* 0x002fca00000e0602 */
[----:B------:R-:W-:-:S04]  /*ddd0*/  @P1 LOP3.LUT R3, R3, R2, RZ, 0x3c, !PT ;  /* 0x0000000203031212 */ /* 0x000fc800078e3cff */
[----:B------:R-:W-:-:S04]  /*dde0*/  @P1 LOP3.LUT R2, R3, R2, RZ, 0x3c, !PT ;  /* 0x0000000203021212 */ /* 0x000fc800078e3cff */
[----:B------:R-:W-:-:S05]  /*ddf0*/  @P1 LOP3.LUT R3, R3, R2, RZ, 0x3c, !PT ;  /* 0x0000000203031212 */ /* 0x000fca00078e3cff */
[----:B------:R-:W-:Y:S04]  /*de00*/  @P1 LDGSTS.E.BYPASS.LTC128B.128 [R8+0x1ec00], desc[UR36][R2.64], !P4 ;  /* 0x1ec0000002081fae */ /* 0x000fe8000e101d64 */
[----:B------:R-:W-:Y:S04]  /*de10*/  @P1 LDGSTS.E.BYPASS.LTC128B.128 [R8+0x21c00], desc[UR36][R2.64+0x80], !P3 ;  /* 0x21c0008002081fae */ /* 0x000fe8000d901d64 */
[----:B------:R0:W-:Y:S01]  /*de20*/  @P1 LDGSTS.E.BYPASS.LTC128B.128 [R8+0x24c00], desc[UR36][R2.64+0x100], !P2 ;  /* 0x24c0010002081fae */ /* 0x0001e2000d101d64 */
[----:B------:R-:W-:-:S03]  /*de30*/  ISETP.GE.AND P1, PT, R6, 0x21, PT ;  /* 0x000000210600780c */ /* 0x000fc60003f26270 */
[----:B0-----:R-:W0:Y:S10]  /*de40*/  SHFL.IDX PT, R3, R4, 0x2, 0x181f ;  /* 0x00581f0004037f89 */ /* 0x001e3400000e0000 */
[----:B------:R-:W-:Y:S01]  /*de50*/  @P1 IMAD R8, R5, 0x2, R22 ;  /* 0x0000000205081824 */ /* 0x000fe200078e0216 */
        /* <DEDUP_REMOVED lines=23> */
[----:B------:R-:W-:Y:S01]  /*dfd0*/  @P1 LEA R8, R5, R22, 0x1 ;  /* 0x0000001605081211 */ /* 0x000fe200078e08ff */
[----:B------:R-:W1:Y:S04]  /*dfe0*/  SHFL.IDX PT, R2, R0, 0x4, 0x181f ;  /* 0x00981f0000027f89 */ /* 0x000e6800000e0000 */
[----:B------:R-:W2:Y:S01]  /*dff0*/  SHFL.IDX PT, R0, R0, 0x5, 0x181f ;  /* 0x00b81f0000007f89 */ /* 0x000ea200000e0000 */
[----:B0-----:R-:W-:-:S05]  /*e000*/  @P1 LEA R3, P0, R31, R3, 0x1 ;  /* 0x000000031f031211 */ /* 0x001fca00078008ff */
[----:B-1----:R-:W-:-:S05]  /*e010*/  @P1 IMAD.X R2, RZ, RZ, R2, P0 ;  /* 0x000000ffff021224 */ /* 0x002fca00000e0602 */
[----:B------:R-:W-:-:S04]  /*e020*/  @P1 LOP3.LUT R3, R3, R2, RZ, 0x3c, !PT ;  /* 0x0000000203031212 */ /* 0x000fc800078e3cff */
[----:B------:R-:W-:-:S04]  /*e030*/  @P1 LOP3.LUT R2, R3, R2, RZ, 0x3c, !PT ;  /* 0x0000000203021212 */ /* 0x000fc800078e3cff */
[----:B------:R-:W-:-:S05]  /*e040*/  @P1 LOP3.LUT R3, R3, R2, RZ, 0x3c, !PT ;  /* 0x0000000203031212 */ /* 0x000fca00078e3cff */
[----:B------:R-:W-:Y:S04]  /*e050*/  @P1 LDGSTS.E.BYPASS.LTC128B.128 [R8+0x20400], desc[UR36][R2.64], !P4 ;  /* 0x2040000002081fae */ /* 0x000fe8000e101d64 */
[----:B------:R-:W-:Y:S04]  /*e060*/  @P1 LDGSTS.E.BYPASS.LTC128B.128 [R8+0x23400], desc[UR36][R2.64+0x80], !P3 ;  /* 0x2340008002081fae */ /* 0x000fe8000d901d64 */
[----:B------:R0:W-:Y:S04]  /*e070*/  @P1 LDGSTS.E.BYPASS.LTC128B.128 [R8+0x26400], desc[UR36][R2.64+0x100], !P2 ;  /* 0x2640010002081fae */ /* 0x0001e8000d101d64 */
[----:B0-2---:R0:W1:Y:S02]  /*e080*/  SHFL.IDX PT, R2, R4, 0x5, 0x181f ;  /* 0x00b81f0004027f89 */ /* 0x00506400000e0000 */
.L_x_336:
[----:B------:R-:W-:-:S13]  /*e090*/  ISETP.GE.AND P0, PT, R6, 0x51, PT ;  /* 0x000000510600780c */ /* 0x000fda0003f06270 */
[----:B-1----:R-:W-:Y:S01]  /*e0a0*/  @P0 LEA R2, P1, R31, R2, 0x1 ;  /* 0x000000021f020211 */ /* 0x002fe200078208ff */
[----:B------:R-:W-:-:S04]  /*e0b0*/  @P0 IMAD R5, R5, 0x2, R22 ;  /* 0x0000000205050824 */ /* 0x000fc800078e0216 */
[----:B------:R-:W-:-:S05]  /*e0c0*/  @P0 IMAD.X R3, RZ, RZ, R0, P1 ;  /* 0x000000ffff030224 */ /* 0x000fca00008e0600 */
[----:B------:R-:W-:Y:S01]  /*e0d0*/  @!PT LDS RZ, [RZ] ;  /* 0x00000000fffff984 */ /* 0x000fe20000000800 */
[----:B------:R-:W-:Y:S01]  /*e0e0*/  @!PT LDS RZ, [RZ] ;  /* 0x00000000fffff984 */ /* 0x000fe20000000800 */
[----:B------:R-:W-:Y:S01]  /*e0f0*/  @!PT LDS RZ, [RZ] ;  /* 0x00000000fffff984 */ /* 0x000fe20000000800 */
[----:B------:R1:W-:Y:S04]  /*e100*/  @P0 LDGSTS.E.BYPASS.LTC128B.128 [R5+0x20c00], desc[UR36][R2.64], !P4 ;  /* 0x20c0000002050fae */ /* 0x0003e8000e101d64 */
[----:B------:R1:W-:Y:S04]  /*e110*/  @P0 LDGSTS.E.BYPASS.LTC128B.128 [R5+0x23c00], desc[UR36][R2.64+0x80], !P3 ;  /* 0x23c0008002050fae */ /* 0x0003e8000d901d64 */
[----:B------:R1:W-:Y:S01]  /*e120*/  @P0 LDGSTS.E.BYPASS.LTC128B.128 [R5+0x26c00], desc[UR36][R2.64+0x100], !P2 ;  /* 0x26c0010002050fae */ /* 0x0003e2000d101d64 */
[----:B------:R-:W-:Y:S01]  /*e130*/  PLOP3.LUT P0, PT, PT, PT, PT, 0x80, 0x0 ;  /* 0x000000000000781c */ /* 0x000fe20003f0f070 */
[----:B------:R-:W-:-:S12]  /*e140*/  NOP ;  /* 0x0000000000007918 */ /* 0x000fd80000000000 */
.L_x_260:
        /* <DEDUP_REMOVED lines=10> */
.L_x_261:
[----:B------:R2:W5:Y:S01]  /*e1f0*/  LDL.LU R0, [R1+0x10] ;  /* 0x0000100001007983 */ /* 0x0005620000300800 */
[----:B------:R-:W-:Y:S01]  /*e200*/  LOP3.LUT P0, RZ, R23, 0x40, RZ, 0xc0, !PT ;  /* 0x0000004017ff7812 */ /* 0x000fe2000780c0ff */
[----:B------:R2:W-:-:S12]  /*e210*/  SYNCS.ARRIVE.TRANS64.A1T0 RZ, [R7+URZ+0x30830], RZ ;  /* 0x030830ff07ff79a7 */ /* 0x0005d8000810003f */
[----:B------:R-:W-:Y:S05]  /*e220*/  WARPSYNC.ALL ;  /* 0x0000000000007948 */ /* 0x000fea0003800000 */
[----:B------:R-:W-:Y:S01]  /*e230*/  ULDC.64 UR4, c[0x0][0x298] ;  /* 0x0000a60000047ab9 */ /* 0x000fe20000000a00 */
[----:B------:R-:W-:Y:S01]  /*e240*/  SEL R29, R29, RZ, !P0 ;  /* 0x000000ff1d1d7207 */ /* 0x000fe20004000000 */
[----:B01----:R-:W-:Y:S01]  /*e250*/  IMAD.WIDE.U32 R4, R35, UR4, RZ ;  /* 0x0000000423047c25 */ /* 0x003fe2000f8e00ff */
[----:B------:R-:W-:Y:S01]  /*e260*/  BSSY B6, `(.L_x_262) ;  /* 0x000001c000067945 */ /* 0x000fe20003800000 */
[----:B------:R-:W-:Y:S01]  /*e270*/  BAR.SYNC.DEFER_BLOCKING 0x8, 0x180 ;  /* 0x0206000000007b1d */ /* 0x000fe20000010000 */
[----:B-----5:R-:W-:-:S02]  /*e280*/  SEL R2, R0, RZ, !P0 ;  /* 0x000000ff00027207 */ /* 0x020fc40004000000 */
[----:B------:R-:W-:-:S03]  /*e290*/  SHF.R.S32.HI R0, RZ, 0x1f, R35 ;  /* 0x0000001fff007819 */ /* 0x000fc60000011423 */
[----:B------:R0:W-:Y:S02]  /*e2a0*/  STL [R1+0x24], R2 ;  /* 0x0000240201007387 */ /* 0x0001e40000100800 */
[----:B------:R-:W-:Y:S02]  /*e2b0*/  IMAD R0, R0, UR4, RZ ;  /* 0x0000000400007c24 */ /* 0x000fe4000f8e02ff */
[----:B------:R1:W-:Y:S02]  /*e2c0*/  STL.64 [R1+0x10], R4 ;  /* 0x0000100401007387 */ /* 0x0003e40000100a00 */
[----:B------:R-:W-:Y:S02]  /*e2d0*/  IMAD R0, R35, UR5, R0 ;  /* 0x0000000523007c24 */ /* 0x000fe4000f8e0200 */
[----:B0-----:R-:W-:Y:S02]  /*e2e0*/  VIADD R2, R22, 0x12400 ;  /* 0x0001240016027836 */ /* 0x001fe40000000000 */
[----:B------:R-:W-:-:S03]  /*e2f0*/  IMAD.IADD R35, R5, 0x1, R0 ;  /* 0x0000000105237824 */ /* 0x000fc600078e0200 */
[----:B------:R-:W-:-:S13]  /*e300*/  LOP3.LUT P0, RZ, R2, 0x3ff, RZ, 0xc0, !PT ;  /* 0x000003ff02ff7812 */ /* 0x000fda000780c0ff */
[----:B-1----:R-:W-:Y:S05]  /*e310*/  @!P0 BRA `(.L_x_263) ;  /* 0x0000000000408947 */ /* 0x002fea0003800000 */
[----:B------:R-:W-:Y:S01]  /*e320*/  MOV R2, 0x0 ;  /* 0x0000000000027802 */ /* 0x000fe20000000f00 */
[----:B------:R-:W-:Y:S01]  /*e330*/  ULDC.64 UR6, c[0x4][0x88] ;  /* 0x0100220000067ab9 */ /* 0x000fe20000000a00 */
[----:B------:R-:W-:Y:S01]  /*e340*/  ULDC.64 UR8, c[0x4][0x90] ;  /* 0x0100240000087ab9 */ /* 0x000fe20000000a00 */
[----:B------:R-:W-:Y:S01]  /*e350*/  ULDC.64 UR4, c[0x4][0x20] ;  /* 0x0100080000047ab9 */ /* 0x000fe20000000a00 */
[----:B------:R-:W-:Y:S01]  /*e360*/  IMAD.U32 R4, RZ, RZ, UR6 ;  /* 0x00000006ff047e24 */ /* 0x000fe2000f8e00ff */
[----:B------:R-:W-:Y:S01]  /*e370*/  MOV R10, UR4 ;  /* 0x00000004000a7c02 */ /* 0x000fe20008000f00 */
[----:B------:R-:W0:Y:S01]  /*e380*/  LDC.64 R2, c[0x4][R2] ;  /* 0x0100000002027b82 */ /* 0x000e220000000a00 */
[----:B------:R-:W-:Y:S02]  /*e390*/  IMAD.U32 R5, RZ, RZ, UR7 ;  /* 0x00000007ff057e24 */ /* 0x000fe4000f8e00ff */
[----:B------:R-:W-:Y:S02]  /*e3a0*/  IMAD.U32 R6, RZ, RZ, UR8 ;  /* 0x00000008ff067e24 */ /* 0x000fe4000f8e00ff */
[----:B--2---:R-:W-:-:S02]  /*e3b0*/  IMAD.U32 R7, RZ, RZ, UR9 ;  /* 0x00000009ff077e24 */ /* 0x004fc4000f8e00ff */
[----:B------:R-:W-:Y:S02]  /*e3c0*/  IMAD.U32 R11, RZ, RZ, UR5 ;  /* 0x00000005ff0b7e24 */ /* 0x000fe4000f8e00ff */
[----:B------:R-:W-:Y:S02]  /*e3d0*/  IMAD.MOV.U32 R8, RZ, RZ, 0x70 ;  /* 0x00000070ff087424 */ /* 0x000fe400078e00ff */
[----:B------:R-:W-:Y:S02]  /*e3e0*/  IMAD.MOV.U32 R12, RZ, RZ, 0x1 ;  /* 0x00000001ff0c7424 */ /* 0x000fe400078e00ff */
[----:B------:R-:W-:-:S07]  /*e3f0*/  IMAD.MOV.U32 R13, RZ, RZ, RZ ;  /* 0x000000ffff0d7224 */ /* 0x000fce00078e00ff */
[----:B------:R-:W-:-:S07]  /*e400*/  LEPC R20, `(.L_x_263) ;  /* 0x000000001014794e */ /* 0x000fce0000000000 */
[----:B0-----:R-:W-:Y:S05]  /*e410*/  CALL.ABS.NOINC R2 ;  /* 0x0000000002007343 */ /* 0x001fea0003c00000 */
.L_x_263:
[----:B------:R-:W-:Y:S05]  /*e420*/  BSYNC B6 ;  /* 0x0000000000067941 */ /* 0x000fea0003800000 */
.L_x_262:
[----:B------:R-:W3:Y:S01]  /*e430*/  LDL.LU.64 R2, [R1+0x10] ;  /* 0x0000100001027983 */ /* 0x000ee20000300a00 */
[----:B------:R-:W-:Y:S01]  /*e440*/  ULDC.64 UR6, c[0x0][0x2e0] ;  /* 0x0000b80000067ab9 */ /* 0x000fe20000000a00 */
[----:B------:R-:W0:Y:S01]  /*e450*/  LDC R6, c[0x0][0x448] ;  /* 0x00011200ff067b82 */ /* 0x000e220000000800 */
[----:B------:R-:W-:Y:S01]  /*e460*/  ULDC.64 UR4, c[0x0][0x2d8] ;  /* 0x0000b60000047ab9 */ /* 0x000fe20000000a00 */
[----:B------:R-:W4:Y:S01]  /*e470*/  LDL.LU R20, [R1+0x24] ;  /* 0x0000240001147983 */ /* 0x000f220000300800 */
[----:B------:R-:W-:-:S03]  /*e480*/  IMAD.SHL.U32 R4, R17, 0x80, RZ ;  /* 0x0000008011047824 */ /* 0x000fc600078e00ff */
[----:B------:R1:W5:Y:S01]  /*e490*/  LDL R17, [R1+0x18] ;  /* 0x0000180001117983 */ /* 0x0003620000100800 */
[----:B0-----:R-:W-:-:S13]  /*e4a0*/  ISETP.NE.AND P0, PT, R6, 0x1, PT ;  /* 0x000000010600780c */ /* 0x001fda0003f05270 */
[----:B------:R-:W0:Y:S08]  /*e4b0*/  @P0 LDC R0, c[0x0][0x44c] ;  /* 0x00011300ff000b82 */ /* 0x000e300000000800 */
[----:B------:R-:W1:Y:S01]  /*e4c0*/  @P0 LDC R8, c[0x0][0x450] ;  /* 0x00011400ff080b82 */ /* 0x000e620000000800 */
[----:B---3--:R-:W-:Y:S02]  /*e4d0*/  IMAD.MOV.U32 R3, RZ, RZ, R35 ;  /* 0x000000ffff037224 */ /* 0x008fe400078e0023 */
[----:B----4-:R-:W-:-:S02]  /*e4e0*/  IMAD R5, R20, UR6, RZ ;  /* 0x0000000614057c24 */ /* 0x010fc4000f8e02ff */
[----:B------:R-:W3:Y:S01]  /*e4f0*/  S2R R20, SR_TID.X ;  /* 0x0000000000147919 */ /* 0x000ee20000002100 */
[----:B------:R-:W-:-:S04]  /*e500*/  IMAD.WIDE.U32 R2, R26, UR4, R2 ;  /* 0x000000041a027c25 */ /* 0x000fc8000f8e0002 */
[----:B------:R-:W-:Y:S01]  /*e510*/  IMAD R3, R26, UR5, R3 ;  /* 0x000000051a037c24 */ /* 0x000fe2000f8e0203 */
[----:B------:R-:W-:Y:S01]  /*e520*/  ULDC.64 UR4, c[0x0][0x2d0] ;  /* 0x0000b40000047ab9 */ /* 0x000fe20000000a00 */
[C---:B------:R-:W-:Y:S02]  /*e530*/  IMAD R5, R29.reuse, UR7, R5 ;  /* 0x000000071d057c24 */ /* 0x040fe4000f8e0205 */
[----:B------:R-:W-:Y:S01]  /*e540*/  IMAD.WIDE.U32 R2, R29, UR6, R2 ;  /* 0x000000061d027c25 */ /* 0x000fe2000f8e0002 */
[----:B---3--:R-:W-:-:S04]  /*e550*/  LOP3.LUT R20, R20, 0x7f, RZ, 0xc0, !PT ;  /* 0x0000007f14147812 */ /* 0x008fc800078ec0ff */
[----:B------:R-:W-:Y:S02]  /*e560*/  SHF.R.U32.HI R21, RZ, 0x3, R20 ;  /* 0x00000003ff157819 */ /* 0x000fe40000011614 */
[----:B------:R-:W3:Y:S01]  /*e570*/  S2R R20, SR_TID.X ;  /* 0x0000000000147919 */ /* 0x000ee20000002100 */
[----:B------:R-:W-:Y:S01]  /*e580*/  IADD3 R3, R3, R5, RZ ;  /* 0x0000000503037210 */ /* 0x000fe20007ffe0ff */
[----:B---3--:R-:W-:-:S05]  /*e590*/  IMAD.SHL.U32 R20, R20, 0x10, RZ ;  /* 0x0000001014147824 */ /* 0x008fca00078e00ff */
[----:B------:R-:W-:-:S04]  /*e5a0*/  LOP3.LUT R20, R21, 0x70, R20, 0xf8, !PT ;  /* 0x0000007015147812 */ /* 0x000fc800078ef814 */
[----:B--2---:R-:W-:-:S05]  /*e5b0*/  LOP3.LUT R7, R20, R4, RZ, 0xfc, !PT ;  /* 0x0000000414077212 */ /* 0x004fca00078efcff */
[----:B0-----:R-:W-:-:S04]  /*e5c0*/  @P0 IMAD.HI.U32 R9, R7, R0, RZ ;  /* 0x0000000007090227 */ /* 0x001fc800078e00ff */
[----:B------:R-:W-:Y:S01]  /*e5d0*/  IMAD.MOV.U32 R0, RZ, RZ, R7 ;  /* 0x000000ffff007224 */ /* 0x000fe200078e0007 */
[----:B-1----:R-:W-:Y:S01]  /*e5e0*/  @P0 SHF.R.U32.HI R0, RZ, R8, R9 ;  /* 0x00000008ff000219 */ /* 0x002fe20000011609 */
[----:B------:R-:W0:Y:S04]  /*e5f0*/  S2R R20, SR_TID.X ;  /* 0x0000000000147919 */ /* 0x000e280000002100 */
[----:B------:R-:W-:-:S04]  /*e600*/  IMAD.MOV R5, RZ, RZ, -R0 ;  /* 0x000000ffff057224 */ /* 0x000fc800078e0a00 */
[----:B------:R-:W-:Y:S01]  /*e610*/  IMAD R5, R6, R5, R7 ;  /* 0x0000000506057224 */ /* 0x000fe200078e0207 */
[----:B------:R-:W-:Y:S01]  /*e620*/  SHF.R.S32.HI R7, RZ, 0x1f, R0 ;  /* 0x0000001fff077819 */ /* 0x000fe20000011400 */
[----:B------:R-:W-:-:S04]  /*e630*/  IMAD.WIDE.U32 R2, R0, UR4, R2 ;  /* 0x0000000400027c25 */ /* 0x000fc8000f8e0002 */
[----:B------:R-:W-:-:S04]  /*e640*/  IMAD R7, R7, UR4, RZ ;  /* 0x0000000407077c24 */ /* 0x000fc8000f8e02ff */
[----:B------:R-:W-:Y:S01]  /*e650*/  IMAD R7, R0, UR5, R7 ;  /* 0x0000000500077c24 */ /* 0x000fe2000f8e0207 */
[----:B------:R-:W-:Y:S01]  /*e660*/  SHF.R.S32.HI R0, RZ, 0x1f, R5 ;  /* 0x0000001fff007819 */ /* 0x000fe20000011405 */
[----:B------:R-:W-:Y:S02]  /*e670*/  ULDC.64 UR4, c[0x0][0x2c8] ;  /* 0x0000b20000047ab9 */ /* 0x000fe40000000a00 */
[----:B------:R-:W-:Y:S02]  /*e680*/  IMAD.IADD R3, R3, 0x1, R7 ;  /* 0x0000000103037824 */ /* 0x000fe400078e0207 */
[----:B------:R-:W-:Y:S02]  /*e690*/  IMAD R0, R0, UR4, RZ ;  /* 0x0000000400007c24 */ /* 0x000fe4000f8e02ff */
[----:B------:R-:W-:-:S04]  /*e6a0*/  IMAD.WIDE.U32 R2, R5, UR4, R2 ;  /* 0x0000000405027c25 */ /* 0x000fc8000f8e0002 */
[----:B------:R-:W-:Y:S01]  /*e6b0*/  IMAD R0, R5, UR5, R0 ;  /* 0x0000000505007c24 */ /* 0x000fe2000f8e0200 */
[----:B------:R-:W-:-:S03]  /*e6c0*/  ULDC.64 UR4, c[0x0][0x280] ;  /* 0x0000a00000047ab9 */ /* 0x000fc60000000a00 */
[----:B------:R-:W-:Y:S01]  /*e6d0*/  IMAD.IADD R5, R3, 0x1, R0 ;  /* 0x0000000103057824 */ /* 0x000fe200078e0200 */
[----:B------:R-:W-:Y:S01]  /*e6e0*/  LEA R0, P0, R2, UR4, 0x1 ;  /* 0x0000000402007c11 */ /* 0x000fe2000f8008ff */
[----:B------:R-:W-:Y:S01]  /*e6f0*/  ULDC UR4, c[0x0][0x2b8] ;  /* 0x0000ae0000047ab9 */ /* 0x000fe20000000800 */
[----:B0-----:R-:W-:Y:S02]  /*e700*/  LOP3.LUT R20, R20, 0x7f, RZ, 0xc0, !PT ;  /* 0x0000007f14147812 */ /* 0x001fe400078ec0ff */
[----:B------:R-:W-:Y:S01]  /*e710*/  LEA.HI.X R5, R2, UR5, R5, 0x1, P0 ;  /* 0x0000000502057c11 */ /* 0x000fe200080f0c05 */
[----:B------:R-:W-:Y:S01]  /*e720*/  UMOV UR5, 0xffffffff ;  /* 0xffffffff00057882 */ /* 0x000fe20000000000 */
[----:B------:R-:W-:Y:S02]  /*e730*/  ISETP.GE.AND P3, PT, R31, UR4, PT ;  /* 0x000000041f007c0c */ /* 0x000fe4000bf66270 */
[----:B------:R-:W-:Y:S02]  /*e740*/  ISETP.GE.AND P2, PT, R33, UR4, PT ;  /* 0x0000000421007c0c */ /* 0x000fe4000bf46270 */
[----:B------:R-:W-:-:S02]  /*e750*/  ISETP.GE.AND P0, PT, R32, UR4, PT ;  /* 0x0000000420007c0c */ /* 0x000fc4000bf06270 */
[----:B------:R-:W-:Y:S01]  /*e760*/  SHF.R.U32.HI R10, RZ, 0x3, R20 ;  /* 0x00000003ff0a7819 */ /* 0x000fe20000011614 */
[----:B------:R-:W-:Y:S10]  /*e770*/  BRA.DIV UR5, `(.L_x_264) ;  /* 0x0000003a05a87947 */ /* 0x000ff4000b800000 */
[----:B------:R-:W0:Y:S01]  /*e780*/  SHFL.IDX PT, R14, R0, RZ, 0x181f ;  /* 0x00181fff000e7589 */ /* 0x000e2200000e0000 */
[----:B-----5:R-:W-:Y:S02]  /*e790*/  IMAD R6, R17, R6, RZ ;  /* 0x0000000611067224 */ /* 0x020fe400078e02ff */
[----:B------:R-:W-:Y:S01]  /*e7a0*/  IMAD.IADD R4, R10, 0x1, R4 ;  /* 0x000000010a047824 */ /* 0x000fe200078e0204 */
[----:B------:R-:W1:Y:S03]  /*e7b0*/  SHFL.IDX PT, R2, R5, RZ, 0x181f ;  /* 0x00181fff05027589 */ /* 0x000e6600000e0000 */
[C---:B------:R-:W-:Y:S01]  /*e7c0*/  VIADD R7, R4.reuse, 0x10 ;  /* 0x0000001004077836 */ /* 0x040fe20000000000 */
[----:B------:R-:W-:-:S13]  /*e7d0*/  ISETP.GE.AND P1, PT, R4, R6, PT ;  /* 0x000000060400720c */ /* 0x000fda0003f26270 */
[----:B0-----:R-:W-:-:S05]  /*e7e0*/  @!P1 LEA R14, P4, R31, R14, 0x1 ;  /* 0x0000000e1f0e9211 */ /* 0x001fca00078808ff */
[----:B-1----:R-:W-:Y:S02]  /*e7f0*/  @!P1 IMAD.X R3, RZ, RZ, R2, P4 ;  /* 0x000000ffff039224 */ /* 0x002fe400020e0602 */
[----:B------:R-:W-:Y:S02]  /*e800*/  @!P1 IMAD.MOV.U32 R2, RZ, RZ, R14 ;  /* 0x000000ffff029224 */ /* 0x000fe400078e000e */
[----:B------:R-:W0:Y:S04]  /*e810*/  SHFL.IDX PT, R14, R0, 0x1, 0x181f ;  /* 0x00381f00000e7f89 */ /* 0x000e2800000e0000 */
[----:B------:R-:W-:Y:S04]  /*e820*/  @!P1 LDGSTS.E.BYPASS.LTC128B.128 [R36+0x12400], desc[UR36][R2.64], !P3 ;  /* 0x1240000002249fae */ /* 0x000fe8000d901d64 */
[----:B------:R-:W-:Y:S04]  /*e830*/  @!P1 LDGSTS.E.BYPASS.LTC128B.128 [R36+0x16400], desc[UR36][R2.64+0x80], !P2 ;  /* 0x1640008002249fae */ /* 0x000fe8000d101d64 */
[----:B------:R1:W-:Y:S01]  /*e840*/  @!P1 LDGSTS.E.BYPASS.LTC128B.128 [R36+0x1a400], desc[UR36][R2.64+0x100], !P0 ;  /* 0x1a40010002249fae */ /* 0x0003e2000c101d64 */
[----:B------:R-:W-:-:S03]  /*e850*/  ISETP.GE.AND P1, PT, R7, R6, PT ;  /* 0x000000060700720c */ /* 0x000fc60003f26270 */
[----:B-1----:R-:W1:Y:S10]  /*e860*/  SHFL.IDX PT, R2, R5, 0x1, 0x181f ;  /* 0x00381f0005027f89 */ /* 0x002e7400000e0000 */
[----:B0-----:R-:W-:-:S05]  /*e870*/  @!P1 LEA R14, P4, R31, R14, 0x1 ;  /* 0x0000000e1f0e9211 */ /* 0x001fca00078808ff */
[----:B-1----:R-:W-:Y:S01]  /*e880*/  @!P1 IMAD.X R7, RZ, RZ, R2, P4 ;  /* 0x000000ffff079224 */ /* 0x002fe200020e0602 */
[----:B------:R-:W-:Y:S02]  /*e890*/  @!P1 MOV R2, R14 ;  /* 0x0000000e00029202 */ /* 0x000fe40000000f00 */
[----:B------:R-:W0:Y:S01]  /*e8a0*/  SHFL.IDX PT, R14, R0, 0x2, 0x181f ;  /* 0x00581f00000e7f89 */ /* 0x000e2200000e0000 */
[----:B------:R-:W-:Y:S02]  /*e8b0*/  @!P1 IMAD.MOV.U32 R3, RZ, RZ, R7 ;  /* 0x000000ffff039224 */ /* 0x000fe400078e0007 */
[----:B------:R-:W-:-:S03]  /*e8c0*/  VIADD R7, R4, 0x20 ;  /* 0x0000002004077836 */ /* 0x000fc60000000000 */
[----:B------:R-:W-:Y:S04]  /*e8d0*/  @!P1 LDGSTS.E.BYPASS.LTC128B.128 [R36+0x12c00], desc[UR36][R2.64], !P3 ;  /* 0x12c0000002249fae */ /* 0x000fe8000d901d64 */
[----:B------:R-:W-:Y:S04]  /*e8e0*/  @!P1 LDGSTS.E.BYPASS.LTC128B.128 [R36+0x16c00], desc[UR36][R2.64+0x80], !P2 ;  /* 0x16c0008002249fae */ /* 0x000fe8000d101d64 */
[----:B------:R1:W-:Y:S01]  /*e8f0*/  @!P1 LDGSTS.E.BYPASS.LTC128B.128 [R36+0x1ac00], desc[UR36][R2.64+0x100], !P0 ;  /* 0x1ac0010002249fae */ /* 0x0003e2000c101d64 */
[----:B------:R-:W-:-:S03]  /*e900*/  ISETP.GE.AND P1, PT, R7, R6, PT ;  /* 0x000000060700720c */ /* 0x000fc60003f26270 */
[----:B-1----:R-:W1:Y:S10]  /*e910*/  SHFL.IDX PT, R2, R5, 0x2, 0x181f ;  /* 0x00581f0005027f89 */ /* 0x002e7400000e0000 */
[----:B0-----:R-:W-:-:S05]  /*e920*/  @!P1 LEA R14, P4, R31, R14, 0x1 ;  /* 0x0000000e1f0e9211 */ /* 0x001fca00078808ff */
[----:B-1----:R-:W-:Y:S02]  /*e930*/  @!P1 IMAD.X R7, RZ, RZ, R2, P4 ;  /* 0x000000ffff079224 */ /* 0x002fe400020e0602 */
[----:B------:R-:W-:Y:S02]  /*e940*/  @!P1 IMAD.MOV.U32 R2, RZ, RZ, R14 ;  /* 0x000000ffff029224 */ /* 0x000fe400078e000e */
[----:B------:R-:W-:Y:S01]  /*e950*/  @!P1 IMAD.MOV.U32 R3, RZ, RZ, R7 ;  /* 0x000000ffff039224 */ /* 0x000fe200078e0007 */
[----:B------:R-:W0:Y:S01]  /*e960*/  SHFL.IDX PT, R14, R0, 0x3, 0x181f ;  /* 0x00781f00000e7f89 */ /* 0x000e2200000e0000 */
        /* <DEDUP_REMOVED lines=9> */
[----:B------:R-:W0:Y:S01]  /*ea00*/  SHFL.IDX PT, R14, R0, 0x4, 0x181f ;  /* 0x00981f00000e7f89 */ /* 0x000e2200000e0000 */
[----:B------:R-:W-:Y:S01]  /*ea10*/  @!P1 MOV R3, R7 ;  /* 0x0000000700039202 */ /* 0x000fe20000000f00 */
[----:B------:R-:W-:-:S04]  /*ea20*/  VIADD R7, R4, 0x40 ;  /* 0x0000004004077836 */ /* 0x000fc80000000000 */
        /* <DEDUP_REMOVED lines=21> */
[----:B------:R-:W-:-:S03]  /*eb80*/  IADD3 R7, R4, 0x60, RZ ;  /* 0x0000006004077810 */ /* 0x000fc60007ffe0ff */
[----:B------:R-:W-:Y:S04]  /*eb90*/  @!P1 LDGSTS.E.BYPASS.LTC128B.128 [R36+0x14c00], desc[UR36][R2.64], !P3 ;  /* 0x14c0000002249fae */ /* 0x000fe8000d901d64 */
[----:B------:R-:W-:Y:S04]  /*eba0*/  @!P1 LDGSTS.E.BYPASS.LTC128B.128 [R36+0x18c00], desc[UR36][R2.64+0x80], !P2 ;  /* 0x18c0008002249fae */ /* 0x000fe8000d101d64 */
[----:B------:R1:W-:Y:S01]  /*ebb0*/  @!P1 LDGSTS.E.BYPASS.LTC128B.128 [R36+0x1cc00], desc[UR36][R2.64+0x100], !P0 ;  /* 0x1cc0010002249fae */ /* 0x0003e2000c101d64 */
[----:B------:R-:W-:-:S03]  /*ebc0*/  ISETP.GE.AND P1, PT, R7, R6, PT ;  /* 0x000000060700720c */ /* 0x000fc60003f26270 */
[----:B-1----:R-:W1:Y:S10]  /*ebd0*/  SHFL.IDX PT, R2, R5, 0x6, 0x181f ;  /* 0x00d81f0005027f89 */ /* 0x002e7400000e0000 */
[----:B0-----:R-:W-:Y:S01]  /*ebe0*/  @!P1 LEA R14, P4, R31, R14, 0x1 ;  /* 0x0000000e1f0e9211 */ /* 0x001fe200078808ff */
[----:B------:R-:W0:Y:S04]  /*ebf0*/  SHFL.IDX PT, R5, R5, 0x7, 0x181f ;  /* 0x00f81f0005057f89 */ /* 0x000e2800000e0000 */
[----:B-1----:R-:W-:-:S02]  /*ec00*/  @!P1 IMAD.X R7, RZ, RZ, R2, P4 ;  /* 0x000000ffff079224 */ /* 0x002fc400020e0602 */
[----:B------:R-:W-:Y:S02]  /*ec10*/  @!P1 IMAD.MOV.U32 R2, RZ, RZ, R14 ;  /* 0x000000ffff029224 */ /* 0x000fe400078e000e */
[----:B------:R-:W-:Y:S01]  /*ec20*/  @!P1 IMAD.MOV.U32 R3, RZ, RZ, R7 ;  /* 0x000000ffff039224 */ /* 0x000fe200078e0007 */
[----:B------:R1:W2:Y:S04]  /*ec30*/  SHFL.IDX PT, R14, R0, 0x7, 0x181f ;  /* 0x00f81f00000e7f89 */ /* 0x0002a800000e0000 */
[----:B------:R1:W-:Y:S04]  /*ec40*/  @!P1 LDGSTS.E.BYPASS.LTC128B.128 [R36+0x15400], desc[UR36][R2.64], !P3 ;  /* 0x1540000002249fae */ /* 0x0003e8000d901d64 */
[----:B------:R1:W-:Y:S04]  /*ec50*/  @!P1 LDGSTS.E.BYPASS.LTC128B.128 [R36+0x19400], desc[UR36][R2.64+0x80], !P2 ;  /* 0x1940008002249fae */ /* 0x0003e8000d101d64 */
[----:B0-----:R1:W-:Y:S02]  /*ec60*/  @!P1 LDGSTS.E.BYPASS.LTC128B.128 [R36+0x1d400], desc[UR36][R2.64+0x100], !P0 ;  /* 0x1d40010002249fae */ /* 0x0013e4000c101d64 */
.L_x_353:
[----:B-1----:R-:W-:Y:S01]  /*ec70*/  VIADD R3, R4, 0x70 ;  /* 0x0000007004037836 */ /* 0x002fe20000000000 */
[----:B------:R-:W-:Y:S04]  /*ec80*/  BSSY B0, `(.L_x_265) ;  /* 0x000000b000007945 */ /* 0x000fe80003800000 */
[----:B------:R-:W-:-:S13]  /*ec90*/  ISETP.GE.AND P1, PT, R3, R6, PT ;  /* 0x000000060300720c */ /* 0x000fda0003f26270 */
[----:B------:R-:W-:Y:S05]  /*eca0*/  @P1 BRA `(.L_x_266) ;  /* 0x0000000000201947 */ /* 0x000fea0003800000 */
[----:B--2---:R-:W-:-:S05]  /*ecb0*/  LEA R2, P1, R31, R14, 0x1 ;  /* 0x0000000e1f027211 */ /* 0x004fca00078208ff */
[----:B------:R-:W-:-:S05]  /*ecc0*/  IMAD.X R3, RZ, RZ, R5, P1 ;  /* 0x000000ffff037224 */ /* 0x000fca00008e0605 */
[----:B------:R-:W-:Y:S01]  /*ecd0*/  @!PT LDS RZ, [RZ] ;  /* 0x00000000fffff984 */ /* 0x000fe20000000800 */
[----:B------:R-:W-:Y:S01]  /*ece0*/  @!PT LDS RZ, [RZ] ;  /* 0x00000000fffff984 */ /* 0x000fe20000000800 */
[----:B------:R-:W-:Y:S01]  /*ecf0*/  @!PT LDS RZ, [RZ] ;  /* 0x00000000fffff984 */ /* 0x000fe20000000800 */
[----:B------:R0:W-:Y:S04]  /*ed00*/  LDGSTS.E.BYPASS.LTC128B.128 [R36+0x15c00], desc[UR36][R2.64], !P3 ;  /* 0x15c0000002247fae */ /* 0x0001e8000d901d64 */
[----:B------:R0:W-:Y:S04]  /*ed10*/  LDGSTS.E.BYPASS.LTC128B.128 [R36+0x19c00], desc[UR36][R2.64+0x80], !P2 ;  /* 0x19c0008002247fae */ /* 0x0001e8000d101d64 */
[----:B------:R0:W-:Y:S02]  /*ed20*/  LDGSTS.E.BYPASS.LTC128B.128 [R36+0x1dc00], desc[UR36][R2.64+0x100], !P0 ;  /* 0x1dc0010002247fae */ /* 0x0001e4000c101d64 */
.L_x_266:
[----:B------:R-:W-:Y:S05]  /*ed30*/  BSYNC B0 ;  /* 0x0000000000007941 */ /* 0x000fea0003800000 */
.L_x_265:
[----:B------:R-:W-:Y:S01]  /*ed40*/  NOP ;  /* 0x0000000000007918 */ /* 0x000fe20000000000 */
[----:B------:R-:W-:-:S13]  /*ed50*/  PLOP3.LUT P0, PT, PT, PT, PT, 0x80, 0x0 ;  /* 0x000000000000781c */ /* 0x000fda0003f0f070 */
.L_x_267:
[----:B------:R-:W-:Y:S02]  /*ed60*/  PLOP3.LUT P1, PT, P1, P0, PT, 0xa2, 0x0 ;  /* 0x000000000000781c */ /* 0x000fe40000f21472 */
[----:B------:R-:W-:-:S08]  /*ed70*/  @P0 R2UR P1, UR4, R22 ;  /* 0x00000000160402ca */ /* 0x000fd00000020000 */
[----:B------:R-:W-:-:S05]  /*ed80*/  @P0 PLOP3.LUT P0, PT, P1, PT, PT, 0x80, 0x0 ;  /* 0x000000000000081c */ /* 0x000fca0000f0f070 */
[----:B------:R-:W-:Y:S01]  /*ed90*/  @!P1 SYNCS.ARRIVE.TRANS64.RED.A0T1 RZ, [UR4+0x30800], RZ ;  /* 0x030800ffffff99a7 */ /* 0x000fe20008200404 */
[----:B------:R-:W-:Y:S07]  /*eda0*/  @!P1 ARRIVES.LDGSTSBAR.64.TRANSCNT [UR4+0x30800] ;  /* 0x03080000ff0099b0 */ /* 0x000fee0008000a84 */
[----:B------:R-:W-:Y:S05]  /*edb0*/  @P0 BRA.U.ANY `(.L_x_267) ;  /* 0xfffffffd00e80947 */ /* 0x000fea000393ffff */
[----:B0-----:R-:W3:Y:S04]  /*edc0*/  LDL.LU R3, [R1+0x20] ;  /* 0x0000200001037983 */ /* 0x001ee80000300800 */
[----:B------:R-:W4:Y:S01]  /*edd0*/  LDL.LU R2, [R1+0x1c] ;  /* 0x00001c0001027983 */ /* 0x000f220000300800 */
[----:B---3--:R-:W-:Y:S02]  /*ede0*/  VIADD R3, R3, 0x1 ;  /* 0x0000000103037836 */ /* 0x008fe40000000000 */
[----:B----4-:R-:W-:-:S03]  /*edf0*/  VIADD R8, R2, 0xfffffffe ;  /* 0xfffffffe02087836 */ /* 0x010fc60000000000 */
[----:B------:R-:W-:Y:S01]  /*ee00*/  LEA.HI R0, R3, R3, RZ, 0x1 ;  /* 0x0000000303007211 */ /* 0x000fe200078f08ff */
[----:B------:R0:W-:Y:S03]  /*ee10*/  STL [R1+0x20], R3 ;  /* 0x0000200301007387 */ /* 0x0001e60000100800 */
[----:B------:R-:W-:-:S05]  /*ee20*/  LOP3.LUT R0, R0, 0xfffffffe, RZ, 0xc0, !PT ;  /* 0xfffffffe00007812 */ /* 0x000fca00078ec0ff */
[----:B------:R-:W-:-:S05]  /*ee30*/  IMAD.IADD R0, R3, 0x1, -R0 ;  /* 0x0000000103007824 */ /* 0x000fca00078e0a00 */
[----:B0-----:R-:W-:Y:S01]  /*ee40*/  SHF.L.U32 R3, R0, 0x1f, RZ ;  /* 0x0000001f00037819 */ /* 0x001fe200000006ff */
[----:B------:R-:W-:Y:S01]  /*ee50*/  NOP ;  /* 0x0000000000007918 */ /* 0x000fe20000000000 */
[----:B------:R0:W-:Y:S01]  /*ee60*/  SYNCS.ARRIVE.TRANS64.A1T0 RZ, [R22+URZ+0x30800], RZ ;  /* 0x030800ff16ff79a7 */ /* 0x0001e2000810003f */
[----:B------:R-:W-:Y:S01]  /*ee70*/  BSSY B0, `(.L_x_268) ;  /* 0x0000003000007945 */ /* 0x000fe20003800000 */
[----:B------:R-:W1:Y:S03]  /*ee80*/  SYNCS.PHASECHK.TRANS64.TRYWAIT P0, [R22+URZ+0x30820], R3 ;  /* 0x03082003160075a7 */ /* 0x000e66000800017f */
[----:B01----:R-:W-:Y:S05]  /*ee90*/  @!P0 BRA `(.L_x_269) ;  /* 0x0000003c007c8947 */ /* 0x003fea0003800000 */
.L_x_354:
[----:B------:R-:W-:Y:S05]  /*eea0*/  BSYNC B0 ;  /* 0x0000000000007941 */ /* 0x000fea0003800000 */
.L_x_268:
[----:B------:R-:W3:Y:S01]  /*eeb0*/  LDL R0, [R1] ;  /* 0x0000000001007983 */ /* 0x000ee20000100800 */
[----:B------:R-:W-:Y:S01]  /*eec0*/  BSSY B0, `(.L_x_270) ;  /* 0x0000104000007945 */ /* 0x000fe20003800000 */
[----:B---3--:R-:W-:-:S13]  /*eed0*/  ISETP.GE.AND P0, PT, R8, R0, PT ;  /* 0x000000000800720c */ /* 0x008fda0003f06270 */
[----:B------:R-:W-:Y:S05]  /*eee0*/  @!P0 BRA `(.L_x_271) ;  /* 0x0000001000048947 */ /* 0x000fea0003800000 */
[----:B------:R-:W-:Y:S01]  /*eef0*/  ULDC UR4, c[0x0][0x2f4] ;  /* 0x0000bd0000047ab9 */ /* 0x000fe20000000800 */
[----:B------:R-:W-:Y:S01]  /*ef00*/  MOV R17, R28 ;  /* 0x0000001c00117202 */ /* 0x000fe20000000f00 */
[----:B------:R-:W-:Y:S01]  /*ef10*/  IMAD.MOV.U32 R10, RZ, RZ, R27 ;  /* 0x000000ffff0a7224 */ /* 0x000fe200078e001b */
[----:B------:R-:W-:Y:S01]  /*ef20*/  ISETP.GE.AND P3, PT, R31, UR4, PT ;  /* 0x000000041f007c0c */ /* 0x000fe2000bf66270 */
[----:B------:R-:W-:Y:S01]  /*ef30*/  IMAD.MOV.U32 R29, RZ, RZ, R25 ;  /* 0x000000ffff1d7224 */ /* 0x000fe200078e0019 */
[----:B------:R-:W-:Y:S02]  /*ef40*/  ISETP.GE.AND P2, PT, R33, UR4, PT ;  /* 0x0000000421007c0c */ /* 0x000fe4000bf46270 */
[----:B------:R-:W-:-:S13]  /*ef50*/  ISETP.GE.AND P1, PT, R32, UR4, PT ;  /* 0x0000000420007c0c */ /* 0x000fda000bf26270 */
.L_x_284:
[----:B------:R-:W3:Y:S04]  /*ef60*/  LDL R5, [R1+0x4] ;  /* 0x0000040001057983 */ /* 0x000ee80000100800 */
[----:B------:R-:W4:Y:S01]  /*ef70*/  LDL R12, [R1+0x8] ;  /* 0x00000800010c7983 */ /* 0x000f220000100800 */
[----:B------:R-:W1:Y:S01]  /*ef80*/  S2R R0, SR_TID.X ;  /* 0x0000000000007919 */ /* 0x000e620000002100 */
[----:B------:R-:W2:Y:S01]  /*ef90*/  S2R R4, SR_TID.X ;  /* 0x0000000000047919 */ /* 0x000ea20000002100 */
[----:B-1----:R-:W-:-:S04]  /*efa0*/  LOP3.LUT R0, R0, 0x7f, RZ, 0xc0, !PT ;  /* 0x0000007f00007812 */ /* 0x002fc800078ec0ff */
[----:B0-----:R-:W-:Y:S02]  /*efb0*/  SHF.R.U32.HI R3, RZ, 0x3, R0 ;  /* 0x00000003ff037819 */ /* 0x001fe40000011600 */
[----:B------:R-:W0:Y:S01]  /*efc0*/  LDC R0, c[0x0][0x430] ;  /* 0x00010c00ff007b82 */ /* 0x000e220000000800 */
[----:B--2---:R-:W-:-:S05]  /*efd0*/  IMAD.SHL.U32 R4, R4, 0x10, RZ ;  /* 0x0000001004047824 */ /* 0x004fca00078e00ff */
[----:B------:R-:W-:-:S04]  /*efe0*/  LOP3.LUT R4, R3, 0x70, R4, 0xf8, !PT ;  /* 0x0000007003047812 */ /* 0x000fc800078ef804 */
[----:B------:R-:W-:-:S13]  /*eff0*/  ISETP.GT.U32.AND P5, PT, R4, 0x5f, PT ;  /* 0x0000005f0400780c */ /* 0x000fda0003fa4070 */
[----:B------:R-:W4:Y:S01]  /*f000*/  @!P5 LDC.64 R6, c[0x0][0x428] ;  /* 0x00010a00ff06db82 */ /* 0x000f220000000a00 */
[----:B0-----:R-:W-:-:S13]  /*f010*/  ISETP.NE.AND P0, PT, R0, 0x1, PT ;  /* 0x000000010000780c */ /* 0x001fda0003f05270 */
[----:B------:R-:W0:Y:S08]  /*f020*/  @P0 LDC R0, c[0x0][0x434] ;  /* 0x00010d00ff000b82 */ /* 0x000e300000000800 */
[----:B------:R-:W1:Y:S01]  /*f030*/  @P0 LDC R3, c[0x0][0x438] ;  /* 0x00010e00ff030b82 */ /* 0x000e620000000800 */
[----:B---3--:R-:W-:-:S04]  /*f040*/  IMAD R9, R8, 0x60, R5 ;  /* 0x0000006008097824 */ /* 0x008fc800078e0205 */
[----:B------:R-:W-:-:S03]  /*f050*/  IMAD.IADD R9, R4, 0x1, R9 ;  /* 0x0000000104097824 */ /* 0x000fc600078e0209 */
[----:B------:R-:W2:Y:S01]  /*f060*/  @!P5 LDC.64 R4, c[0x0][0x418] ;  /* 0x00010600ff04db82 */ /* 0x000ea20000000a00 */
[----:B0-----:R-:W-:-:S04]  /*f070*/  @P0 IMAD.HI.U32 R0, R9, R0, RZ ;  /* 0x0000000009000227 */ /* 0x001fc800078e00ff */
[----:B------:R-:W-:Y:S01]  /*f080*/  IMAD.MOV.U32 R11, RZ, RZ, R9 ;  /* 0x000000ffff0b7224 */ /* 0x000fe200078e0009 */
[----:B-1----:R-:W-:Y:S01]  /*f090*/  @P0 SHF.R.U32.HI R11, RZ, R3, R0 ;  /* 0x00000003ff0b0219 */ /* 0x002fe20000011600 */
[----:B----4-:R-:W-:-:S03]  /*f0a0*/  @!P5 IMAD R0, R12, R6, RZ ;  /* 0x000000060c00d224 */ /* 0x010fc600078e02ff */
[--C-:B------:R-:W-:Y:S01]  /*f0b0*/  @!P5 SHF.R.S32.HI R3, RZ, 0x1f, R11.reuse ;  /* 0x0000001fff03d819 */ /* 0x100fe2000001140b */
[----:B------:R-:W-:Y:S02]  /*f0c0*/  @!P5 IMAD.MOV.U32 R2, RZ, RZ, R11 ;  /* 0x000000ffff02d224 */ /* 0x000fe400078e000b */
[C---:B------:R-:W-:Y:S02]  /*f0d0*/  @!P5 IMAD R7, R30.reuse, R7, R0 ;  /* 0x000000071e07d224 */ /* 0x040fe400078e0200 */
[----:B------:R-:W-:-:S04]  /*f0e0*/  @!P5 IMAD.WIDE.U32 R2, R30, R6, R2 ;  /* 0x000000061e02d225 */ /* 0x000fc800078e0002 */
[----:B------:R-:W-:Y:S01]  /*f0f0*/  @!P5 IMAD.IADD R7, R7, 0x1, R3 ;  /* 0x000000010707d824 */ /* 0x000fe200078e0203 */
[----:B------:R-:W-:Y:S02]  /*f100*/  MOV R0, RZ ;  /* 0x000000ff00007202 */ /* 0x000fe40000000f00 */
[----:B--2---:R-:W-:-:S04]  /*f110*/  @!P5 LEA R4, P0, R2, R4, 0x2 ;  /* 0x000000040204d211 */ /* 0x004fc800078010ff */
[----:B------:R-:W-:-:S05]  /*f120*/  @!P5 LEA.HI.X R5, R2, R5, R7, 0x2, P0 ;  /* 0x000000050205d211 */ /* 0x000fca00000f1407 */
[----:B------:R0:W5:Y:S01]  /*f130*/  @!P5 LDG.E R0, desc[UR36][R4.64] ;  /* 0x000000240400d981 */ /* 0x000162000c1e1900 */
[----:B------:R-:W-:Y:S01]  /*f140*/  LOP3.LUT P4, RZ, R23, 0x10, RZ, 0xc0, !PT ;  /* 0x0000001017ff7812 */ /* 0x000fe2000788c0ff */
[----:B------:R-:W-:Y:S01]  /*f150*/  VIADD R27, R10, 0x1 ;  /* 0x000000010a1b7836 */ /* 0x000fe20000000000 */
[----:B------:R-:W-:Y:S05]  /*f160*/  YIELD ;  /* 0x0000000000007946 */ /* 0x000fea0003800000 */
[----:B------:R-:W-:Y:S01]  /*f170*/  ISETP.NE.AND P0, PT, R27, 0x2, PT ;  /* 0x000000021b00780c */ /* 0x000fe20003f05270 */
[----:B------:R-:W-:Y:S01]  /*f180*/  IMAD.MOV R2, RZ, RZ, -R11 ;  /* 0x000000ffff027224 */ /* 0x000fe200078e0a0b */
[----:B------:R-:W-:-:S02]  /*f190*/  ULDC UR4, c[0x0][0x430] ;  /* 0x00010c0000047ab9 */ /* 0x000fc40000000800 */
[----:B------:R-:W-:Y:S01]  /*f1a0*/  SEL R28, RZ, 0x1, P0 ;  /* 0x00000001ff1c7807 */ /* 0x000fe20000000000 */
[----:B------:R-:W-:Y:S01]  /*f1b0*/  IMAD R9, R2, UR4, R9 ;  /* 0x0000000402097c24 */ /* 0x000fe2000f8e0209 */
[----:B------:R-:W-:Y:S01]  /*f1c0*/  SEL R27, R27, RZ, P0 ;  /* 0x000000ff1b1b7207 */ /* 0x000fe20000000000 */
[----:B------:R-:W-:Y:S01]  /*f1d0*/  IMAD.MOV.U32 R25, RZ, RZ, R8 ;  /* 0x000000ffff197224 */ /* 0x000fe200078e0008 */
[----:B------:R-:W-:Y:S01]  /*f1e0*/  LOP3.LUT R28, R17, R28, RZ, 0x3c, !PT ;  /* 0x0000001c111c7212 */ /* 0x000fe200078e3cff */
[----:B0-----:R-:W-:Y:S06]  /*f1f0*/  @!P4 BRA `(.L_x_272) ;  /* 0x000000000004c947 */ /* 0x001fec0003800000 */
[----:B------:R-:W-:Y:S01]  /*f200*/  BPT.TRAP 0x1 ;  /* 0x000000040000795c */ /* 0x000fe20000300000 */
.L_x_272:
[----:B------:R-:W-:Y:S01]  /*f210*/  IMAD R6, R27, 0x8, R22 ;  /* 0x000000081b067824 */ /* 0x000fe200078e0216 */
[----:B------:R-:W-:Y:S01]  /*f220*/  SHF.L.U32 R3, R28, 0x1f, RZ ;  /* 0x0000001f1c037819 */ /* 0x000fe200000006ff */
[----:B------:R-:W-:Y:S03]  /*f230*/  BSSY B1, `(.L_x_273) ;  /* 0x0000003000017945 */ /* 0x000fe60003800000 */
[----:B------:R-:W0:Y:S02]  /*f240*/  SYNCS.PHASECHK.TRANS64.TRYWAIT P0, [R6+URZ+0x30840], R3 ;  /* 0x03084003060075a7 */ /* 0x000e24000800017f */
[----:B0-----:R-:W-:Y:S05]  /*f250*/  @!P0 BRA `(.L_x_274) ;  /* 0x0000003800a08947 */ /* 0x001fea0003800000 */
.L_x_355:
[----:B------:R-:W-:Y:S05]  /*f260*/  BSYNC B1 ;  /* 0x0000000000017941 */ /* 0x000fea0003800000 */
.L_x_273:
[----:B------:R-:W-:Y:S01]  /*f270*/  SHF.R.S32.HI R20, RZ, 0x1f, R9 ;  /* 0x0000001fff147819 */ /* 0x000fe20000011409 */
[----:B------:R-:W-:Y:S01]  /*f280*/  ULDC.64 UR4, c[0x0][0x300] ;  /* 0x0000c00000047ab9 */ /* 0x000fe20000000a00 */
[----:B-----5:R-:W-:Y:S01]  /*f290*/  SHF.R.S32.HI R21, RZ, 0x1f, R0 ;  /* 0x0000001fff157819 */ /* 0x020fe20000011400 */
[----:B0-----:R-:W-:Y:S01]  /*f2a0*/  IMAD.WIDE.U32 R2, R9, UR4, RZ ;  /* 0x0000000409027c25 */ /* 0x001fe2000f8e00ff */
[----:B------:R-:W-:Y:S01]  /*f2b0*/  ULDC.64 UR6, c[0x0][0x2e8] ;  /* 0x0000ba0000067ab9 */ /* 0x000fe20000000a00 */
[C---:B------:R-:W-:Y:S02]  /*f2c0*/  LOP3.LUT P5, RZ, R23.reuse, 0x2, RZ, 0xc0, !PT ;  /* 0x0000000217ff7812 */ /* 0x040fe400078ac0ff */
[----:B------:R-:W-:Y:S01]  /*f2d0*/  IMAD R4, R20, UR4, RZ ;  /* 0x0000000414047c24 */ /* 0x000fe2000f8e02ff */
[----:B------:R-:W-:Y:S01]  /*f2e0*/  LOP3.LUT P4, RZ, R23, 0x1, RZ, 0xc0, !PT ;  /* 0x0000000117ff7812 */ /* 0x000fe2000788c0ff */
[----:B------:R-:W-:Y:S02]  /*f2f0*/  IMAD R5, R27, 0x4800, R34 ;  /* 0x000048001b057824 */ /* 0x000fe400078e0222 */
[----:B------:R-:W-:Y:S01]  /*f300*/  IMAD R4, R9, UR5, R4 ;  /* 0x0000000509047c24 */ /* 0x000fe2000f8e0204 */
[----:B------:R-:W-:-:S03]  /*f310*/  ULDC.64 UR4, c[0x0][0x310] ;  /* 0x0000c40000047ab9 */ /* 0x000fc60000000a00 */
[----:B------:R-:W-:Y:S02]  /*f320*/  IMAD.IADD R3, R3, 0x1, R4 ;  /* 0x0000000103037824 */ /* 0x000fe400078e0204 */
[----:B------:R-:W-:Y:S02]  /*f330*/  IMAD R4, R21, UR4, RZ ;  /* 0x0000000415047c24 */ /* 0x000fe4000f8e02ff */
[----:B------:R-:W-:-:S04]  /*f340*/  IMAD.WIDE.U32 R2, R0, UR4, R2 ;  /* 0x0000000400027c25 */ /* 0x000fc8000f8e0002 */
[----:B------:R-:W-:Y:S01]  /*f350*/  IMAD R4, R0, UR5, R4 ;  /* 0x0000000500047c24 */ /* 0x000fe2000f8e0204 */
[----:B------:R-:W-:-:S03]  /*f360*/  ULDC.64 UR4, c[0x0][0x308] ;  /* 0x0000c20000047ab9 */ /* 0x000fc60000000a00 */
[----:B------:R-:W-:Y:S02]  /*f370*/  IMAD.IADD R3, R3, 0x1, R4 ;  /* 0x0000000103037824 */ /* 0x000fe400078e0204 */
[----:B------:R-:W-:Y:S01]  /*f380*/  IMAD.WIDE.U32 R2, R26, UR4, R2 ;  /* 0x000000041a027c25 */ /* 0x000fe2000f8e0002 */
[----:B------:R-:W-:-:S03]  /*f390*/  UMOV UR4, 0xffffffff ;  /* 0xffffffff00047882 */ /* 0x000fc60000000000 */
[----:B------:R-:W-:Y:S01]  /*f3a0*/  IMAD R8, R26, UR5, R3 ;  /* 0x000000051a087c24 */ /* 0x000fe2000f8e0203 */
[----:B------:R-:W-:-:S04]  /*f3b0*/  LEA R7, P0, R2, UR6, 0x1 ;  /* 0x0000000602077c11 */ /* 0x000fc8000f8008ff */
[----:B------:R-:W-:Y:S01]  /*f3c0*/  LEA.HI.X R8, R2, UR7, R8, 0x1, P0 ;  /* 0x0000000702087c11 */ /* 0x000fe200080f0c08 */
[----:B------:R-:W-:Y:S08]  /*f3d0*/  BRA.DIV UR4, `(.L_x_275) ;  /* 0x0000003a04547947 */ /* 0x000ff0000b800000 */
[----:B------:R-:W0:Y:S01]  /*f3e0*/  SHFL.IDX PT, R2, R7, RZ, 0x181f ;  /* 0x00181fff07027589 */ /* 0x000e2200000e0000 */
[----:B------:R-:W-:Y:S01]  /*f3f0*/  IMAD.SHL.U32 R4, R31, 0x2, RZ ;  /* 0x000000021f047824 */ /* 0x000fe200078e00ff */
[----:B------:R-:W-:Y:S01]  /*f400*/  LOP3.LUT P6, RZ, R23, 0x4, RZ, 0xc0, !PT ;  /* 0x0000000417ff7812 */ /* 0x000fe200078cc0ff */
[----:B------:R-:W-:Y:S01]  /*f410*/  IMAD R5, R5, 0x2, R22 ;  /* 0x0000000205057824 */ /* 0x000fe200078e0216 */
[----:B------:R-:W1:Y:S04]  /*f420*/  SHFL.IDX PT, R3, R8, RZ, 0x181f ;  /* 0x00181fff08037589 */ /* 0x000e6800000e0000 */
[----:B------:R-:W-:Y:S01]  /*f430*/  SHFL.IDX PT, R35, R8, 0x2, 0x181f ;  /* 0x00581f0008237f89 */ /* 0x000fe200000e0000 */
[----:B0-----:R-:W-:-:S05]  /*f440*/  IADD3 R2, P0, R2, R4, RZ ;  /* 0x0000000402027210 */ /* 0x001fca0007f1e0ff */
[----:B-1----:R-:W-:-:S05]  /*f450*/  IMAD.X R3, RZ, RZ, R3, P0 ;  /* 0x000000ffff037224 */ /* 0x002fca00000e0603 */
[----:B------:R-:W-:Y:S04]  /*f460*/  LDGSTS.E.BYPASS.LTC128B.128 [R5+0x1e400], desc[UR36][R2.64], !P6 ;  /* 0x1e40000002057fae */ /* 0x000fe8000f101d64 */
[----:B------:R-:W-:Y:S04]  /*f470*/  LDGSTS.E.BYPASS.LTC128B.128 [R5+0x21400], desc[UR36][R2.64+0x80], !P5 ;  /* 0x2140008002057fae */ /* 0x000fe8000e901d64 */
[----:B------:R0:W-:Y:S04]  /*f480*/  LDGSTS.E.BYPASS.LTC128B.128 [R5+0x24400], desc[UR36][R2.64+0x100], !P4 ;  /* 0x2440010002057fae */ /* 0x0001e8000e101d64 */
[----:B0-----:R-:W0:Y:S04]  /*f490*/  SHFL.IDX PT, R2, R7, 0x1, 0x181f ;  /* 0x00381f0007027f89 */ /* 0x001e2800000e0000 */
[----:B------:R-:W1:Y:S01]  /*f4a0*/  SHFL.IDX PT, R3, R8, 0x1, 0x181f ;  /* 0x00381f0008037f89 */ /* 0x000e6200000e0000 */
[----:B0-----:R-:W-:-:S04]  /*f4b0*/  IADD3 R2, P0, R2, R4, RZ ;  /* 0x0000000402027210 */ /* 0x001fc80007f1e0ff */
[----:B-1----:R-:W-:-:S05]  /*f4c0*/  IADD3.X R3, RZ, R3, RZ, P0, !PT ;  /* 0x00000003ff037210 */ /* 0x002fca00007fe4ff */
[----:B------:R-:W-:Y:S04]  /*f4d0*/  LDGSTS.E.BYPASS.LTC128B.128 [R5+0x1ec00], desc[UR36][R2.64], !P6 ;  /* 0x1ec0000002057fae */ /* 0x000fe8000f101d64 */
[----:B------:R-:W-:Y:S04]  /*f4e0*/  LDGSTS.E.BYPASS.LTC128B.128 [R5+0x21c00], desc[UR36][R2.64+0x80], !P5 ;  /* 0x21c0008002057fae */ /* 0x000fe8000e901d64 */
[----:B------:R0:W-:Y:S04]  /*f4f0*/  LDGSTS.E.BYPASS.LTC128B.128 [R5+0x24c00], desc[UR36][R2.64+0x100], !P4 ;  /* 0x24c0010002057fae */ /* 0x0001e8000e101d64 */
[----:B0-----:R-:W0:Y:S02]  /*f500*/  SHFL.IDX PT, R2, R7, 0x2, 0x181f ;  /* 0x00581f0007027f89 */ /* 0x001e2400000e0000 */
[----:B0-----:R-:W-:-:S05]  /*f510*/  IADD3 R2, P0, R2, R4, RZ ;  /* 0x0000000402027210 */ /* 0x001fca0007f1e0ff */
[----:B------:R-:W-:Y:S02]  /*f520*/  IMAD.X R3, RZ, RZ, R35, P0 ;  /* 0x000000ffff037224 */ /* 0x000fe400000e0623 */
[----:B------:R-:W-:Y:S04]  /*f530*/  SHFL.IDX PT, R35, R8, 0x3, 0x181f ;  /* 0x00781f0008237f89 */ /* 0x000fe800000e0000 */
        /* <DEDUP_REMOVED lines=13> */
[----:B------:R0:W1:Y:S04]  /*f610*/  SHFL.IDX PT, R35, R8, 0x5, 0x181f ;  /* 0x00b81f0008237f89 */ /* 0x00006800000e0000 */
[----:B------:R-:W-:Y:S04]  /*f620*/  LDGSTS.E.BYPASS.LTC128B.128 [R5+0x20400], desc[UR36][R2.64], !P6 ;  /* 0x2040000002057fae */ /* 0x000fe8000f101d64 */
[----:B------:R-:W-:Y:S04]  /*f630*/  LDGSTS.E.BYPASS.LTC128B.128 [R5+0x23400], desc[UR36][R2.64+0x80], !P5 ;  /* 0x2340008002057fae */ /* 0x000fe8000e901d64 */
[----:B------:R2:W-:Y:S04]  /*f640*/  LDGSTS.E.BYPASS.LTC128B.128 [R5+0x26400], desc[UR36][R2.64+0x100], !P4 ;  /* 0x2640010002057fae */ /* 0x0005e8000e101d64 */
[----:B-12---:R0:W2:Y:S02]  /*f650*/  SHFL.IDX PT, R2, R7, 0x5, 0x181f ;  /* 0x00b81f0007027f89 */ /* 0x0060a400000e0000 */
.L_x_369:
[----:B------:R-:W-:Y:S02]  /*f660*/  LOP3.LUT P6, RZ, R23, 0x4, RZ, 0xc0, !PT ;  /* 0x0000000417ff7812 */ /* 0x000fe400078cc0ff */
[----:B--2---:R-:W-:-:S05]  /*f670*/  IADD3 R2, P0, R2, R4, RZ ;  /* 0x0000000402027210 */ /* 0x004fca0007f1e0ff */
[----:B------:R-:W-:Y:S01]  /*f680*/  IMAD.X R3, RZ, RZ, R35, P0 ;  /* 0x000000ffff037224 */ /* 0x000fe200000e0623 */
[----:B------:R-:W-:-:S05]  /*f690*/  PLOP3.LUT P0, PT, PT, PT, PT, 0x80, 0x0 ;  /* 0x000000000000781c */ /* 0x000fca0003f0f070 */
[----:B------:R-:W-:Y:S01]  /*f6a0*/  @!PT LDS RZ, [RZ] ;  /* 0x00000000fffff984 */ /* 0x000fe20000000800 */
[----:B------:R-:W-:Y:S01]  /*f6b0*/  @!PT LDS RZ, [RZ] ;  /* 0x00000000fffff984 */ /* 0x000fe20000000800 */
[----:B------:R-:W-:Y:S01]  /*f6c0*/  @!PT LDS RZ, [RZ] ;  /* 0x00000000fffff984 */ /* 0x000fe20000000800 */
[----:B------:R1:W-:Y:S04]  /*f6d0*/  LDGSTS.E.BYPASS.LTC128B.128 [R5+0x20c00], desc[UR36][R2.64], !P6 ;  /* 0x20c0000002057fae */ /* 0x0003e8000f101d64 */
[----:B------:R1:W-:Y:S04]  /*f6e0*/  LDGSTS.E.BYPASS.LTC128B.128 [R5+0x23c00], desc[UR36][R2.64+0x80], !P5 ;  /* 0x23c0008002057fae */ /* 0x0003e8000e901d64 */
[----:B------:R1:W-:Y:S01]  /*f6f0*/  LDGSTS.E.BYPASS.LTC128B.128 [R5+0x26c00], desc[UR36][R2.64+0x100], !P4 ;  /* 0x26c0010002057fae */ /* 0x0003e2000e101d64 */
[----:B------:R-:W-:Y:S01]  /*f700*/  NOP ;  /* 0x0000000000007918 */ /* 0x000fe20000000000 */
.L_x_276:
        /* <DEDUP_REMOVED lines=10> */
.L_x_277:
[----:B------:R2:W-:Y:S01]  /*f7b0*/  SYNCS.ARRIVE.TRANS64.A1T0 RZ, [R6+URZ+0x30830], RZ ;  /* 0x030830ff06ff79a7 */ /* 0x0005e2000810003f */
[----:B------:R-:W-:Y:S05]  /*f7c0*/  @!P5 BRA `(.L_x_278) ;  /* 0x000000000004d947 */ /* 0x000fea0003800000 */
[----:B------:R-:W-:Y:S01]  /*f7d0*/  BPT.TRAP 0x1 ;  /* 0x000000040000795c */ /* 0x000fe20000300000 */
.L_x_278:
[----:B-1----:R-:W-:Y:S01]  /*f7e0*/  SHF.L.U32 R2, R17, 0x1f, RZ ;  /* 0x0000001f11027819 */ /* 0x002fe200000006ff */
[----:B--2---:R-:W-:Y:S01]  /*f7f0*/  IMAD R6, R10, 0x8, R22 ;  /* 0x000000080a067824 */ /* 0x004fe200078e0216 */
[----:B------:R-:W-:Y:S01]  /*f800*/  BSSY B1, `(.L_x_279) ;  /* 0x0000004000017945 */ /* 0x000fe20003800000 */
[----:B0-----:R-:W-:Y:S02]  /*f810*/  IMAD R7, R29, -0x60, R37 ;  /* 0xffffffa01d077824 */ /* 0x001fe400078e0225 */
[----:B------:R-:W0:Y:S02]  /*f820*/  SYNCS.PHASECHK.TRANS64.TRYWAIT P0, [R6+URZ+0x30860], R2 ;  /* 0x03086002060075a7 */ /* 0x000e24000800017f */
[----:B0-----:R-:W-:Y:S05]  /*f830*/  @!P0 BRA `(.L_x_280) ;  /* 0x0000003c001c8947 */ /* 0x001fea0003800000 */
.L_x_370:
[----:B------:R-:W-:Y:S05]  /*f840*/  BSYNC B1 ;  /* 0x0000000000017941 */ /* 0x000fea0003800000 */
.L_x_279:
[----:B------:R-:W1:Y:S01]  /*f850*/  S2R R3, SR_TID.X ;  /* 0x0000000000037919 */ /* 0x000e620000002100 */
[----:B------:R-:W-:Y:S01]  /*f860*/  UMOV UR4, 0xffffffff ;  /* 0xffffffff00047882 */ /* 0x000fe20000000000 */
[----:B------:R-:W-:Y:S01]  /*f870*/  IMAD R5, R10, 0x4800, R34 ;  /* 0x000048000a057824 */ /* 0x000fe200078e0222 */
[----:B-1----:R-:W-:-:S04]  /*f880*/  LOP3.LUT R3, R3, 0x7f, RZ, 0xc0, !PT ;  /* 0x0000007f03037812 */ /* 0x002fc800078ec0ff */
[----:B------:R-:W-:-:S05]  /*f890*/  SHF.R.U32.HI R3, RZ, 0x3, R3 ;  /* 0x00000003ff037819 */ /* 0x000fca0000011603 */
[----:B------:R-:W-:Y:S01]  /*f8a0*/  IMAD.IADD R7, R7, 0x1, -R3 ;  /* 0x0000000107077824 */ /* 0x000fe200078e0a03 */
[----:B------:R-:W-:Y:S06]  /*f8b0*/  BRA.DIV UR4, `(.L_x_281) ;  /* 0x0000003e04107947 */ /* 0x000fec000b800000 */
[----:B0-----:R-:W0:Y:S01]  /*f8c0*/  SHFL.IDX PT, R2, R18, RZ, 0x181f ;  /* 0x00181fff12027589 */ /* 0x001e2200000e0000 */
[----:B------:R-:W-:-:S03]  /*f8d0*/  IMAD R5, R5, 0x2, R22 ;  /* 0x0000000205057824 */ /* 0x000fc600078e0216 */
[----:B------:R-:W1:Y:S04]  /*f8e0*/  SHFL.IDX PT, R3, R24, RZ, 0x181f ;  /* 0x00181fff18037589 */ /* 0x000e6800000e0000 */
[----:B------:R-:W-:Y:S01]  /*f8f0*/  SHFL.IDX PT, R14, R18, 0x5, 0x181f ;  /* 0x00b81f00120e7f89 */ /* 0x000fe200000e0000 */
[----:B0-----:R-:W-:-:S05]  /*f900*/  IADD3 R2, P0, R2, R4, RZ ;  /* 0x0000000402027210 */ /* 0x001fca0007f1e0ff */
[----:B-1----:R-:W-:Y:S01]  /*f910*/  IMAD.X R3, RZ, RZ, R3, P0 ;  /* 0x000000ffff037224 */ /* 0x002fe200000e0603 */
[----:B------:R-:W-:-:S13]  /*f920*/  ISETP.LT.OR P0, PT, R7, 0x1, P3 ;  /* 0x000000010700780c */ /* 0x000fda0001f01670 */
[----:B------:R-:W-:Y:S01]  /*f930*/  LDGSTS.E.BYPASS.LTC128B.128 [R5+0x400], desc[UR36][R2.64], !P0 ;  /* 0x0040000002057fae */ /* 0x000fe2000c101d64 */
[----:B------:R-:W-:-:S13]  /*f940*/  ISETP.LT.OR P0, PT, R7, 0x1, P2 ;  /* 0x000000010700780c */ /* 0x000fda0001701670 */
[----:B------:R-:W-:Y:S01]  /*f950*/  LDGSTS.E.BYPASS.LTC128B.128 [R5+0x3400], desc[UR36][R2.64+0x80], !P0 ;  /* 0x0340008002057fae */ /* 0x000fe2000c101d64 */
[----:B------:R-:W-:-:S13]  /*f960*/  ISETP.LT.OR P0, PT, R7, 0x1, P1 ;  /* 0x000000010700780c */ /* 0x000fda0000f01670 */
[----:B------:R0:W-:Y:S04]  /*f970*/  LDGSTS.E.BYPASS.LTC128B.128 [R5+0x6400], desc[UR36][R2.64+0x100], !P0 ;  /* 0x0640010002057fae */ /* 0x0001e8000c101d64 */
[----:B0-----:R-:W0:Y:S04]  /*f980*/  SHFL.IDX PT, R2, R18, 0x1, 0x181f ;  /* 0x00381f0012027f89 */ /* 0x001e2800000e0000 */
[----:B------:R-:W1:Y:S01]  /*f990*/  SHFL.IDX PT, R3, R24, 0x1, 0x181f ;  /* 0x00381f0018037f89 */ /* 0x000e6200000e0000 */
[----:B0-----:R-:W-:-:S04]  /*f9a0*/  IADD3 R2, P0, R2, R4, RZ ;  /* 0x0000000402027210 */ /* 0x001fc80007f1e0ff */
[----:B-1----:R-:W-:Y:S02]  /*f9b0*/  IADD3.X R3, RZ, R3, RZ, P0, !PT ;  /* 0x00000003ff037210 */ /* 0x002fe400007fe4ff */
        /* <DEDUP_REMOVED lines=27> */
[----:B------:R-:W1:Y:S04]  /*fb70*/  SHFL.IDX PT, R3, R24, 0x4, 0x181f ;  /* 0x00981f0018037f89 */ /* 0x000e6800000e0000 */
[----:B------:R-:W2:Y:S01]  /*fb80*/  SHFL.IDX PT, R24, R24, 0x5, 0x181f ;  /* 0x00b81f0018187f89 */ /* 0x000ea200000e0000 */
[----:B0-----:R-:W-:-:S05]  /*fb90*/  IADD3 R2, P0, R2, R4, RZ ;  /* 0x0000000402027210 */ /* 0x001fca0007f1e0ff */
[----:B-1----:R-:W-:Y:S01]  /*fba0*/  IMAD.X R3, RZ, RZ, R3, P0 ;  /* 0x000000ffff037224 */ /* 0x002fe200000e0603 */
[----:B------:R-:W-:-:S13]  /*fbb0*/  ISETP.LT.OR P0, PT, R7, 0x41, P3 ;  /* 0x000000410700780c */ /* 0x000fda0001f01670 */
[----:B------:R1:W-:Y:S01]  /*fbc0*/  LDGSTS.E.BYPASS.LTC128B.128 [R5+0x2400], desc[UR36][R2.64], !P0 ;  /* 0x0240000002057fae */ /* 0x0003e2000c101d64 */
[----:B------:R-:W-:-:S13]  /*fbd0*/  ISETP.LT.OR P0, PT, R7, 0x41, P2 ;  /* 0x000000410700780c */ /* 0x000fda0001701670 */
[----:B------:R1:W-:Y:S01]  /*fbe0*/  LDGSTS.E.BYPASS.LTC128B.128 [R5+0x5400], desc[UR36][R2.64+0x80], !P0 ;  /* 0x0540008002057fae */ /* 0x0003e2000c101d64 */
[----:B------:R-:W-:-:S13]  /*fbf0*/  ISETP.LT.OR P0, PT, R7, 0x41, P1 ;  /* 0x000000410700780c */ /* 0x000fda0000f01670 */
[----:B--2---:R1:W-:Y:S02]  /*fc00*/  LDGSTS.E.BYPASS.LTC128B.128 [R5+0x8400], desc[UR36][R2.64+0x100], !P0 ;  /* 0x0840010002057fae */ /* 0x0043e4000c101d64 */
.L_x_384:
[----:B01----:R-:W-:Y:S01]  /*fc10*/  IADD3 R2, P0, R14, R4, RZ ;  /* 0x000000040e027210 */ /* 0x003fe20007f1e0ff */
[----:B------:R-:W-:Y:S01]  /*fc20*/  ULDC.64 UR4, c[0x0][0x328] ;  /* 0x0000ca0000047ab9 */ /* 0x000fe20000000a00 */
[----:B------:R-:W-:Y:S01]  /*fc30*/  ULDC.64 UR6, c[0x0][0x318] ;  /* 0x0000c60000067ab9 */ /* 0x000fe20000000a00 */
[----:B------:R-:W-:Y:S02]  /*fc40*/  IMAD R20, R20, UR4, RZ ;  /* 0x0000000414147c24 */ /* 0x000fe4000f8e02ff */
[----:B------:R-:W-:Y:S01]  /*fc50*/  IMAD.X R3, RZ, RZ, R24, P0 ;  /* 0x000000ffff037224 */ /* 0x000fe200000e0618 */
[----:B------:R-:W-:-:S13]  /*fc60*/  ISETP.LT.OR P0, PT, R7, 0x51, P3 ;  /* 0x000000510700780c */ /* 0x000fda0001f01670 */
[----:B------:R-:W-:Y:S01]  /*fc70*/  @!PT LDS RZ, [RZ] ;  /* 0x00000000fffff984 */ /* 0x000fe20000000800 */
[----:B------:R-:W-:Y:S01]  /*fc80*/  @!PT LDS RZ, [RZ] ;  /* 0x00000000fffff984 */ /* 0x000fe20000000800 */
[----:B------:R-:W-:Y:S01]  /*fc90*/  @!PT LDS RZ, [RZ] ;  /* 0x00000000fffff984 */ /* 0x000fe20000000800 */
[----:B------:R-:W-:Y:S01]  /*fca0*/  LDGSTS.E.BYPASS.LTC128B.128 [R5+0x2c00], desc[UR36][R2.64], !P0 ;  /* 0x02c0000002057fae */ /* 0x000fe2000c101d64 */
[----:B------:R-:W-:-:S13]  /*fcb0*/  ISETP.LT.OR P0, PT, R7, 0x51, P2 ;  /* 0x000000510700780c */ /* 0x000fda0001701670 */
[----:B------:R-:W-:Y:S01]  /*fcc0*/  LDGSTS.E.BYPASS.LTC128B.128 [R5+0x5c00], desc[UR36][R2.64+0x80], !P0 ;  /* 0x05c0008002057fae */ /* 0x000fe2000c101d64 */
[----:B------:R-:W-:Y:S01]  /*fcd0*/  ISETP.LT.OR P0, PT, R7, 0x51, P1 ;  /* 0x000000510700780c */ /* 0x000fe20000f01670 */
[----:B------:R-:W-:-:S12]  /*fce0*/  IMAD R7, R9, UR5, R20 ;  /* 0x0000000509077c24 */ /* 0x000fd8000f8e0214 */
[----:B------:R0:W-:Y:S02]  /*fcf0*/  LDGSTS.E.BYPASS.LTC128B.128 [R5+0x8c00], desc[UR36][R2.64+0x100], !P0 ;  /* 0x08c0010002057fae */ /* 0x0001e4000c101d64 */
[----:B0-----:R-:W-:Y:S01]  /*fd00*/  IMAD.WIDE.U32 R2, R9, UR4, RZ ;  /* 0x0000000409027c25 */ /* 0x001fe2000f8e00ff */
[----:B------:R-:W-:-:S03]  /*fd10*/  ULDC.64 UR4, c[0x0][0x338] ;  /* 0x0000ce0000047ab9 */ /* 0x000fc60000000a00 */
[----:B------:R-:W-:Y:S02]  /*fd20*/  IMAD.IADD R3, R3, 0x1, R7 ;  /* 0x0000000103037824 */ /* 0x000fe400078e0207 */
[----:B------:R-:W-:Y:S02]  /*fd30*/  IMAD R21, R21, UR4, RZ ;  /* 0x0000000415157c24 */ /* 0x000fe4000f8e02ff */
[----:B------:R-:W-:-:S04]  /*fd40*/  IMAD.WIDE.U32 R2, R0, UR4, R2 ;  /* 0x0000000400027c25 */ /* 0x000fc8000f8e0002 */
[----:B------:R-:W-:Y:S01]  /*fd50*/  IMAD R21, R0, UR5, R21 ;  /* 0x0000000500157c24 */ /* 0x000fe2000f8e0215 */
[----:B------:R-:W-:Y:S01]  /*fd60*/  ULDC.64 UR4, c[0x0][0x330] ;  /* 0x0000cc0000047ab9 */ /* 0x000fe20000000a00 */
[----:B------:R-:W-:Y:S02]  /*fd70*/  NOP ;  /* 0x0000000000007918 */ /* 0x000fe40000000000 */
[----:B------:R-:W-:Y:S02]  /*fd80*/  IMAD.IADD R3, R3, 0x1, R21 ;  /* 0x0000000103037824 */ /* 0x000fe400078e0215 */
[----:B------:R-:W-:-:S04]  /*fd90*/  IMAD.WIDE.U32 R2, R26, UR4, R2 ;  /* 0x000000041a027c25 */ /* 0x000fc8000f8e0002 */
[----:B------:R-:W-:Y:S01]  /*fda0*/  IMAD R3, R26, UR5, R3 ;  /* 0x000000051a037c24 */ /* 0x000fe2000f8e0203 */
[----:B------:R-:W-:-:S04]  /*fdb0*/  LEA R18, P0, R2, UR6, 0x1 ;  /* 0x0000000602127c11 */ /* 0x000fc8000f8008ff */
[----:B------:R-:W-:Y:S02]  /*fdc0*/  LEA.HI.X R24, R2, UR7, R3, 0x1, P0 ;  /* 0x0000000702187c11 */ /* 0x000fe400080f0c03 */
[----:B------:R-:W-:-:S13]  /*fdd0*/  PLOP3.LUT P0, PT, PT, PT, PT, 0x80, 0x0 ;  /* 0x000000000000781c */ /* 0x000fda0003f0f070 */
.L_x_282:
        /* <DEDUP_REMOVED lines=10> */
.L_x_283:
[----:B------:R-:W2:Y:S01]  /*fe80*/  LDL R0, [R1] ;  /* 0x0000000001007983 */ /* 0x000ea20000100800 */
[----:B------:R1:W-:Y:S01]  /*fe90*/  SYNCS.ARRIVE.TRANS64.A1T0 RZ, [R6+URZ+0x30850], RZ ;  /* 0x030850ff06ff79a7 */ /* 0x0003e2000810003f */
[C---:B------:R-:W-:Y:S01]  /*fea0*/  VIADD R8, R25.reuse, 0xffffffff ;  /* 0xffffffff19087836 */ /* 0x040fe20000000000 */
[----:B------:R-:W-:Y:S01]  /*feb0*/  MOV R10, R27 ;  /* 0x0000001b000a7202 */ /* 0x000fe20000000f00 */
[----:B------:R-:W-:Y:S02]  /*fec0*/  IMAD.MOV.U32 R17, RZ, RZ, R28 ;  /* 0x000000ffff117224 */ /* 0x000fe400078e001c */
[----:B------:R-:W-:Y:S01]  /*fed0*/  IMAD.MOV.U32 R29, RZ, RZ, R25 ;  /* 0x000000ffff1d7224 */ /* 0x000fe200078e0019 */
[----:B--2---:R-:W-:-:S13]  /*fee0*/  ISETP.GT.AND P0, PT, R25, R0, PT ;  /* 0x000000001900720c */ /* 0x004fda0003f04270 */
[----:B-1----:R-:W-:Y:S05]  /*fef0*/  @P0 BRA `(.L_x_284) ;  /* 0xfffffff000180947 */ /* 0x002fea000383ffff */
.L_x_271:
[----:B------:R-:W-:Y:S05]  /*ff00*/  BSYNC B0 ;  /* 0x0000000000007941 */ /* 0x000fea0003800000 */
.L_x_270:
[----:B------:R-:W1:Y:S01]  /*ff10*/  S2R R0, SR_TID.X ;  /* 0x0000000000007919 */ /* 0x000e620000002100 */
[----:B------:R-:W-:Y:S01]  /*ff20*/  BSSY B0, `(.L_x_285) ;  /* 0x0000010000007945 */ /* 0x000fe20003800000 */
[----:B-1----:R-:W-:-:S04]  /*ff30*/  LOP3.LUT R0, R0, 0x7f, RZ, 0xc0, !PT ;  /* 0x0000007f00007812 */ /* 0x002fc800078ec0ff */
[----:B------:R-:W-:-:S13]  /*ff40*/  ISETP.NE.AND P0, PT, R0, RZ, PT ;  /* 0x000000ff0000720c */ /* 0x000fda0003f05270 */
[----:B------:R-:W-:Y:S05]  /*ff50*/  @P0 BRA `(.L_x_286) ;  /* 0x0000000000300947 */ /* 0x000fea0003800000 */
[----:B------:R-:W1:Y:S01]  /*ff60*/  S2R R5, SR_LANEID ;  /* 0x0000000000057919 */ /* 0x000e620000000000 */
[----:B------:R-:W-:Y:S01]  /*ff70*/  VOTEU.ANY UR4, UPT, PT ;  /* 0x0000000000047886 */ /* 0x000fe200038e0100 */
[----:B0-----:R-:W0:Y:S01]  /*ff80*/  LDC.64 R2, c[0x0][0xc60] ;  /* 0x00031800ff027b82 */ /* 0x001e220000000a00 */
[----:B------:R-:W1:Y:S02]  /*ff90*/  FLO.U32 R0, UR4 ;  /* 0x0000000400007d00 */ /* 0x000e6400080e0000 */
[----:B-1----:R-:W-:-:S06]  /*ffa0*/  ISETP.EQ.U32.AND P0, PT, R0, R5, PT ;  /* 0x000000050000720c */ /* 0x002fcc0003f02070 */
[----:B------:R-:W0:Y:S07]  /*ffb0*/  POPC R5, UR4 ;  /* 0x0000000400057d09 */ /* 0x000e2e0008000000 */
[----:B0-----:R-:W3:Y:S01]  /*ffc0*/  @P0 ATOMG.E.ADD.STRONG.GPU PT, R3, desc[UR36][R2.64], R5 ;  /* 0x00000005020309a8 */ /* 0x001ee200081ee1e4 */
[----:B------:R-:W0:Y:S02]  /*ffd0*/  S2R R4, SR_LTMASK ;  /* 0x0000000000047919 */ /* 0x000e240000003900 */
[----:B0-----:R-:W-:-:S04]  /*ffe0*/  LOP3.LUT R4, R4, UR4, RZ, 0xc0, !PT ;  /* 0x0000000404047c12 */ /* 0x001fc8000f8ec0ff */
[----:B------:R-:W0:Y:S01]  /*fff0*/  POPC R7, R4 ;  /* 0x0000000400077309 */ /* 0x000e220000000000 */
[----:B---3--:R-:W0:Y:S02]  /*10000*/  SHFL.IDX PT, R0, R3, R0, 0x1f ;  /* 0x00001f0003007589 */ /* 0x008e2400000e0000 */
[----:B0-----:R-:W-:-:S07]  /*10010*/  IADD3 R16, R0, UR39, R7 ;  /* 0x0000002700107c10 */ /* 0x001fce000fffe007 */
.L_x_286:
[----:B------:R-:W-:Y:S05]  /*10020*/  BSYNC B0 ;  /* 0x0000000000007941 */ /* 0x000fea0003800000 */
.L_x_285:
[----:B------:R-:W-:-:S13]  /*10030*/  LOP3.LUT P0, RZ, R23, 0x10, RZ, 0xc0, !PT ;  /* 0x0000001017ff7812 */ /* 0x000fda000780c0ff */
[----:B------:R-:W-:Y:S05]  /*10040*/  @!P0 BRA `(.L_x_287) ;  /* 0x0000000000048947 */ /* 0x000fea0003800000 */
[----:B------:R-:W-:Y:S01]  /*10050*/  BPT.TRAP 0x1 ;  /* 0x000000040000795c */ /* 0x000fe20000300000 */
.L_x_287:
[----:B------:R-:W-:Y:S01]  /*10060*/  IMAD R0, R27, 0x8, R22 ;  /* 0x000000081b007824 */ /* 0x000fe200078e0216 */
[----:B0-----:R-:W-:Y:S01]  /*10070*/  SHF.L.U32 R3, R28, 0x1f, RZ ;  /* 0x0000001f1c037819 */ /* 0x001fe200000006ff */
[----:B------:R-:W-:Y:S01]  /*10080*/  BSSY B0, `(.L_x_288) ;  /* 0x0000004000007945 */ /* 0x000fe20003800000 */
[----:B------:R-:W-:Y:S02]  /*10090*/  IMAD R6, R25, -0x60, R37 ;  /* 0xffffffa019067824 */ /* 0x000fe400078e0225 */
[----:B------:R-:W0:Y:S02]  /*100a0*/  SYNCS.PHASECHK.TRANS64.TRYWAIT P0, [R0+URZ+0x30860], R3 ;  /* 0x03086003000075a7 */ /* 0x000e24000800017f */
[----:B0-----:R-:W-:Y:S05]  /*100b0*/  @!P0 BRA `(.L_x_289) ;  /* 0x0000003c00208947 */ /* 0x001fea0003800000 */
.L_x_385:
[----:B------:R-:W-:Y:S05]  /*100c0*/  BSYNC B0 ;  /* 0x0000000000007941 */ /* 0x000fea0003800000 */
.L_x_288:
[----:B------:R-:W1:Y:S01]  /*100d0*/  S2R R2, SR_TID.X ;  /* 0x0000000000027919 */ /* 0x000e620000002100 */
[----:B------:R-:W-:Y:S01]  /*100e0*/  UMOV UR4, 0xffffffff ;  /* 0xffffffff00047882 */ /* 0x000fe20000000000 */
[----:B------:R-:W-:Y:S01]  /*100f0*/  IMAD R7, R27, 0x4800, R34 ;  /* 0x000048001b077824 */ /* 0x000fe200078e0222 */
[----:B-1----:R-:W-:-:S04]  /*10100*/  LOP3.LUT R2, R2, 0x7f, RZ, 0xc0, !PT ;  /* 0x0000007f02027812 */ /* 0x002fc800078ec0ff */
[----:B------:R-:W-:-:S05]  /*10110*/  SHF.R.U32.HI R2, RZ, 0x3, R2 ;  /* 0x00000003ff027819 */ /* 0x000fca0000011602 */
[----:B------:R-:W-:Y:S01]  /*10120*/  IMAD.IADD R6, R6, 0x1, -R2 ;  /* 0x0000000106067824 */ /* 0x000fe200078e0a02 */
[----:B------:R-:W-:Y:S06]  /*10130*/  BRA.DIV UR4, `(.L_x_290) ;  /* 0x0000003e04147947 */ /* 0x000fec000b800000 */
[----:B--2---:R-:W1:Y:S01]  /*10140*/  SHFL.IDX PT, R14, R18, RZ, 0x181f ;  /* 0x00181fff120e7589 */ /* 0x004e6200000e0000 */
[----:B------:R-:W-:Y:S01]  /*10150*/  ULDC UR4, c[0x0][0x2f4] ;  /* 0x0000bd0000047ab9 */ /* 0x000fe20000000800 */
[C---:B------:R-:W-:Y:S01]  /*10160*/  IMAD.SHL.U32 R5, R31.reuse, 0x2, RZ ;  /* 0x000000021f057824 */ /* 0x040fe200078e00ff */
[----:B------:R-:W-:Y:S01]  /*10170*/  ISETP.GE.AND P2, PT, R31, UR4, PT ;  /* 0x000000041f007c0c */ /* 0x000fe2000bf46270 */
[----:B0-----:R-:W0:Y:S01]  /*10180*/  SHFL.IDX PT, R3, R24, RZ, 0x181f ;  /* 0x00181fff18037589 */ /* 0x001e2200000e0000 */
[----:B------:R-:W-:Y:S01]  /*10190*/  IMAD R4, R7, 0x2, R22 ;  /* 0x0000000207047824 */ /* 0x000fe200078e0216 */
[----:B------:R-:W-:Y:S02]  /*101a0*/  ISETP.GE.AND P1, PT, R33, UR4, PT ;  /* 0x0000000421007c0c */ /* 0x000fe4000bf26270 */
[C---:B------:R-:W-:Y:S01]  /*101b0*/  ISETP.LT.OR P4, PT, R6.reuse, 0x1, P2 ;  /* 0x000000010600780c */ /* 0x040fe20001781670 */
[----:B------:R-:W-:Y:S01]  /*101c0*/  SHFL.IDX PT, R7, R24, 0x1, 0x181f ;  /* 0x00381f0018077f89 */ /* 0x000fe200000e0000 */
[----:B------:R-:W-:-:S02]  /*101d0*/  ISETP.LT.OR P3, PT, R6, 0x1, P1 ;  /* 0x000000010600780c */ /* 0x000fc40000f61670 */
[----:B-1----:R-:W-:Y:S02]  /*101e0*/  IADD3 R2, P0, R14, R5, RZ ;  /* 0x000000050e027210 */ /* 0x002fe40007f1e0ff */
[----:B------:R-:W1:Y:S03]  /*101f0*/  SHFL.IDX PT, R14, R18, 0x1, 0x181f ;  /* 0x00381f00120e7f89 */ /* 0x000e6600000e0000 */
[----:B0-----:R-:W-:Y:S01]  /*10200*/  IMAD.X R3, RZ, RZ, R3, P0 ;  /* 0x000000ffff037224 */ /* 0x001fe200000e0603 */
[----:B------:R-:W-:-:S04]  /*10210*/  ISETP.GE.AND P0, PT, R32, UR4, PT ;  /* 0x0000000420007c0c */ /* 0x000fc8000bf06270 */
[----:B------:R-:W-:Y:S01]  /*10220*/  LDGSTS.E.BYPASS.LTC128B.128 [R4+0x400], desc[UR36][R2.64], !P4 ;  /* 0x0040000002047fae */ /* 0x000fe2000e101d64 */
[----:B------:R-:W-:-:S03]  /*10230*/  ISETP.LT.OR P4, PT, R6, 0x1, P0 ;  /* 0x000000010600780c */ /* 0x000fc60000781670 */
[----:B------:R-:W-:Y:S10]  /*10240*/  LDGSTS.E.BYPASS.LTC128B.128 [R4+0x3400], desc[UR36][R2.64+0x80], !P3 ;  /* 0x0340008002047fae */ /* 0x000ff4000d901d64 */
[----:B------:R1:W-:Y:S01]  /*10250*/  LDGSTS.E.BYPASS.LTC128B.128 [R4+0x6400], desc[UR36][R2.64+0x100], !P4 ;  /* 0x0640010002047fae */ /* 0x0003e2000e101d64 */
[----:B------:R-:W-:-:S02]  /*10260*/  ISETP.LT.OR P4, PT, R6, 0x11, P2 ;  /* 0x000000110600780c */ /* 0x000fc40001781670 */
[----:B-1----:R-:W-:Y:S02]  /*10270*/  IADD3 R2, P3, R14, R5, RZ ;  /* 0x000000050e027210 */ /* 0x002fe40007f7e0ff */
[----:B------:R-:W0:Y:S03]  /*10280*/  SHFL.IDX PT, R14, R18, 0x2, 0x181f ;  /* 0x00581f00120e7f89 */ /* 0x000e2600000e0000 */
[----:B------:R-:W-:Y:S01]  /*10290*/  IMAD.X R3, RZ, RZ, R7, P3 ;  /* 0x000000ffff037224 */ /* 0x000fe200018e0607 */
[C---:B------:R-:W-:Y:S01]  /*102a0*/  ISETP.LT.OR P3, PT, R6.reuse, 0x11, P1 ;  /* 0x000000110600780c */ /* 0x040fe20000f61670 */
[----:B------:R-:W1:Y:S04]  /*102b0*/  SHFL.IDX PT, R7, R24, 0x2, 0x181f ;  /* 0x00581f0018077f89 */ /* 0x000e6800000e0000 */
[----:B------:R-:W-:Y:S01]  /*102c0*/  LDGSTS.E.BYPASS.LTC128B.128 [R4+0xc00], desc[UR36][R2.64], !P4 ;  /* 0x00c0000002047fae */ /* 0x000fe2000e101d64 */
[----:B------:R-:W-:-:S07]  /*102d0*/  ISETP.LT.OR P4, PT, R6, 0x11, P0 ;  /* 0x000000110600780c */ /* 0x000fce0000781670 */
[----:B------:R-:W-:Y:S06]  /*102e0*/  LDGSTS.E.BYPASS.LTC128B.128 [R4+0x3c00], desc[UR36][R2.64+0x80], !P3 ;  /* 0x03c0008002047fae */ /* 0x000fec000d901d64 */
[----:B------:R0:W-:Y:S01]  /*102f0*/  LDGSTS.E.BYPASS.LTC128B.128 [R4+0x6c00], desc[UR36][R2.64+0x100], !P4 ;  /* 0x06c0010002047fae */ /* 0x0001e2000e101d64 */
[----:B------:R-:W-:Y:S02]  /*10300*/  ISETP.LT.OR P4, PT, R6, 0x21, P2 ;  /* 0x000000210600780c */ /* 0x000fe40001781670 */
[----:B0-----:R-:W-:Y:S02]  /*10310*/  IADD3 R2, P3, R14, R5, RZ ;  /* 0x000000050e027210 */ /* 0x001fe40007f7e0ff */
[----:B------:R-:W0:Y:S03]  /*10320*/  SHFL.IDX PT, R14, R18, 0x3, 0x181f ;  /* 0x00781f00120e7f89 */ /* 0x000e2600000e0000 */
[----:B-1----:R-:W-:Y:S01]  /*10330*/  IMAD.X R3, RZ, RZ, R7, P3 ;  /* 0x000000ffff037224 */ /* 0x002fe200018e0607 */
        /* <DEDUP_REMOVED lines=8> */
[----:B------:R-:W0:Y:S02]  /*103c0*/  SHFL.IDX PT, R14, R18, 0x4, 0x181f ;  /* 0x00981f00120e7f89 */ /* 0x000e2400000e0000 */
[----:B-1----:R-:W-:-:S02]  /*103d0*/  IADD3.X R3, RZ, R7, RZ, P3, !PT ;  /* 0x00000007ff037210 */ /* 0x002fc40001ffe4ff */
[----:B------:R-:W1:Y:S01]  /*103e0*/  SHFL.IDX PT, R7, R24, 0x4, 0x181f ;  /* 0x00981f0018077f89 */ /* 0x000e6200000e0000 */
[----:B------:R-:W-:-:S04]  /*103f0*/  ISETP.LT.OR P3, PT, R6, 0x31, P1 ;  /* 0x000000310600780c */ /* 0x000fc80000f61670 */
[----:B------:R-:W-:Y:S01]  /*10400*/  LDGSTS.E.BYPASS.LTC128B.128 [R4+0x1c00], desc[UR36][R2.64], !P4 ;  /* 0x01c0000002047fae */ /* 0x000fe2000e101d64 */
[----:B------:R-:W-:-:S03]  /*10410*/  ISETP.LT.OR P4, PT, R6, 0x31, P0 ;  /* 0x000000310600780c */ /* 0x000fc60000781670 */
[----:B------:R-:W2:Y:S05]  /*10420*/  SHFL.IDX PT, R24, R24, 0x5, 0x181f ;  /* 0x00b81f0018187f89 */ /* 0x000eaa00000e0000 */
[----:B------:R-:W-:Y:S05]  /*10430*/  LDGSTS.E.BYPASS.LTC128B.128 [R4+0x4c00], desc[UR36][R2.64+0x80], !P3 ;  /* 0x04c0008002047fae */ /* 0x000fea000d901d64 */
[----:B------:R0:W-:Y:S01]  /*10440*/  LDGSTS.E.BYPASS.LTC128B.128 [R4+0x7c00], desc[UR36][R2.64+0x100], !P4 ;  /* 0x07c0010002047fae */ /* 0x0001e2000e101d64 */
[----:B------:R-:W-:-:S02]  /*10450*/  ISETP.LT.OR P4, PT, R6, 0x41, P2 ;  /* 0x000000410600780c */ /* 0x000fc40001781670 */
[----:B0-----:R-:W-:Y:S02]  /*10460*/  IADD3 R2, P3, R14, R5, RZ ;  /* 0x000000050e027210 */ /* 0x001fe40007f7e0ff */
[----:B------:R0:W3:Y:S03]  /*10470*/  SHFL.IDX PT, R14, R18, 0x5, 0x181f ;  /* 0x00b81f00120e7f89 */ /* 0x0000e600000e0000 */
[----:B-1----:R-:W-:Y:S01]  /*10480*/  IMAD.X R3, RZ, RZ, R7, P3 ;  /* 0x000000ffff037224 */ /* 0x002fe200018e0607 */
[----:B------:R-:W-:-:S05]  /*10490*/  ISETP.LT.OR P3, PT, R6, 0x41, P1 ;  /* 0x000000410600780c */ /* 0x000fca0000f61670 */
[----:B------:R0:W-:Y:S01]  /*104a0*/  LDGSTS.E.BYPASS.LTC128B.128 [R4+0x2400], desc[UR36][R2.64], !P4 ;  /* 0x0240000002047fae */ /* 0x0001e2000e101d64 */
[----:B------:R-:W-:-:S07]  /*104b0*/  ISETP.LT.OR P4, PT, R6, 0x41, P0 ;  /* 0x000000410600780c */ /* 0x000fce0000781670 */
[----:B------:R0:W-:Y:S06]  /*104c0*/  LDGSTS.E.BYPASS.LTC128B.128 [R4+0x5400], desc[UR36][R2.64+0x80], !P3 ;  /* 0x0540008002047fae */ /* 0x0001ec000d901d64 */
[----:B--2---:R0:W-:Y:S02]  /*104d0*/  LDGSTS.E.BYPASS.LTC128B.128 [R4+0x8400], desc[UR36][R2.64+0x100], !P4 ;  /* 0x0840010002047fae */ /* 0x0041e4000e101d64 */
.L_x_399:
[C---:B------:R-:W-:Y:S02]  /*104e0*/  ISETP.LT.OR P2, PT, R6.reuse, 0x51, P2 ;  /* 0x000000510600780c */ /* 0x040fe40001741670 */
[C---:B------:R-:W-:Y:S02]  /*104f0*/  ISETP.LT.OR P1, PT, R6.reuse, 0x51, P1 ;  /* 0x000000510600780c */ /* 0x040fe40000f21670 */
[----:B------:R-:W-:Y:S02]  /*10500*/  ISETP.LT.OR P0, PT, R6, 0x51, P0 ;  /* 0x000000510600780c */ /* 0x000fe40000701670 */
[----:B0--3--:R-:W-:-:S05]  /*10510*/  IADD3 R2, P3, R14, R5, RZ ;  /* 0x000000050e027210 */ /* 0x009fca0007f7e0ff */
[----:B------:R-:W-:-:S05]  /*10520*/  IMAD.X R3, RZ, RZ, R24, P3 ;  /* 0x000000ffff037224 */ /* 0x000fca00018e0618 */
        /* <DEDUP_REMOVED lines=8> */
.L_x_291:
        /* <DEDUP_REMOVED lines=10> */
.L_x_292:
[----:B------:R1:W-:Y:S01]  /*10650*/  SYNCS.ARRIVE.TRANS64.A1T0 RZ, [R0+URZ+0x30850], RZ ;  /* 0x030850ff00ff79a7 */ /* 0x0003e2000810003f */
[----:B------:R-:W-:-:S05]  /*10660*/  VIADD R27, R27, 0x1 ;  /* 0x000000011b1b7836 */ /* 0x000fca0000000000 */
[----:B------:R-:W-:-:S04]  /*10670*/  ISETP.NE.AND P0, PT, R27, 0x2, PT ;  /* 0x000000021b00780c */ /* 0x000fc80003f05270 */
[----:B0-----:R-:W-:Y:S02]  /*10680*/  SEL R3, RZ, 0x1, P0 ;  /* 0x00000001ff037807 */ /* 0x001fe40000000000 */
[----:B------:R-:W-:Y:S02]  /*10690*/  SEL R27, R27, RZ, P0 ;  /* 0x000000ff1b1b7207 */ /* 0x000fe40000000000 */
[----:B-1----:R-:W-:-:S07]  /*106a0*/  LOP3.LUT R28, R28, R3, RZ, 0x3c, !PT ;  /* 0x000000031c1c7212 */ /* 0x002fce00078e3cff */
.L_x_249:
[----:B------:R-:W-:Y:S05]  /*106b0*/  BSYNC B7 ;  /* 0x0000000000077941 */ /* 0x000fea0003800000 */
.L_x_247:
[----:B------:R-:W-:-:S13]  /*106c0*/  LOP3.LUT P0, RZ, R23, 0x80, RZ, 0xc0, !PT ;  /* 0x0000008017ff7812 */ /* 0x000fda000780c0ff */
[----:B------:R-:W-:Y:S05]  /*106d0*/  @!P0 BRA `(.L_x_293) ;  /* 0x0000000000248947 */ /* 0x000fea0003800000 */
[----:B------:R-:W-:Y:S05]  /*106e0*/  WARPSYNC.ALL ;  /* 0x0000000000007948 */ /* 0x000fea0003800000 */
[----:B------:R-:W0:Y:S08]  /*106f0*/  S2UR UR5, SR_CgaCtaId ;  /* 0x00000000000579c3 */ /* 0x000e300000008800 */
[----:B------:R-:W-:Y:S06]  /*10700*/  BAR.SYNC.DEFER_BLOCKING 0x5, 0x180 ;  /* 0x0146000000007b1d */ /* 0x000fec0000010000 */
[----:B------:R-:W-:-:S02]  /*10710*/  UMOV UR4, 0x400 ;  /* 0x0000040000047882 */ /* 0x000fc40000000000 */
[----:B0-----:R-:W-:-:S06]  /*10720*/  ULEA UR4, UR5, UR4, 0x18 ;  /* 0x0000000405047291 */ /* 0x001fcc000f8ec03f */
[----:B------:R-:W-:-:S05]  /*10730*/  IMAD.U32 R22, RZ, RZ, UR4 ;  /* 0x00000004ff167e24 */ /* 0x000fca000f8e00ff */
[----:B------:R0:W1:Y:S01]  /*10740*/  LDS.128 R16, [R22+0x308d0] ;  /* 0x0308d00016107984 */ /* 0x0000620000000c00 */
[----:B------:R-:W-:Y:S06]  /*10750*/  BAR.ARV 0x4, 0x180 ;  /* 0x0106000000007b1d */ /* 0x000fec0000002000 */
[----:B------:R-:W-:Y:S05]  /*10760*/  BRA `(.L_x_294) ;  /* 0x0000000800d07947 */ /* 0x000fea0003800000 */
.L_x_293:
[----:B------:R-:W0:Y:S01]  /*10770*/  S2R R9, SR_TID.X ;  /* 0x0000000000097919 */ /* 0x000e220000002100 */
[----:B------:R-:W-:Y:S01]  /*10780*/  UMOV UR4, 0xffffffff ;  /* 0xffffffff00047882 */ /* 0x000fe20000000000 */
[----:B0-----:R-:W-:-:S04]  /*10790*/  LOP3.LUT R9, R9, 0x1f, RZ, 0xc0, !PT ;  /* 0x0000001f09097812 */ /* 0x001fc800078ec0ff */
[----:B------:R-:W-:Y:S01]  /*107a0*/  ISETP.NE.AND P0, PT, R9, 0x1f, PT ;  /* 0x0000001f0900780c */ /* 0x000fe20003f05270 */
[----:B------:R-:W-:-:S12]  /*107b0*/  BRA.DIV UR4, `(.L_x_295) ;  /* 0x0000003e04787947 */ /* 0x000fd8000b800000 */
[----:B------:R-:W-:Y:S01]  /*107c0*/  IMAD.IADD R7, R19, 0x1, R9 ;  /* 0x0000000113077824 */ /* 0x000fe200078e0209 */
[----:B------:R-:W-:-:S04]  /*107d0*/  ULDC UR4, c[0x0][0xc3c] ;  /* 0x00030f0000047ab9 */ /* 0x000fc80000000800 */
[----:B------:R-:W-:-:S13]  /*107e0*/  ISETP.GE.OR P1, PT, R7, UR4, !P0 ;  /* 0x0000000407007c0c */ /* 0x000fda000c726670 */
[----:B------:R-:W0:Y:S08]  /*107f0*/  @!P1 LDC.64 R2, c[0x0][0xc78] ;  /* 0x00031e00ff029b82 */ /* 0x000e300000000a00 */
[----:B------:R-:W1:Y:S01]  /*10800*/  @!P1 LDC.64 R4, c[0x0][0xc80] ;  /* 0x00032000ff049b82 */ /* 0x000e620000000a00 */
[----:B0-----:R-:W-:-:S06]  /*10810*/  @!P1 IMAD.WIDE R2, R7, 0x4, R2 ;  /* 0x0000000407029825 */ /* 0x001fcc00078e0202 */
[----:B------:R-:W2:Y:S01]  /*10820*/  @!P1 LDG.E R2, desc[UR36][R2.64] ;  /* 0x0000002402029981 */ /* 0x000ea2000c1e1900 */
[----:B-1----:R-:W-:-:S06]  /*10830*/  @!P1 IMAD.WIDE R4, R7, 0x4, R4 ;  /* 0x0000000407049825 */ /* 0x002fcc00078e0204 */
[----:B------:R-:W3:Y:S01]  /*10840*/  @!P1 LDG.E R4, desc[UR36][R4.64] ;  /* 0x0000002404049981 */ /* 0x000ee2000c1e1900 */
[----:B------:R-:W-:Y:S02]  /*10850*/  IMAD.MOV.U32 R10, RZ, RZ, RZ ;  /* 0x000000ffff0a7224 */ /* 0x000fe400078e00ff */
[----:B------:R-:W-:Y:S01]  /*10860*/  IMAD.MOV.U32 R7, RZ, RZ, RZ ;  /* 0x000000ffff077224 */ /* 0x000fe200078e00ff */
[C---:B------:R-:W-:Y:S02]  /*10870*/  ISETP.GE.U32.AND P2, PT, R9.reuse, 0x2, PT ;  /* 0x000000020900780c */ /* 0x040fe40003f46070 */
[C---:B------:R-:W-:Y:S02]  /*10880*/  ISETP.GE.U32.AND P3, PT, R9.reuse, 0x4, PT ;  /* 0x000000040900780c */ /* 0x040fe40003f66070 */
[C---:B------:R-:W-:Y:S02]  /*10890*/  ISETP.GE.U32.AND P4, PT, R9.reuse, 0x8, PT ;  /* 0x000000080900780c */ /* 0x040fe40003f86070 */
[----:B------:R-:W-:Y:S01]  /*108a0*/  ISETP.GE.U32.AND P5, PT, R9, 0x10, PT ;  /* 0x000000100900780c */ /* 0x000fe20003fa6070 */
[----:B------:R-:W-:Y:S04]  /*108b0*/  SHFL.IDX PT, R0, R16, RZ, 0x1f ;  /* 0x00001fff10007589 */ /* 0x000fe800000e0000 */
[----:B------:R-:W-:Y:S01]  /*108c0*/  SHFL.IDX PT, R8, R16, 0x1, 0x1f ;  /* 0x00201f0010087f89 */ /* 0x000fe200000e0000 */
[----:B--2---:R-:W-:Y:S01]  /*108d0*/  @!P1 MOV R10, R2 ;  /* 0x00000002000a9202 */ /* 0x004fe20000000f00 */
[----:B---3--:R-:W-:-:S04]  /*108e0*/  @!P1 IMAD.MOV.U32 R7, RZ, RZ, R4 ;  /* 0x000000ffff079224 */ /* 0x008fc800078e0004 */
[----:B------:R-:W-:-:S05]  /*108f0*/  IMAD R13, R10, R7, RZ ;  /* 0x000000070a0d7224 */ /* 0x000fca00078e02ff */
[----:B------:R-:W0:Y:S01]  /*10900*/  SHFL.UP PT, R14, R13, 0x1, RZ ;  /* 0x042000000d0e7989 */ /* 0x000e2200000e00ff */
[----:B------:R-:W-:-:S04]  /*10910*/  ISETP.NE.AND P1, PT, R9, RZ, PT ;  /* 0x000000ff0900720c */ /* 0x000fc80003f25270 */
        /* <DEDUP_REMOVED lines=14> */
[----:B------:R0:W1:Y:S01]  /*10a00*/  SHFL.IDX PT, R14, R2, 0x1f, 0x1f ;  /* 0x03e01f00020e7f89 */ /* 0x00006200000e0000 */
[----:B------:R-:W-:-:S07]  /*10a10*/  IMAD.MOV.U32 R6, RZ, RZ, RZ ;  /* 0x000000ffff067224 */ /* 0x000fce00078e00ff */
.L_x_409:
[----:B------:R-:W-:Y:S02]  /*10a20*/  ULDC UR4, c[0x0][0xc38] ;  /* 0x00030e0000047ab9 */ /* 0x000fe40000000800 */
[----:B------:R-:W-:-:S04]  /*10a30*/  IMAD.U32 R5, RZ, RZ, UR4 ;  /* 0x00000004ff057e24 */ /* 0x000fc8000f8e00ff */
[----:B-1----:R-:W-:-:S04]  /*10a40*/  IMAD R14, R14, R5, RZ ;  /* 0x000000050e0e7224 */ /* 0x002fc800078e02ff */
[----:B------:R-:W-:-:S05]  /*10a50*/  IMAD.IADD R9, R8, 0x1, R14 ;  /* 0x0000000108097824 */ /* 0x000fca00078e020e */
[----:B------:R-:W-:-:S13]  /*10a60*/  ISETP.GT.AND P6, PT, R9, R0, PT ;  /* 0x000000000900720c */ /* 0x000fda0003fc4270 */
[----:B------:R-:W-:Y:S05]  /*10a70*/  @P6 BRA `(.L_x_296) ;  /* 0x0000000000a46947 */ /* 0x000fea0003800000 */
.L_x_299:
[----:B0-----:R-:W0:Y:S01]  /*10a80*/  LDC R2, c[0x0][0xc3c] ;  /* 0x00030f00ff027b82 */ /* 0x001e220000000800 */
[----:B------:R-:W-:-:S04]  /*10a90*/  IADD3 R19, R19, 0x1f, RZ ;  /* 0x0000001f13137810 */ /* 0x000fc80007ffe0ff */
[----:B0-----:R-:W-:-:S13]  /*10aa0*/  ISETP.GE.AND P6, PT, R19, R2, PT ;  /* 0x000000021300720c */ /* 0x001fda0003fc6270 */
[----:B------:R-:W-:Y:S05]  /*10ab0*/  @P6 BRA `(.L_x_297) ;  /* 0x0000000400b86947 */ /* 0x000fea0003800000 */
[----:B------:R-:W0:Y:S01]  /*10ac0*/  S2R R3, SR_TID.X ;  /* 0x0000000000037919 */ /* 0x000e220000002100 */
[----:B------:R-:W-:Y:S01]  /*10ad0*/  IMAD.MOV.U32 R7, RZ, RZ, RZ ;  /* 0x000000ffff077224 */ /* 0x000fe200078e00ff */
[----:B0-----:R-:W-:-:S05]  /*10ae0*/  LOP3.LUT R3, R3, 0x1f, RZ, 0xc0, !PT ;  /* 0x0000001f03037812 */ /* 0x001fca00078ec0ff */
[----:B------:R-:W-:-:S05]  /*10af0*/  IMAD.IADD R11, R19, 0x1, R3 ;  /* 0x00000001130b7824 */ /* 0x000fca00078e0203 */
[----:B------:R-:W-:-:S13]  /*10b00*/  ISETP.GE.OR P6, PT, R11, R2, !P0 ;  /* 0x000000020b00720c */ /* 0x000fda00047c6670 */
[----:B------:R-:W0:Y:S08]  /*10b10*/  @!P6 LDC.64 R2, c[0x0][0xc80] ;  /* 0x00032000ff02eb82 */ /* 0x000e300000000a00 */
[----:B------:R-:W1:Y:S01]  /*10b20*/  @!P6 LDC.64 R4, c[0x0][0xc78] ;  /* 0x00031e00ff04eb82 */ /* 0x000e620000000a00 */
[----:B------:R-:W-:Y:S02]  /*10b30*/  IMAD.MOV.U32 R10, RZ, RZ, RZ ;  /* 0x000000ffff0a7224 */ /* 0x000fe400078e00ff */
[----:B0-----:R-:W-:-:S05]  /*10b40*/  @!P6 IMAD.WIDE R2, R11, 0x4, R2 ;  /* 0x000000040b02e825 */ /* 0x001fca00078e0202 */
[----:B------:R1:W2:Y:S02]  /*10b50*/  @!P6 LDG.E R7, desc[UR36][R2.64] ;  /* 0x000000240207e981 */ /* 0x0002a4000c1e1900 */
[----:B-1----:R-:W-:-:S05]  /*10b60*/  @!P6 IMAD.WIDE R2, R11, 0x4, R4 ;  /* 0x000000040b02e825 */ /* 0x002fca00078e0204 */
[----:B------:R-:W2:Y:S01]  /*10b70*/  @!P6 LDG.E R10, desc[UR36][R2.64] ;  /* 0x00000024020ae981 */ /* 0x000ea2000c1e1900 */
[----:B------:R-:W-:Y:S01]  /*10b80*/  UMOV UR4, 0xffffffff ;  /* 0xffffffff00047882 */ /* 0x000fe20000000000 */
[----:B--2---:R-:W-:Y:S02]  /*10b90*/  IMAD R13, R10, R7, RZ ;  /* 0x000000070a0d7224 */ /* 0x004fe400078e02ff */
[----:B------:R-:W-:Y:S05]  /*10ba0*/  BRA.DIV UR4, `(.L_x_298) ;  /* 0x0000003e04b47947 */ /* 0x000fea000b800000 */
        /* <DEDUP_REMOVED lines=15> */
[----:B------:R0:W1:Y:S02]  /*10ca0*/  SHFL.IDX PT, R14, R2, 0x1f, 0x1f ;  /* 0x03e01f00020e7f89 */ /* 0x00006400000e0000 */
.L_x_417:
[----:B------:R-:W-:Y:S02]  /*10cb0*/  ULDC UR4, c[0x0][0xc38] ;  /* 0x00030e0000047ab9 */ /* 0x000fe40000000800 */
[----:B------:R-:W-:-:S05]  /*10cc0*/  MOV R5, UR4 ;  /* 0x0000000400057c02 */ /* 0x000fca0008000f00 */
[----:B-1----:R-:W-:-:S04]  /*10cd0*/  IMAD R14, R14, R5, RZ ;  /* 0x000000050e0e7224 */ /* 0x002fc800078e02ff */
[----:B------:R-:W-:-:S05]  /*10ce0*/  IMAD.IADD R9, R14, 0x1, R9 ;  /* 0x000000010e097824 */ /* 0x000fca00078e0209 */
[----:B------:R-:W-:-:S13]  /*10cf0*/  ISETP.GT.AND P6, PT, R9, R0, PT ;  /* 0x000000000900720c */ /* 0x000fda0003fc4270 */
[----:B------:R-:W-:Y:S05]  /*10d00*/  @!P6 BRA `(.L_x_299) ;  /* 0xfffffffc005ce947 */ /* 0x000fea000383ffff */
.L_x_296:
[----:B------:R-:W-:Y:S01]  /*10d10*/  IMAD.IADD R9, R9, 0x1, -R14 ;  /* 0x0000000109097824 */ /* 0x000fe200078e0a0e */
[----:B------:R-:W-:-:S03]  /*10d20*/  UMOV UR4, 0xffffffff ;  /* 0xffffffff00047882 */ /* 0x000fc60000000000 */
[----:B------:R-:W-:-:S05]  /*10d30*/  IMAD R3, R2, R5, R9 ;  /* 0x0000000502037224 */ /* 0x000fca00078e0209 */
[----:B------:R-:W-:Y:S01]  /*10d40*/  ISETP.GT.AND P6, PT, R3, R0, PT ;  /* 0x000000000300720c */ /* 0x000fe20003fc4270 */
[----:B------:R-:W-:-:S12]  /*10d50*/  BRA.DIV UR4, `(.L_x_300) ;  /* 0x0000004204007947 */ /* 0x000fd8000b800000 */
[----:B------:R-:W-:-:S04]  /*10d60*/  VOTE.ANY R3, PT, !P6 ;  /* 0x0000000000037806 */ /* 0x000fc800070e0100 */
[----:B------:R-:W1:Y:S02]  /*10d70*/  POPC R4, R3 ;  /* 0x0000000300047309 */ /* 0x000e640000000000 */
[----:B-1----:R1:W2:Y:S04]  /*10d80*/  SHFL.IDX PT, R7, R7, R4, 0x1f ;  /* 0x00001f0407077589 */ /* 0x0022a800000e0000 */
[----:B------:R1:W3:Y:S02]  /*10d90*/  SHFL.IDX PT, R10, R10, R4, 0x1f ;  /* 0x00001f040a0a7589 */ /* 0x0002e400000e0000 */
.L_x_422:
[----:B------:R-:W-:-:S13]  /*10da0*/  ISETP.NE.AND P0, PT, R3, RZ, PT ;  /* 0x000000ff0300720c */ /* 0x000fda0003f05270 */
[----:B------:R-:W-:Y:S05]  /*10db0*/  @!P0 BRA `(.L_x_301) ;  /* 0x0000000000108947 */ /* 0x000fea0003800000 */
[----:B------:R-:W-:Y:S01]  /*10dc0*/  UMOV UR4, 0xffffffff ;  /* 0xffffffff00047882 */ /* 0x000fe20000000000 */
[----:B------:R-:W-:Y:S02]  /*10dd0*/  VIADD R12, R4, 0xffffffff ;  /* 0xffffffff040c7836 */ /* 0x000fe40000000000 */
[----:B------:R-:W-:Y:S05]  /*10de0*/  BRA.DIV UR4, `(.L_x_302) ;  /* 0x0000004204387947 */ /* 0x000fea000b800000 */
[----:B------:R4:W0:Y:S02]  /*10df0*/  SHFL.IDX PT, R6, R2, R12, 0x1f ;  /* 0x00001f0c02067589 */ /* 0x00082400000e0000 */
.L_x_301:
[----:B--2---:R-:W-:Y:S01]  /*10e00*/  IABS R8, R7 ;  /* 0x0000000700087213 */ /* 0x004fe20000000000 */
[----:B0-----:R-:W-:Y:S01]  /*10e10*/  IMAD R16, R6, R5, R9 ;  /* 0x0000000506107224 */ /* 0x001fe200078e0209 */
[----:B---3--:R-:W-:Y:S01]  /*10e20*/  IABS R5, R10 ;  /* 0x0000000a00057213 */ /* 0x008fe20000000000 */
[----:B------:R-:W-:Y:S01]  /*10e30*/  IMAD.IADD R19, R4, 0x1, R19 ;  /* 0x0000000104137824 */ /* 0x000fe200078e0213 */
[----:B------:R-:W0:Y:S01]  /*10e40*/  I2F.RP R11, R8 ;  /* 0x00000008000b7306 */ /* 0x000e220000209400 */
[----:B------:R-:W-:-:S07]  /*10e50*/  IMAD.IADD R0, R0, 0x1, -R16 ;  /* 0x0000000100007824 */ /* 0x000fce00078e0a10 */
[----:B----4-:R-:W2:Y:S08]  /*10e60*/  I2F.RP R12, R5 ;  /* 0x00000005000c7306 */ /* 0x010eb00000209400 */
[----:B0-----:R-:W0:Y:S08]  /*10e70*/  MUFU.RCP R11, R11 ;  /* 0x0000000b000b7308 */ /* 0x001e300000001000 */
[----:B--2---:R-:W-:Y:S01]  /*10e80*/  MUFU.RCP R12, R12 ;  /* 0x0000000c000c7308 */ /* 0x004fe20000001000 */
[----:B0-----:R-:W-:-:S07]  /*10e90*/  VIADD R2, R11, 0xffffffe ;  /* 0x0ffffffe0b027836 */ /* 0x001fce0000000000 */
[----:B------:R0:W2:Y:S02]  /*10ea0*/  F2I.FTZ.U32.TRUNC.NTZ R3, R2 ;  /* 0x0000000200037305 */ /* 0x0000a4000021f000 */
[----:B0-----:R-:W-:Y:S02]  /*10eb0*/  IMAD.MOV.U32 R2, RZ, RZ, RZ ;  /* 0x000000ffff027224 */ /* 0x001fe400078e00ff */
[----:B--2---:R-:W-:-:S04]  /*10ec0*/  IMAD.MOV R9, RZ, RZ, -R3 ;  /* 0x000000ffff097224 */ /* 0x004fc800078e0a03 */
[----:B------:R-:W-:-:S04]  /*10ed0*/  IMAD R9, R9, R8, RZ ;  /* 0x0000000809097224 */ /* 0x000fc800078e02ff */
[----:B------:R-:W-:Y:S01]  /*10ee0*/  IMAD.HI.U32 R3, R3, R9, R2 ;  /* 0x0000000903037227 */ /* 0x000fe200078e0002 */
[----:B------:R-:W-:Y:S02]  /*10ef0*/  IABS R2, R7 ;  /* 0x0000000700027213 */ /* 0x000fe40000000000 */
[----:B------:R-:W-:-:S03]  /*10f00*/  IABS R9, R0 ;  /* 0x0000000000097213 */ /* 0x000fc60000000000 */
[----:B------:R-:W-:Y:S02]  /*10f10*/  IMAD.MOV R2, RZ, RZ, -R2 ;  /* 0x000000ffff027224 */ /* 0x000fe400078e0a02 */
[----:B------:R-:W-:Y:S01]  /*10f20*/  IMAD.HI.U32 R6, R3, R9, RZ ;  /* 0x0000000903067227 */ /* 0x000fe200078e00ff */
[----:B------:R-:W-:-:S03]  /*10f30*/  IADD3 R3, R12, 0xffffffe, RZ ;  /* 0x0ffffffe0c037810 */ /* 0x000fc60007ffe0ff */
[----:B------:R-:W-:-:S03]  /*10f40*/  IMAD R9, R6, R2, R9 ;  /* 0x0000000206097224 */ /* 0x000fc600078e0209 */
[----:B------:R-:W0:Y:S02]  /*10f50*/  F2I.FTZ.U32.TRUNC.NTZ R3, R3 ;  /* 0x0000000300037305 */ /* 0x000e24000021f000 */
[----:B------:R-:W-:-:S13]  /*10f60*/  ISETP.GT.U32.AND P1, PT, R8, R9, PT ;  /* 0x000000090800720c */ /* 0x000fda0003f24070 */
[----:B------:R-:W-:Y:S02]  /*10f70*/  @!P1 IMAD.IADD R9, R9, 0x1, -R8 ;  /* 0x0000000109099824 */ /* 0x000fe400078e0a08 */
[----:B0-----:R-:W-:Y:S02]  /*10f80*/  IMAD.MOV R2, RZ, RZ, -R3 ;  /* 0x000000ffff027224 */ /* 0x001fe400078e0a03 */
[----:B------:R-:W-:Y:S01]  /*10f90*/  @!P1 VIADD R6, R6, 0x1 ;  /* 0x0000000106069836 */ /* 0x000fe20000000000 */
[----:B------:R-:W-:Y:S01]  /*10fa0*/  ISETP.GE.U32.AND P0, PT, R9, R8, PT ;  /* 0x000000080900720c */ /* 0x000fe20003f06070 */
[----:B------:R-:W-:Y:S01]  /*10fb0*/  IMAD R9, R2, R5, RZ ;  /* 0x0000000502097224 */ /* 0x000fe200078e02ff */
[----:B------:R-:W-:Y:S01]  /*10fc0*/  ISETP.NE.AND P1, PT, R7, RZ, PT ;  /* 0x000000ff0700720c */ /* 0x000fe20003f25270 */
[----:B------:R-:W-:-:S04]  /*10fd0*/  IMAD.MOV.U32 R2, RZ, RZ, RZ ;  /* 0x000000ffff027224 */ /* 0x000fc800078e00ff */
[----:B------:R-:W-:Y:S01]  /*10fe0*/  IMAD.HI.U32 R8, R3, R9, R2 ;  /* 0x0000000903087227 */ /* 0x000fe200078e0002 */
[----:B------:R-:W-:-:S04]  /*10ff0*/  LOP3.LUT R2, R0, R7, RZ, 0x3c, !PT ;  /* 0x0000000700027212 */ /* 0x000fc800078e3cff */
[----:B------:R-:W-:Y:S01]  /*11000*/  ISETP.GE.AND P2, PT, R2, RZ, PT ;  /* 0x000000ff0200720c */ /* 0x000fe20003f46270 */
[----:B------:R-:W-:Y:S01]  /*11010*/  @P0 VIADD R6, R6, 0x1 ;  /* 0x0000000106060836 */ /* 0x000fe20000000000 */
[----:B------:R-:W-:-:S05]  /*11020*/  IABS R2, R10 ;  /* 0x0000000a00027213 */ /* 0x000fca0000000000 */
[----:B------:R-:W-:-:S06]  /*11030*/  IMAD.MOV R2, RZ, RZ, -R2 ;  /* 0x000000ffff027224 */ /* 0x000fcc00078e0a02 */
[----:B------:R-:W-:Y:S01]  /*11040*/  @!P2 IMAD.MOV R6, RZ, RZ, -R6 ;  /* 0x000000ffff06a224 */ /* 0x000fe200078e0a06 */
[----:B------:R-:W-:-:S04]  /*11050*/  @!P1 LOP3.LUT R6, RZ, R7, RZ, 0x33, !PT ;  /* 0x00000007ff069212 */ /* 0x000fc800078e33ff */
[-C--:B------:R-:W-:Y:S01]  /*11060*/  IABS R3, R6.reuse ;  /* 0x0000000600037213 */ /* 0x080fe20000000000 */
[----:B------:R-:W-:-:S04]  /*11070*/  IMAD R7, R7, R6, RZ ;  /* 0x0000000607077224 */ /* 0x000fc800078e02ff */
[----:B------:R-:W-:-:S04]  /*11080*/  IMAD.HI.U32 R8, R8, R3, RZ ;  /* 0x0000000308087227 */ /* 0x000fc800078e00ff */
[----:B------:R-:W-:Y:S02]  /*11090*/  IMAD R2, R8, R2, R3 ;  /* 0x0000000208027224 */ /* 0x000fe400078e0203 */
[----:B------:R-:W-:-:S03]  /*110a0*/  IMAD.IADD R17, R0, 0x1, -R7 ;  /* 0x0000000100117824 */ /* 0x000fc600078e0a07 */
[----:B------:R-:W-:-:S13]  /*110b0*/  ISETP.GT.U32.AND P1, PT, R5, R2, PT ;  /* 0x000000020500720c */ /* 0x000fda0003f24070 */
[----:B------:R-:W-:Y:S01]  /*110c0*/  @!P1 IMAD.IADD R2, R2, 0x1, -R5 ;  /* 0x0000000102029824 */ /* 0x000fe200078e0a05 */
[----:B------:R-:W-:Y:S02]  /*110d0*/  @!P1 IADD3 R8, R8, 0x1, RZ ;  /* 0x0000000108089810 */ /* 0x000fe40007ffe0ff */
[----:B------:R-:W-:Y:S02]  /*110e0*/  ISETP.NE.AND P1, PT, R10, RZ, PT ;  /* 0x000000ff0a00720c */ /* 0x000fe40003f25270 */
[----:B------:R-:W-:Y:S02]  /*110f0*/  ISETP.GE.U32.AND P0, PT, R2, R5, PT ;  /* 0x000000050200720c */ /* 0x000fe40003f06070 */
[----:B------:R-:W-:-:S04]  /*11100*/  LOP3.LUT R2, R6, R10, RZ, 0x3c, !PT ;  /* 0x0000000a06027212 */ /* 0x000fc800078e3cff */
[----:B------:R-:W-:-:S07]  /*11110*/  ISETP.GE.AND P2, PT, R2, RZ, PT ;  /* 0x000000ff0200720c */ /* 0x000fce0003f46270 */
[----:B------:R-:W-:-:S06]  /*11120*/  @P0 VIADD R8, R8, 0x1 ;  /* 0x0000000108080836 */ /* 0x000fcc0000000000 */
[----:B------:R-:W-:Y:S01]  /*11130*/  @!P2 IMAD.MOV R8, RZ, RZ, -R8 ;  /* 0x000000ffff08a224 */ /* 0x000fe200078e0a08 */
[----:B------:R-:W-:-:S05]  /*11140*/  @!P1 LOP3.LUT R8, RZ, R10, RZ, 0x33, !PT ;  /* 0x0000000aff089212 */ /* 0x000fca00078e33ff */
[----:B------:R-:W-:-:S04]  /*11150*/  IMAD.MOV R3, RZ, RZ, -R8 ;  /* 0x000000ffff037224 */ /* 0x000fc800078e0a08 */
[C---:B------:R-:W-:Y:S02]  /*11160*/  IMAD R18, R10.reuse, R3, R6 ;  /* 0x000000030a127224 */ /* 0x040fe400078e0206 */
[----:B------:R-:W-:-:S04]  /*11170*/  IMAD R3, R10, 0x1000000, R8 ;  /* 0x010000000a037824 */ /* 0x000fc800078e0208 */
[----:B------:R-:W-:Y:S01]  /*11180*/  IMAD R18, R18, 0x10000, R3 ;  /* 0x0001000012127824 */ /* 0x000fe200078e0203 */
[----:B------:R-:W-:Y:S06]  /*11190*/  BRA `(.L_x_303) ;  /* 0x00000000001c7947 */ /* 0x000fec0003800000 */
.L_x_297:
[----:B------:R-:W-:Y:S01]  /*111a0*/  UMOV UR4, URZ ;  /* 0x0000003f00047c82 */ /* 0x000fe20008000000 */
[----:B------:R-:W-:Y:S01]  /*111b0*/  UMOV UR5, URZ ;  /* 0x0000003f00057c82 */ /* 0x000fe20008000000 */
[----:B------:R-:W-:Y:S01]  /*111c0*/  ULDC UR6, c[0x0][0xc3c] ;  /* 0x00030f0000067ab9 */ /* 0x000fe20000000800 */
[----:B------:R-:W-:Y:S01]  /*111d0*/  IMAD.MOV.U32 R16, RZ, RZ, R0 ;  /* 0x000000ffff107224 */ /* 0x000fe200078e0000 */
[----:B------:R-:W-:Y:S01]  /*111e0*/  MOV R17, UR4 ;  /* 0x0000000400117c02 */ /* 0x000fe20008000f00 */
[----:B------:R-:W-:Y:S02]  /*111f0*/  IMAD.U32 R18, RZ, RZ, UR5 ;  /* 0x00000005ff127e24 */ /* 0x000fe4000f8e00ff */
[----:B------:R-:W-:-:S07]  /*11200*/  IMAD.U32 R19, RZ, RZ, UR6 ;  /* 0x00000006ff137e24 */ /* 0x000fce000f8e00ff */
.L_x_303:
[----:B------:R-:W0:Y:S01]  /*11210*/  S2R R0, SR_TID.X ;  /* 0x0000000000007919 */ /* 0x000e220000002100 */
[----:B------:R-:W-:Y:S05]  /*11220*/  WARPSYNC.ALL ;  /* 0x0000000000007948 */ /* 0x000fea0003800000 */
[----:B------:R-:W-:Y:S01]  /*11230*/  BAR.SYNC.DEFER_BLOCKING 0x4, 0x180 ;  /* 0x0106000000007b1d */ /* 0x000fe20000010000 */
[----:B0-----:R-:W-:-:S04]  /*11240*/  LOP3.LUT R0, R0, 0x1f, RZ, 0xc0, !PT ;  /* 0x0000001f00007812 */ /* 0x001fc800078ec0ff */
[----:B------:R-:W-:-:S13]  /*11250*/  ISETP.NE.AND P0, PT, R0, RZ, PT ;  /* 0x000000ff0000720c */ /* 0x000fda0003f05270 */
[----:B------:R-:W0:Y:S01]  /*11260*/  @!P0 S2R R3, SR_CgaCtaId ;  /* 0x0000000000038919 */ /* 0x000e220000008800 */
[----:B------:R-:W-:-:S04]  /*11270*/  @!P0 MOV R0, 0x400 ;  /* 0x0000040000008802 */ /* 0x000fc80000000f00 */
[----:B0-----:R-:W-:-:S05]  /*11280*/  @!P0 LEA R22, R3, R0, 0x18 ;  /* 0x0000000003168211 */ /* 0x001fca00078ec0ff */
[----:B------:R2:W-:Y:S01]  /*11290*/  @!P0 STS.128 [R22+0x308d0], R16 ;  /* 0x0308d01016008388 */ /* 0x0005e20000000c00 */
[----:B------:R-:W-:Y:S06]  /*112a0*/  BAR.ARV 0x5, 0x180 ;  /* 0x0146000000007b1d */ /* 0x000fec0000002000 */
.L_x_294:
[----:B------:R-:W-:Y:S02]  /*112b0*/  ULDC UR4, c[0x0][0xc3c] ;  /* 0x00030f0000047ab9 */ /* 0x000fe40000000800 */
[----:B-1----:R-:W-:-:S13]  /*112c0*/  ISETP.GE.AND P0, PT, R19, UR4, PT ;  /* 0x0000000413007c0c */ /* 0x002fda000bf06270 */
[----:B------:R-:W-:Y:S05]  /*112d0*/  @!P0 BRA `(.L_x_304) ;  /* 0xffffffb400a08947 */ /* 0x000fea000383ffff */
[----:B------:R-:W-:Y:S05]  /*112e0*/  BSYNC B8 ;  /* 0x0000000000087941 */ /* 0x000fea0003800000 */
.L_x_241:
[----:B------:R-:W3:Y:S01]  /*112f0*/  LDL.LU R0, [R1+0x20] ;  /* 0x0000200001007983 */ /* 0x000ee20000300800 */
[----:B------:R-:W-:Y:S01]  /*11300*/  BSSY B0, `(.L_x_305) ;  /* 0x000000b000007945 */ /* 0x000fe20003800000 */
[----:B------:R-:W4:Y:S01]  /*11310*/  S2R R5, SR_CgaCtaId ;  /* 0x0000000000057919 */ /* 0x000f220000008800 */
[----:B---3--:R-:W-:-:S05]  /*11320*/  VIADD R0, R0, 0x1 ;  /* 0x0000000100007836 */ /* 0x008fca0000000000 */
[----:B-1----:R-:W-:-:S04]  /*11330*/  LEA.HI R2, R0, R0, RZ, 0x1 ;  /* 0x0000000000027211 */ /* 0x002fc800078f08ff */
[----:B------:R-:W-:Y:S02]  /*11340*/  LOP3.LUT R3, R2, 0xfffffffe, RZ, 0xc0, !PT ;  /* 0xfffffffe02037812 */ /* 0x000fe400078ec0ff */
[----:B------:R-:W-:-:S03]  /*11350*/  MOV R2, 0x400 ;  /* 0x0000040000027802 */ /* 0x000fc60000000f00 */
[----:B------:R-:W-:Y:S01]  /*11360*/  IMAD.IADD R0, R0, 0x1, -R3 ;  /* 0x0000000100007824 */ /* 0x000fe200078e0a03 */
[----:B----4-:R-:W-:-:S04]  /*11370*/  LEA R4, R5, R2, 0x18 ;  /* 0x0000000205047211 */ /* 0x010fc800078ec0ff */
[----:B------:R-:W-:-:S04]  /*11380*/  SHF.L.U32 R0, R0, 0x1f, RZ ;  /* 0x0000001f00007819 */ /* 0x000fc800000006ff */
[----:B------:R-:W1:Y:S02]  /*11390*/  SYNCS.PHASECHK.TRANS64.TRYWAIT P0, [R4+URZ+0x30820], R0 ;  /* 0x03082000040075a7 */ /* 0x000e64000800017f */
[----:B-1----:R-:W-:Y:S05]  /*113a0*/  @!P0 BRA `(.L_x_306) ;  /* 0x0000003800f08947 */ /* 0x002fea0003800000 */
.L_x_425:
[----:B------:R-:W-:Y:S05]  /*113b0*/  BSYNC B0 ;  /* 0x0000000000007941 */ /* 0x000fea0003800000 */
.L_x_305:
[----:B------:R-:W-:-:S03]  /*113c0*/  UMOV UR4, 0xffffffff ;  /* 0xffffffff00047882 */ /* 0x000fc60000000000 */
[----:B------:R-:W-:Y:S05]  /*113d0*/  BRA.DIV UR4, `(.L_x_307) ;  /* 0x0000003a04f87947 */ /* 0x000fea000b800000 */
[----:B-1----:R-:W1:Y:S02]  /*113e0*/  S2R R0, SR_TID.X ;  /* 0x0000000000007919 */ /* 0x002e640000002100 */
[----:B-1----:R-:W-:-:S04]  /*113f0*/  SHF.R.U32.HI R0, RZ, 0x5, R0 ;  /* 0x00000005ff007819 */ /* 0x002fc80000011600 */
[----:B------:R-:W-:-:S05]  /*11400*/  LOP3.LUT R0, R0, 0x3, RZ, 0xc0, !PT ;  /* 0x0000000300007812 */ /* 0x000fca00078ec0ff */
[----:B------:R1:W3:Y:S02]  /*11410*/  SHFL.IDX PT, R14, R0, RZ, 0x1f ;  /* 0x00001fff000e7589 */ /* 0x0002e400000e0000 */
.L_x_428:
[----:B---3--:R-:W-:Y:S01]  /*11420*/  ISETP.NE.AND P0, PT, R14, RZ, PT ;  /* 0x000000ff0e00720c */ /* 0x008fe20003f05270 */
[----:B------:R-:W-:-:S12]  /*11430*/  BSSY B0, `(.L_x_308) ;  /* 0x0000026000007945 */ /* 0x000fd80003800000 */
[----:B------:R-:W-:Y:S05]  /*11440*/  @P0 BRA `(.L_x_309) ;  /* 0x0000000000900947 */ /* 0x000fea0003800000 */
[----:B------:R-:W-:-:S03]  /*11450*/  UMOV UR4, 0xffffffff ;  /* 0xffffffff00047882 */ /* 0x000fc60000000000 */
[----:B------:R-:W-:Y:S05]  /*11460*/  BRA.DIV UR4, `(.L_x_310) ;  /* 0x0000003e04087947 */ /* 0x000fea000b800000 */
[----:B------:R-:W-:-:S13]  /*11470*/  ELECT P6, URZ, PT ;  /* 0x00000000003f782f */ /* 0x000fda00038c0000 */
.L_x_431:
[----:B------:R-:W-:Y:S05]  /*11480*/  @!P6 BRA `(.L_x_309) ;  /* 0x000000000080e947 */ /* 0x000fea0003800000 */
[----:B-1----:R-:W3:Y:S02]  /*11490*/  LDL R0, [R1+0x2c] ;  /* 0x00002c0001007983 */ /* 0x002ee40000100800 */
[----:B---3--:R-:W-:-:S13]  /*114a0*/  R2UR UR4, R0 ;  /* 0x00000000000472ca */ /* 0x008fda00000e0000 */
[----:B------:R-:W-:-:S06]  /*114b0*/  ULOP3.LUT UR4, UR4, 0x2, URZ, 0xfc, !UPT ;  /* 0x0000000204047892 */ /* 0x000fcc000f8efc3f */
[----:B------:R-:W-:-:S05]  /*114c0*/  IMAD.U32 R0, RZ, RZ, UR4 ;  /* 0x00000004ff007e24 */ /* 0x000fca000f8e00ff */
[----:B------:R-:W-:-:S13]  /*114d0*/  ISETP.NE.AND P0, PT, R0, 0x3, PT ;  /* 0x000000030000780c */ /* 0x000fda0003f05270 */
[----:B------:R-:W-:Y:S05]  /*114e0*/  @!P0 BRA `(.L_x_311) ;  /* 0x0000000000048947 */ /* 0x000fea0003800000 */
[----:B------:R-:W-:Y:S01]  /*114f0*/  BPT.TRAP 0x1 ;  /* 0x000000040000795c */ /* 0x000fe20000300000 */
.L_x_311:
[C---:B------:R-:W-:Y:S01]  /*11500*/  IMAD R5, R27.reuse, 0x8, R4 ;  /* 0x000000081b057824 */ /* 0x040fe200078e0204 */
[----:B------:R-:W-:Y:S01]  /*11510*/  SHF.L.U32 R0, R28, 0x1f, RZ ;  /* 0x0000001f1c007819 */ /* 0x000fe200000006ff */
[----:B------:R-:W-:-:S03]  /*11520*/  VIADD R27, R27, 0x1 ;  /* 0x000000011b1b7836 */ /* 0x000fc60000000000 */
[----:B------:R-:W1:Y:S02]  /*11530*/  SYNCS.PHASECHK.TRANS64.TRYWAIT P1, [R5+URZ+0x30840], R0 ;  /* 0x03084000050075a7 */ /* 0x000e64000802017f */
[----:B------:R-:W-:-:S04]  /*11540*/  ISETP.NE.AND P2, PT, R27, 0x2, PT ;  /* 0x000000021b00780c */ /* 0x000fc80003f45270 */
[----:B------:R-:W-:Y:S01]  /*11550*/  SEL R3, RZ, 0x1, P2 ;  /* 0x00000001ff037807 */ /* 0x000fe20001000000 */
[----:B-1----:R-:W-:Y:S08]  /*11560*/  @!P1 BRA `(.L_x_312) ;  /* 0x0000003800e89947 */ /* 0x002ff00003800000 */
.L_x_432:
[----:B------:R-:W-:Y:S02]  /*11570*/  SEL R27, R27, RZ, P2 ;  /* 0x000000ff1b1b7207 */ /* 0x000fe40001000000 */
[----:B------:R-:W-:Y:S01]  /*11580*/  LOP3.LUT R2, R28, R3, RZ, 0x3c, !PT ;  /* 0x000000031c027212 */ /* 0x000fe200078e3cff */
[----:B------:R-:W-:Y:S06]  /*11590*/  @!P0 BRA `(.L_x_313) ;  /* 0x0000000000048947 */ /* 0x000fec0003800000 */
[----:B------:R-:W-:Y:S01]  /*115a0*/  BPT.TRAP 0x1 ;  /* 0x000000040000795c */ /* 0x000fe20000300000 */
.L_x_313:
[----:B------:R-:W-:Y:S01]  /*115b0*/  IMAD R27, R27, 0x8, R4 ;  /* 0x000000081b1b7824 */ /* 0x000fe200078e0204 */
[----:B------:R-:W-:-:S04]  /*115c0*/  SHF.L.U32 R2, R2, 0x1f, RZ ;  /* 0x0000001f02027819 */ /* 0x000fc800000006ff */
[----:B------:R-:W3:Y:S02]  /*115d0*/  SYNCS.PHASECHK.TRANS64.TRYWAIT P1, [R27+URZ+0x30840], R2 ;  /* 0x030840021b0075a7 */ /* 0x000ee4000802017f */
[----:B---3--:R-:W-:Y:S05]  /*115e0*/  @!P1 BRA `(.L_x_314) ;  /* 0x0000003800dc9947 */ /* 0x008fea0003800000 */
.L_x_433:
[----:B------:R-:W-:Y:S05]  /*115f0*/  @!P0 BRA `(.L_x_315) ;  /* 0x0000000000048947 */ /* 0x000fea0003800000 */
[----:B------:R-:W-:Y:S01]  /*11600*/  BPT.TRAP 0x1 ;  /* 0x000000040000795c */ /* 0x000fe20000300000 */
.L_x_315:
[----:B------:R-:W4:Y:S02]  /*11610*/  SYNCS.PHASECHK.TRANS64.TRYWAIT P1, [R5+URZ+0x30860], R0 ;  /* 0x03086000050075a7 */ /* 0x000f24000802017f */
[----:B----4-:R-:W-:Y:S05]  /*11620*/  @!P1 BRA `(.L_x_316) ;  /* 0x0000003800e09947 */ /* 0x010fea0003800000 */
.L_x_434:
[----:B------:R-:W-:Y:S05]  /*11630*/  @!P0 BRA `(.L_x_317) ;  /* 0x0000000000048947 */ /* 0x000fea0003800000 */
[----:B------:R-:W-:Y:S01]  /*11640*/  BPT.TRAP 0x1 ;  /* 0x000000040000795c */ /* 0x000fe20000300000 */
.L_x_317:
[----:B------:R0:W0:Y:S02]  /*11650*/  SYNCS.PHASECHK.TRANS64.TRYWAIT P0, [R27+URZ+0x30860], R2 ;  /* 0x030860021b0075a7 */ /* 0x000024000800017f */
[----:B0-----:R-:W-:Y:S05]  /*11660*/  @!P0 NANOSLEEP.SYNCS 0x989680 ;  /* 0x009896800000895d */ /* 0x001fea0003900000 */
[----:B------:R-:W0:Y:S02]  /*11670*/  @!P0 SYNCS.PHASECHK.TRANS64 P0, [R27+URZ+0x30860], R2 ;  /* 0x030860021b0085a7 */ /* 0x000e24000800007f */
[----:B0-----:R-:W-:Y:S05]  /*11680*/  @!P0 BRA `(.L_x_317) ;  /* 0xfffffffc00f08947 */ /* 0x001fea000383ffff */
.L_x_309:
[----:B------:R-:W-:Y:S05]  /*11690*/  BSYNC B0 ;  /* 0x0000000000007941 */ /* 0x000fea0003800000 */
.L_x_308:
[----:B------:R-:W-:Y:S05]  /*116a0*/  EXIT ;  /* 0x000000000000794d */ /* 0x000fea0003800000 */
.L_x_188:
[----:B0-----:R0:W1:Y:S02]  /*116b0*/  SYNCS.PHASECHK.TRANS64.TRYWAIT P1, [R2+URZ+0x30800], R5 ;  /* 0x03080005020075a7 */ /* 0x001064000802017f */
[----:B-1----:R-:W-:Y:S05]  /*116c0*/  @!P1 NANOSLEEP.SYNCS 0x989680 ;  /* 0x009896800000995d */ /* 0x002fea0003900000 */
[----:B------:R-:W1:Y:S02]  /*116d0*/  @!P1 SYNCS.PHASECHK.TRANS64 P1, [R2+URZ+0x30800], R5 ;  /* 0x03080005020095a7 */ /* 0x000e64000802007f */
[----:B-1----:R-:W-:Y:S05]  /*116e0*/  @!P1 BRA `(.L_x_188) ;  /* 0xfffffffc00f09947 */ /* 0x002fea000383ffff */
[----:B------:R-:W-:Y:S05]  /*116f0*/  BRA `(.L_x_318) ;  /* 0xffffff0400b07947 */ /* 0x000fea000383ffff */
.L_x_192:
[----:B-1----:R1:W2:Y:S02]  /*11700*/  SYNCS.PHASECHK.TRANS64.TRYWAIT P1, [R0+URZ+0x30830], R5 ;  /* 0x03083005000075a7 */ /* 0x0022a4000802017f */
[----:B--2---:R-:W-:Y:S05]  /*11710*/  @!P1 NANOSLEEP.SYNCS 0x989680 ;  /* 0x009896800000995d */ /* 0x004fea0003900000 */
[----:B------:R-:W2:Y:S02]  /*11720*/  @!P1 SYNCS.PHASECHK.TRANS64 P1, [R0+URZ+0x30830], R5 ;  /* 0x03083005000095a7 */ /* 0x000ea4000802007f */
[----:B--2---:R-:W-:Y:S05]  /*11730*/  @!P1 BRA `(.L_x_192) ;  /* 0xfffffffc00f09947 */ /* 0x004fea000383ffff */
[----:B------:R-:W-:Y:S05]  /*11740*/  BRA `(.L_x_191) ;  /* 0xffffff0400d07947 */ /* 0x000fea000383ffff */
.L_x_198:
[----:B-1----:R-:W-:-:S04]  /*11750*/  MOV R11, UR9 ;  /* 0x00000009000b7c02 */ /* 0x002fc80008000f00 */
[----:B------:R1:W2:Y:S03]  /*11760*/  SYNCS.PHASECHK.TRANS64.TRYWAIT P1, [R11+URZ+0x30830], R4 ;  /* 0x030830040b0075a7 */ /* 0x0002a6000802017f */
[----:B--2---:R-:W-:Y:S05]  /*11770*/  @!P1 NANOSLEEP.SYNCS 0x989680 ;  /* 0x009896800000995d */ /* 0x004fea0003900000 */
[----:B------:R-:W2:Y:S02]  /*11780*/  @!P1 SYNCS.PHASECHK.TRANS64 P1, [R11+URZ+0x30830], R4 ;  /* 0x030830040b0095a7 */ /* 0x000ea4000802007f */
[----:B--2---:R-:W-:Y:S05]  /*11790*/  @!P1 BRA `(.L_x_198) ;  /* 0xfffffffc00ec9947 */ /* 0x004fea000383ffff */
[----:B------:R-:W-:Y:S05]  /*117a0*/  BRA `(.L_x_197) ;  /* 0xffffff30006c7947 */ /* 0x000fea000383ffff */
.L_x_202:
[----:B01----:R-:W-:-:S04]  /*117b0*/  IMAD.U32 R4, RZ, RZ, UR10 ;  /* 0x0000000aff047e24 */ /* 0x003fc8000f8e00ff */
[----:B------:R0:W1:Y:S03]  /*117c0*/  SYNCS.PHASECHK.TRANS64.TRYWAIT P1, [R4+URZ+0x30850], R0 ;  /* 0x03085000040075a7 */ /* 0x000066000802017f */
[----:B-1----:R-:W-:Y:S05]  /*117d0*/  @!P1 NANOSLEEP.SYNCS 0x989680 ;  /* 0x009896800000995d */ /* 0x002fea0003900000 */
[----:B------:R-:W1:Y:S02]  /*117e0*/  @!P1 SYNCS.PHASECHK.TRANS64 P1, [R4+URZ+0x30850], R0 ;  /* 0x03085000040095a7 */ /* 0x000e64000802007f */
[----:B-1----:R-:W-:Y:S05]  /*117f0*/  @!P1 BRA `(.L_x_202) ;  /* 0xfffffffc00ec9947 */ /* 0x002fea000383ffff */
[----:B------:R-:W-:Y:S05]  /*11800*/  BRA `(.L_x_201) ;  /* 0xffffff3c00307947 */ /* 0x000fea000383ffff */
.L_x_209:
[----:B-1----:R1:W2:Y:S02]  /*11810*/  SYNCS.PHASECHK.TRANS64.TRYWAIT P1, [R13+URZ+0x30850], R0 ;  /* 0x030850000d0075a7 */ /* 0x0022a4000802017f */
[----:B--2---:R-:W-:Y:S05]  /*11820*/  @!P1 NANOSLEEP.SYNCS 0x989680 ;  /* 0x009896800000995d */ /* 0x004fea0003900000 */
[----:B------:R-:W2:Y:S02]  /*11830*/  @!P1 SYNCS.PHASECHK.TRANS64 P1, [R13+URZ+0x30850], R0 ;  /* 0x030850000d0095a7 */ /* 0x000ea4000802007f */
[----:B--2---:R-:W-:Y:S05]  /*11840*/  @!P1 BRA `(.L_x_209) ;  /* 0xfffffffc00f09947 */ /* 0x004fea000383ffff */
[----:B------:R-:W-:Y:S05]  /*11850*/  BRA `(.L_x_208) ;  /* 0xffffff5800e47947 */ /* 0x000fea000383ffff */
.L_x_255:
[----:B------:R-:W0:Y:S01]  /*11860*/  S2R R7, SR_TID.X ;  /* 0x0000000000077919 */ /* 0x000e220000002100 */
[----:B------:R-:W-:Y:S01]  /*11870*/  BSSY B0, `(.L_x_319) ;  /* 0x000000a000007945 */ /* 0x000fe20003800000 */
[----:B------:R-:W-:Y:S02]  /*11880*/  IMAD.MOV.U32 R12, RZ, RZ, RZ ;  /* 0x000000ffff0c7224 */ /* 0x000fe400078e00ff */
[----:B------:R-:W-:Y:S02]  /*11890*/  IMAD.MOV.U32 R11, RZ, RZ, 0x1f ;  /* 0x0000001fff0b7424 */ /* 0x000fe400078e00ff */
[----:B------:R-:W-:Y:S01]  /*118a0*/  IMAD.MOV.U32 R15, RZ, RZ, -0x1 ;  /* 0xffffffffff0f7424 */ /* 0x000fe200078e00ff */
[----:B0-----:R-:W-:-:S04]  /*118b0*/  SHF.R.U32.HI R7, RZ, 0x5, R7 ;  /* 0x00000005ff077819 */ /* 0x001fc80000011607 */
[----:B------:R-:W-:-:S05]  /*118c0*/  LOP3.LUT R7, R7, 0x3, RZ, 0xc0, !PT ;  /* 0x0000000307077812 */ /* 0x000fca00078ec0ff */
[----:B------:R-:W-:-:S07]  /*118d0*/  IMAD.MOV.U32 R13, RZ, RZ, R7 ;  /* 0x000000ffff0d7224 */ /* 0x000fce00078e0007 */
[----:B-----5:R-:W-:Y:S05]  /*118e0*/  WARPSYNC.COLLECTIVE R15, `(.L_x_320) ;  /* 0x000000000f087348 */ /* 0x020fea0003c00000 */
[----:B------:R0:W1:Y:S02]  /*118f0*/  SHFL.IDX P6, R14, R13, R12, R11 ;  /* 0x0000000c0d0e7389 */ /* 0x00006400000c000b */
[----:B01---5:R-:W-:Y:S01]  /*11900*/  ENDCOLLECTIVE ;  /* 0x000000000000791b */ /* 0x023fe20003800000 */
.L_x_320:
[----:B------:R-:W-:Y:S05]  /*11910*/  BSYNC B0 ;  /* 0x0000000000007941 */ /* 0x000fea0003800000 */
.L_x_319:
[----:B------:R-:W-:Y:S05]  /*11920*/  BRA `(.L_x_321) ;  /* 0xffffffbc00fc7947 */ /* 0x000fea000383ffff */
.L_x_258:
[----:B0-----:R0:W1:Y:S02]  /*11930*/  SYNCS.PHASECHK.TRANS64.TRYWAIT P0, [R7+URZ+0x30840], R2 ;  /* 0x03084002070075a7 */ /* 0x001064000800017f */
[----:B-1----:R-:W-:Y:S05]  /*11940*/  @!P0 NANOSLEEP.SYNCS 0x989680 ;  /* 0x009896800000895d */ /* 0x002fea0003900000 */
[----:B------:R-:W1:Y:S02]  /*11950*/  @!P0 SYNCS.PHASECHK.TRANS64 P0, [R7+URZ+0x30840], R2 ;  /* 0x03084002070085a7 */ /* 0x000e64000800007f */
[----:B-1----:R-:W-:Y:S05]  /*11960*/  @!P0 BRA `(.L_x_258) ;  /* 0xfffffffc00f08947 */ /* 0x002fea000383ffff */
[----:B------:R-:W-:Y:S05]  /*11970*/  BRA `(.L_x_322) ;  /* 0xffffffc000587947 */ /* 0x000fea000383ffff */
.L_x_259:
[----:B------:R-:W-:Y:S01]  /*11980*/  BSSY B0, `(.L_x_323) ;  /* 0x0000008000007945 */ /* 0x000fe20003800000 */
[----:B------:R-:W-:Y:S01]  /*11990*/  IMAD.MOV.U32 R13, RZ, RZ, R0 ;  /* 0x000000ffff0d7224 */ /* 0x000fe200078e0000 */
[----:B------:R-:W-:Y:S01]  /*119a0*/  MOV R15, 0xffffffff ;  /* 0xffffffff000f7802 */ /* 0x000fe20000000f00 */
[----:B------:R-:W-:Y:S02]  /*119b0*/  IMAD.MOV.U32 R12, RZ, RZ, RZ ;  /* 0x000000ffff0c7224 */ /* 0x000fe400078e00ff */
[----:B------:R-:W-:-:S07]  /*119c0*/  IMAD.MOV.U32 R11, RZ, RZ, 0x181f ;  /* 0x0000181fff0b7424 */ /* 0x000fce00078e00ff */
[----:B------:R-:W-:Y:S05]  /*119d0*/  WARPSYNC.COLLECTIVE R15, `(.L_x_324) ;  /* 0x000000000f087348 */ /* 0x000fea0003c00000 */
[----:B------:R0:W1:Y:S02]  /*119e0*/  SHFL.IDX P6, R14, R13, R12, R11 ;  /* 0x0000000c0d0e7389 */ /* 0x00006400000c000b */
[----:B01----:R-:W-:Y:S01]  /*119f0*/  ENDCOLLECTIVE ;  /* 0x000000000000791b */ /* 0x003fe20003800000 */
.L_x_324:
[----:B------:R-:W-:Y:S05]  /*11a00*/  BSYNC B0 ;  /* 0x0000000000007941 */ /* 0x000fea0003800000 */
.L_x_323:
[----:B------:R-:W-:Y:S02]  /*11a10*/  IMAD.MOV.U32 R13, RZ, RZ, R4 ;  /* 0x000000ffff0d7224 */ /* 0x000fe400078e0004 */
[----:B------:R-:W-:Y:S02]  /*11a20*/  IMAD.MOV.U32 R12, RZ, RZ, RZ ;  /* 0x000000ffff0c7224 */ /* 0x000fe400078e00ff */
[----:B------:R-:W-:Y:S02]  /*11a30*/  IMAD.MOV.U32 R11, RZ, RZ, 0x181f ;  /* 0x0000181fff0b7424 */ /* 0x000fe400078e00ff */
[----:B------:R-:W-:Y:S02]  /*11a40*/  IMAD.MOV.U32 R15, RZ, RZ, -0x1 ;  /* 0xffffffffff0f7424 */ /* 0x000fe400078e00ff */
[----:B------:R-:W-:Y:S02]  /*11a50*/  IMAD.MOV.U32 R2, RZ, RZ, R14 ;  /* 0x000000ffff027224 */ /* 0x000fe400078e000e */
[----:B------:R-:W-:-:S07]  /*11a60*/  @P0 IMAD R8, R5, 0x2, R22 ;  /* 0x0000000205080824 */ /* 0x000fce00078e0216 */
[----:B------:R-:W-:Y:S05]  /*11a70*/  WARPSYNC.COLLECTIVE R15, `(.L_x_325) ;  /* 0x000000000f087348 */ /* 0x000fea0003c00000 */
[----:B------:R0:W1:Y:S02]  /*11a80*/  SHFL.IDX P6, R14, R13, R12, R11 ;  /* 0x0000000c0d0e7389 */ /* 0x00006400000c000b */
[----:B01----:R-:W-:Y:S01]  /*11a90*/  ENDCOLLECTIVE ;  /* 0x000000000000791b */ /* 0x003fe20003800000 */
.L_x_325:
[----:B------:R-:W-:Y:S01]  /*11aa0*/  MOV R13, R0 ;  /* 0x00000000000d7202 */ /* 0x000fe20000000f00 */
[----:B------:R-:W-:Y:S02]  /*11ab0*/  IMAD.MOV.U32 R12, RZ, RZ, 0x1 ;  /* 0x00000001ff0c7424 */ /* 0x000fe400078e00ff */
[----:B------:R-:W-:-:S07]  /*11ac0*/  IMAD.MOV.U32 R3, RZ, RZ, R14 ;  /* 0x000000ffff037224 */ /* 0x000fce00078e000e */
[----:B------:R-:W-:Y:S05]  /*11ad0*/  WARPSYNC.COLLECTIVE R15, `(.L_x_326) ;  /* 0x000000000f087348 */ /* 0x000fea0003c00000 */
[----:B------:R0:W1:Y:S02]  /*11ae0*/  SHFL.IDX P6, R14, R13, R12, R11 ;  /* 0x0000000c0d0e7389 */ /* 0x00006400000c000b */
[----:B01----:R-:W-:Y:S01]  /*11af0*/  ENDCOLLECTIVE ;  /* 0x000000000000791b */ /* 0x003fe20003800000 */
.L_x_326:
[----:B------:R-:W-:-:S05]  /*11b00*/  @P0 LEA R3, P1, R31, R3, 0x1 ;  /* 0x000000031f030211 */ /* 0x000fca00078208ff */
[----:B------:R-:W-:Y:S01]  /*11b10*/  @P0 IMAD.X R2, RZ, RZ, R2, P1 ;  /* 0x000000ffff020224 */ /* 0x000fe200008e0602 */
[----:B------:R-:W-:-:S04]  /*11b20*/  ISETP.GE.AND P1, PT, R6, 0x11, PT ;  /* 0x000000110600780c */ /* 0x000fc80003f26270 */
[----:B------:R-:W-:Y:S01]  /*11b30*/  @P0 LOP3.LUT R3, R3, R2, RZ, 0x3c, !PT ;  /* 0x0000000203030212 */ /* 0x000fe200078e3cff */
[----:B------:R-:W-:-:S03]  /*11b40*/  IMAD.MOV.U32 R13, RZ, RZ, R4 ;  /* 0x000000ffff0d7224 */ /* 0x000fc600078e0004 */
[----:B------:R-:W-:-:S04]  /*11b50*/  @P0 LOP3.LUT R2, R3, R2, RZ, 0x3c, !PT ;  /* 0x0000000203020212 */ /* 0x000fc800078e3cff */
[----:B------:R-:W-:-:S05]  /*11b60*/  @P0 LOP3.LUT R3, R3, R2, RZ, 0x3c, !PT ;  /* 0x0000000203030212 */ /* 0x000fca00078e3cff */
[----:B------:R-:W-:Y:S01]  /*11b70*/  @!PT LDS RZ, [RZ] ;  /* 0x00000000fffff984 */ /* 0x000fe20000000800 */
[----:B------:R-:W-:Y:S01]  /*11b80*/  @!PT LDS RZ, [RZ] ;  /* 0x00000000fffff984 */ /* 0x000fe20000000800 */
[----:B------:R-:W-:Y:S01]  /*11b90*/  @!PT LDS RZ, [RZ] ;  /* 0x00000000fffff984 */ /* 0x000fe20000000800 */
[----:B------:R-:W-:Y:S04]  /*11ba0*/  @P0 LDGSTS.E.BYPASS.LTC128B.128 [R8+0x1e400], desc[UR36][R2.64], !P4 ;  /* 0x1e40000002080fae */ /* 0x000fe8000e101d64 */
[----:B------:R-:W-:Y:S04]  /*11bb0*/  @P0 LDGSTS.E.BYPASS.LTC128B.128 [R8+0x21400], desc[UR36][R2.64+0x80], !P3 ;  /* 0x2140008002080fae */ /* 0x000fe8000d901d64 */
[----:B------:R0:W-:Y:S02]  /*11bc0*/  @P0 LDGSTS.E.BYPASS.LTC128B.128 [R8+0x24400], desc[UR36][R2.64+0x100], !P2 ;  /* 0x2440010002080fae */ /* 0x0001e4000d101d64 */
[----:B0-----:R-:W-:-:S07]  /*11bd0*/  IMAD.MOV.U32 R2, RZ, RZ, R14 ;  /* 0x000000ffff027224 */ /* 0x001fce00078e000e */
[----:B------:R-:W-:Y:S05]  /*11be0*/  WARPSYNC.COLLECTIVE R15, `(.L_x_327) ;  /* 0x000000000f087348 */ /* 0x000fea0003c00000 */
[----:B------:R0:W1:Y:S02]  /*11bf0*/  SHFL.IDX P6, R14, R13, R12, R11 ;  /* 0x0000000c0d0e7389 */ /* 0x00006400000c000b */
[----:B01----:R-:W-:Y:S01]  /*11c00*/  ENDCOLLECTIVE ;  /* 0x000000000000791b */ /* 0x003fe20003800000 */
.L_x_327:
[----:B------:R-:W-:Y:S02]  /*11c10*/  @P1 IMAD R8, R5, 0x2, R22 ;  /* 0x0000000205081824 */ /* 0x000fe400078e0216 */
[----:B------:R-:W-:Y:S02]  /*11c20*/  IMAD.MOV.U32 R13, RZ, RZ, R0 ;  /* 0x000000ffff0d7224 */ /* 0x000fe400078e0000 */
[----:B------:R-:W-:Y:S02]  /*11c30*/  IMAD.MOV.U32 R12, RZ, RZ, 0x2 ;  /* 0x00000002ff0c7424 */ /* 0x000fe400078e00ff */
[----:B------:R-:W-:-:S07]  /*11c40*/  IMAD.MOV.U32 R3, RZ, RZ, R14 ;  /* 0x000000ffff037224 */ /* 0x000fce00078e000e */
[----:B------:R-:W-:Y:S05]  /*11c50*/  WARPSYNC.COLLECTIVE R15, `(.L_x_328) ;  /* 0x000000000f087348 */ /* 0x000fea0003c00000 */
[----:B------:R0:W1:Y:S02]  /*11c60*/  SHFL.IDX P6, R14, R13, R12, R11 ;  /* 0x0000000c0d0e7389 */ /* 0x00006400000c000b */
[----:B01----:R-:W-:Y:S01]  /*11c70*/  ENDCOLLECTIVE ;  /* 0x000000000000791b */ /* 0x003fe20003800000 */
.L_x_328:
[----:B------:R-:W-:-:S05]  /*11c80*/  @P1 LEA R3, P0, R31, R3, 0x1 ;  /* 0x000000031f031211 */ /* 0x000fca00078008ff */
[----:B------:R-:W-:-:S05]  /*11c90*/  @P1 IMAD.X R2, RZ, RZ, R2, P0 ;  /* 0x000000ffff021224 */ /* 0x000fca00000e0602 */
        /* <DEDUP_REMOVED lines=9> */
[----:B------:R0:W-:Y:S01]  /*11d30*/  @P1 LDGSTS.E.BYPASS.LTC128B.128 [R8+0x24c00], desc[UR36][R2.64+0x100], !P2 ;  /* 0x24c0010002081fae */ /* 0x0001e2000d101d64 */
[----:B------:R-:W-:Y:S02]  /*11d40*/  ISETP.GE.AND P1, PT, R6, 0x21, PT ;  /* 0x000000210600780c */ /* 0x000fe40003f26270 */
[----:B0-----:R-:W-:-:S11]  /*11d50*/  MOV R2, R14 ;  /* 0x0000000e00027202 */ /* 0x001fd60000000f00 */
[----:B------:R-:W-:Y:S05]  /*11d60*/  WARPSYNC.COLLECTIVE R15, `(.L_x_329) ;  /* 0x000000000f087348 */ /* 0x000fea0003c00000 */
[----:B------:R0:W1:Y:S02]  /*11d70*/  SHFL.IDX P6, R14, R13, R12, R11 ;  /* 0x0000000c0d0e7389 */ /* 0x00006400000c000b */
[----:B01----:R-:W-:Y:S01]  /*11d80*/  ENDCOLLECTIVE ;  /* 0x000000000000791b */ /* 0x003fe20003800000 */
.L_x_329:
[----:B------:R-:W-:Y:S02]  /*11d90*/  @P1 IMAD R8, R5, 0x2, R22 ;  /* 0x0000000205081824 */ /* 0x000fe400078e0216 */
[----:B------:R-:W-:Y:S02]  /*11da0*/  IMAD.MOV.U32 R13, RZ, RZ, R0 ;  /* 0x000000ffff0d7224 */ /* 0x000fe400078e0000 */
[----:B------:R-:W-:Y:S02]  /*11db0*/  IMAD.MOV.U32 R12, RZ, RZ, 0x3 ;  /* 0x00000003ff0c7424 */ /* 0x000fe400078e00ff */
[----:B------:R-:W-:-:S07]  /*11dc0*/  IMAD.MOV.U32 R3, RZ, RZ, R14 ;  /* 0x000000ffff037224 */ /* 0x000fce00078e000e */
[----:B------:R-:W-:Y:S05]  /*11dd0*/  WARPSYNC.COLLECTIVE R15, `(.L_x_330) ;  /* 0x000000000f087348 */ /* 0x000fea0003c00000 */
[----:B------:R0:W1:Y:S02]  /*11de0*/  SHFL.IDX P6, R14, R13, R12, R11 ;  /* 0x0000000c0d0e7389 */ /* 0x00006400000c000b */
[----:B01----:R-:W-:Y:S01]  /*11df0*/  ENDCOLLECTIVE ;  /* 0x000000000000791b */ /* 0x003fe20003800000 */
.L_x_330:
        /* <DEDUP_REMOVED lines=12> */
[----:B------:R-:W-:Y:S01]  /*11ec0*/  ISETP.GE.AND P1, PT, R6, 0x31, PT ;  /* 0x000000310600780c */ /* 0x000fe20003f26270 */
[----:B0-----:R-:W-:-:S12]  /*11ed0*/  IMAD.MOV.U32 R2, RZ, RZ, R14 ;  /* 0x000000ffff027224 */ /* 0x001fd800078e000e */
[----:B------:R-:W-:Y:S05]  /*11ee0*/  WARPSYNC.COLLECTIVE R15, `(.L_x_331) ;  /* 0x000000000f087348 */ /* 0x000fea0003c00000 */
[----:B------:R0:W1:Y:S02]  /*11ef0*/  SHFL.IDX P6, R14, R13, R12, R11 ;  /* 0x0000000c0d0e7389 */ /* 0x00006400000c000b */
[----:B01----:R-:W-:Y:S01]  /*11f00*/  ENDCOLLECTIVE ;  /* 0x000000000000791b */ /* 0x003fe20003800000 */
.L_x_331:
[----:B------:R-:W-:Y:S02]  /*11f10*/  @P1 IMAD R8, R5, 0x2, R22 ;  /* 0x0000000205081824 */ /* 0x000fe400078e0216 */
[----:B------:R-:W-:Y:S02]  /*11f20*/  IMAD.MOV.U32 R13, RZ, RZ, R0 ;  /* 0x000000ffff0d7224 */ /* 0x000fe400078e0000 */
[----:B------:R-:W-:Y:S01]  /*11f30*/  IMAD.MOV.U32 R12, RZ, RZ, 0x4 ;  /* 0x00000004ff0c7424 */ /* 0x000fe200078e00ff */
[----:B------:R-:W-:-:S07]  /*11f40*/  MOV R3, R14 ;  /* 0x0000000e00037202 */ /* 0x000fce0000000f00 */
[----:B------:R-:W-:Y:S05]  /*11f50*/  WARPSYNC.COLLECTIVE R15, `(.L_x_332) ;  /* 0x000000000f087348 */ /* 0x000fea0003c00000 */
[----:B------:R0:W1:Y:S02]  /*11f60*/  SHFL.IDX P6, R14, R13, R12, R11 ;  /* 0x0000000c0d0e7389 */ /* 0x00006400000c000b */
[----:B01----:R-:W-:Y:S01]  /*11f70*/  ENDCOLLECTIVE ;  /* 0x000000000000791b */ /* 0x003fe20003800000 */
.L_x_332:
        /* <DEDUP_REMOVED lines=17> */
.L_x_333:
[----:B------:R-:W-:Y:S01]  /*12090*/  @P1 LEA R8, R5, R22, 0x1 ;  /* 0x0000001605081211 */ /* 0x000fe200078e08ff */
[----:B------:R-:W-:Y:S02]  /*120a0*/  IMAD.MOV.U32 R13, RZ, RZ, R0 ;  /* 0x000000ffff0d7224 */ /* 0x000fe400078e0000 */
[----:B------:R-:W-:Y:S02]  /*120b0*/  IMAD.MOV.U32 R12, RZ, RZ, 0x5 ;  /* 0x00000005ff0c7424 */ /* 0x000fe400078e00ff */
[----:B------:R-:W-:-:S07]  /*120c0*/  IMAD.MOV.U32 R3, RZ, RZ, R14 ;  /* 0x000000ffff037224 */ /* 0x000fce00078e000e */
[----:B------:R-:W-:Y:S05]  /*120d0*/  WARPSYNC.COLLECTIVE R15, `(.L_x_334) ;  /* 0x000000000f087348 */ /* 0x000fea0003c00000 */
[----:B------:R0:W1:Y:S02]  /*120e0*/  SHFL.IDX P6, R14, R13, R12, R11 ;  /* 0x0000000c0d0e7389 */ /* 0x00006400000c000b */
[----:B01----:R-:W-:Y:S01]  /*120f0*/  ENDCOLLECTIVE ;  /* 0x000000000000791b */ /* 0x003fe20003800000 */
.L_x_334:
[----:B------:R-:W-:-:S05]  /*12100*/  @P1 LEA R3, P0, R31, R3, 0x1 ;  /* 0x000000031f031211 */ /* 0x000fca00078008ff */
[----:B------:R-:W-:-:S05]  /*12110*/  @P1 IMAD.X R2, RZ, RZ, R2, P0 ;  /* 0x000000ffff021224 */ /* 0x000fca00000e0602 */
[----:B------:R-:W-:Y:S01]  /*12120*/  @P1 LOP3.LUT R3, R3, R2, RZ, 0x3c, !PT ;  /* 0x0000000203031212 */ /* 0x000fe200078e3cff */
[----:B------:R-:W-:-:S03]  /*12130*/  IMAD.MOV.U32 R13, RZ, RZ, R4 ;  /* 0x000000ffff0d7224 */ /* 0x000fc600078e0004 */
[----:B------:R-:W-:-:S04]  /*12140*/  @P1 LOP3.LUT R2, R3, R2, RZ, 0x3c, !PT ;  /* 0x0000000203021212 */ /* 0x000fc800078e3cff */
[----:B------:R-:W-:Y:S01]  /*12150*/  @P1 LOP3.LUT R3, R3, R2, RZ, 0x3c, !PT ;  /* 0x0000000203031212 */ /* 0x000fe200078e3cff */
[----:B------:R-:W-:-:S07]  /*12160*/  IMAD.MOV.U32 R0, RZ, RZ, R14 ;  /* 0x000000ffff007224 */ /* 0x000fce00078e000e */
[----:B------:R-:W-:Y:S05]  /*12170*/  WARPSYNC.COLLECTIVE R15, `(.L_x_335) ;  /* 0x000000000f087348 */ /* 0x000fea0003c00000 */
[----:B------:R0:W1:Y:S02]  /*12180*/  SHFL.IDX P6, R14, R13, R12, R11 ;  /* 0x0000000c0d0e7389 */ /* 0x00006400000c000b */
[----:B01----:R-:W-:Y:S01]  /*12190*/  ENDCOLLECTIVE ;  /* 0x000000000000791b */ /* 0x003fe20003800000 */
.L_x_335:
[----:B------:R-:W-:Y:S01]  /*121a0*/  @!PT LDS RZ, [RZ] ;  /* 0x00000000fffff984 */ /* 0x000fe20000000800 */
[----:B------:R-:W-:Y:S01]  /*121b0*/  @!PT LDS RZ, [RZ] ;  /* 0x00000000fffff984 */ /* 0x000fe20000000800 */
[----:B------:R-:W-:Y:S01]  /*121c0*/  @!PT LDS RZ, [RZ] ;  /* 0x00000000fffff984 */ /* 0x000fe20000000800 */
[----:B------:R-:W-:Y:S04]  /*121d0*/  @P1 LDGSTS.E.BYPASS.LTC128B.128 [R8+0x20400], desc[UR36][R2.64], !P4 ;  /* 0x2040000002081fae */ /* 0x000fe8000e101d64 */
[----:B------:R-:W-:Y:S04]  /*121e0*/  @P1 LDGSTS.E.BYPASS.LTC128B.128 [R8+0x23400], desc[UR36][R2.64+0x80], !P3 ;  /* 0x2340008002081fae */ /* 0x000fe8000d901d64 */
[----:B------:R0:W-:Y:S02]  /*121f0*/  @P1 LDGSTS.E.BYPASS.LTC128B.128 [R8+0x26400], desc[UR36][R2.64+0x100], !P2 ;  /* 0x2640010002081fae */ /* 0x0001e4000d101d64 */
[----:B0-----:R-:W-:Y:S01]  /*12200*/  IMAD.MOV.U32 R2, RZ, RZ, R14 ;  /* 0x000000ffff027224 */ /* 0x001fe200078e000e */
[----:B------:R-:W-:Y:S06]  /*12210*/  BRA `(.L_x_336) ;  /* 0xffffffbc009c7947 */ /* 0x000fec000383ffff */
.L_x_264:
[----:B------:R-:W-:Y:S01]  /*12220*/  IMAD.MOV.U32 R13, RZ, RZ, R5 ;  /* 0x000000ffff0d7224 */ /* 0x000fe200078e0005 */
[----:B------:R-:W-:Y:S01]  /*12230*/  MOV R15, 0xffffffff ;  /* 0xffffffff000f7802 */ /* 0x000fe20000000f00 */
[----:B------:R-:W-:Y:S02]  /*12240*/  IMAD.MOV.U32 R12, RZ, RZ, RZ ;  /* 0x000000ffff0c7224 */ /* 0x000fe400078e00ff */
[----:B------:R-:W-:Y:S02]  /*12250*/  IMAD.MOV.U32 R11, RZ, RZ, 0x181f ;  /* 0x0000181fff0b7424 */ /* 0x000fe400078e00ff */
[----:B-----5:R-:W-:Y:S02]  /*12260*/  IMAD R6, R17, R6, RZ ;  /* 0x0000000611067224 */ /* 0x020fe400078e02ff */
[----:B------:R-:W-:-:S07]  /*12270*/  IMAD.IADD R4, R10, 0x1, R4 ;  /* 0x000000010a047824 */ /* 0x000fce00078e0204 */
[----:B------:R-:W-:Y:S05]  /*12280*/  WARPSYNC.COLLECTIVE R15, `(.L_x_337) ;  /* 0x000000000f087348 */ /* 0x000fea0003c00000 */
[----:B------:R0:W1:Y:S02]  /*12290*/  SHFL.IDX P6, R14, R13, R12, R11 ;  /* 0x0000000c0d0e7389 */ /* 0x00006400000c000b */
[----:B01----:R-:W-:Y:S01]  /*122a0*/  ENDCOLLECTIVE ;  /* 0x000000000000791b */ /* 0x003fe20003800000 */
.L_x_337:
[C---:B------:R-:W-:Y:S01]  /*122b0*/  VIADD R7, R4.reuse, 0x10 ;  /* 0x0000001004077836 */ /* 0x040fe20000000000 */
[----:B------:R-:W-:Y:S01]  /*122c0*/  ISETP.GE.AND P1, PT, R4, R6, PT ;  /* 0x000000060400720c */ /* 0x000fe20003f26270 */
[----:B------:R-:W-:Y:S02]  /*122d0*/  IMAD.MOV.U32 R13, RZ, RZ, R0 ;  /* 0x000000ffff0d7224 */ /* 0x000fe400078e0000 */
[----:B------:R-:W-:-:S10]  /*122e0*/  IMAD.MOV.U32 R2, RZ, RZ, R14 ;  /* 0x000000ffff027224 */ /* 0x000fd400078e000e */
[----:B------:R-:W-:Y:S05]  /*122f0*/  WARPSYNC.COLLECTIVE R15, `(.L_x_338) ;  /* 0x000000000f087348 */ /* 0x000fea0003c00000 */
[----:B------:R0:W1:Y:S02]  /*12300*/  SHFL.IDX P6, R14, R13, R12, R11 ;  /* 0x0000000c0d0e7389 */ /* 0x00006400000c000b */
[----:B01----:R-:W-:Y:S01]  /*12310*/  ENDCOLLECTIVE ;  /* 0x000000000000791b */ /* 0x003fe20003800000 */
.L_x_338:
[----:B------:R-:W-:Y:S02]  /*12320*/  IMAD.MOV.U32 R13, RZ, RZ, R5 ;  /* 0x000000ffff0d7224 */ /* 0x000fe400078e0005 */
[----:B------:R-:W-:Y:S01]  /*12330*/  IMAD.MOV.U32 R12, RZ, RZ, 0x1 ;  /* 0x00000001ff0c7424 */ /* 0x000fe200078e00ff */
[----:B------:R-:W-:-:S05]  /*12340*/  @!P1 LEA R14, P4, R31, R14, 0x1 ;  /* 0x0000000e1f0e9211 */ /* 0x000fca00078808ff */
[----:B------:R-:W-:Y:S02]  /*12350*/  @!P1 IMAD.X R3, RZ, RZ, R2, P4 ;  /* 0x000000ffff039224 */ /* 0x000fe400020e0602 */
[----:B------:R-:W-:-:S07]  /*12360*/  @!P1 IMAD.MOV.U32 R2, RZ, RZ, R14 ;  /* 0x000000ffff029224 */ /* 0x000fce00078e000e */
[----:B------:R-:W-:Y:S05]  /*12370*/  WARPSYNC.COLLECTIVE R15, `(.L_x_339) ;  /* 0x000000000f087348 */ /* 0x000fea0003c00000 */
[----:B------:R0:W1:Y:S02]  /*12380*/  SHFL.IDX P6, R14, R13, R12, R11 ;  /* 0x0000000c0d0e7389 */ /* 0x00006400000c000b */
[----:B01----:R-:W-:Y:S01]  /*12390*/  ENDCOLLECTIVE ;  /* 0x000000000000791b */ /* 0x003fe20003800000 */
.L_x_339:
[----:B------:R-:W-:Y:S01]  /*123a0*/  @!PT LDS RZ, [RZ] ;  /* 0x00000000fffff984 */ /* 0x000fe20000000800 */
[----:B------:R-:W-:Y:S01]  /*123b0*/  @!PT LDS RZ, [RZ] ;  /* 0x00000000fffff984 */ /* 0x000fe20000000800 */
[----:B------:R-:W-:Y:S01]  /*123c0*/  @!PT LDS RZ, [RZ] ;  /* 0x00000000fffff984 */ /* 0x000fe20000000800 */
[----:B------:R-:W-:Y:S04]  /*123d0*/  @!P1 LDGSTS.E.BYPASS.LTC128B.128 [R36+0x12400], desc[UR36][R2.64], !P3 ;  /* 0x1240000002249fae */ /* 0x000fe8000d901d64 */
[----:B------:R-:W-:Y:S04]  /*123e0*/  @!P1 LDGSTS.E.BYPASS.LTC128B.128 [R36+0x16400], desc[UR36][R2.64+0x80], !P2 ;  /* 0x1640008002249fae */ /* 0x000fe8000d101d64 */
[----:B------:R0:W-:Y:S01]  /*123f0*/  @!P1 LDGSTS.E.BYPASS.LTC128B.128 [R36+0x1a400], desc[UR36][R2.64+0x100], !P0 ;  /* 0x1a40010002249fae */ /* 0x0001e2000c101d64 */
[----:B------:R-:W-:Y:S01]  /*12400*/  ISETP.GE.AND P1, PT, R7, R6, PT ;  /* 0x000000060700720c */ /* 0x000fe20003f26270 */
[----:B------:R-:W-:Y:S01]  /*12410*/  IMAD.MOV.U32 R13, RZ, RZ, R0 ;  /* 0x000000ffff0d7224 */ /* 0x000fe200078e0000 */
[----:B0-----:R-:W-:-:S11]  /*12420*/  MOV R2, R14 ;  /* 0x0000000e00027202 */ /* 0x001fd60000000f00 */
[----:B------:R-:W-:Y:S05]  /*12430*/  WARPSYNC.COLLECTIVE R15, `(.L_x_340) ;  /* 0x000000000f087348 */ /* 0x000fea0003c00000 */
[----:B------:R0:W1:Y:S02]  /*12440*/  SHFL.IDX P6, R14, R13, R12, R11 ;  /* 0x0000000c0d0e7389 */ /* 0x00006400000c000b */
[----:B01----:R-:W-:Y:S01]  /*12450*/  ENDCOLLECTIVE ;  /* 0x000000000000791b */ /* 0x003fe20003800000 */
.L_x_340:
        /* <DEDUP_REMOVED lines=8> */
.L_x_341:
[----:B------:R-:W-:Y:S02]  /*124e0*/  @!P1 IMAD.MOV.U32 R3, RZ, RZ, R7 ;  /* 0x000000ffff039224 */ /* 0x000fe400078e0007 */
[----:B------:R-:W-:-:S03]  /*124f0*/  VIADD R7, R4, 0x20 ;  /* 0x0000002004077836 */ /* 0x000fc60000000000 */
[----:B------:R-:W-:Y:S01]  /*12500*/  @!PT LDS RZ, [RZ] ;  /* 0x00000000fffff984 */ /* 0x000fe20000000800 */
[----:B------:R-:W-:Y:S01]  /*12510*/  @!PT LDS RZ, [RZ] ;  /* 0x00000000fffff984 */ /* 0x000fe20000000800 */
[----:B------:R-:W-:Y:S01]  /*12520*/  @!PT LDS RZ, [RZ] ;  /* 0x00000000fffff984 */ /* 0x000fe20000000800 */
[----:B------:R-:W-:Y:S04]  /*12530*/  @!P1 LDGSTS.E.BYPASS.LTC128B.128 [R36+0x12c00], desc[UR36][R2.64], !P3 ;  /* 0x12c0000002249fae */ /* 0x000fe8000d901d64 */
[----:B------:R-:W-:Y:S01]  /*12540*/  @!P1 LDGSTS.E.BYPASS.LTC128B.128 [R36+0x16c00], desc[UR36][R2.64+0x80], !P2 ;  /* 0x16c0008002249fae */ /* 0x000fe2000d101d64 */
[----:B------:R-:W-:-:S03]  /*12550*/  MOV R13, R0 ;  /* 0x00000000000d7202 */ /* 0x000fc60000000f00 */
[----:B------:R0:W-:Y:S01]  /*12560*/  @!P1 LDGSTS.E.BYPASS.LTC128B.128 [R36+0x1ac00], desc[UR36][R2.64+0x100], !P0 ;  /* 0x1ac0010002249fae */ /* 0x0001e2000c101d64 */
[----:B------:R-:W-:Y:S01]  /*12570*/  ISETP.GE.AND P1, PT, R7, R6, PT ;  /* 0x000000060700720c */ /* 0x000fe20003f26270 */
[----:B0-----:R-:W-:-:S12]  /*12580*/  IMAD.MOV.U32 R2, RZ, RZ, R14 ;  /* 0x000000ffff027224 */ /* 0x001fd800078e000e */
[----:B------:R-:W-:Y:S05]  /*12590*/  WARPSYNC.COLLECTIVE R15, `(.L_x_342) ;  /* 0x000000000f087348 */ /* 0x000fea0003c00000 */
[----:B------:R0:W1:Y:S02]  /*125a0*/  SHFL.IDX P6, R14, R13, R12, R11 ;  /* 0x0000000c0d0e7389 */ /* 0x00006400000c000b */
[----:B01----:R-:W-:Y:S01]  /*125b0*/  ENDCOLLECTIVE ;  /* 0x000000000000791b */ /* 0x003fe20003800000 */
.L_x_342:
        /* <DEDUP_REMOVED lines=8> */
.L_x_343:
[----:B------:R-:W-:Y:S02]  /*12640*/  @!P1 IMAD.MOV.U32 R3, RZ, RZ, R7 ;  /* 0x000000ffff039224 */ /* 0x000fe400078e0007 */
[----:B------:R-:W-:-:S03]  /*12650*/  VIADD R7, R4, 0x30 ;  /* 0x0000003004077836 */ /* 0x000fc60000000000 */
[----:B------:R-:W-:Y:S01]  /*12660*/  @!PT LDS RZ, [RZ] ;  /* 0x00000000fffff984 */ /* 0x000fe20000000800 */
[----:B------:R-:W-:Y:S01]  /*12670*/  @!PT LDS RZ, [RZ] ;  /* 0x00000000fffff984 */ /* 0x000fe20000000800 */
[----:B------:R-:W-:Y:S01]  /*12680*/  @!PT LDS RZ, [RZ] ;  /* 0x00000000fffff984 */ /* 0x000fe20000000800 */
[----:B------:R-:W-:Y:S04]  /*12690*/  @!P1 LDGSTS.E.BYPASS.LTC128B.128 [R36+0x13400], desc[UR36][R2.64], !P3 ;  /* 0x1340000002249fae */ /* 0x000fe8000d901d64 */
[----:B------:R-:W-:Y:S01]  /*126a0*/  @!P1 LDGSTS.E.BYPASS.LTC128B.128 [R36+0x17400], desc[UR36][R2.64+0x80], !P2 ;  /* 0x1740008002249fae */ /* 0x000fe2000d101d64 */
[----:B------:R-:W-:-:S03]  /*126b0*/  IMAD.MOV.U32 R13, RZ, RZ, R0 ;  /* 0x000000ffff0d7224 */ /* 0x000fc600078e0000 */
[----:B------:R0:W-:Y:S01]  /*126c0*/  @!P1 LDGSTS.E.BYPASS.LTC128B.128 [R36+0x1b400], desc[UR36][R2.64+0x100], !P0 ;  /* 0x1b40010002249fae */ /* 0x0001e2000c101d64 */
[----:B------:R-:W-:Y:S01]  /*126d0*/  ISETP.GE.AND P1, PT, R7, R6, PT ;  /* 0x000000060700720c */ /* 0x000fe20003f26270 */
[----:B0-----:R-:W-:-:S12]  /*126e0*/  IMAD.MOV.U32 R2, RZ, RZ, R14 ;  /* 0x000000ffff027224 */ /* 0x001fd800078e000e */
[----:B------:R-:W-:Y:S05]  /*126f0*/  WARPSYNC.COLLECTIVE R15, `(.L_x_344) ;  /* 0x000000000f087348 */ /* 0x000fea0003c00000 */
[----:B------:R0:W1:Y:S02]  /*12700*/  SHFL.IDX P6, R14, R13, R12, R11 ;  /* 0x0000000c0d0e7389 */ /* 0x00006400000c000b */
[----:B01----:R-:W-:Y:S01]  /*12710*/  ENDCOLLECTIVE ;  /* 0x000000000000791b */ /* 0x003fe20003800000 */
.L_x_344:
[----:B------:R-:W-:Y:S02]  /*12720*/  IMAD.MOV.U32 R13, RZ, RZ, R5 ;  /* 0x000000ffff0d7224 */ /* 0x000fe400078e0005 */
[----:B------:R-:W-:Y:S01]  /*12730*/  IMAD.MOV.U32 R12, RZ, RZ, 0x4 ;  /* 0x00000004ff0c7424 */ /* 0x000fe200078e00ff */
[----:B------:R-:W-:-:S04]  /*12740*/  @!P1 LEA R14, P4, R31, R14, 0x1 ;  /* 0x0000000e1f0e9211 */ /* 0x000fc800078808ff */
[----:B------:R-:W-:Y:S01]  /*12750*/  @!P1 IADD3.X R7, RZ, R2, RZ, P4, !PT ;  /* 0x00000002ff079210 */ /* 0x000fe200027fe4ff */
[----:B------:R-:W-:-:S08]  /*12760*/  @!P1 IMAD.MOV.U32 R2, RZ, RZ, R14 ;  /* 0x000000ffff029224 */ /* 0x000fd000078e000e */
[----:B------:R-:W-:Y:S05]  /*12770*/  WARPSYNC.COLLECTIVE R15, `(.L_x_345) ;  /* 0x000000000f087348 */ /* 0x000fea0003c00000 */
[----:B------:R0:W1:Y:S02]  /*12780*/  SHFL.IDX P6, R14, R13, R12, R11 ;  /* 0x0000000c0d0e7389 */ /* 0x00006400000c000b */
[----:B01----:R-:W-:Y:S01]  /*12790*/  ENDCOLLECTIVE ;  /* 0x000000000000791b */ /* 0x003fe20003800000 */
.L_x_345:
        /* <DEDUP_REMOVED lines=14> */
.L_x_346:
[----:B------:R-:W-:Y:S02]  /*12880*/  IMAD.MOV.U32 R13, RZ, RZ, R5 ;  /* 0x000000ffff0d7224 */ /* 0x000fe400078e0005 */
[----:B------:R-:W-:Y:S01]  /*12890*/  IMAD.MOV.U32 R12, RZ, RZ, 0x5 ;  /* 0x00000005ff0c7424 */ /* 0x000fe200078e00ff */
[----:B------:R-:W-:-:S05]  /*128a0*/  @!P1 LEA R14, P4, R31, R14, 0x1 ;  /* 0x0000000e1f0e9211 */ /* 0x000fca00078808ff */
[----:B------:R-:W-:Y:S01]  /*128b0*/  @!P1 IMAD.X R7, RZ, RZ, R2, P4 ;  /* 0x000000ffff079224 */ /* 0x000fe200020e0602 */
[----:B------:R-:W-:-:S07]  /*128c0*/  @!P1 MOV R2, R14 ;  /* 0x0000000e00029202 */ /* 0x000fce0000000f00 */
[----:B------:R-:W-:Y:S05]  /*128d0*/  WARPSYNC.COLLECTIVE R15, `(.L_x_347) ;  /* 0x000000000f087348 */ /* 0x000fea0003c00000 */
[----:B------:R0:W1:Y:S02]  /*128e0*/  SHFL.IDX P6, R14, R13, R12, R11 ;  /* 0x0000000c0d0e7389 */ /* 0x00006400000c000b */
[----:B01----:R-:W-:Y:S01]  /*128f0*/  ENDCOLLECTIVE ;  /* 0x000000000000791b */ /* 0x003fe20003800000 */
.L_x_347:
        /* <DEDUP_REMOVED lines=14> */
.L_x_348:
        /* <DEDUP_REMOVED lines=8> */
.L_x_349:
[----:B------:R-:W-:Y:S01]  /*12a60*/  @!P1 MOV R3, R7 ;  /* 0x0000000700039202 */ /* 0x000fe20000000f00 */
[----:B------:R-:W-:-:S04]  /*12a70*/  VIADD R7, R4, 0x60 ;  /* 0x0000006004077836 */ /* 0x000fc80000000000 */
        /* <DEDUP_REMOVED lines=12> */
.L_x_350:
[----:B------:R-:W-:Y:S01]  /*12b40*/  MOV R13, R5 ;  /* 0x00000005000d7202 */ /* 0x000fe20000000f00 */
[----:B------:R-:W-:Y:S01]  /*12b50*/  IMAD.MOV.U32 R12, RZ, RZ, 0x7 ;  /* 0x00000007ff0c7424 */ /* 0x000fe200078e00ff */
[----:B------:R-:W-:-:S05]  /*12b60*/  @!P1 LEA R14, P4, R31, R14, 0x1 ;  /* 0x0000000e1f0e9211 */ /* 0x000fca00078808ff */
[----:B------:R-:W-:Y:S02]  /*12b70*/  @!P1 IMAD.X R7, RZ, RZ, R2, P4 ;  /* 0x000000ffff079224 */ /* 0x000fe400020e0602 */
[----:B------:R-:W-:-:S07]  /*12b80*/  @!P1 IMAD.MOV.U32 R2, RZ, RZ, R14 ;  /* 0x000000ffff029224 */ /* 0x000fce00078e000e */
[----:B------:R-:W-:Y:S05]  /*12b90*/  WARPSYNC.COLLECTIVE R15, `(.L_x_351) ;  /* 0x000000000f087348 */ /* 0x000fea0003c00000 */
[----:B------:R0:W1:Y:S02]  /*12ba0*/  SHFL.IDX P6, R14, R13, R12, R11 ;  /* 0x0000000c0d0e7389 */ /* 0x00006400000c000b */
[----:B01----:R-:W-:Y:S01]  /*12bb0*/  ENDCOLLECTIVE ;  /* 0x000000000000791b */ /* 0x003fe20003800000 */
.L_x_351:
[----:B------:R-:W-:-:S05]  /*12bc0*/  @!P1 IMAD.MOV.U32 R3, RZ, RZ, R7 ;  /* 0x000000ffff039224 */ /* 0x000fca00078e0007 */
[----:B------:R-:W-:Y:S01]  /*12bd0*/  @!PT LDS RZ, [RZ] ;  /* 0x00000000fffff984 */ /* 0x000fe20000000800 */
[----:B------:R-:W-:Y:S01]  /*12be0*/  @!PT LDS RZ, [RZ] ;  /* 0x00000000fffff984 */ /* 0x000fe20000000800 */
[----:B------:R-:W-:Y:S01]  /*12bf0*/  @!PT LDS RZ, [RZ] ;  /* 0x00000000fffff984 */ /* 0x000fe20000000800 */
[----:B------:R0:W-:Y:S04]  /*12c00*/  @!P1 LDGSTS.E.BYPASS.LTC128B.128 [R36+0x15400], desc[UR36][R2.64], !P3 ;  /* 0x1540000002249fae */ /* 0x0001e8000d901d64 */
[----:B------:R0:W-:Y:S01]  /*12c10*/  @!P1 LDGSTS.E.BYPASS.LTC128B.128 [R36+0x19400], desc[UR36][R2.64+0x80], !P2 ;  /* 0x1940008002249fae */ /* 0x0001e2000d101d64 */
[----:B------:R-:W-:-:S03]  /*12c20*/  IMAD.MOV.U32 R13, RZ, RZ, R0 ;  /* 0x000000ffff0d7224 */ /* 0x000fc600078e0000 */
[----:B------:R0:W-:Y:S01]  /*12c30*/  @!P1 LDGSTS.E.BYPASS.LTC128B.128 [R36+0x1d400], desc[UR36][R2.64+0x100], !P0 ;  /* 0x1d40010002249fae */ /* 0x0001e2000c101d64 */
[----:B------:R-:W-:-:S07]  /*12c40*/  IMAD.MOV.U32 R5, RZ, RZ, R14 ;  /* 0x000000ffff057224 */ /* 0x000fce00078e000e */
[----:B0-----:R-:W-:Y:S05]  /*12c50*/  WARPSYNC.COLLECTIVE R15, `(.L_x_352) ;  /* 0x000000000f087348 */ /* 0x001fea0003c00000 */
[----:B------:R1:W2:Y:S02]  /*12c60*/  SHFL.IDX P6, R14, R13, R12, R11 ;  /* 0x0000000c0d0e7389 */ /* 0x0002a400000c000b */
[----:B012---:R-:W-:Y:S01]  /*12c70*/  ENDCOLLECTIVE ;  /* 0x000000000000791b */ /* 0x007fe20003800000 */
.L_x_352:
[----:B------:R-:W-:Y:S05]  /*12c80*/  BRA `(.L_x_353) ;  /* 0xffffffbc00f87947 */ /* 0x000fea000383ffff */
.L_x_269:
[----:B0-----:R0:W1:Y:S02]  /*12c90*/  SYNCS.PHASECHK.TRANS64.TRYWAIT P0, [R22+URZ+0x30820], R3 ;  /* 0x03082003160075a7 */ /* 0x001064000800017f */
[----:B-1----:R-:W-:Y:S05]  /*12ca0*/  @!P0 NANOSLEEP.SYNCS 0x989680 ;  /* 0x009896800000895d */ /* 0x002fea0003900000 */
[----:B------:R-:W1:Y:S02]  /*12cb0*/  @!P0 SYNCS.PHASECHK.TRANS64 P0, [R22+URZ+0x30820], R3 ;  /* 0x03082003160085a7 */ /* 0x000e64000800007f */
[----:B-1----:R-:W-:Y:S05]  /*12cc0*/  @!P0 BRA `(.L_x_269) ;  /* 0xfffffffc00f08947 */ /* 0x002fea000383ffff */
[----:B------:R-:W-:Y:S05]  /*12cd0*/  BRA `(.L_x_354) ;  /* 0xffffffc000707947 */ /* 0x000fea000383ffff */
.L_x_274:
[----:B0-----:R0:W1:Y:S02]  /*12ce0*/  SYNCS.PHASECHK.TRANS64.TRYWAIT P0, [R6+URZ+0x30840], R3 ;  /* 0x03084003060075a7 */ /* 0x001064000800017f */
[----:B-1----:R-:W-:Y:S05]  /*12cf0*/  @!P0 NANOSLEEP.SYNCS 0x989680 ;  /* 0x009896800000895d */ /* 0x002fea0003900000 */
[----:B------:R-:W1:Y:S02]  /*12d00*/  @!P0 SYNCS.PHASECHK.TRANS64 P0, [R6+URZ+0x30840], R3 ;  /* 0x03084003060085a7 */ /* 0x000e64000800007f */
[----:B-1----:R-:W-:Y:S05]  /*12d10*/  @!P0 BRA `(.L_x_274) ;  /* 0xfffffffc00f08947 */ /* 0x002fea000383ffff */
[----:B------:R-:W-:Y:S05]  /*12d20*/  BRA `(.L_x_355) ;  /* 0xffffffc4004c7947 */ /* 0x000fea000383ffff */
.L_x_275:
[----:B------:R-:W-:Y:S01]  /*12d30*/  BSSY B1, `(.L_x_356) ;  /* 0x0000008000017945 */ /* 0x000fe20003800000 */
[----:B------:R-:W-:Y:S02]  /*12d40*/  IMAD.MOV.U32 R13, RZ, RZ, R8 ;  /* 0x000000ffff0d7224 */ /* 0x000fe400078e0008 */
[----:B------:R-:W-:Y:S02]  /*12d50*/  IMAD.MOV.U32 R12, RZ, RZ, RZ ;  /* 0x000000ffff0c7224 */ /* 0x000fe400078e00ff */
[----:B------:R-:W-:Y:S02]  /*12d60*/  IMAD.MOV.U32 R11, RZ, RZ, 0x181f ;  /* 0x0000181fff0b7424 */ /* 0x000fe400078e00ff */
[----:B------:R-:W-:-:S07]  /*12d70*/  IMAD.MOV.U32 R15, RZ, RZ, -0x1 ;  /* 0xffffffffff0f7424 */ /* 0x000fce00078e00ff */
[----:B------:R-:W-:Y:S05]  /*12d80*/  WARPSYNC.COLLECTIVE R15, `(.L_x_357) ;  /* 0x000000000f087348 */ /* 0x000fea0003c00000 */
[----:B------:R0:W1:Y:S02]  /*12d90*/  SHFL.IDX P6, R14, R13, R12, R11 ;  /* 0x0000000c0d0e7389 */ /* 0x00006400000c000b */
[----:B01----:R-:W-:Y:S01]  /*12da0*/  ENDCOLLECTIVE ;  /* 0x000000000000791b */ /* 0x003fe20003800000 */
.L_x_357:
[----:B------:R-:W-:Y:S05]  /*12db0*/  BSYNC B1 ;  /* 0x0000000000017941 */ /* 0x000fea0003800000 */
.L_x_356:
[----:B------:R-:W-:Y:S01]  /*12dc0*/  MOV R13, R7 ;  /* 0x00000007000d7202 */ /* 0x000fe20000000f00 */
[----:B------:R-:W-:Y:S01]  /*12dd0*/  IMAD.MOV.U32 R12, RZ, RZ, RZ ;  /* 0x000000ffff0c7224 */ /* 0x000fe200078e00ff */
[----:B------:R-:W-:Y:S01]  /*12de0*/  LOP3.LUT R23, R23, 0xfffffeff, RZ, 0xc0, !PT ;  /* 0xfffffeff17177812 */ /* 0x000fe200078ec0ff */
[----:B------:R-:W-:Y:S02]  /*12df0*/  IMAD.MOV.U32 R11, RZ, RZ, 0x181f ;  /* 0x0000181fff0b7424 */ /* 0x000fe400078e00ff */
[----:B------:R-:W-:Y:S01]  /*12e00*/  IMAD.MOV.U32 R15, RZ, RZ, -0x1 ;  /* 0xffffffffff0f7424 */ /* 0x000fe200078e00ff */
[----:B------:R-:W-:Y:S01]  /*12e10*/  @P1 LOP3.LUT R23, R23, 0x100, RZ, 0xfc, !PT ;  /* 0x0000010017171812 */ /* 0x000fe200078efcff */
[----:B------:R-:W-:Y:S02]  /*12e20*/  IMAD.MOV.U32 R3, RZ, RZ, R14 ;  /* 0x000000ffff037224 */ /* 0x000fe400078e000e */
[----:B------:R-:W-:-:S07]  /*12e30*/  IMAD.SHL.U32 R4, R31, 0x2, RZ ;  /* 0x000000021f047824 */ /* 0x000fce00078e00ff */
[----:B------:R-:W-:Y:S05]  /*12e40*/  WARPSYNC.COLLECTIVE R15, `(.L_x_358) ;  /* 0x000000000f087348 */ /* 0x000fea0003c00000 */
[----:B------:R0:W1:Y:S02]  /*12e50*/  SHFL.IDX P6, R14, R13, R12, R11 ;  /* 0x0000000c0d0e7389 */ /* 0x00006400000c000b */
[----:B01----:R-:W-:Y:S01]  /*12e60*/  ENDCOLLECTIVE ;  /* 0x000000000000791b */ /* 0x003fe20003800000 */
.L_x_358:
[----:B------:R-:W-:Y:S01]  /*12e70*/  LOP3.LUT P1, RZ, R23, 0x4, RZ, 0xc0, !PT ;  /* 0x0000000417ff7812 */ /* 0x000fe2000782c0ff */
[----:B------:R-:W-:Y:S02]  /*12e80*/  IMAD R5, R5, 0x2, R22 ;  /* 0x0000000205057824 */ /* 0x000fe400078e0216 */
[----:B------:R-:W-:Y:S01]  /*12e90*/  IMAD.MOV.U32 R13, RZ, RZ, R8 ;  /* 0x000000ffff0d7224 */ /* 0x000fe200078e0008 */
[----:B------:R-:W-:Y:S01]  /*12ea0*/  MOV R12, 0x1 ;  /* 0x00000001000c7802 */ /* 0x000fe20000000f00 */
[----:B------:R-:W-:-:S08]  /*12eb0*/  IMAD.MOV.U32 R2, RZ, RZ, R14 ;  /* 0x000000ffff027224 */ /* 0x000fd000078e000e */
[----:B------:R-:W-:Y:S05]  /*12ec0*/  WARPSYNC.COLLECTIVE R15, `(.L_x_359) ;  /* 0x000000000f087348 */ /* 0x000fea0003c00000 */
[----:B------:R0:W1:Y:S02]  /*12ed0*/  SHFL.IDX P6, R14, R13, R12, R11 ;  /* 0x0000000c0d0e7389 */ /* 0x00006400000c000b */
[----:B01----:R-:W-:Y:S01]  /*12ee0*/  ENDCOLLECTIVE ;  /* 0x000000000000791b */ /* 0x003fe20003800000 */
.L_x_359:
[----:B------:R-:W-:-:S05]  /*12ef0*/  IADD3 R2, P0, R2, R4, RZ ;  /* 0x0000000402027210 */ /* 0x000fca0007f1e0ff */
[----:B------:R-:W-:-:S05]  /*12f00*/  IMAD.X R3, RZ, RZ, R3, P0 ;  /* 0x000000ffff037224 */ /* 0x000fca00000e0603 */
[----:B------:R-:W-:Y:S01]  /*12f10*/  @!PT LDS RZ, [RZ] ;  /* 0x00000000fffff984 */ /* 0x000fe20000000800 */
[----:B------:R-:W-:Y:S01]  /*12f20*/  @!PT LDS RZ, [RZ] ;  /* 0x00000000fffff984 */ /* 0x000fe20000000800 */
[----:B------:R-:W-:Y:S01]  /*12f30*/  @!PT LDS RZ, [RZ] ;  /* 0x00000000fffff984 */ /* 0x000fe20000000800 */
[----:B------:R-:W-:Y:S01]  /*12f40*/  LDGSTS.E.BYPASS.LTC128B.128 [R5+0x1e400], desc[UR36][R2.64], !P1 ;  /* 0x1e40000002057fae */ /* 0x000fe2000c901d64 */
[----:B------:R-:W-:-:S03]  /*12f50*/  IMAD.MOV.U32 R13, RZ, RZ, R7 ;  /* 0x000000ffff0d7224 */ /* 0x000fc600078e0007 */
[----:B------:R-:W-:Y:S04]  /*12f60*/  LDGSTS.E.BYPASS.LTC128B.128 [R5+0x21400], desc[UR36][R2.64+0x80], !P5 ;  /* 0x2140008002057fae */ /* 0x000fe8000e901d64 */
[----:B------:R0:W-:Y:S02]  /*12f70*/  LDGSTS.E.BYPASS.LTC128B.128 [R5+0x24400], desc[UR36][R2.64+0x100], !P4 ;  /* 0x2440010002057fae */ /* 0x0001e4000e101d64 */
[----:B0-----:R-:W-:-:S07]  /*12f80*/  IMAD.MOV.U32 R3, RZ, RZ, R14 ;  /* 0x000000ffff037224 */ /* 0x001fce00078e000e */
[----:B------:R-:W-:Y:S05]  /*12f90*/  WARPSYNC.COLLECTIVE R15, `(.L_x_360) ;  /* 0x000000000f087348 */ /* 0x000fea0003c00000 */
[----:B------:R0:W1:Y:S02]  /*12fa0*/  SHFL.IDX P6, R14, R13, R12, R11 ;  /* 0x0000000c0d0e7389 */ /* 0x00006400000c000b */
[----:B01----:R-:W-:Y:S01]  /*12fb0*/  ENDCOLLECTIVE ;  /* 0x000000000000791b */ /* 0x003fe20003800000 */
.L_x_360:
[----:B------:R-:W-:Y:S02]  /*12fc0*/  IMAD.MOV.U32 R13, RZ, RZ, R8 ;  /* 0x000000ffff0d7224 */ /* 0x000fe400078e0008 */
[----:B------:R-:W-:Y:S02]  /*12fd0*/  IMAD.MOV.U32 R12, RZ, RZ, 0x2 ;  /* 0x00000002ff0c7424 */ /* 0x000fe400078e00ff */
[----:B------:R-:W-:-:S07]  /*12fe0*/  IMAD.MOV.U32 R2, RZ, RZ, R14 ;  /* 0x000000ffff027224 */ /* 0x000fce00078e000e */
[----:B------:R-:W-:Y:S05]  /*12ff0*/  WARPSYNC.COLLECTIVE R15, `(.L_x_361) ;  /* 0x000000000f087348 */ /* 0x000fea0003c00000 */
[----:B------:R0:W1:Y:S02]  /*13000*/  SHFL.IDX P6, R14, R13, R12, R11 ;  /* 0x0000000c0d0e7389 */ /* 0x00006400000c000b */
[----:B01----:R-:W-:Y:S01]  /*13010*/  ENDCOLLECTIVE ;  /* 0x000000000000791b */ /* 0x003fe20003800000 */
.L_x_361:
[----:B------:R-:W-:-:S05]  /*13020*/  IADD3 R2, P0, R2, R4, RZ ;  /* 0x0000000402027210 */ /* 0x000fca0007f1e0ff */
[----:B------:R-:W-:-:S05]  /*13030*/  IMAD.X R3, RZ, RZ, R3, P0 ;  /* 0x000000ffff037224 */ /* 0x000fca00000e0603 */
[----:B------:R-:W-:Y:S01]  /*13040*/  @!PT LDS RZ, [RZ] ;  /* 0x00000000fffff984 */ /* 0x000fe20000000800 */
[----:B------:R-:W-:Y:S01]  /*13050*/  @!PT LDS RZ, [RZ] ;  /* 0x00000000fffff984 */ /* 0x000fe20000000800 */
[----:B------:R-:W-:Y:S01]  /*13060*/  @!PT LDS RZ, [RZ] ;  /* 0x00000000fffff984 */ /* 0x000fe20000000800 */
[----:B------:R0:W-:Y:S01]  /*13070*/  LDGSTS.E.BYPASS.LTC128B.128 [R5+0x1ec00], desc[UR36][R2.64], !P1 ;  /* 0x1ec0000002057fae */ /* 0x0001e2000c901d64 */
[----:B------:R-:W-:-:S03]  /*13080*/  IMAD.MOV.U32 R13, RZ, RZ, R7 ;  /* 0x000000ffff0d7224 */ /* 0x000fc600078e0007 */
[----:B------:R0:W-:Y:S04]  /*13090*/  LDGSTS.E.BYPASS.LTC128B.128 [R5+0x21c00], desc[UR36][R2.64+0x80], !P5 ;  /* 0x21c0008002057fae */ /* 0x0001e8000e901d64 */
[----:B------:R0:W-:Y:S01]  /*130a0*/  LDGSTS.E.BYPASS.LTC128B.128 [R5+0x24c00], desc[UR36][R2.64+0x100], !P4 ;  /* 0x24c0010002057fae */ /* 0x0001e2000e101d64 */
[----:B------:R-:W-:-:S07]  /*130b0*/  IMAD.MOV.U32 R35, RZ, RZ, R14 ;  /* 0x000000ffff237224 */ /* 0x000fce00078e000e */
[----:B0-----:R-:W-:Y:S05]  /*130c0*/  WARPSYNC.COLLECTIVE R15, `(.L_x_362) ;  /* 0x000000000f087348 */ /* 0x001fea0003c00000 */
[----:B------:R1:W2:Y:S02]  /*130d0*/  SHFL.IDX P6, R14, R13, R12, R11 ;  /* 0x0000000c0d0e7389 */ /* 0x0002a400000c000b */
[----:B012---:R-:W-:Y:S01]  /*130e0*/  ENDCOLLECTIVE ;  /* 0x000000000000791b */ /* 0x007fe20003800000 */
.L_x_362:
[----:B------:R-:W-:Y:S02]  /*130f0*/  IMAD.MOV.U32 R13, RZ, RZ, R8 ;  /* 0x000000ffff0d7224 */ /* 0x000fe400078e0008 */
[----:B------:R-:W-:Y:S01]  /*13100*/  IMAD.MOV.U32 R12, RZ, RZ, 0x3 ;  /* 0x00000003ff0c7424 */ /* 0x000fe200078e00ff */
[----:B------:R-:W-:-:S07]  /*13110*/  MOV R2, R14 ;  /* 0x0000000e00027202 */ /* 0x000fce0000000f00 */
[----:B------:R-:W-:Y:S05]  /*13120*/  WARPSYNC.COLLECTIVE R15, `(.L_x_363) ;  /* 0x000000000f087348 */ /* 0x000fea0003c00000 */
[----:B------:R0:W1:Y:S02]  /*13130*/  SHFL.IDX P6, R14, R13, R12, R11 ;  /* 0x0000000c0d0e7389 */ /* 0x00006400000c000b */
[----:B01----:R-:W-:Y:S01]  /*13140*/  ENDCOLLECTIVE ;  /* 0x000000000000791b */ /* 0x003fe20003800000 */
.L_x_363:
        /* <DEDUP_REMOVED lines=13> */
.L_x_364:
[----:B------:R-:W-:Y:S01]  /*13220*/  IMAD.MOV.U32 R13, RZ, RZ, R8 ;  /* 0x000000ffff0d7224 */ /* 0x000fe200078e0008 */
[----:B------:R-:W-:Y:S01]  /*13230*/  MOV R12, 0x4 ;  /* 0x00000004000c7802 */ /* 0x000fe20000000f00 */
[----:B------:R-:W-:-:S07]  /*13240*/  IMAD.MOV.U32 R2, RZ, RZ, R14 ;  /* 0x000000ffff027224 */ /* 0x000fce00078e000e */
[----:B------:R-:W-:Y:S05]  /*13250*/  WARPSYNC.COLLECTIVE R15, `(.L_x_365) ;  /* 0x000000000f087348 */ /* 0x000fea0003c00000 */
[----:B------:R0:W1:Y:S02]  /*13260*/  SHFL.IDX P6, R14, R13, R12, R11 ;  /* 0x0000000c0d0e7389 */ /* 0x00006400000c000b */
[----:B01----:R-:W-:Y:S01]  /*13270*/  ENDCOLLECTIVE ;  /* 0x000000000000791b */ /* 0x003fe20003800000 */
.L_x_365:
        /* <DEDUP_REMOVED lines=13> */
.L_x_366:
[----:B------:R-:W-:Y:S02]  /*13350*/  IMAD.MOV.U32 R13, RZ, RZ, R8 ;  /* 0x000000ffff0d7224 */ /* 0x000fe400078e0008 */
[----:B------:R-:W-:Y:S02]  /*13360*/  IMAD.MOV.U32 R12, RZ, RZ, 0x5 ;  /* 0x00000005ff0c7424 */ /* 0x000fe400078e00ff */
[----:B------:R-:W-:-:S07]  /*13370*/  IMAD.MOV.U32 R2, RZ, RZ, R14 ;  /* 0x000000ffff027224 */ /* 0x000fce00078e000e */
[----:B------:R-:W-:Y:S05]  /*13380*/  WARPSYNC.COLLECTIVE R15, `(.L_x_367) ;  /* 0x000000000f087348 */ /* 0x000fea0003c00000 */
[----:B------:R0:W1:Y:S02]  /*13390*/  SHFL.IDX P6, R14, R13, R12, R11 ;  /* 0x0000000c0d0e7389 */ /* 0x00006400000c000b */
[----:B01----:R-:W-:Y:S01]  /*133a0*/  ENDCOLLECTIVE ;  /* 0x000000000000791b */ /* 0x003fe20003800000 */
.L_x_367:
[----:B------:R-:W-:-:S05]  /*133b0*/  IADD3 R2, P0, R2, R4, RZ ;  /* 0x0000000402027210 */ /* 0x000fca0007f1e0ff */
[----:B------:R-:W-:-:S05]  /*133c0*/  IMAD.X R3, RZ, RZ, R35, P0 ;  /* 0x000000ffff037224 */ /* 0x000fca00000e0623 */
[----:B------:R-:W-:Y:S01]  /*133d0*/  @!PT LDS RZ, [RZ] ;  /* 0x00000000fffff984 */ /* 0x000fe20000000800 */
[----:B------:R-:W-:Y:S01]  /*133e0*/  @!PT LDS RZ, [RZ] ;  /* 0x00000000fffff984 */ /* 0x000fe20000000800 */
[----:B------:R-:W-:Y:S01]  /*133f0*/  @!PT LDS RZ, [RZ] ;  /* 0x00000000fffff984 */ /* 0x000fe20000000800 */
[----:B------:R0:W-:Y:S01]  /*13400*/  LDGSTS.E.BYPASS.LTC128B.128 [R5+0x20400], desc[UR36][R2.64], !P1 ;  /* 0x2040000002057fae */ /* 0x0001e2000c901d64 */
[----:B------:R-:W-:Y:S01]  /*13410*/  IMAD.MOV.U32 R13, RZ, RZ, R7 ;  /* 0x000000ffff0d7224 */ /* 0x000fe200078e0007 */
[----:B------:R-:W-:Y:S02]  /*13420*/  LOP3.LUT P1, RZ, R23, 0x100, RZ, 0xc0, !PT ;  /* 0x0000010017ff7812 */ /* 0x000fe4000782c0ff */
[----:B------:R0:W-:Y:S04]  /*13430*/  LDGSTS.E.BYPASS.LTC128B.128 [R5+0x23400], desc[UR36][R2.64+0x80], !P5 ;  /* 0x2340008002057fae */ /* 0x0001e8000e901d64 */
[----:B------:R0:W-:Y:S01]  /*13440*/  LDGSTS.E.BYPASS.LTC128B.128 [R5+0x26400], desc[UR36][R2.64+0x100], !P4 ;  /* 0x2640010002057fae */ /* 0x0001e2000e101d64 */
[----:B------:R-:W-:-:S07]  /*13450*/  IMAD.MOV.U32 R35, RZ, RZ, R14 ;  /* 0x000000ffff237224 */ /* 0x000fce00078e000e */
[----:B0-----:R-:W-:Y:S05]  /*13460*/  WARPSYNC.COLLECTIVE R15, `(.L_x_368) ;  /* 0x000000000f087348 */ /* 0x001fea0003c00000 */
[----:B------:R1:W2:Y:S02]  /*13470*/  SHFL.IDX P6, R14, R13, R12, R11 ;  /* 0x0000000c0d0e7389 */ /* 0x0002a400000c000b */
[----:B012---:R-:W-:Y:S01]  /*13480*/  ENDCOLLECTIVE ;  /* 0x000000000000791b */ /* 0x007fe20003800000 */
.L_x_368:
[----:B------:R-:W-:Y:S01]  /*13490*/  MOV R2, R14 ;  /* 0x0000000e00027202 */ /* 0x000fe20000000f00 */
[----:B------:R-:W-:Y:S06]  /*134a0*/  BRA `(.L_x_369) ;  /* 0xffffffc0006c7947 */ /* 0x000fec000383ffff */
.L_x_280:
[----:B0-----:R0:W1:Y:S02]  /*134b0*/  SYNCS.PHASECHK.TRANS64.TRYWAIT P0, [R6+URZ+0x30860], R2 ;  /* 0x03086002060075a7 */ /* 0x001064000800017f */
[----:B-1----:R-:W-:Y:S05]  /*134c0*/  @!P0 NANOSLEEP.SYNCS 0x989680 ;  /* 0x009896800000895d */ /* 0x002fea0003900000 */
[----:B------:R-:W1:Y:S02]  /*134d0*/  @!P0 SYNCS.PHASECHK.TRANS64 P0, [R6+URZ+0x30860], R2 ;  /* 0x03086002060085a7 */ /* 0x000e64000800007f */
[----:B-1----:R-:W-:Y:S05]  /*134e0*/  @!P0 BRA `(.L_x_280) ;  /* 0xfffffffc00f08947 */ /* 0x002fea000383ffff */
[----:B------:R-:W-:Y:S05]  /*134f0*/  BRA `(.L_x_370) ;  /* 0xffffffc000d07947 */ /* 0x000fea000383ffff */
.L_x_281:
[----:B------:R-:W-:Y:S01]  /*13500*/  BSSY B1, `(.L_x_371) ;  /* 0x0000008000017945 */ /* 0x000fe20003800000 */
[----:B------:R-:W-:Y:S02]  /*13510*/  IMAD.MOV.U32 R13, RZ, RZ, R24 ;  /* 0x000000ffff0d7224 */ /* 0x000fe400078e0018 */
[----:B------:R-:W-:Y:S02]  /*13520*/  IMAD.MOV.U32 R12, RZ, RZ, RZ ;  /* 0x000000ffff0c7224 */ /* 0x000fe400078e00ff */
[----:B------:R-:W-:Y:S02]  /*13530*/  IMAD.MOV.U32 R11, RZ, RZ, 0x181f ;  /* 0x0000181fff0b7424 */ /* 0x000fe400078e00ff */
[----:B------:R-:W-:-:S07]  /*13540*/  IMAD.MOV.U32 R15, RZ, RZ, -0x1 ;  /* 0xffffffffff0f7424 */ /* 0x000fce00078e00ff */
[----:B0-----:R-:W-:Y:S05]  /*13550*/  WARPSYNC.COLLECTIVE R15, `(.L_x_372) ;  /* 0x000000000f087348 */ /* 0x001fea0003c00000 */
[----:B------:R1:W2:Y:S02]  /*13560*/  SHFL.IDX P6, R14, R13, R12, R11 ;  /* 0x0000000c0d0e7389 */ /* 0x0002a400000c000b */
[----:B012---:R-:W-:Y:S01]  /*13570*/  ENDCOLLECTIVE ;  /* 0x000000000000791b */ /* 0x007fe20003800000 */
.L_x_372:
[----:B------:R-:W-:Y:S05]  /*13580*/  BSYNC B1 ;  /* 0x0000000000017941 */ /* 0x000fea0003800000 */
.L_x_371:
[----:B------:R-:W-:Y:S01]  /*13590*/  IMAD.MOV.U32 R13, RZ, RZ, R18 ;  /* 0x000000ffff0d7224 */ /* 0x000fe200078e0012 */
[----:B------:R-:W-:Y:S01]  /*135a0*/  MOV R15, 0xffffffff ;  /* 0xffffffff000f7802 */ /* 0x000fe20000000f00 */
[----:B------:R-:W-:Y:S02]  /*135b0*/  IMAD.MOV.U32 R12, RZ, RZ, RZ ;  /* 0x000000ffff0c7224 */ /* 0x000fe400078e00ff */
[----:B------:R-:W-:Y:S02]  /*135c0*/  IMAD.MOV.U32 R11, RZ, RZ, 0x181f ;  /* 0x0000181fff0b7424 */ /* 0x000fe400078e00ff */
[----:B------:R-:W-:Y:S02]  /*135d0*/  IMAD.MOV.U32 R3, RZ, RZ, R14 ;  /* 0x000000ffff037224 */ /* 0x000fe400078e000e */
[----:B------:R-:W-:-:S07]  /*135e0*/  IMAD R5, R5, 0x2, R22 ;  /* 0x0000000205057824 */ /* 0x000fce00078e0216 */
[----:B------:R-:W-:Y:S05]  /*135f0*/  WARPSYNC.COLLECTIVE R15, `(.L_x_373) ;  /* 0x000000000f087348 */ /* 0x000fea0003c00000 */
[----:B------:R0:W1:Y:S02]  /*13600*/  SHFL.IDX P6, R14, R13, R12, R11 ;  /* 0x0000000c0d0e7389 */ /* 0x00006400000c000b */
[----:B01----:R-:W-:Y:S01]  /*13610*/  ENDCOLLECTIVE ;  /* 0x000000000000791b */ /* 0x003fe20003800000 */
.L_x_373:
[----:B------:R-:W-:Y:S02]  /*13620*/  IMAD.MOV.U32 R13, RZ, RZ, R24 ;  /* 0x000000ffff0d7224 */ /* 0x000fe400078e0018 */
[----:B------:R-:W-:Y:S02]  /*13630*/  IMAD.MOV.U32 R12, RZ, RZ, 0x1 ;  /* 0x00000001ff0c7424 */ /* 0x000fe400078e00ff */
[----:B------:R-:W-:-:S07]  /*13640*/  IMAD.MOV.U32 R2, RZ, RZ, R14 ;  /* 0x000000ffff027224 */ /* 0x000fce00078e000e */
[----:B------:R-:W-:Y:S05]  /*13650*/  WARPSYNC.COLLECTIVE R15, `(.L_x_374) ;  /* 0x000000000f087348 */ /* 0x000fea0003c00000 */
[----:B------:R0:W1:Y:S02]  /*13660*/  SHFL.IDX P6, R14, R13, R12, R11 ;  /* 0x0000000c0d0e7389 */ /* 0x00006400000c000b */
[----:B01----:R-:W-:Y:S01]  /*13670*/  ENDCOLLECTIVE ;  /* 0x000000000000791b */ /* 0x003fe20003800000 */
.L_x_374:
[----:B------:R-:W-:-:S05]  /*13680*/  IADD3 R2, P0, R2, R4, RZ ;  /* 0x0000000402027210 */ /* 0x000fca0007f1e0ff */
[----:B------:R-:W-:Y:S01]  /*13690*/  IMAD.X R3, RZ, RZ, R3, P0 ;  /* 0x000000ffff037224 */ /* 0x000fe200000e0603 */
[----:B------:R-:W-:Y:S01]  /*136a0*/  ISETP.LT.OR P0, PT, R7, 0x1, P3 ;  /* 0x000000010700780c */ /* 0x000fe20001f01670 */
[----:B------:R-:W-:-:S12]  /*136b0*/  IMAD.MOV.U32 R13, RZ, RZ, R18 ;  /* 0x000000ffff0d7224 */ /* 0x000fd800078e0012 */
[----:B------:R-:W-:Y:S01]  /*136c0*/  @!PT LDS RZ, [RZ] ;  /* 0x00000000fffff984 */ /* 0x000fe20000000800 */
[----:B------:R-:W-:Y:S01]  /*136d0*/  @!PT LDS RZ, [RZ] ;  /* 0x00000000fffff984 */ /* 0x000fe20000000800 */
[----:B------:R-:W-:Y:S01]  /*136e0*/  @!PT LDS RZ, [RZ] ;  /* 0x00000000fffff984 */ /* 0x000fe20000000800 */
[----:B------:R-:W-:Y:S01]  /*136f0*/  LDGSTS.E.BYPASS.LTC128B.128 [R5+0x400], desc[UR36][R2.64], !P0 ;  /* 0x0040000002057fae */ /* 0x000fe2000c101d64 */
[----:B------:R-:W-:-:S13]  /*13700*/  ISETP.LT.OR P0, PT, R7, 0x1, P2 ;  /* 0x000000010700780c */ /* 0x000fda0001701670 */
[----:B------:R-:W-:Y:S01]  /*13710*/  LDGSTS.E.BYPASS.LTC128B.128 [R5+0x3400], desc[UR36][R2.64+0x80], !P0 ;  /* 0x0340008002057fae */ /* 0x000fe2000c101d64 */
[----:B------:R-:W-:-:S13]  /*13720*/  ISETP.LT.OR P0, PT, R7, 0x1, P1 ;  /* 0x000000010700780c */ /* 0x000fda0000f01670 */
[----:B------:R0:W-:Y:S02]  /*13730*/  LDGSTS.E.BYPASS.LTC128B.128 [R5+0x6400], desc[UR36][R2.64+0x100], !P0 ;  /* 0x0640010002057fae */ /* 0x0001e4000c101d64 */
[----:B0-----:R-:W-:-:S07]  /*13740*/  IMAD.MOV.U32 R3, RZ, RZ, R14 ;  /* 0x000000ffff037224 */ /* 0x001fce00078e000e */
[----:B------:R-:W-:Y:S05]  /*13750*/  WARPSYNC.COLLECTIVE R15, `(.L_x_375) ;  /* 0x000000000f087348 */ /* 0x000fea0003c00000 */
[----:B------:R0:W1:Y:S02]  /*13760*/  SHFL.IDX P6, R14, R13, R12, R11 ;  /* 0x0000000c0d0e7389 */ /* 0x00006400000c000b */
[----:B01----:R-:W-:Y:S01]  /*13770*/  ENDCOLLECTIVE ;  /* 0x000000000000791b */ /* 0x003fe20003800000 */
.L_x_375:
[----:B------:R-:W-:Y:S02]  /*13780*/  IMAD.MOV.U32 R13, RZ, RZ, R24 ;  /* 0x000000ffff0d7224 */ /* 0x000fe400078e0018 */
[----:B------:R-:W-:Y:S02]  /*13790*/  IMAD.MOV.U32 R12, RZ, RZ, 0x2 ;  /* 0x00000002ff0c7424 */ /* 0x000fe400078e00ff */
[----:B------:R-:W-:-:S07]  /*137a0*/  IMAD.MOV.U32 R2, RZ, RZ, R14 ;  /* 0x000000ffff027224 */ /* 0x000fce00078e000e */
[----:B------:R-:W-:Y:S05]  /*137b0*/  WARPSYNC.COLLECTIVE R15, `(.L_x_376) ;  /* 0x000000000f087348 */ /* 0x000fea0003c00000 */
[----:B------:R0:W1:Y:S02]  /*137c0*/  SHFL.IDX P6, R14, R13, R12, R11 ;  /* 0x0000000c0d0e7389 */ /* 0x00006400000c000b */
[----:B01----:R-:W-:Y:S01]  /*137d0*/  ENDCOLLECTIVE ;  /* 0x000000000000791b */ /* 0x003fe20003800000 */
.L_x_376:
[----:B------:R-:W-:-:S04]  /*137e0*/  IADD3 R2, P0, R2, R4, RZ ;  /* 0x0000000402027210 */ /* 0x000fc80007f1e0ff */
[----:B------:R-:W-:Y:S02]  /*137f0*/  IADD3.X R3, RZ, R3, RZ, P0, !PT ;  /* 0x00000003ff037210 */ /* 0x000fe400007fe4ff */
        /* <DEDUP_REMOVED lines=14> */
.L_x_377:
[----:B------:R-:W-:Y:S02]  /*138e0*/  IMAD.MOV.U32 R13, RZ, RZ, R24 ;  /* 0x000000ffff0d7224 */ /* 0x000fe400078e0018 */
[----:B------:R-:W-:Y:S02]  /*138f0*/  IMAD.MOV.U32 R12, RZ, RZ, 0x3 ;  /* 0x00000003ff0c7424 */ /* 0x000fe400078e00ff */
[----:B------:R-:W-:-:S07]  /*13900*/  IMAD.MOV.U32 R2, RZ, RZ, R14 ;  /* 0x000000ffff027224 */ /* 0x000fce00078e000e */
[----:B------:R-:W-:Y:S05]  /*13910*/  WARPSYNC.COLLECTIVE R15, `(.L_x_378) ;  /* 0x000000000f087348 */ /* 0x000fea0003c00000 */
[----:B------:R0:W1:Y:S02]  /*13920*/  SHFL.IDX P6, R14, R13, R12, R11 ;  /* 0x0000000c0d0e7389 */ /* 0x00006400000c000b */
[----:B01----:R-:W-:Y:S01]  /*13930*/  ENDCOLLECTIVE ;  /* 0x000000000000791b */ /* 0x003fe20003800000 */
.L_x_378:
        /* <DEDUP_REMOVED lines=12> */
[----:B0-----:R-:W-:-:S07]  /*13a00*/  MOV R3, R14 ;  /* 0x0000000e00037202 */ /* 0x001fce0000000f00 */
[----:B------:R-:W-:Y:S05]  /*13a10*/  WARPSYNC.COLLECTIVE R15, `(.L_x_379) ;  /* 0x000000000f087348 */ /* 0x000fea0003c00000 */
[----:B------:R0:W1:Y:S02]  /*13a20*/  SHFL.IDX P6, R14, R13, R12, R11 ;  /* 0x0000000c0d0e7389 */ /* 0x00006400000c000b */
[----:B01----:R-:W-:Y:S01]  /*13a30*/  ENDCOLLECTIVE ;  /* 0x000000000000791b */ /* 0x003fe20003800000 */
.L_x_379:
[----:B------:R-:W-:Y:S02]  /*13a40*/  IMAD.MOV.U32 R13, RZ, RZ, R24 ;  /* 0x000000ffff0d7224 */ /* 0x000fe400078e0018 */
[----:B------:R-:W-:Y:S02]  /*13a50*/  IMAD.MOV.U32 R12, RZ, RZ, 0x4 ;  /* 0x00000004ff0c7424 */ /* 0x000fe400078e00ff */
[----:B------:R-:W-:-:S07]  /*13a60*/  IMAD.MOV.U32 R2, RZ, RZ, R14 ;  /* 0x000000ffff027224 */ /* 0x000fce00078e000e */
[----:B------:R-:W-:Y:S05]  /*13a70*/  WARPSYNC.COLLECTIVE R15, `(.L_x_380) ;  /* 0x000000000f087348 */ /* 0x000fea0003c00000 */
[----:B------:R0:W1:Y:S02]  /*13a80*/  SHFL.IDX P6, R14, R13, R12, R11 ;  /* 0x0000000c0d0e7389 */ /* 0x00006400000c000b */
[----:B01----:R-:W-:Y:S01]  /*13a90*/  ENDCOLLECTIVE ;  /* 0x000000000000791b */ /* 0x003fe20003800000 */
.L_x_380:
        /* <DEDUP_REMOVED lines=16> */
.L_x_381:
[----:B------:R-:W-:Y:S02]  /*13ba0*/  IMAD.MOV.U32 R13, RZ, RZ, R24 ;  /* 0x000000ffff0d7224 */ /* 0x000fe400078e0018 */
[----:B------:R-:W-:Y:S01]  /*13bb0*/  IMAD.MOV.U32 R12, RZ, RZ, 0x5 ;  /* 0x00000005ff0c7424 */ /* 0x000fe200078e00ff */
[----:B------:R-:W-:-:S07]  /*13bc0*/  MOV R2, R14 ;  /* 0x0000000e00027202 */ /* 0x000fce0000000f00 */
[----:B------:R-:W-:Y:S05]  /*13bd0*/  WARPSYNC.COLLECTIVE R15, `(.L_x_382) ;  /* 0x000000000f087348 */ /* 0x000fea0003c00000 */
[----:B------:R0:W1:Y:S02]  /*13be0*/  SHFL.IDX P6, R14, R13, R12, R11 ;  /* 0x0000000c0d0e7389 */ /* 0x00006400000c000b */
[----:B01----:R-:W-:Y:S01]  /*13bf0*/  ENDCOLLECTIVE ;  /* 0x000000000000791b */ /* 0x003fe20003800000 */
.L_x_382:
[----:B------:R-:W-:-:S05]  /*13c00*/  IADD3 R2, P0, R2, R4, RZ ;  /* 0x0000000402027210 */ /* 0x000fca0007f1e0ff */
[----:B------:R-:W-:Y:S01]  /*13c10*/  IMAD.X R3, RZ, RZ, R3, P0 ;  /* 0x000000ffff037224 */ /* 0x000fe200000e0603 */
[----:B------:R-:W-:Y:S01]  /*13c20*/  ISETP.LT.OR P0, PT, R7, 0x41, P3 ;  /* 0x000000410700780c */ /* 0x000fe20001f01670 */
[----:B------:R-:W-:-:S12]  /*13c30*/  IMAD.MOV.U32 R13, RZ, RZ, R18 ;  /* 0x000000ffff0d7224 */ /* 0x000fd800078e0012 */
        /* <DEDUP_REMOVED lines=9> */
.L_x_383:
[----:B------:R-:W-:Y:S01]  /*13cd0*/  @!PT LDS RZ, [RZ] ;  /* 0x00000000fffff984 */ /* 0x000fe20000000800 */
[----:B------:R-:W-:Y:S01]  /*13ce0*/  @!PT LDS RZ, [RZ] ;  /* 0x00000000fffff984 */ /* 0x000fe20000000800 */
[----:B------:R-:W-:Y:S01]  /*13cf0*/  @!PT LDS RZ, [RZ] ;  /* 0x00000000fffff984 */ /* 0x000fe20000000800 */
[----:B------:R0:W-:Y:S01]  /*13d00*/  LDGSTS.E.BYPASS.LTC128B.128 [R5+0x5400], desc[UR36][R2.64+0x80], !P0 ;  /* 0x0540008002057fae */ /* 0x0001e2000c101d64 */
[----:B------:R-:W-:-:S13]  /*13d10*/  ISETP.LT.OR P0, PT, R7, 0x41, P1 ;  /* 0x000000410700780c */ /* 0x000fda0000f01670 */
[----:B------:R0:W-:Y:S01]  /*13d20*/  LDGSTS.E.BYPASS.LTC128B.128 [R5+0x8400], desc[UR36][R2.64+0x100], !P0 ;  /* 0x0840010002057fae */ /* 0x0001e2000c101d64 */
[----:B------:R-:W-:Y:S05]  /*13d30*/  BRA `(.L_x_384) ;  /* 0xffffffbc00b47947 */ /* 0x000fea000383ffff */
.L_x_289:
[----:B0-----:R0:W1:Y:S02]  /*13d40*/  SYNCS.PHASECHK.TRANS64.TRYWAIT P0, [R0+URZ+0x30860], R3 ;  /* 0x03086003000075a7 */ /* 0x001064000800017f */
[----:B-1----:R-:W-:Y:S05]  /*13d50*/  @!P0 NANOSLEEP.SYNCS 0x989680 ;  /* 0x009896800000895d */ /* 0x002fea0003900000 */
[----:B------:R-:W1:Y:S02]  /*13d60*/  @!P0 SYNCS.PHASECHK.TRANS64 P0, [R0+URZ+0x30860], R3 ;  /* 0x03086003000085a7 */ /* 0x000e64000800007f */
[----:B-1----:R-:W-:Y:S05]  /*13d70*/  @!P0 BRA `(.L_x_289) ;  /* 0xfffffffc00f08947 */ /* 0x002fea000383ffff */
[----:B------:R-:W-:Y:S05]  /*13d80*/  BRA `(.L_x_385) ;  /* 0xffffffc000cc7947 */ /* 0x000fea000383ffff */
.L_x_290:
[----:B------:R-:W-:Y:S01]  /*13d90*/  BSSY B0, `(.L_x_386) ;  /* 0x0000008000007945 */ /* 0x000fe20003800000 */
[----:B------:R-:W-:Y:S01]  /*13da0*/  IMAD.MOV.U32 R13, RZ, RZ, R24 ;  /* 0x000000ffff0d7224 */ /* 0x000fe200078e0018 */
[----:B------:R-:W-:Y:S01]  /*13db0*/  MOV R11, 0x181f ;  /* 0x0000181f000b7802 */ /* 0x000fe20000000f00 */
[----:B------:R-:W-:Y:S02]  /*13dc0*/  IMAD.MOV.U32 R12, RZ, RZ, RZ ;  /* 0x000000ffff0c7224 */ /* 0x000fe400078e00ff */
[----:B------:R-:W-:-:S07]  /*13dd0*/  IMAD.MOV.U32 R15, RZ, RZ, -0x1 ;  /* 0xffffffffff0f7424 */ /* 0x000fce00078e00ff */
[----:B0-2---:R-:W-:Y:S05]  /*13de0*/  WARPSYNC.COLLECTIVE R15, `(.L_x_387) ;  /* 0x000000000f087348 */ /* 0x005fea0003c00000 */
[----:B--2---:R1:W2:Y:S02]  /*13df0*/  SHFL.IDX P6, R14, R13, R12, R11 ;  /* 0x0000000c0d0e7389 */ /* 0x0042a400000c000b */
[----:B012---:R-:W-:Y:S01]  /*13e00*/  ENDCOLLECTIVE ;  /* 0x000000000000791b */ /* 0x007fe20003800000 */
.L_x_387:
[----:B------:R-:W-:Y:S05]  /*13e10*/  BSYNC B0 ;  /* 0x0000000000007941 */ /* 0x000fea0003800000 */
.L_x_386:
[----:B------:R-:W-:Y:S02]  /*13e20*/  IMAD.MOV.U32 R13, RZ, RZ, R18 ;  /* 0x000000ffff0d7224 */ /* 0x000fe400078e0012 */
[----:B------:R-:W-:Y:S02]  /*13e30*/  IMAD.MOV.U32 R12, RZ, RZ, RZ ;  /* 0x000000ffff0c7224 */ /* 0x000fe400078e00ff */
[----:B------:R-:W-:Y:S02]  /*13e40*/  IMAD.MOV.U32 R11, RZ, RZ, 0x181f ;  /* 0x0000181fff0b7424 */ /* 0x000fe400078e00ff */
[----:B------:R-:W-:Y:S02]  /*13e50*/  IMAD.MOV.U32 R15, RZ, RZ, -0x1 ;  /* 0xffffffffff0f7424 */ /* 0x000fe400078e00ff */
[----:B------:R-:W-:Y:S02]  /*13e60*/  IMAD.MOV.U32 R3, RZ, RZ, R14 ;  /* 0x000000ffff037224 */ /* 0x000fe400078e000e */
[----:B------:R-:W-:-:S07]  /*13e70*/  IMAD.SHL.U32 R5, R31, 0x2, RZ ;  /* 0x000000021f057824 */ /* 0x000fce00078e00ff */
[----:B------:R-:W-:Y:S05]  /*13e80*/  WARPSYNC.COLLECTIVE R15, `(.L_x_388) ;  /* 0x000000000f087348 */ /* 0x000fea0003c00000 */
[----:B------:R0:W1:Y:S02]  /*13e90*/  SHFL.IDX P6, R14, R13, R12, R11 ;  /* 0x0000000c0d0e7389 */ /* 0x00006400000c000b */
[----:B01----:R-:W-:Y:S01]  /*13ea0*/  ENDCOLLECTIVE ;  /* 0x000000000000791b */ /* 0x003fe20003800000 */
.L_x_388:
[----:B------:R-:W-:Y:S01]  /*13eb0*/  ULDC UR4, c[0x0][0x2f4] ;  /* 0x0000bd0000047ab9 */ /* 0x000fe20000000800 */
[----:B------:R-:W-:Y:S01]  /*13ec0*/  IMAD R4, R7, 0x2, R22 ;  /* 0x0000000207047824 */ /* 0x000fe200078e0216 */
[----:B------:R-:W-:Y:S02]  /*13ed0*/  ISETP.GE.AND P2, PT, R31, UR4, PT ;  /* 0x000000041f007c0c */ /* 0x000fe4000bf46270 */
[----:B------:R-:W-:Y:S02]  /*13ee0*/  ISETP.GE.AND P1, PT, R33, UR4, PT ;  /* 0x0000000421007c0c */ /* 0x000fe4000bf26270 */
[C---:B------:R-:W-:Y:S02]  /*13ef0*/  ISETP.LT.OR P3, PT, R6.reuse, 0x1, P2 ;  /* 0x000000010600780c */ /* 0x040fe40001761670 */
[----:B------:R-:W-:Y:S01]  /*13f00*/  ISETP.LT.OR P4, PT, R6, 0x1, P1 ;  /* 0x000000010600780c */ /* 0x000fe20000f81670 */
[----:B------:R-:W-:Y:S02]  /*13f10*/  IMAD.MOV.U32 R13, RZ, RZ, R24 ;  /* 0x000000ffff0d7224 */ /* 0x000fe400078e0018 */
[----:B------:R-:W-:Y:S01]  /*13f20*/  IMAD.MOV.U32 R12, RZ, RZ, 0x1 ;  /* 0x00000001ff0c7424 */ /* 0x000fe200078e00ff */
[----:B------:R-:W-:-:S04]  /*13f30*/  IADD3 R2, P0, R14, R5, RZ ;  /* 0x000000050e027210 */ /* 0x000fc80007f1e0ff */
[----:B------:R-:W-:Y:S02]  /*13f40*/  IADD3.X R3, RZ, R3, RZ, P0, !PT ;  /* 0x00000003ff037210 */ /* 0x000fe400007fe4ff */
[----:B------:R-:W-:-:S13]  /*13f50*/  ISETP.GE.AND P0, PT, R32, UR4, PT ;  /* 0x0000000420007c0c */ /* 0x000fda000bf06270 */
[----:B------:R-:W-:Y:S05]  /*13f60*/  WARPSYNC.COLLECTIVE R15, `(.L_x_389) ;  /* 0x000000000f087348 */ /* 0x000fea0003c00000 */
[----:B------:R0:W1:Y:S02]  /*13f70*/  SHFL.IDX P6, R14, R13, R12, R11 ;  /* 0x0000000c0d0e7389 */ /* 0x00006400000c000b */
[----:B01----:R-:W-:Y:S01]  /*13f80*/  ENDCOLLECTIVE ;  /* 0x000000000000791b */ /* 0x003fe20003800000 */
.L_x_389:
[----:B------:R-:W-:Y:S01]  /*13f90*/  @!PT LDS RZ, [RZ] ;  /* 0x00000000fffff984 */ /* 0x000fe20000000800 */
[----:B------:R-:W-:Y:S01]  /*13fa0*/  @!PT LDS RZ, [RZ] ;  /* 0x00000000fffff984 */ /* 0x000fe20000000800 */
[----:B------:R-:W-:Y:S01]  /*13fb0*/  @!PT LDS RZ, [RZ] ;  /* 0x00000000fffff984 */ /* 0x000fe20000000800 */
[----:B------:R0:W-:Y:S01]  /*13fc0*/  LDGSTS.E.BYPASS.LTC128B.128 [R4+0x400], desc[UR36][R2.64], !P3 ;  /* 0x0040000002047fae */ /* 0x0001e2000d901d64 */
[----:B------:R-:W-:-:S03]  /*13fd0*/  ISETP.LT.OR P3, PT, R6, 0x1, P0 ;  /* 0x000000010600780c */ /* 0x000fc60000761670 */
[----:B------:R0:W-:Y:S01]  /*13fe0*/  LDGSTS.E.BYPASS.LTC128B.128 [R4+0x3400], desc[UR36][R2.64+0x80], !P4 ;  /* 0x0340008002047fae */ /* 0x0001e2000e101d64 */
[----:B------:R-:W-:-:S09]  /*13ff0*/  IMAD.MOV.U32 R13, RZ, RZ, R18 ;  /* 0x000000ffff0d7224 */ /* 0x000fd200078e0012 */
[----:B------:R0:W-:Y:S01]  /*14000*/  LDGSTS.E.BYPASS.LTC128B.128 [R4+0x6400], desc[UR36][R2.64+0x100], !P3 ;  /* 0x0640010002047fae */ /* 0x0001e2000d901d64 */
[----:B------:R-:W-:Y:S01]  /*14010*/  ISETP.LT.OR P3, PT, R6, 0x11, P2 ;  /* 0x000000110600780c */ /* 0x000fe20001761670 */
[----:B------:R-:W-:-:S12]  /*14020*/  IMAD.MOV.U32 R7, RZ, RZ, R14 ;  /* 0x000000ffff077224 */ /* 0x000fd800078e000e */
[----:B0-----:R-:W-:Y:S05]  /*14030*/  WARPSYNC.COLLECTIVE R15, `(.L_x_390) ;  /* 0x000000000f087348 */ /* 0x001fea0003c00000 */
[----:B------:R1:W2:Y:S02]  /*14040*/  SHFL.IDX P6, R14, R13, R12, R11 ;  /* 0x0000000c0d0e7389 */ /* 0x0002a400000c000b */
[----:B012---:R-:W-:Y:S01]  /*14050*/  ENDCOLLECTIVE ;  /* 0x000000000000791b */ /* 0x007fe20003800000 */
.L_x_390:
[----:B------:R-:W-:Y:S01]  /*14060*/  IMAD.MOV.U32 R13, RZ, RZ, R24 ;  /* 0x000000ffff0d7224 */ /* 0x000fe200078e0018 */
[----:B------:R-:W-:Y:S02]  /*14070*/  MOV R12, 0x2 ;  /* 0x00000002000c7802 */ /* 0x000fe40000000f00 */
[----:B------:R-:W-:-:S13]  /*14080*/  IADD3 R2, P4, R14, R5, RZ ;  /* 0x000000050e027210 */ /* 0x000fda0007f9e0ff */
[----:B------:R-:W-:Y:S05]  /*14090*/  WARPSYNC.COLLECTIVE R15, `(.L_x_391) ;  /* 0x000000000f087348 */ /* 0x000fea0003c00000 */
[----:B------:R0:W1:Y:S02]  /*140a0*/  SHFL.IDX P6, R14, R13, R12, R11 ;  /* 0x0000000c0d0e7389 */ /* 0x00006400000c000b */
[----:B01----:R-:W-:Y:S01]  /*140b0*/  ENDCOLLECTIVE ;  /* 0x000000000000791b */ /* 0x003fe20003800000 */
.L_x_391:
[----:B------:R-:W-:Y:S01]  /*140c0*/  IMAD.X R3, RZ, RZ, R7, P4 ;  /* 0x000000ffff037224 */ /* 0x000fe200020e0607 */
[----:B------:R-:W-:-:S04]  /*140d0*/  ISETP.LT.OR P4, PT, R6, 0x11, P1 ;  /* 0x000000110600780c */ /* 0x000fc80000f81670 */
[----:B------:R-:W-:Y:S01]  /*140e0*/  @!PT LDS RZ, [RZ] ;  /* 0x00000000fffff984 */ /* 0x000fe20000000800 */
[----:B------:R-:W-:Y:S01]  /*140f0*/  @!PT LDS RZ, [RZ] ;  /* 0x00000000fffff984 */ /* 0x000fe20000000800 */
[----:B------:R-:W-:Y:S01]  /*14100*/  @!PT LDS RZ, [RZ] ;  /* 0x00000000fffff984 */ /* 0x000fe20000000800 */
[----:B------:R0:W-:Y:S01]  /*14110*/  LDGSTS.E.BYPASS.LTC128B.128 [R4+0xc00], desc[UR36][R2.64], !P3 ;  /* 0x00c0000002047fae */ /* 0x0001e2000d901d64 */
[----:B------:R-:W-:Y:S01]  /*14120*/  ISETP.LT.OR P3, PT, R6, 0x11, P0 ;  /* 0x000000110600780c */ /* 0x000fe20000761670 */
[----:B------:R-:W-:-:S07]  /*14130*/  IMAD.MOV.U32 R13, RZ, RZ, R18 ;  /* 0x000000ffff0d7224 */ /* 0x000fce00078e0012 */
[----:B------:R0:W-:Y:S05]  /*14140*/  LDGSTS.E.BYPASS.LTC128B.128 [R4+0x3c00], desc[UR36][R2.64+0x80], !P4 ;  /* 0x03c0008002047fae */ /* 0x0001ea000e101d64 */
[----:B------:R0:W-:Y:S01]  /*14150*/  LDGSTS.E.BYPASS.LTC128B.128 [R4+0x6c00], desc[UR36][R2.64+0x100], !P3 ;  /* 0x06c0010002047fae */ /* 0x0001e2000d901d64 */
[----:B------:R-:W-:Y:S01]  /*14160*/  ISETP.LT.OR P3, PT, R6, 0x21, P2 ;  /* 0x000000210600780c */ /* 0x000fe20001761670 */
[----:B------:R-:W-:-:S12]  /*14170*/  IMAD.MOV.U32 R7, RZ, RZ, R14 ;  /* 0x000000ffff077224 */ /* 0x000fd800078e000e */
[----:B0-----:R-:W-:Y:S05]  /*14180*/  WARPSYNC.COLLECTIVE R15, `(.L_x_392) ;  /* 0x000000000f087348 */ /* 0x001fea0003c00000 */
[----:B------:R1:W2:Y:S02]  /*14190*/  SHFL.IDX P6, R14, R13, R12, R11 ;  /* 0x0000000c0d0e7389 */ /* 0x0002a400000c000b */
[----:B012---:R-:W-:Y:S01]  /*141a0*/  ENDCOLLECTIVE ;  /* 0x000000000000791b */ /* 0x007fe20003800000 */
.L_x_392:
[----:B------:R-:W-:Y:S02]  /*141b0*/  IMAD.MOV.U32 R13, RZ, RZ, R24 ;  /* 0x000000ffff0d7224 */ /* 0x000fe400078e0018 */
[----:B------:R-:W-:Y:S01]  /*141c0*/  IMAD.MOV.U32 R12, RZ, RZ, 0x3 ;  /* 0x00000003ff0c7424 */ /* 0x000fe200078e00ff */
[----:B------:R-:W-:-:S13]  /*141d0*/  IADD3 R2, P4, R14, R5, RZ ;  /* 0x000000050e027210 */ /* 0x000fda0007f9e0ff */
[----:B------:R-:W-:Y:S05]  /*141e0*/  WARPSYNC.COLLECTIVE R15, `(.L_x_393) ;  /* 0x000000000f087348 */ /* 0x000fea0003c00000 */
[----:B------:R0:W1:Y:S02]  /*141f0*/  SHFL.IDX P6, R14, R13, R12, R11 ;  /* 0x0000000c0d0e7389 */ /* 0x00006400000c000b */
[----:B01----:R-:W-:Y:S01]  /*14200*/  ENDCOLLECTIVE ;  /* 0x000000000000791b */ /* 0x003fe20003800000 */
.L_x_393:
        /* <DEDUP_REMOVED lines=15> */
.L_x_394:
[----:B------:R-:W-:Y:S02]  /*14300*/  IMAD.MOV.U32 R13, RZ, RZ, R24 ;  /* 0x000000ffff0d7224 */ /* 0x000fe400078e0018 */
[----:B------:R-:W-:Y:S01]  /*14310*/  IMAD.MOV.U32 R12, RZ, RZ, 0x4 ;  /* 0x00000004ff0c7424 */ /* 0x000fe200078e00ff */
[----:B------:R-:W-:-:S13]  /*14320*/  IADD3 R2, P4, R14, R5, RZ ;  /* 0x000000050e027210 */ /* 0x000fda0007f9e0ff */
[----:B------:R-:W-:Y:S05]  /*14330*/  WARPSYNC.COLLECTIVE R15, `(.L_x_395) ;  /* 0x000000000f087348 */ /* 0x000fea0003c00000 */
[----:B------:R0:W1:Y:S02]  /*14340*/  SHFL.IDX P6, R14, R13, R12, R11 ;  /* 0x0000000c0d0e7389 */ /* 0x00006400000c000b */
[----:B01----:R-:W-:Y:S01]  /*14350*/  ENDCOLLECTIVE ;  /* 0x000000000000791b */ /* 0x003fe20003800000 */
.L_x_395:
[----:B------:R-:W-:Y:S02]  /*14360*/  IADD3.X R3, RZ, R7, RZ, P4, !PT ;  /* 0x00000007ff037210 */ /* 0x000fe400027fe4ff */
[----:B------:R-:W-:-:S03]  /*14370*/  ISETP.LT.OR P4, PT, R6, 0x31, P1 ;  /* 0x000000310600780c */ /* 0x000fc60000f81670 */
[----:B------:R-:W-:Y:S01]  /*14380*/  @!PT LDS RZ, [RZ] ;  /* 0x00000000fffff984 */ /* 0x000fe20000000800 */
[----:B------:R-:W-:Y:S01]  /*14390*/  @!PT LDS RZ, [RZ] ;  /* 0x00000000fffff984 */ /* 0x000fe20000000800 */
[----:B------:R-:W-:Y:S01]  /*143a0*/  @!PT LDS RZ, [RZ] ;  /* 0x00000000fffff984 */ /* 0x000fe20000000800 */
[----:B------:R0:W-:Y:S01]  /*143b0*/  LDGSTS.E.BYPASS.LTC128B.128 [R4+0x1c00], desc[UR36][R2.64], !P3 ;  /* 0x01c0000002047fae */ /* 0x0001e2000d901d64 */
[----:B------:R-:W-:Y:S01]  /*143c0*/  ISETP.LT.OR P3, PT, R6, 0x31, P0 ;  /* 0x000000310600780c */ /* 0x000fe20000761670 */
[----:B------:R-:W-:-:S08]  /*143d0*/  IMAD.MOV.U32 R13, RZ, RZ, R18 ;  /* 0x000000ffff0d7224 */ /* 0x000fd000078e0012 */
[----:B------:R0:W-:Y:S04]  /*143e0*/  LDGSTS.E.BYPASS.LTC128B.128 [R4+0x4c00], desc[UR36][R2.64+0x80], !P4 ;  /* 0x04c0008002047fae */ /* 0x0001e8000e101d64 */
[----:B------:R0:W-:Y:S01]  /*143f0*/  LDGSTS.E.BYPASS.LTC128B.128 [R4+0x7c00], desc[UR36][R2.64+0x100], !P3 ;  /* 0x07c0010002047fae */ /* 0x0001e2000d901d64 */
[----:B------:R-:W-:Y:S01]  /*14400*/  ISETP.LT.OR P3, PT, R6, 0x41, P2 ;  /* 0x000000410600780c */ /* 0x000fe20001761670 */
[----:B------:R-:W-:-:S12]  /*14410*/  IMAD.MOV.U32 R7, RZ, RZ, R14 ;  /* 0x000000ffff077224 */ /* 0x000fd800078e000e */
[----:B0-----:R-:W-:Y:S05]  /*14420*/  WARPSYNC.COLLECTIVE R15, `(.L_x_396) ;  /* 0x000000000f087348 */ /* 0x001fea0003c00000 */
[----:B------:R1:W2:Y:S02]  /*14430*/  SHFL.IDX P6, R14, R13, R12, R11 ;  /* 0x0000000c0d0e7389 */ /* 0x0002a400000c000b */
[----:B012---:R-:W-:Y:S01]  /*14440*/  ENDCOLLECTIVE ;  /* 0x000000000000791b */ /* 0x007fe20003800000 */
.L_x_396:
[----:B------:R-:W-:Y:S02]  /*14450*/  IMAD.MOV.U32 R13, RZ, RZ, R24 ;  /* 0x000000ffff0d7224 */ /* 0x000fe400078e0018 */
[----:B------:R-:W-:Y:S01]  /*14460*/  IMAD.MOV.U32 R12, RZ, RZ, 0x5 ;  /* 0x00000005ff0c7424 */ /* 0x000fe200078e00ff */
[----:B------:R-:W-:-:S13]  /*14470*/  IADD3 R2, P4, R14, R5, RZ ;  /* 0x000000050e027210 */ /* 0x000fda0007f9e0ff */
[----:B------:R-:W-:Y:S05]  /*14480*/  WARPSYNC.COLLECTIVE R15, `(.L_x_397) ;  /* 0x000000000f087348 */ /* 0x000fea0003c00000 */
[----:B------:R0:W1:Y:S02]  /*14490*/  SHFL.IDX P6, R14, R13, R12, R11 ;  /* 0x0000000c0d0e7389 */ /* 0x00006400000c000b */
[----:B01----:R-:W-:Y:S01]  /*144a0*/  ENDCOLLECTIVE ;  /* 0x000000000000791b */ /* 0x003fe20003800000 */
.L_x_397:
        /* <DEDUP_REMOVED lines=10> */
[----:B------:R-:W-:-:S07]  /*14550*/  MOV R24, R14 ;  /* 0x0000000e00187202 */ /* 0x000fce0000000f00 */
[----:B0-----:R-:W-:Y:S05]  /*14560*/  WARPSYNC.COLLECTIVE R15, `(.L_x_398) ;  /* 0x000000000f087348 */ /* 0x001fea0003c00000 */
[----:B------:R1:W2:Y:S02]  /*14570*/  SHFL.IDX P6, R14, R13, R12, R11 ;  /* 0x0000000c0d0e7389 */ /* 0x0002a400000c000b */
[----:B012---:R-:W-:Y:S01]  /*14580*/  ENDCOLLECTIVE ;  /* 0x000000000000791b */ /* 0x007fe20003800000 */
.L_x_398:
[----:B------:R-:W-:Y:S05]  /*14590*/  BRA `(.L_x_399) ;  /* 0xffffffbc00d07947 */ /* 0x000fea000383ffff */
.L_x_295:
        /* <DEDUP_REMOVED lines=8> */
.L_x_401:
[----:B------:R-:W-:Y:S05]  /*14620*/  BSYNC B0 ;  /* 0x0000000000007941 */ /* 0x000fea0003800000 */
.L_x_400:
[----:B------:R-:W-:Y:S01]  /*14630*/  IMAD.MOV.U32 R13, RZ, RZ, R16 ;  /* 0x000000ffff0d7224 */ /* 0x000fe200078e0010 */
[----:B------:R-:W-:Y:S01]  /*14640*/  MOV R12, 0x1 ;  /* 0x00000001000c7802 */ /* 0x000fe20000000f00 */
[----:B------:R-:W-:Y:S02]  /*14650*/  IMAD.MOV.U32 R11, RZ, RZ, 0x1f ;  /* 0x0000001fff0b7424 */ /* 0x000fe400078e00ff */
[----:B------:R-:W-:Y:S02]  /*14660*/  IMAD.MOV.U32 R15, RZ, RZ, -0x1 ;  /* 0xffffffffff0f7424 */ /* 0x000fe400078e00ff */
[----:B------:R-:W-:Y:S02]  /*14670*/  IMAD.IADD R7, R19, 0x1, R9 ;  /* 0x0000000113077824 */ /* 0x000fe400078e0209 */
[----:B------:R-:W-:-:S07]  /*14680*/  IMAD.MOV.U32 R0, RZ, RZ, R14 ;  /* 0x000000ffff007224 */ /* 0x000fce00078e000e */
[----:B------:R-:W-:Y:S05]  /*14690*/  WARPSYNC.COLLECTIVE R15, `(.L_x_402) ;  /* 0x000000000f087348 */ /* 0x000fea0003c00000 */
[----:B------:R0:W1:Y:S02]  /*146a0*/  SHFL.IDX P6, R14, R13, R12, R11 ;  /* 0x0000000c0d0e7389 */ /* 0x00006400000c000b */
[----:B01----:R-:W-:Y:S01]  /*146b0*/  ENDCOLLECTIVE ;  /* 0x000000000000791b */ /* 0x003fe20003800000 */
.L_x_402:
[----:B------:R-:W-:Y:S02]  /*146c0*/  ULDC UR4, c[0x0][0xc3c] ;  /* 0x00030f0000047ab9 */ /* 0x000fe40000000800 */
[----:B------:R-:W-:-:S13]  /*146d0*/  ISETP.GE.OR P1, PT, R7, UR4, !P0 ;  /* 0x0000000407007c0c */ /* 0x000fda000c726670 */
[----:B------:R-:W0:Y:S08]  /*146e0*/  @!P1 LDC.64 R4, c[0x0][0xc80] ;  /* 0x00032000ff049b82 */ /* 0x000e300000000a00 */
[----:B------:R-:W1:Y:S01]  /*146f0*/  @!P1 LDC.64 R2, c[0x0][0xc78] ;  /* 0x00031e00ff029b82 */ /* 0x000e620000000a00 */
[----:B------:R-:W-:Y:S01]  /*14700*/  CS2R R10, SRZ ;  /* 0x00000000000a7805 */ /* 0x000fe2000001ff00 */
[----:B------:R-:W-:-:S02]  /*14710*/  IMAD.MOV.U32 R8, RZ, RZ, R14 ;  /* 0x000000ffff087224 */ /* 0x000fc400078e000e */
[----:B0-----:R-:W-:-:S06]  /*14720*/  @!P1 IMAD.WIDE R4, R7, 0x4, R4 ;  /* 0x0000000407049825 */ /* 0x001fcc00078e0204 */
[----:B------:R-:W2:Y:S01]  /*14730*/  @!P1 LDG.E R4, desc[UR36][R4.64] ;  /* 0x0000002404049981 */ /* 0x000ea2000c1e1900 */
[----:B-1----:R-:W-:-:S06]  /*14740*/  @!P1 IMAD.WIDE R2, R7, 0x4, R2 ;  /* 0x0000000407029825 */ /* 0x002fcc00078e0202 */
[----:B------:R-:W3:Y:S01]  /*14750*/  @!P1 LDG.E R2, desc[UR36][R2.64] ;  /* 0x0000002402029981 */ /* 0x000ee2000c1e1900 */
[----:B------:R-:W-:Y:S01]  /*14760*/  IMAD.MOV.U32 R7, RZ, RZ, RZ ;  /* 0x000000ffff077224 */ /* 0x000fe200078e00ff */
[C---:B------:R-:W-:Y:S02]  /*14770*/  ISETP.GE.U32.AND P2, PT, R9.reuse, 0x2, PT ;  /* 0x000000020900780c */ /* 0x040fe40003f46070 */
[C---:B------:R-:W-:Y:S02]  /*14780*/  ISETP.GE.U32.AND P3, PT, R9.reuse, 0x4, PT ;  /* 0x000000040900780c */ /* 0x040fe40003f66070 */
[C---:B------:R-:W-:Y:S02]  /*14790*/  ISETP.GE.U32.AND P4, PT, R9.reuse, 0x8, PT ;  /* 0x000000080900780c */ /* 0x040fe40003f86070 */
[C---:B------:R-:W-:Y:S01]  /*147a0*/  ISETP.GE.U32.AND P5, PT, R9.reuse, 0x10, PT ;  /* 0x000000100900780c */ /* 0x040fe20003fa6070 */
[----:B--2---:R-:W-:Y:S02]  /*147b0*/  @!P1 IMAD.MOV.U32 R7, RZ, RZ, R4 ;  /* 0x000000ffff079224 */ /* 0x004fe400078e0004 */
[----:B---3--:R-:W-:Y:S01]  /*147c0*/  @!P1 IMAD.MOV.U32 R10, RZ, RZ, R2 ;  /* 0x000000ffff0a9224 */ /* 0x008fe200078e0002 */
[----:B------:R-:W-:-:S03]  /*147d0*/  ISETP.NE.AND P1, PT, R9, RZ, PT ;  /* 0x000000ff0900720c */ /* 0x000fc60003f25270 */
[----:B------:R-:W-:-:S10]  /*147e0*/  IMAD R13, R10, R7, RZ ;  /* 0x000000070a0d7224 */ /* 0x000fd400078e02ff */
[----:B------:R-:W-:Y:S05]  /*147f0*/  WARPSYNC.COLLECTIVE R15, `(.L_x_403) ;  /* 0x000000000f087348 */ /* 0x000fea0003c00000 */
[----:B------:R0:W1:Y:S02]  /*14800*/  SHFL.UP P6, R14, R13, R12, R11 ;  /* 0x0400000c0d0e7389 */ /* 0x00006400000c000b */
[----:B01----:R-:W-:Y:S01]  /*14810*/  ENDCOLLECTIVE ;  /* 0x000000000000791b */ /* 0x003fe20003800000 */
.L_x_403:
[----:B------:R-:W-:Y:S01]  /*14820*/  IMAD.MOV.U32 R12, RZ, RZ, 0x2 ;  /* 0x00000002ff0c7424 */ /* 0x000fe200078e00ff */
[----:B------:R-:W-:-:S04]  /*14830*/  SEL R6, R14, RZ, P1 ;  /* 0x000000ff0e067207 */ /* 0x000fc80000800000 */
[----:B------:R-:W-:-:S05]  /*14840*/  IADD3 R6, R13, R6, RZ ;  /* 0x000000060d067210 */ /* 0x000fca0007ffe0ff */
[----:B------:R-:W-:-:S07]  /*14850*/  IMAD.MOV.U32 R13, RZ, RZ, R6 ;  /* 0x000000ffff0d7224 */ /* 0x000fce00078e0006 */
[----:B------:R-:W-:Y:S05]  /*14860*/  WARPSYNC.COLLECTIVE R15, `(.L_x_404) ;  /* 0x000000000f087348 */ /* 0x000fea0003c00000 */
[----:B------:R0:W1:Y:S02]  /*14870*/  SHFL.UP P6, R14, R13, R12, R11 ;  /* 0x0400000c0d0e7389 */ /* 0x00006400000c000b */
[----:B01----:R-:W-:Y:S01]  /*14880*/  ENDCOLLECTIVE ;  /* 0x000000000000791b */ /* 0x003fe20003800000 */
.L_x_404:
[----:B------:R-:W-:Y:S01]  /*14890*/  IMAD.MOV.U32 R12, RZ, RZ, 0x4 ;  /* 0x00000004ff0c7424 */ /* 0x000fe200078e00ff */
[----:B------:R-:W-:-:S05]  /*148a0*/  SEL R3, R14, RZ, P2 ;  /* 0x000000ff0e037207 */ /* 0x000fca0001000000 */
[----:B------:R-:W-:Y:S01]  /*148b0*/  IMAD.IADD R2, R6, 0x1, R3 ;  /* 0x0000000106027824 */ /* 0x000fe200078e0203 */
[----:B------:R-:W-:-:S03]  /*148c0*/  MOV R6, RZ ;  /* 0x000000ff00067202 */ /* 0x000fc60000000f00 */
[----:B------:R-:W-:-:S07]  /*148d0*/  IMAD.MOV.U32 R13, RZ, RZ, R2 ;  /* 0x000000ffff0d7224 */ /* 0x000fce00078e0002 */
[----:B------:R-:W-:Y:S05]  /*148e0*/  WARPSYNC.COLLECTIVE R15, `(.L_x_405) ;  /* 0x000000000f087348 */ /* 0x000fea0003c00000 */
[----:B------:R0:W1:Y:S02]  /*148f0*/  SHFL.UP P6, R14, R13, R12, R11 ;  /* 0x0400000c0d0e7389 */ /* 0x00006400000c000b */
[----:B01----:R-:W-:Y:S01]  /*14900*/  ENDCOLLECTIVE ;  /* 0x000000000000791b */ /* 0x003fe20003800000 */
.L_x_405:
[----:B------:R-:W-:Y:S02]  /*14910*/  MOV R12, 0x8 ;  /* 0x00000008000c7802 */ /* 0x000fe40000000f00 */
[----:B------:R-:W-:-:S05]  /*14920*/  SEL R3, R14, RZ, P3 ;  /* 0x000000ff0e037207 */ /* 0x000fca0001800000 */
[----:B------:R-:W-:-:S04]  /*14930*/  IMAD.IADD R3, R2, 0x1, R3 ;  /* 0x0000000102037824 */ /* 0x000fc800078e0203 */
[----:B------:R-:W-:-:S07]  /*14940*/  IMAD.MOV.U32 R13, RZ, RZ, R3 ;  /* 0x000000ffff0d7224 */ /* 0x000fce00078e0003 */
[----:B------:R-:W-:Y:S05]  /*14950*/  WARPSYNC.COLLECTIVE R15, `(.L_x_406) ;  /* 0x000000000f087348 */ /* 0x000fea0003c00000 */
[----:B------:R0:W1:Y:S02]  /*14960*/  SHFL.UP P6, R14, R13, R12, R11 ;  /* 0x0400000c0d0e7389 */ /* 0x00006400000c000b */
[----:B01----:R-:W-:Y:S01]  /*14970*/  ENDCOLLECTIVE ;  /* 0x000000000000791b */ /* 0x003fe20003800000 */
.L_x_406:
[----:B------:R-:W-:Y:S01]  /*14980*/  IMAD.MOV.U32 R12, RZ, RZ, 0x10 ;  /* 0x00000010ff0c7424 */ /* 0x000fe200078e00ff */
[----:B------:R-:W-:-:S05]  /*14990*/  SEL R4, R14, RZ, P4 ;  /* 0x000000ff0e047207 */ /* 0x000fca0002000000 */
[----:B------:R-:W-:-:S04]  /*149a0*/  IMAD.IADD R4, R3, 0x1, R4 ;  /* 0x0000000103047824 */ /* 0x000fc800078e0204 */
[----:B------:R-:W-:-:S07]  /*149b0*/  IMAD.MOV.U32 R13, RZ, RZ, R4 ;  /* 0x000000ffff0d7224 */ /* 0x000fce00078e0004 */
[----:B------:R-:W-:Y:S05]  /*149c0*/  WARPSYNC.COLLECTIVE R15, `(.L_x_407) ;  /* 0x000000000f087348 */ /* 0x000fea0003c00000 */
[----:B------:R0:W1:Y:S02]  /*149d0*/  SHFL.UP P6, R14, R13, R12, R11 ;  /* 0x0400000c0d0e7389 */ /* 0x00006400000c000b */
[----:B01----:R-:W-:Y:S01]  /*149e0*/  ENDCOLLECTIVE ;  /* 0x000000000000791b */ /* 0x003fe20003800000 */
.L_x_407:
[----:B------:R-:W-:Y:S02]  /*149f0*/  IMAD.MOV.U32 R12, RZ, RZ, 0x1f ;  /* 0x0000001fff0c7424 */ /* 0x000fe400078e00ff */
[----:B------:R-:W-:Y:S01]  /*14a00*/  IMAD.MOV.U32 R11, RZ, RZ, 0x1f ;  /* 0x0000001fff0b7424 */ /* 0x000fe200078e00ff */
[----:B------:R-:W-:-:S05]  /*14a10*/  SEL R3, R14, RZ, P5 ;  /* 0x000000ff0e037207 */ /* 0x000fca0002800000 */
[----:B------:R-:W-:-:S04]  /*14a20*/  IMAD.IADD R2, R4, 0x1, R3 ;  /* 0x0000000104027824 */ /* 0x000fc800078e0203 */
[----:B------:R-:W-:-:S07]  /*14a30*/  IMAD.MOV.U32 R13, RZ, RZ, R2 ;  /* 0x000000ffff0d7224 */ /* 0x000fce00078e0002 */
[----:B------:R-:W-:Y:S05]  /*14a40*/  WARPSYNC.COLLECTIVE R15, `(.L_x_408) ;  /* 0x000000000f087348 */ /* 0x000fea0003c00000 */
[----:B------:R0:W1:Y:S02]  /*14a50*/  SHFL.IDX P6, R14, R13, R12, R11 ;  /* 0x0000000c0d0e7389 */ /* 0x00006400000c000b */
[----:B01----:R-:W-:Y:S01]  /*14a60*/  ENDCOLLECTIVE ;  /* 0x000000000000791b */ /* 0x003fe20003800000 */
.L_x_408:
[----:B------:R-:W-:Y:S05]  /*14a70*/  BRA `(.L_x_409) ;  /* 0xffffffbc00e87947 */ /* 0x000fea000383ffff */
.L_x_298:
[----:B------:R-:W-:Y:S01]  /*14a80*/  BSSY B0, `(.L_x_410) ;  /* 0x0000007000007945 */ /* 0x000fe20003800000 */
[----:B------:R-:W-:Y:S02]  /*14a90*/  IMAD.MOV.U32 R12, RZ, RZ, 0x1 ;  /* 0x00000001ff0c7424 */ /* 0x000fe400078e00ff */
[----:B------:R-:W-:Y:S02]  /*14aa0*/  IMAD.MOV.U32 R11, RZ, RZ, RZ ;  /* 0x000000ffff0b7224 */ /* 0x000fe400078e00ff */
[----:B------:R-:W-:-:S07]  /*14ab0*/  IMAD.MOV.U32 R15, RZ, RZ, -0x1 ;  /* 0xffffffffff0f7424 */ /* 0x000fce00078e00ff */
[----:B------:R-:W-:Y:S05]  /*14ac0*/  WARPSYNC.COLLECTIVE R15, `(.L_x_411) ;  /* 0x000000000f087348 */ /* 0x000fea0003c00000 */
[----:B------:R0:W1:Y:S02]  /*14ad0*/  SHFL.UP P6, R14, R13, R12, R11 ;  /* 0x0400000c0d0e7389 */ /* 0x00006400000c000b */
[----:B01----:R-:W-:Y:S01]  /*14ae0*/  ENDCOLLECTIVE ;  /* 0x000000000000791b */ /* 0x003fe20003800000 */
.L_x_411:
[----:B------:R-:W-:Y:S05]  /*14af0*/  BSYNC B0 ;  /* 0x0000000000007941 */ /* 0x000fea0003800000 */
.L_x_410:
[----:B------:R-:W-:Y:S01]  /*14b00*/  SEL R14, R14, RZ, P1 ;  /* 0x000000ff0e0e7207 */ /* 0x000fe20000800000 */
[----:B------:R-:W-:Y:S02]  /*14b10*/  IMAD.MOV.U32 R12, RZ, RZ, 0x2 ;  /* 0x00000002ff0c7424 */ /* 0x000fe400078e00ff */
[----:B------:R-:W-:Y:S02]  /*14b20*/  IMAD.MOV.U32 R11, RZ, RZ, RZ ;  /* 0x000000ffff0b7224 */ /* 0x000fe400078e00ff */
[----:B------:R-:W-:Y:S02]  /*14b30*/  IMAD.IADD R13, R13, 0x1, R14 ;  /* 0x000000010d0d7824 */ /* 0x000fe400078e020e */
[----:B------:R-:W-:-:S07]  /*14b40*/  IMAD.MOV.U32 R15, RZ, RZ, -0x1 ;  /* 0xffffffffff0f7424 */ /* 0x000fce00078e00ff */
[----:B------:R-:W-:Y:S05]  /*14b50*/  WARPSYNC.COLLECTIVE R15, `(.L_x_412) ;  /* 0x000000000f087348 */ /* 0x000fea0003c00000 */
[----:B------:R0:W1:Y:S02]  /*14b60*/  SHFL.UP P6, R14, R13, R12, R11 ;  /* 0x0400000c0d0e7389 */ /* 0x00006400000c000b */
[----:B01----:R-:W-:Y:S01]  /*14b70*/  ENDCOLLECTIVE ;  /* 0x000000000000791b */ /* 0x003fe20003800000 */
.L_x_412:
[----:B------:R-:W-:Y:S01]  /*14b80*/  IMAD.MOV.U32 R12, RZ, RZ, 0x4 ;  /* 0x00000004ff0c7424 */ /* 0x000fe200078e00ff */
[----:B------:R-:W-:-:S04]  /*14b90*/  SEL R2, R14, RZ, P2 ;  /* 0x000000ff0e027207 */ /* 0x000fc80001000000 */
[----:B------:R-:W-:-:S05]  /*14ba0*/  IADD3 R2, R13, R2, RZ ;  /* 0x000000020d027210 */ /* 0x000fca0007ffe0ff */
[----:B------:R-:W-:-:S07]  /*14bb0*/  IMAD.MOV.U32 R13, RZ, RZ, R2 ;  /* 0x000000ffff0d7224 */ /* 0x000fce00078e0002 */
[----:B------:R-:W-:Y:S05]  /*14bc0*/  WARPSYNC.COLLECTIVE R15, `(.L_x_413) ;  /* 0x000000000f087348 */ /* 0x000fea0003c00000 */
[----:B------:R0:W1:Y:S02]  /*14bd0*/  SHFL.UP P6, R14, R13, R12, R11 ;  /* 0x0400000c0d0e7389 */ /* 0x00006400000c000b */
[----:B01----:R-:W-:Y:S01]  /*14be0*/  ENDCOLLECTIVE ;  /* 0x000000000000791b */ /* 0x003fe20003800000 */
.L_x_413:
[----:B------:R-:W-:Y:S01]  /*14bf0*/  IMAD.MOV.U32 R12, RZ, RZ, 0x8 ;  /* 0x00000008ff0c7424 */ /* 0x000fe200078e00ff */
[----:B------:R-:W-:-:S05]  /*14c00*/  SEL R3, R14, RZ, P3 ;  /* 0x000000ff0e037207 */ /* 0x000fca0001800000 */
[----:B------:R-:W-:-:S04]  /*14c10*/  IMAD.IADD R3, R2, 0x1, R3 ;  /* 0x0000000102037824 */ /* 0x000fc800078e0203 */
[----:B------:R-:W-:-:S07]  /*14c20*/  IMAD.MOV.U32 R13, RZ, RZ, R3 ;  /* 0x000000ffff0d7224 */ /* 0x000fce00078e0003 */
[----:B------:R-:W-:Y:S05]  /*14c30*/  WARPSYNC.COLLECTIVE R15, `(.L_x_414) ;  /* 0x000000000f087348 */ /* 0x000fea0003c00000 */
[----:B------:R0:W1:Y:S02]  /*14c40*/  SHFL.UP P6, R14, R13, R12, R11 ;  /* 0x0400000c0d0e7389 */ /* 0x00006400000c000b */
[----:B01----:R-:W-:Y:S01]  /*14c50*/  ENDCOLLECTIVE ;  /* 0x000000000000791b */ /* 0x003fe20003800000 */
.L_x_414:
[----:B------:R-:W-:Y:S02]  /*14c60*/  MOV R12, 0x10 ;  /* 0x00000010000c7802 */ /* 0x000fe40000000f00 */
[----:B------:R-:W-:-:S05]  /*14c70*/  SEL R4, R14, RZ, P4 ;  /* 0x000000ff0e047207 */ /* 0x000fca0002000000 */
[----:B------:R-:W-:-:S04]  /*14c80*/  IMAD.IADD R4, R3, 0x1, R4 ;  /* 0x0000000103047824 */ /* 0x000fc800078e0204 */
[----:B------:R-:W-:-:S07]  /*14c90*/  IMAD.MOV.U32 R13, RZ, RZ, R4 ;  /* 0x000000ffff0d7224 */ /* 0x000fce00078e0004 */
[----:B------:R-:W-:Y:S05]  /*14ca0*/  WARPSYNC.COLLECTIVE R15, `(.L_x_415) ;  /* 0x000000000f087348 */ /* 0x000fea0003c00000 */
[----:B------:R0:W1:Y:S02]  /*14cb0*/  SHFL.UP P6, R14, R13, R12, R11 ;  /* 0x0400000c0d0e7389 */ /* 0x00006400000c000b */
[----:B01----:R-:W-:Y:S01]  /*14cc0*/  ENDCOLLECTIVE ;  /* 0x000000000000791b */ /* 0x003fe20003800000 */
.L_x_415:
        /* <DEDUP_REMOVED lines=8> */
.L_x_416:
[----:B------:R-:W-:Y:S05]  /*14d50*/  BRA `(.L_x_417) ;  /* 0xffffffbc00d47947 */ /* 0x000fea000383ffff */
.L_x_300:
[----:B------:R-:W-:Y:S01]  /*14d60*/  BSSY B0, `(.L_x_418) ;  /* 0x0000006000007945 */ /* 0x000fe20003800000 */
[----:B------:R-:W-:Y:S01]  /*14d70*/  PLOP3.LUT P6, PT, P6, PT, PT, 0x8, 0x0 ;  /* 0x000000000000781c */ /* 0x000fe200037ce170 */
[----:B------:R-:W-:-:S12]  /*14d80*/  IMAD.MOV.U32 R15, RZ, RZ, -0x1 ;  /* 0xffffffffff0f7424 */ /* 0x000fd800078e00ff */
[----:B0-----:R-:W-:Y:S05]  /*14d90*/  WARPSYNC.COLLECTIVE R15, `(.L_x_419) ;  /* 0x000000000f087348 */ /* 0x001fea0003c00000 */
[----:B------:R-:W-:Y:S01]  /*14da0*/  VOTE.ANY R14, PT, P6 ;  /* 0x00000000000e7806 */ /* 0x000fe200030e0100 */
[----:B0-----:R-:W-:Y:S06]  /*14db0*/  ENDCOLLECTIVE ;  /* 0x000000000000791b */ /* 0x001fec0003800000 */
.L_x_419:
[----:B------:R-:W-:Y:S05]  /*14dc0*/  BSYNC B0 ;  /* 0x0000000000007941 */ /* 0x000fea0003800000 */
.L_x_418:
[----:B------:R-:W-:Y:S02]  /*14dd0*/  IMAD.MOV.U32 R3, RZ, RZ, R14 ;  /* 0x000000ffff037224 */ /* 0x000fe400078e000e */
[----:B------:R-:W-:Y:S02]  /*14de0*/  IMAD.MOV.U32 R13, RZ, RZ, R7 ;  /* 0x000000ffff0d7224 */ /* 0x000fe400078e0007 */
[----:B------:R-:W0:Y:S01]  /*14df0*/  POPC R4, R3 ;  /* 0x0000000300047309 */ /* 0x000e220000000000 */
[----:B------:R-:W-:Y:S02]  /*14e00*/  IMAD.MOV.U32 R11, RZ, RZ, 0x1f ;  /* 0x0000001fff0b7424 */ /* 0x000fe400078e00ff */
[----:B------:R-:W-:Y:S01]  /*14e10*/  IMAD.MOV.U32 R15, RZ, RZ, -0x1 ;  /* 0xffffffffff0f7424 */ /* 0x000fe200078e00ff */
[----:B0-----:R-:W-:-:S07]  /*14e20*/  MOV R12, R4 ;  /* 0x00000004000c7202 */ /* 0x001fce0000000f00 */
[----:B------:R-:W-:Y:S05]  /*14e30*/  WARPSYNC.COLLECTIVE R15, `(.L_x_420) ;  /* 0x000000000f087348 */ /* 0x000fea0003c00000 */
[----:B------:R0:W1:Y:S02]  /*14e40*/  SHFL.IDX P6, R14, R13, R12, R11 ;  /* 0x0000000c0d0e7389 */ /* 0x00006400000c000b */
[----:B01----:R-:W-:Y:S01]  /*14e50*/  ENDCOLLECTIVE ;  /* 0x000000000000791b */ /* 0x003fe20003800000 */
.L_x_420:
[----:B------:R-:W-:Y:S02]  /*14e60*/  IMAD.MOV.U32 R13, RZ, RZ, R10 ;  /* 0x000000ffff0d7224 */ /* 0x000fe400078e000a */
[----:B------:R-:W-:-:S07]  /*14e70*/  IMAD.MOV.U32 R7, RZ, RZ, R14 ;  /* 0x000000ffff077224 */ /* 0x000fce00078e000e */
[----:B------:R-:W-:Y:S05]  /*14e80*/  WARPSYNC.COLLECTIVE R15, `(.L_x_421) ;  /* 0x000000000f087348 */ /* 0x000fea0003c00000 */
[----:B------:R0:W1:Y:S02]  /*14e90*/  SHFL.IDX P6, R14, R13, R12, R11 ;  /* 0x0000000c0d0e7389 */ /* 0x00006400000c000b */
[----:B01----:R-:W-:Y:S01]  /*14ea0*/  ENDCOLLECTIVE ;  /* 0x000000000000791b */ /* 0x003fe20003800000 */
.L_x_421:
[----:B------:R-:W-:Y:S01]  /*14eb0*/  IMAD.MOV.U32 R10, RZ, RZ, R14 ;  /* 0x000000ffff0a7224 */ /* 0x000fe200078e000e */
[----:B------:R-:W-:Y:S06]  /*14ec0*/  BRA `(.L_x_422) ;  /* 0xffffffbc00b47947 */ /* 0x000fec000383ffff */
.L_x_302:
[----:B------:R-:W-:Y:S01]  /*14ed0*/  BSSY B0, `(.L_x_423) ;  /* 0x0000007000007945 */ /* 0x000fe20003800000 */
[----:B------:R-:W-:Y:S01]  /*14ee0*/  IMAD.MOV.U32 R13, RZ, RZ, R2 ;  /* 0x000000ffff0d7224 */ /* 0x000fe200078e0002 */
[----:B------:R-:W-:Y:S01]  /*14ef0*/  MOV R15, 0xffffffff ;  /* 0xffffffff000f7802 */ /* 0x000fe20000000f00 */
[----:B------:R-:W-:-:S07]  /*14f00*/  IMAD.MOV.U32 R11, RZ, RZ, 0x1f ;  /* 0x0000001fff0b7424 */ /* 0x000fce00078e00ff */
[----:B0123--:R-:W-:Y:S05]  /*14f10*/  WARPSYNC.COLLECTIVE R15, `(.L_x_424) ;  /* 0x000000000f087348 */ /* 0x00ffea0003c00000 */
[----:B------:R4:W0:Y:S02]  /*14f20*/  SHFL.IDX P6, R14, R13, R12, R11 ;  /* 0x0000000c0d0e7389 */ /* 0x00082400000c000b */
[----:B01234-:R-:W-:Y:S01]  /*14f30*/  ENDCOLLECTIVE ;  /* 0x000000000000791b */ /* 0x01ffe20003800000 */
.L_x_424:
[----:B------:R-:W-:Y:S05]  /*14f40*/  BSYNC B0 ;  /* 0x0000000000007941 */ /* 0x000fea0003800000 */
.L_x_423:
[----:B------:R-:W-:Y:S01]  /*14f50*/  IMAD.MOV.U32 R6, RZ, RZ, R14 ;  /* 0x000000ffff067224 */ /* 0x000fe200078e000e */
[----:B------:R-:W-:Y:S06]  /*14f60*/  BRA `(.L_x_301) ;  /* 0xffffffbc00a47947 */ /* 0x000fec000383ffff */
.L_x_306:
[----:B-1----:R1:W3:Y:S02]  /*14f70*/  SYNCS.PHASECHK.TRANS64.TRYWAIT P0, [R4+URZ+0x30820], R0 ;  /* 0x03082000040075a7 */ /* 0x0022e4000800017f */
[----:B---3--:R-:W-:Y:S05]  /*14f80*/  @!P0 NANOSLEEP.SYNCS 0x989680 ;  /* 0x009896800000895d */ /* 0x008fea0003900000 */
[----:B------:R-:W3:Y:S02]  /*14f90*/  @!P0 SYNCS.PHASECHK.TRANS64 P0, [R4+URZ+0x30820], R0 ;  /* 0x03082000040085a7 */ /* 0x000ee4000800007f */
[----:B---3--:R-:W-:Y:S05]  /*14fa0*/  @!P0 BRA `(.L_x_306) ;  /* 0xfffffffc00f08947 */ /* 0x008fea000383ffff */
[----:B------:R-:W-:Y:S05]  /*14fb0*/  BRA `(.L_x_425) ;  /* 0xffffffc000fc7947 */ /* 0x000fea000383ffff */
.L_x_307:
[----:B------:R-:W3:Y:S01]  /*14fc0*/  S2R R2, SR_TID.X ;  /* 0x0000000000027919 */ /* 0x000ee20000002100 */
[----:B------:R-:W-:Y:S01]  /*14fd0*/  BSSY B0, `(.L_x_426) ;  /* 0x000000a000007945 */ /* 0x000fe20003800000 */
[----:B------:R-:W-:Y:S02]  /*14fe0*/  IMAD.MOV.U32 R12, RZ, RZ, RZ ;  /* 0x000000ffff0c7224 */ /* 0x000fe400078e00ff */
[----:B------:R-:W-:Y:S02]  /*14ff0*/  IMAD.MOV.U32 R11, RZ, RZ, 0x1f ;  /* 0x0000001fff0b7424 */ /* 0x000fe400078e00ff */
[----:B------:R-:W-:Y:S01]  /*15000*/  IMAD.MOV.U32 R15, RZ, RZ, -0x1 ;  /* 0xffffffffff0f7424 */ /* 0x000fe200078e00ff */
[----:B---3--:R-:W-:-:S04]  /*15010*/  SHF.R.U32.HI R2, RZ, 0x5, R2 ;  /* 0x00000005ff027819 */ /* 0x008fc80000011602 */
[----:B------:R-:W-:-:S05]  /*15020*/  LOP3.LUT R2, R2, 0x3, RZ, 0xc0, !PT ;  /* 0x0000000302027812 */ /* 0x000fca00078ec0ff */
[----:B------:R-:W-:-:S07]  /*15030*/  IMAD.MOV.U32 R13, RZ, RZ, R2 ;  /* 0x000000ffff0d7224 */ /* 0x000fce00078e0002 */
[----:B012---:R-:W-:Y:S05]  /*15040*/  WARPSYNC.COLLECTIVE R15, `(.L_x_427) ;  /* 0x000000000f087348 */ /* 0x007fea0003c00000 */
[----:B------:R3:W4:Y:S02]  /*15050*/  SHFL.IDX P6, R14, R13, R12, R11 ;  /* 0x0000000c0d0e7389 */ /* 0x00072400000c000b */
[----:B01234-:R-:W-:Y:S01]  /*15060*/  ENDCOLLECTIVE ;  /* 0x000000000000791b */ /* 0x01ffe20003800000 */
.L_x_427:
[----:B------:R-:W-:Y:S05]  /*15070*/  BSYNC B0 ;  /* 0x0000000000007941 */ /* 0x000fea0003800000 */
.L_x_426:
[----:B------:R-:W-:Y:S05]  /*15080*/  BRA `(.L_x_428) ;  /* 0xffffffc000e47947 */ /* 0x000fea000383ffff */
.L_x_310:
[----:B------:R-:W-:Y:S01]  /*15090*/  BSSY B1, `(.L_x_429) ;  /* 0x0000006000017945 */ /* 0x000fe20003800000 */
[----:B------:R-:W-:-:S07]  /*150a0*/  IMAD.MOV.U32 R15, RZ, RZ, -0x1 ;  /* 0xffffffffff0f7424 */ /* 0x000fce00078e00ff */
[----:B012---:R-:W-:Y:S05]  /*150b0*/  WARPSYNC.COLLECTIVE R15, `(.L_x_430) ;  /* 0x000000000f0c7348 */ /* 0x007fea0003c00000 */
[----:B------:R-:W-:Y:S02]  /*150c0*/  ELECT P6, UR62, PT ;  /* 0x00000000003e782f */ /* 0x000fe400038c0000 */
[----:B------:R-:W-:Y:S01]  /*150d0*/  MOV R14, UR62 ;  /* 0x0000003e000e7c02 */ /* 0x000fe20008000f00 */
[----:B012---:R-:W-:Y:S10]  /*150e0*/  ENDCOLLECTIVE ;  /* 0x000000000000791b */ /* 0x007ff40003800000 */
.L_x_430:
[----:B------:R-:W-:Y:S05]  /*150f0*/  BSYNC B1 ;  /* 0x0000000000017941 */ /* 0x000fea0003800000 */
.L_x_429:
[----:B------:R-:W-:Y:S05]  /*15100*/  BRA `(.L_x_431) ;  /* 0xffffffc000dc7947 */ /* 0x000fea000383ffff */
.L_x_312:
[----:B-1----:R1:W3:Y:S02]  /*15110*/  SYNCS.PHASECHK.TRANS64.TRYWAIT P1, [R5+URZ+0x30840], R0 ;  /* 0x03084000050075a7 */ /* 0x0022e4000802017f */
[----:B---3--:R-:W-:Y:S05]  /*15120*/  @!P1 NANOSLEEP.SYNCS 0x989680 ;  /* 0x009896800000995d */ /* 0x008fea0003900000 */
[----:B------:R-:W3:Y:S02]  /*15130*/  @!P1 SYNCS.PHASECHK.TRANS64 P1, [R5+URZ+0x30840], R0 ;  /* 0x03084000050095a7 */ /* 0x000ee4000802007f */
[----:B---3--:R-:W-:Y:S05]  /*15140*/  @!P1 BRA `(.L_x_312) ;  /* 0xfffffffc00f09947 */ /* 0x008fea000383ffff */
[----:B------:R-:W-:Y:S05]  /*15150*/  BRA `(.L_x_432) ;  /* 0xffffffc400047947 */ /* 0x000fea000383ffff */
.L_x_314:
[----:B---3--:R3:W4:Y:S02]  /*15160*/  SYNCS.PHASECHK.TRANS64.TRYWAIT P1, [R27+URZ+0x30840], R2 ;  /* 0x030840021b0075a7 */ /* 0x008724000802017f */
[----:B----4-:R-:W-:Y:S05]  /*15170*/  @!P1 NANOSLEEP.SYNCS 0x989680 ;  /* 0x009896800000995d */ /* 0x010fea0003900000 */
[----:B------:R-:W4:Y:S02]  /*15180*/  @!P1 SYNCS.PHASECHK.TRANS64 P1, [R27+URZ+0x30840], R2 ;  /* 0x030840021b0095a7 */ /* 0x000f24000802007f */
[----:B----4-:R-:W-:Y:S05]  /*15190*/  @!P1 BRA `(.L_x_314) ;  /* 0xfffffffc00f09947 */ /* 0x010fea000383ffff */
[----:B------:R-:W-:Y:S05]  /*151a0*/  BRA `(.L_x_433) ;  /* 0xffffffc400107947 */ /* 0x000fea000383ffff */
.L_x_316:
[----:B----4-:R4:W0:Y:S02]  /*151b0*/  SYNCS.PHASECHK.TRANS64.TRYWAIT P1, [R5+URZ+0x30860], R0 ;  /* 0x03086000050075a7 */ /* 0x010824000802017f */
[----:B0-----:R-:W-:Y:S05]  /*151c0*/  @!P1 NANOSLEEP.SYNCS 0x989680 ;  /* 0x009896800000995d */ /* 0x001fea0003900000 */
[----:B------:R-:W0:Y:S02]  /*151d0*/  @!P1 SYNCS.PHASECHK.TRANS64 P1, [R5+URZ+0x30860], R0 ;  /* 0x03086000050095a7 */ /* 0x000e24000802007f */
[----:B0-----:R-:W-:Y:S05]  /*151e0*/  @!P1 BRA `(.L_x_316) ;  /* 0xfffffffc00f09947 */ /* 0x001fea000383ffff */
[----:B------:R-:W-:Y:S05]  /*151f0*/  BRA `(.L_x_434) ;  /* 0xffffffc4000c7947 */ /* 0x000fea000383ffff */
.L_x_435:
        /* <DEDUP_REMOVED lines=16> */
.L_x_3197:


//--------------------- .text._ZN7cutlass13device_kernelIN5flash11enable_sm90INS1_16FlashAttnFwdSm90INS1_25CollectiveMainloopFwdSm90ILi2EN4cute5tupleIJNS5_1CILi1EEES8_S8_EEENS6_IJNS7_ILi128EEENS7_ILi96EEENS7_ILi192EEEEEELi192ENS_10bfloat16_tEfNS_4arch4Sm90ELb0ELb0ELb1ELb1ELb1ELb1ELb0ELb1ELb1ELb1ELb1ELb0EEENS1_21CollectiveEpilogueFwdINS6_IJSA_SC_SB_EEES9_SE_SG_Li256ELb1ELb1ELb1ELb0EEENS1_36VarlenDynamicPersistentTileSchedulerILi128ELi96ELi256ELi128ELb1ELb1ELb1ELb0ELb1ELb1EEEEEEEEEvNT_6ParamsE --------------------------
	.section	.text._ZN7cutlass13device_kernelIN5flash11enable_sm90INS1_16FlashAttnFwdSm90INS1_25CollectiveMainloopFwdSm90ILi2EN4cute5tupleIJNS5_1CILi1EEES8_S8_EEENS6_IJNS7_ILi128EEENS7_ILi96EEENS7_ILi192EEEEEELi192ENS_10bfloat16_tEfNS_4arch4Sm90ELb0ELb0ELb1ELb1ELb1ELb1ELb0ELb1ELb1ELb1ELb1ELb0EEENS1_21CollectiveEpilogueFwdINS6_IJSA_SC_SB_EEES9_SE_SG_Li256ELb1ELb1ELb1ELb0EEENS1_36VarlenDynamicPersistentTileSchedulerILi128ELi96ELi256ELi128ELb1ELb1ELb1ELb0ELb1ELb1EEEEEEEEEvNT_6ParamsE,"ax",@progbits
	.align	128
.text._ZN7cutlass13device_kernelIN5flash11enable_sm90INS1_16FlashAttnFwdSm90INS1_25CollectiveMainloopFwdSm90ILi2EN4cute5tupleIJNS5_1CILi1EEES8_S8_EEENS6_IJNS7_ILi128EEENS7_ILi96EEENS7_ILi192EEEEEELi192ENS_10bfloat16_tEfNS_4arch4Sm90ELb0ELb0ELb1ELb1ELb1ELb1ELb0ELb1ELb1ELb1ELb1ELb0EEENS1_21CollectiveEpilogueFwdINS6_IJSA_SC_SB_EEES9_SE_SG_Li256ELb1ELb1ELb1ELb0EEENS1_36VarlenDynamicPersistentTileSchedulerILi128ELi96ELi256ELi128ELb1ELb1ELb1ELb0ELb1ELb1EEEEEEEEEvNT_6ParamsE:
        .type           _ZN7cutlass13device_kernelIN5flash11enable_sm90INS1_16FlashAttnFwdSm90INS1_25CollectiveMainloopFwdSm90ILi2EN4cute5tupleIJNS5_1CILi1EEES8_S8_EEENS6_IJNS7_ILi128EEENS7_ILi96EEENS7_ILi192EEEEEELi192ENS_10bfloat16_tEfNS_4arch4Sm90ELb0ELb0ELb1ELb1ELb1ELb1ELb0ELb1ELb1ELb1ELb1ELb0EEENS1_21CollectiveEpilogueFwdINS6_IJSA_SC_SB_EEES9_SE_SG_Li256ELb1ELb1ELb1ELb0EEENS1_36VarlenDynamicPersistentTileSchedulerILi128ELi96ELi256ELi128ELb1ELb1ELb1ELb0ELb1ELb1EEEEEEEEEvNT_6ParamsE,@function
        .size           _ZN7cutlass13device_kernelIN5flash11enable_sm90INS1_16FlashAttnFwdSm90INS1_25CollectiveMainloopFwdSm90ILi2EN4cute5tupleIJNS5_1CILi1EEES8_S8_EEENS6_IJNS7_ILi128EEENS7_ILi96EEENS7_ILi192EEEEEELi192ENS_10bfloat16_tEfNS_4arch4Sm90ELb0ELb0ELb1ELb1ELb1ELb1ELb0ELb1ELb1ELb1ELb1ELb0EEENS1_21CollectiveEpilogueFwdINS6_IJSA_SC_SB_EEES9_SE_SG_Li256ELb1ELb1ELb1ELb0EEENS1_36VarlenDynamicPersistentTileSchedulerILi128ELi96ELi256ELi128ELb1ELb1ELb1ELb0ELb1ELb1EEEEEEEEEvNT_6ParamsE,(.L_x_3198 - _ZN7cutlass13device_kernelIN5flash11enable_sm90INS1_16FlashAttnFwdSm90INS1_25CollectiveMainloopFwdSm90ILi2EN4cute5tupleIJNS5_1CILi1EEES8_S8_EEENS6_IJNS7_ILi128EEENS7_ILi96EEENS7_ILi192EEEEEELi192ENS_10bfloat16_tEfNS_4arch4Sm90ELb0ELb0ELb1ELb1ELb1ELb1ELb0ELb1ELb1ELb1ELb1ELb0EEENS1_21CollectiveEpilogueFwdINS6_IJSA_SC_SB_EEES9_SE_SG_Li256ELb1ELb1ELb1ELb0EEENS1_36VarlenDynamicPersistentTileSchedulerILi128ELi96ELi256ELi128ELb1ELb1ELb1ELb0ELb1ELb1EEEEEEEEEvNT_6ParamsE)
        .other          _ZN7cutlass13device_kernelIN5flash11enable_sm90INS1_16FlashAttnFwdSm90INS1_25CollectiveMainloopFwdSm90ILi2EN4cute5tupleIJNS5_1CILi1EEES8_S8_EEENS6_IJNS7_ILi128EEENS7_ILi96EEENS7_ILi192EEEEEELi192ENS_10bfloat16_tEfNS_4arch4Sm90ELb0ELb0ELb1ELb1ELb1ELb1ELb0ELb1ELb1ELb1ELb1ELb0EEENS1_21CollectiveEpilogueFwdINS6_IJSA_SC_SB_EEES9_SE_SG_Li256ELb1ELb1ELb1ELb0EEENS1_36VarlenDynamicPersistentTileSchedulerILi128ELi96ELi256ELi128ELb1ELb1ELb1ELb0ELb1ELb1EEEEEEEEEvNT_6ParamsE,@"STO_CUDA_ENTRY STV_DEFAULT"
_ZN7cutlass13device_kernelIN5flash11enable_sm90INS1_16FlashAttnFwdSm90INS1_25CollectiveMainloopFwdSm90ILi2EN4cute5tupleIJNS5_1CILi1EEES8_S8_EEENS6_IJNS7_ILi128EEENS7_ILi96EEENS7_ILi192EEEEEELi192ENS_10bfloat16_tEfNS_4arch4Sm90ELb0ELb0ELb1ELb1ELb1ELb1ELb0ELb1ELb1ELb1ELb1ELb0EEENS1_21CollectiveEpilogueFwdINS6_IJSA_SC_SB_EEES9_SE_SG_Li256ELb1ELb1ELb1ELb0EEENS1_36VarlenDynamicPersistentTileSchedulerILi128ELi96ELi256ELi128ELb1ELb1ELb1ELb0ELb1ELb1EEEEEEEEEvNT_6ParamsE:
[----:B------:R-:W0:Y:S02]  /*0000*/  LDC R1, c[0x0][0x28] ;  /* 0x00000a00ff017b82 */ /* 0x000e240000000800 */
[----:B0-----:R-:W-:Y:S01]  /*0010*/  VIADD R1, R1, 0xfffffed0 ;  /* 0xfffffed001017836 */ /* 0x001fe20000000000 */
[----:B------:R-:W0:Y:S01]  /*0020*/  S2R R0, SR_TID.X ;  /* 0x0000000000007919 */ /* 0x000e220000002100 */
[----:B------:R-:W-:Y:S01]  /*0030*/  ELECT P0, URZ, PT ;  /* 0x00000000003f782f */ /* 0x000fe20003800000 */
[----:B------:R-:W-:Y:S01]  /*0040*/  BSSY B0, `(.L_x_436) ;  /* 0x000000d000007945 */ /* 0x000fe20003800000 */
[----:B0-----:R-:W-:-:S05]  /*0050*/  SHF.R.U32.HI R2, RZ, 0x5, R0 ;  /* 0x00000005ff027819 */ /* 0x001fca0000011600 */
[----:B------:R-:W0:Y:S02]  /*0060*/  SHFL.IDX PT, R3, R2, RZ, 0x1f ;  /* 0x00001fff02037589 */ /* 0x000e2400000e0000 */
[----:B0-----:R-:W-:-:S13]  /*0070*/  ISETP.EQ.AND P0, PT, R3, RZ, P0 ;  /* 0x000000ff0300720c */ /* 0x001fda0000702270 */
[----:B------:R-:W-:Y:S05]  /*0080*/  @!P0 BRA `(.L_x_437) ;  /* 0x0000000000208947 */ /* 0x000fea0003800000 */
[----:B------:R-:W-:Y:S02]  /*0090*/  ULDC.64 UR4, c[0x0][0x198] ;  /* 0x0000660000047ab9 */ /* 0x000fe40000000a00 */
[----:B------:R-:W-:Y:S02]  /*00a0*/  UIADD3 UR6, UP0, UR4, 0x570, URZ ;  /* 0x0000057004067890 */ /* 0x000fe4000ff1e03f */
[----:B------:R-:W-:Y:S02]  /*00b0*/  UIADD3 UR4, UP1, UR4, 0x670, URZ ;  /* 0x0000067004047890 */ /* 0x000fe4000ff3e03f */
[----:B------:R-:W-:Y:S02]  /*00c0*/  UIADD3.X UR7, URZ, UR5, URZ, UP0, !UPT ;  /* 0x000000053f077290 */ /* 0x000fe400087fe43f */
[----:B------:R-:W-:-:S07]  /*00d0*/  UIADD3.X UR5, URZ, UR5, URZ, UP1, !UPT ;  /* 0x000000053f057290 */ /* 0x000fce0008ffe43f */
[----:B------:R0:W-:Y:S02]  /*00e0*/  UTMACCTL.PF [UR6] ;  /* 0x00000000060079b9 */ /* 0x0001e40008040000 */
[----:B------:R0:W-:Y:S02]  /*00f0*/  UTMACCTL.PF [UR4] ;  /* 0x00000000040079b9 */ /* 0x0001e40008040000 */
[----:B0-----:R-:W-:Y:S01]  /*0100*/  NOP ;  /* 0x0000000000007918 */ /* 0x001fe20000000000 */
.L_x_437:
[----:B------:R-:W-:Y:S05]  /*0110*/  BSYNC B0 ;  /* 0x0000000000007941 */ /* 0x000fea0003800000 */
.L_x_436:
[----:B------:R-:W-:Y:S01]  /*0120*/  VOTEU.ANY UP0, P0 ;  /* 0x00000000003f7886 */ /* 0x000fe20000000100 */
[----:B------:R-:W0:Y:S01]  /*0130*/  SHFL.IDX PT, R3, R2, RZ, 0x1f ;  /* 0x00001fff02037589 */ /* 0x000e2200000e0000 */
[----:B------:R-:W-:Y:S01]  /*0140*/  UMOV UR4, 0x80 ;  /* 0x0000008000047882 */ /* 0x000fe20000000000 */
[----:B------:R-:W-:Y:S01]  /*0150*/  UMOV UR7, 0x100 ;  /* 0x0000010000077882 */ /* 0x000fe20000000000 */
[----:B------:R-:W-:Y:S01]  /*0160*/  VOTEU.ANY UP1, P0 ;  /* 0x00000000003f7886 */ /* 0x000fe20000020100 */
[----:B------:R-:W1:Y:S01]  /*0170*/  @UP0 S2UR UR8, SR_CgaCtaId ;  /* 0x00000000000809c3 */ /* 0x000e620000008800 */
[----:B------:R-:W-:Y:S01]  /*0180*/  @UP0 UMOV UR6, 0x400 ;  /* 0x0000040000060882 */ /* 0x000fe20000000000 */
[----:B------:R-:W-:-:S04]  /*0190*/  @UP0 UIADD3 UR4, -UR4, 0x100000, URZ ;  /* 0x0010000004040890 */ /* 0x000fc8000fffe13f */
[----:B------:R-:W-:Y:S02]  /*01a0*/  @UP0 USHF.L.U32 UR5, UR4, 0xb, URZ ;  /* 0x0000000b04050899 */ /* 0x000fe4000800063f */
[----:B------:R-:W-:Y:S01]  /*01b0*/  @UP0 USHF.L.U32 UR4, UR4, 0x1, URZ ;  /* 0x0000000104040899 */ /* 0x000fe2000800063f */
[----:B0-----:R-:W-:Y:S02]  /*01c0*/  ISETP.NE.AND P1, PT, R3, RZ, PT ;  /* 0x000000ff0300720c */ /* 0x001fe40003f25270 */
[----:B------:R-:W-:Y:S01]  /*01d0*/  SHF.R.U32.HI R3, RZ, 0x7, R0 ;  /* 0x00000007ff037819 */ /* 0x000fe20000011600 */
[----:B-1----:R-:W-:Y:S02]  /*01e0*/  @UP0 ULEA UR8, UR8, UR6, 0x18 ;  /* 0x0000000608080291 */ /* 0x002fe4000f8ec03f */
[----:B------:R-:W-:-:S04]  /*01f0*/  @UP0 UIADD3 UR6, -UR7, 0x100000, URZ ;  /* 0x0010000007060890 */ /* 0x000fc8000fffe13f */
[----:B------:R-:W-:Y:S02]  /*0200*/  @UP0 USHF.L.U32 UR7, UR6, 0xb, URZ ;  /* 0x0000000b06070899 */ /* 0x000fe4000800063f */
[----:B------:R-:W-:Y:S01]  /*0210*/  @UP0 USHF.L.U32 UR6, UR6, 0x1, URZ ;  /* 0x0000000106060899 */ /* 0x000fe2000800063f */
[----:B------:R-:W-:Y:S01]  /*0220*/  VOTEU.ANY UP0, P0 ;  /* 0x00000000003f7886 */ /* 0x000fe20000000100 */
[----:B------:R-:W0:Y:S04]  /*0230*/  SHFL.IDX PT, R3, R3, RZ, 0x1f ;  /* 0x00001fff03037589 */ /* 0x000e2800000e0000 */
[----:B------:R-:W1:Y:S02]  /*0240*/  FENCE.VIEW.ASYNC.S ;  /* 0x00000000000073c6 */ /* 0x000e640000000000 */
[----:B-1----:R1:W2:Y:S04]  /*0250*/  @UP0 SYNCS.EXCH.64 URZ, [UR8+0x30800], UR4 ;  /* 0x03080004083f05b2 */ /* 0x0022a80008000100 */
[----:B------:R1:W3:Y:S01]  /*0260*/  @UP1 SYNCS.EXCH.64 URZ, [UR8+0x30820], UR6 ;  /* 0x03082006083f15b2 */ /* 0x0002e20008000100 */
[----:B------:R-:W-:Y:S05]  /*0270*/  @P1 BRA `(.L_x_438) ;  /* 0x0000000000481947 */ /* 0x000fea0003800000 */
[----:B-1----:R-:W1:Y:S01]  /*0280*/  S2UR UR5, SR_CgaCtaId ;  /* 0x00000000000579c3 */ /* 0x002e620000008800 */
[----:B------:R-:W-:Y:S01]  /*0290*/  UMOV UR4, 0x400 ;  /* 0x0000040000047882 */ /* 0x000fe20000000000 */
[----:B------:R-:W-:Y:S01]  /*02a0*/  UMOV UR6, 0x80 ;  /* 0x0000008000067882 */ /* 0x000fe20000000000 */
[----:B------:R-:W-:Y:S01]  /*02b0*/  UMOV UR7, 0x100 ;  /* 0x0000010000077882 */ /* 0x000fe20000000000 */
[----:B------:R-:W-:Y:S01]  /*02c0*/  ELECT P0, URZ, PT ;  /* 0x00000000003f782f */ /* 0x000fe20003800000 */
[----:B-1----:R-:W-:Y:S02]  /*02d0*/  ULEA UR8, UR5, UR4, 0x18 ;  /* 0x0000000405087291 */ /* 0x002fe4000f8ec03f */
[----:B------:R-:W-:-:S04]  /*02e0*/  UIADD3 UR4, -UR6, 0x100000, URZ ;  /* 0x0010000006047890 */ /* 0x000fc8000fffe13f */
[----:B------:R-:W-:Y:S02]  /*02f0*/  USHF.L.U32 UR5, UR4, 0xb, URZ ;  /* 0x0000000b04057899 */ /* 0x000fe4000800063f */
[----:B------:R-:W-:Y:S02]  /*0300*/  USHF.L.U32 UR4, UR4, 0x1, URZ ;  /* 0x0000000104047899 */ /* 0x000fe4000800063f */
[----:B------:R-:W-:-:S04]  /*0310*/  UIADD3 UR6, -UR7, 0x100000, URZ ;  /* 0x0010000007067890 */ /* 0x000fc8000fffe13f */
[----:B------:R-:W-:Y:S02]  /*0320*/  USHF.L.U32 UR7, UR6, 0xb, URZ ;  /* 0x0000000b06077899 */ /* 0x000fe4000800063f */
[----:B------:R-:W-:Y:S01]  /*0330*/  USHF.L.U32 UR6, UR6, 0x1, URZ ;  /* 0x0000000106067899 */ /* 0x000fe2000800063f */
[----:B------:R-:W1:Y:S03]  /*0340*/  FENCE.VIEW.ASYNC.S ;  /* 0x00000000000073c6 */ /* 0x000e660000000000 */
[----:B-1----:R4:W1:Y:S08]  /*0350*/  SYNCS.EXCH.64 URZ, [UR8+0x30830], UR4 ;  /* 0x03083004083f75b2 */ /* 0x0028700008000100 */
[----:B------:R4:W0:Y:S01]  /*0360*/  SYNCS.EXCH.64 URZ, [UR8+0x30840], UR6 ;  /* 0x03084006083f75b2 */ /* 0x0008220008000100 */
[----:B------:R4:W0:Y:S01]  /*0370*/  SYNCS.EXCH.64 URZ, [UR8+0x30838], UR4 ;  /* 0x03083804083f75b2 */ /* 0x0008220008000100 */
[----:B------:R4:W0:Y:S02]  /*0380*/  SYNCS.EXCH.64 URZ, [UR8+0x30848], UR6 ;  /* 0x03084806083f75b2 */ /* 0x0008240008000100 */
[----:B----4-:R-:W-:Y:S01]  /*0390*/  NOP ;  /* 0x0000000000007918 */ /* 0x010fe20000000000 */
.L_x_438:
[----:B------:R-:W4:Y:S01]  /*03a0*/  SHFL.IDX PT, R4, R2, RZ, 0x1f ;  /* 0x00001fff02047589 */ /* 0x000f2200000e0000 */
[----:B------:R-:W-:Y:S01]  /*03b0*/  NOP ;  /* 0x0000000000007918 */ /* 0x000fe20000000000 */
[----:B----4-:R-:W-:-:S13]  /*03c0*/  ISETP.NE.AND P0, PT, R4, RZ, PT ;  /* 0x000000ff0400720c */ /* 0x010fda0003f05270 */
        /* <DEDUP_REMOVED lines=19> */
.L_x_439:
[----:B------:R-:W4:Y:S01]  /*0500*/  SHFL.IDX PT, R4, R2, RZ, 0x1f ;  /* 0x00001fff02047589 */ /* 0x000f2200000e0000 */
[----:B------:R-:W-:Y:S01]  /*0510*/  NOP ;  /* 0x0000000000007918 */ /* 0x000fe20000000000 */
[----:B----4-:R-:W-:-:S13]  /*0520*/  ISETP.NE.AND P0, PT, R4, RZ, PT ;  /* 0x000000ff0400720c */ /* 0x010fda0003f05270 */
[----:B------:R-:W-:Y:S05]  /*0530*/  @P0 BRA `(.L_x_440) ;  /* 0x0000000000380947 */ /* 0x000fea0003800000 */
[----:B-1----:R-:W1:Y:S01]  /*0540*/  S2UR UR5, SR_CgaCtaId ;  /* 0x00000000000579c3 */ /* 0x002e620000008800 */
[----:B------:R-:W-:Y:S01]  /*0550*/  UMOV UR4, 0x400 ;  /* 0x0000040000047882 */ /* 0x000fe20000000000 */
[----:B------:R-:W-:Y:S01]  /*0560*/  UMOV UR7, 0x80 ;  /* 0x0000008000077882 */ /* 0x000fe20000000000 */
[----:B------:R-:W-:Y:S01]  /*0570*/  ELECT P0, URZ, PT ;  /* 0x00000000003f782f */ /* 0x000fe20003800000 */
[----:B-1----:R-:W-:Y:S02]  /*0580*/  ULEA UR6, UR5, UR4, 0x18 ;  /* 0x0000000405067291 */ /* 0x002fe4000f8ec03f */
[----:B------:R-:W-:-:S04]  /*0590*/  UIADD3 UR4, -UR7, 0x100000, URZ ;  /* 0x0010000007047890 */ /* 0x000fc8000fffe13f */
[----:B------:R-:W-:Y:S02]  /*05a0*/  USHF.L.U32 UR5, UR4, 0xb, URZ ;  /* 0x0000000b04057899 */ /* 0x000fe4000800063f */
[----:B------:R-:W-:Y:S01]  /*05b0*/  USHF.L.U32 UR4, UR4, 0x1, URZ ;  /* 0x0000000104047899 */ /* 0x000fe2000800063f */
[----:B------:R-:W1:Y:S11]  /*05c0*/  FENCE.VIEW.ASYNC.S ;  /* 0x00000000000073c6 */ /* 0x000e760000000000 */
[----:B-1----:R4:W1:Y:S01]  /*05d0*/  SYNCS.EXCH.64 URZ, [UR6+0x30870], UR4 ;  /* 0x03087004063f75b2 */ /* 0x0028620008000100 */
[----:B------:R4:W0:Y:S01]  /*05e0*/  SYNCS.EXCH.64 URZ, [UR6+0x30880], UR4 ;  /* 0x03088004063f75b2 */ /* 0x0008220008000100 */
[----:B------:R4:W0:Y:S01]  /*05f0*/  SYNCS.EXCH.64 URZ, [UR6+0x30878], UR4 ;  /* 0x03087804063f75b2 */ /* 0x0008220008000100 */
[----:B------:R4:W0:Y:S02]  /*0600*/  SYNCS.EXCH.64 URZ, [UR6+0x30888], UR4 ;  /* 0x03088804063f75b2 */ /* 0x0008240008000100 */
[----:B----4-:R-:W-:Y:S01]  /*0610*/  NOP ;  /* 0x0000000000007918 */ /* 0x010fe20000000000 */
.L_x_440:
        /* <DEDUP_REMOVED lines=22> */
.L_x_441:
        /* <DEDUP_REMOVED lines=22> */
.L_x_442:
[----:B0-----:R-:W-:Y:S01]  /*08e0*/  ISETP.NE.AND P0, PT, R3, RZ, PT ;  /* 0x000000ff0300720c */ /* 0x001fe20003f05270 */
[----:B------:R-:W-:Y:S01]  /*08f0*/  IMAD.MOV.U32 R3, RZ, RZ, 0x1 ;  /* 0x00000001ff037424 */ /* 0x000fe200078e00ff */
[----:B------:R-:W-:Y:S01]  /*0900*/  NOP ;  /* 0x0000000000007918 */ /* 0x000fe20000000000 */
[----:B------:R-:W-:Y:S01]  /*0910*/  ULDC.64 UR48, c[0x0][0x208] ;  /* 0x0000820000307ab9 */ /* 0x000fe20000000a00 */
[----:B------:R-:W-:Y:S02]  /*0920*/  BSSY B9, `(.L_x_443) ;  /* 0x0002297000097945 */ /* 0x000fe40003800000 */
[----:B------:R-:W-:-:S05]  /*0930*/  SEL R3, R3, 0x2, !P0 ;  /* 0x0000000203037807 */ /* 0x000fca0004000000 */
[----:B------:R0:W-:Y:S01]  /*0940*/  STL [R1+0x18], R3 ;  /* 0x0000180301007387 */ /* 0x0001e20000100800 */
[----:B-123--:R-:W-:Y:S06]  /*0950*/  BAR.SYNC.DEFER_BLOCKING 0x0 ;  /* 0x0000000000007b1d */ /* 0x00efec0000010000 */
[----:B------:R-:W-:Y:S05]  /*0960*/  @!P0 BRA `(.L_x_444) ;  /* 0x000001b400648947 */ /* 0x000fea0003800000 */
.L_x_445:
[----:B------:R-:W-:-:S08]  /*0970*/  NOP ;  /* 0x0000000000007918 */ /* 0x000fd00000000000 */
[----:B------:R-:W1:Y:S02]  /*0980*/  USETMAXREG.TRY_ALLOC.CTAPOOL UP0, 0xe8 ;  /* 0x000000e8000079c8 */ /* 0x000e640008000600 */
[----:B-1----:R-:W-:-:S13]  /*0990*/  PLOP3.LUT P0, PT, PT, PT, UP0, 0x80, 0x0 ;  /* 0x000000000000781c */ /* 0x002fda0003f0f008 */
[----:B------:R-:W-:Y:S05]  /*09a0*/  @!P0 BRA `(.L_x_445) ;  /* 0xfffffffc00f08947 */ /* 0x000fea000383ffff */
[----:B------:R-:W1:Y:S08]  /*09b0*/  S2UR UR4, SR_CgaCtaId ;  /* 0x00000000000479c3 */ /* 0x000e700000008800 */
[----:B------:R-:W-:Y:S06]  /*09c0*/  BAR.ARV 0x8, 0x180 ;  /* 0x0206000000007b1d */ /* 0x000fec0000002000 */
[----:B0-----:R-:W-:-:S02]  /*09d0*/  MOV R3, 0x400 ;  /* 0x0000040000037802 */ /* 0x001fc40000000f00 */
[----:B------:R-:W-:Y:S01]  /*09e0*/  BAR.SYNC.DEFER_BLOCKING 0x5, 0x180 ;  /* 0x0146000000007b1d */ /* 0x000fe20000010000 */
[----:B-1----:R-:W-:-:S05]  /*09f0*/  IMAD.U32 R224, RZ, RZ, UR4 ;  /* 0x00000004ffe07e24 */ /* 0x002fca000f8e00ff */
[----:B------:R-:W-:Y:S01]  /*0a00*/  ULDC UR4, c[0x0][0xc3c] ;  /* 0x00030f0000047ab9 */ /* 0x000fe20000000800 */
[----:B------:R-:W-:-:S05]  /*0a10*/  LEA R2, R224, R3, 0x18 ;  /* 0x00000003e0027211 */ /* 0x000fca00078ec0ff */
[----:B------:R-:W0:Y:S01]  /*0a20*/  LDS.128 R136, [R2+0x308d0] ;  /* 0x0308d00002887984 */ /* 0x000e220000000c00 */
[----:B------:R-:W-:Y:S06]  /*0a30*/  BAR.ARV 0x4, 0x180 ;  /* 0x0106000000007b1d */ /* 0x000fec0000002000 */
[----:B0-----:R-:W-:-:S13]  /*0a40*/  ISETP.GE.AND P0, PT, R139, UR4, PT ;  /* 0x000000048b007c0c */ /* 0x001fda000bf06270 */
[----:B------:R-:W-:Y:S05]  /*0a50*/  @P0 BRA `(.L_x_446) ;  /* 0x00000228000c0947 */ /* 0x000fea0003800000 */
[----:B------:R-:W2:Y:S01]  /*0a60*/  LDL.LU R16, [R1+0x18] ;  /* 0x0000180001107983 */ /* 0x000ea20000300800 */
[----:B------:R-:W-:Y:S01]  /*0a70*/  VIADD R0, R0, 0xffffff80 ;  /* 0xffffff8000007836 */ /* 0x000fe20000000000 */
[----:B------:R-:W-:Y:S01]  /*0a80*/  MOV R18, RZ ;  /* 0x000000ff00127202 */ /* 0x000fe20000000f00 */
[----:B------:R-:W-:Y:S02]  /*0a90*/  IMAD.MOV.U32 R229, RZ, RZ, RZ ;  /* 0x000000ffffe57224 */ /* 0x000fe400078e00ff */
[----:B------:R-:W-:Y:S01]  /*0aa0*/  IMAD.MOV.U32 R203, RZ, RZ, RZ ;  /* 0x000000ffffcb7224 */ /* 0x000fe200078e00ff */
[----:B------:R-:W-:Y:S01]  /*0ab0*/  SHF.R.S32.HI R3, RZ, 0x1f, R0 ;  /* 0x0000001fff037819 */ /* 0x000fe20000011400 */
[----:B------:R-:W-:Y:S02]  /*0ac0*/  IMAD.MOV.U32 R221, RZ, RZ, RZ ;  /* 0x000000ffffdd7224 */ /* 0x000fe400078e00ff */
[----:B------:R-:W-:Y:S01]  /*0ad0*/  IMAD.MOV.U32 R210, RZ, RZ, RZ ;  /* 0x000000ffffd27224 */ /* 0x000fe200078e00ff */
[----:B------:R-:W-:-:S02]  /*0ae0*/  LEA.HI R4, R3, R0, RZ, 0x7 ;  /* 0x0000000003047211 */ /* 0x000fc400078f38ff */
[----:B------:R-:W-:Y:S02]  /*0af0*/  LEA.HI R6, R3, R0, RZ, 0x4 ;  /* 0x0000000003067211 */ /* 0x000fe400078f20ff */
[----:B------:R-:W-:Y:S02]  /*0b00*/  LOP3.LUT R5, R4, 0xffffff80, RZ, 0xc0, !PT ;  /* 0xffffff8004057812 */ /* 0x000fe400078ec0ff */
[----:B------:R-:W-:-:S03]  /*0b10*/  SHF.R.S32.HI R7, RZ, 0x4, R6 ;  /* 0x00000004ff077819 */ /* 0x000fc60000011406 */
[----:B------:R-:W-:Y:S01]  /*0b20*/  IMAD.IADD R15, R0, 0x1, -R5 ;  /* 0x00000001000f7824 */ /* 0x000fe200078e0a05 */
[----:B------:R-:W-:-:S04]  /*0b30*/  LEA.HI R5, R6, R7, RZ, 0x1 ;  /* 0x0000000706057211 */ /* 0x000fc800078f08ff */
[----:B------:R-:W-:Y:S01]  /*0b40*/  SHF.R.S32.HI R10, RZ, 0x1f, R15 ;  /* 0x0000001fff0a7819 */ /* 0x000fe2000001140f */
[----:B------:R-:W-:Y:S03]  /*0b50*/  STL [R1+0xac], R15 ;  /* 0x0000ac0f01007387 */ /* 0x000fe60000100800 */
[CC--:B------:R-:W-:Y:S02]  /*0b60*/  LEA.HI R11, R10.reuse, R15.reuse, RZ, 0x2 ;  /* 0x0000000f0a0b7211 */ /* 0x0c0fe400078f10ff */
[----:B------:R-:W-:Y:S02]  /*0b70*/  LEA.HI R10, R10, R15, RZ, 0x5 ;  /* 0x0000000f0a0a7211 */ /* 0x000fe400078f28ff */
[--C-:B------:R-:W-:Y:S02]  /*0b80*/  SHF.R.S32.HI R9, RZ, 0x2, R11.reuse ;  /* 0x00000002ff097819 */ /* 0x100fe4000001140b */
[----:B------:R-:W-:-:S02]  /*0b90*/  SHF.R.S32.HI R8, RZ, 0x1f, R11 ;  /* 0x0000001fff087819 */ /* 0x000fc4000001140b */
[----:B------:R-:W-:Y:S02]  /*0ba0*/  SHF.R.S32.HI R10, RZ, 0x5, R10 ;  /* 0x00000005ff0a7819 */ /* 0x000fe4000001140a */
[----:B------:R-:W-:Y:S02]  /*0bb0*/  LEA.HI R12, R8, R9, RZ, 0x3 ;  /* 0x00000009080c7211 */ /* 0x000fe400078f18ff */
[----:B------:R-:W-:Y:S02]  /*0bc0*/  LOP3.LUT R8, R5, 0x1ffffffe, RZ, 0xc0, !PT ;  /* 0x1ffffffe05087812 */ /* 0x000fe400078ec0ff */
[----:B------:R-:W-:Y:S02]  /*0bd0*/  LOP3.LUT R12, R12, 0xfffffff8, RZ, 0xc0, !PT ;  /* 0xfffffff80c0c7812 */ /* 0x000fe400078ec0ff */
[----:B------:R-:W-:Y:S01]  /*0be0*/  SHF.R.S32.HI R5, RZ, 0x7, R4 ;  /* 0x00000007ff057819 */ /* 0x000fe20000011404 */
[----:B------:R-:W-:Y:S01]  /*0bf0*/  IMAD.IADD R8, R7, 0x1, -R8 ;  /* 0x0000000107087824 */ /* 0x000fe200078e0a08 */
[----:B------:R-:W-:Y:S01]  /*0c00*/  LEA.HI R7, R3, R0, RZ, 0x5 ;  /* 0x0000000003077211 */ /* 0x000fe200078f28ff */
[----:B------:R-:W-:Y:S01]  /*0c10*/  IMAD.IADD R13, R9, 0x1, -R12 ;  /* 0x00000001090d7824 */ /* 0x000fe200078e0a0c */
[----:B------:R-:W-:-:S02]  /*0c20*/  LEA.HI R4, R4, R5, RZ, 0x1 ;  /* 0x0000000504047211 */ /* 0x000fc400078f08ff */
[----:B------:R-:W-:Y:S01]  /*0c30*/  LEA.HI R9, R3, R0, RZ, 0x2 ;  /* 0x0000000003097211 */ /* 0x000fe200078f10ff */
[----:B------:R-:W-:Y:S01]  /*0c40*/  IMAD R13, R10, 0x10, R13 ;  /* 0x000000100a0d7824 */ /* 0x000fe200078e020d */
[----:B------:R-:W-:Y:S02]  /*0c50*/  LOP3.LUT R3, R6, 0x3fffff0, RZ, 0xc0, !PT ;  /* 0x03fffff006037812 */ /* 0x000fe400078ec0ff */
[----:B------:R-:W-:Y:S02]  /*0c60*/  LOP3.LUT R6, R4, 0x3fffffe, RZ, 0xc0, !PT ;  /* 0x03fffffe04067812 */ /* 0x000fe400078ec0ff */
[----:B------:R-:W-:Y:S01]  /*0c70*/  SHF.R.S32.HI R4, RZ, 0x5, R7 ;  /* 0x00000005ff047819 */ /* 0x000fe20000011407 */
[----:B------:R-:W-:Y:S01]  /*0c80*/  IMAD.IADD R3, R0, 0x1, -R3 ;  /* 0x0000000100037824 */ /* 0x000fe200078e0a03 */
[----:B------:R-:W-:Y:S01]  /*0c90*/  SHF.R.S32.HI R202, RZ, 0x2, R9 ;  /* 0x00000002ffca7819 */ /* 0x000fe20000011409 */
[----:B------:R-:W-:Y:S01]  /*0ca0*/  IMAD.IADD R6, R5, 0x1, -R6 ;  /* 0x0000000105067824 */ /* 0x000fe200078e0a06 */
[----:B------:R-:W-:Y:S01]  /*0cb0*/  LOP3.LUT R11, R11, 0x7ffffffc, RZ, 0xc0, !PT ;  /* 0x7ffffffc0b0b7812 */ /* 0x000fe200078ec0ff */
[----:B------:R-:W-:Y:S01]  /*0cc0*/  IMAD R3, R4, 0x10, R3 ;  /* 0x0000001004037824 */ /* 0x000fe200078e0203 */
[----:B------:R-:W-:Y:S01]  /*0cd0*/  LOP3.LUT R5, R9, 0xfffffffc, RZ, 0xc0, !PT ;  /* 0xfffffffc09057812 */ /* 0x000fe200078ec0ff */
[----:B------:R-:W-:Y:S01]  /*0ce0*/  IMAD R14, R6, 0x40, R13 ;  /* 0x00000040060e7824 */ /* 0x000fe200078e020d */
[----:B------:R-:W-:Y:S01]  /*0cf0*/  SHF.R.S32.HI R9, RZ, 0x1f, R9 ;  /* 0x0000001fff097819 */ /* 0x000fe20000011409 */
[----:B------:R-:W-:-:S02]  /*0d00*/  VIADD R6, R202, 0x40 ;  /* 0x00000040ca067836 */ /* 0x000fc40000000000 */
[----:B------:R-:W-:Y:S01]  /*0d10*/  IMAD R8, R3, 0x8, R8 ;  /* 0x0000000803087824 */ /* 0x000fe200078e0208 */
[----:B------:R-:W-:Y:S01]  /*0d20*/  STL [R1+0x10c], R14 ;  /* 0x00010c0e01007387 */ /* 0x000fe20000100800 */
[----:B------:R-:W-:Y:S01]  /*0d30*/  IMAD.IADD R11, R15, 0x1, -R11 ;  /* 0x000000010f0b7824 */ /* 0x000fe200078e0a0b */
[----:B------:R-:W-:Y:S01]  /*0d40*/  SHF.R.S32.HI R3, RZ, 0x1f, R6 ;  /* 0x0000001fff037819 */ /* 0x000fe20000011406 */
[----:B------:R-:W-:Y:S01]  /*0d50*/  IMAD.IADD R5, R0, 0x1, -R5 ;  /* 0x0000000100057824 */ /* 0x000fe200078e0a05 */
[----:B------:R-:W-:Y:S01]  /*0d60*/  LEA.HI R9, R9, R202, RZ, 0x3 ;  /* 0x000000ca09097211 */ /* 0x000fe200078f18ff */
[----:B------:R-:W-:Y:S01]  /*0d70*/  IMAD.SHL.U32 R36, R11, 0x2, RZ ;  /* 0x000000020b247824 */ /* 0x000fe200078e00ff */
[----:B------:R-:W-:Y:S01]  /*0d80*/  LEA.HI R3, R3, R6, RZ, 0x3 ;  /* 0x0000000603037211 */ /* 0x000fe200078f18ff */
[----:B------:R-:W-:Y:S01]  /*0d90*/  VIADD R0, R2, 0x12400 ;  /* 0x0001240002007836 */ /* 0x000fe20000000000 */
[----:B------:R-:W-:Y:S01]  /*0da0*/  LOP3.LUT R9, R9, 0xfffffff8, RZ, 0xc0, !PT ;  /* 0xfffffff809097812 */ /* 0x000fe200078ec0ff */
[C---:B------:R-:W-:Y:S01]  /*0db0*/  VIADD R35, R36.reuse, 0x8 ;  /* 0x0000000824237836 */ /* 0x040fe20000000000 */
[----:B------:R-:W-:Y:S01]  /*0dc0*/  IADD3 R27, R36, 0x48, RZ ;  /* 0x00000048241b7810 */ /* 0x000fe20007ffe0ff */
[----:B------:R-:W-:Y:S01]  /*0dd0*/  IMAD.SHL.U32 R220, R3, 0x40, RZ ;  /* 0x0000004003dc7824 */ /* 0x000fe200078e00ff */
[----:B------:R0:W-:Y:S01]  /*0de0*/  STL [R1+0x4], R0 ;  /* 0x0000040001007387 */ /* 0x0001e20000100800 */
[----:B------:R-:W-:-:S02]  /*0df0*/  IMAD.SHL.U32 R3, R8, 0x8, RZ ;  /* 0x0000000808037824 */ /* 0x000fc400078e00ff */
[C---:B------:R-:W-:Y:S01]  /*0e00*/  IMAD.SHL.U32 R194, R5.reuse, 0x4, RZ ;  /* 0x0000000405c27824 */ /* 0x040fe200078e00ff */
[----:B------:R-:W-:Y:S01]  /*0e10*/  LOP3.LUT R220, R220, 0xfffffe00, RZ, 0xc0, !PT ;  /* 0xfffffe00dcdc7812 */ /* 0x000fe200078ec0ff */
[C---:B------:R-:W-:Y:S01]  /*0e20*/  VIADD R34, R36.reuse, 0x10 ;  /* 0x0000001024227836 */ /* 0x040fe20000000000 */
[----:B------:R1:W-:Y:S01]  /*0e30*/  STL [R1+0x114], R3 ;  /* 0x0001140301007387 */ /* 0x0003e20000100800 */
[----:B------:R-:W-:Y:S01]  /*0e40*/  VIADD R33, R36, 0x18 ;  /* 0x0000001824217836 */ /* 0x000fe20000000000 */
[----:B------:R-:W-:Y:S01]  /*0e50*/  IADD3 R207, R194, 0x30, RZ ;  /* 0x00000030c2cf7810 */ /* 0x000fe20007ffe0ff */
[----:B------:R-:W-:Y:S01]  /*0e60*/  VIADD R32, R36, 0x20 ;  /* 0x0000002024207836 */ /* 0x000fe20000000000 */
[----:B------:R-:W-:Y:S01]  /*0e70*/  STL [R1+0x48], R36 ;  /* 0x0000482401007387 */ /* 0x000fe20000100800 */
[----:B------:R-:W-:Y:S01]  /*0e80*/  IMAD.SHL.U32 R204, R6, 0x40, RZ ;  /* 0x0000004006cc7824 */ /* 0x000fe200078e00ff */
[----:B0-----:R-:W-:Y:S01]  /*0e90*/  LEA.HI R0, R5, R5, RZ, 0x1 ;  /* 0x0000000505007211 */ /* 0x001fe200078f08ff */
[----:B------:R-:W-:Y:S01]  /*0ea0*/  VIADD R31, R36, 0x28 ;  /* 0x00000028241f7836 */ /* 0x000fe20000000000 */
[----:B------:R-:W-:Y:S01]  /*0eb0*/  STL [R1+0xa4], R35 ;  /* 0x0000a42301007387 */ /* 0x000fe20000100800 */
[----:B------:R-:W-:Y:S01]  /*0ec0*/  VIADD R206, R194, 0x20 ;  /* 0x00000020c2ce7836 */ /* 0x000fe20000000000 */
[----:B------:R-:W-:Y:S01]  /*0ed0*/  LOP3.LUT R204, R204, 0x1c0, RZ, 0xc0, !PT ;  /* 0x000001c0cccc7812 */ /* 0x000fe200078ec0ff */
[C---:B------:R-:W-:Y:S01]  /*0ee0*/  VIADD R30, R36.reuse, 0x30 ;  /* 0x00000030241e7836 */ /* 0x040fe20000000000 */
[----:B------:R-:W-:Y:S01]  /*0ef0*/  STL [R1+0xa0], R34 ;  /* 0x0000a02201007387 */ /* 0x000fe20000100800 */
[----:B------:R-:W-:Y:S01]  /*0f00*/  VIADD R29, R36, 0x38 ;  /* 0x00000038241d7836 */ /* 0x000fe20000000000 */
[----:B------:R-:W-:Y:S01]  /*0f10*/  LOP3.LUT R0, R0, 0x1ffffffe, RZ, 0xc0, !PT ;  /* 0x1ffffffe00007812 */ /* 0x000fe200078ec0ff */
[----:B------:R-:W-:Y:S01]  /*0f20*/  VIADD R28, R36, 0x40 ;  /* 0x00000040241c7836 */ /* 0x000fe20000000000 */
[----:B------:R-:W-:Y:S01]  /*0f30*/  STL [R1+0x9c], R33 ;  /* 0x00009c2101007387 */ /* 0x000fe20000100800 */
[C---:B------:R-:W-:Y:S01]  /*0f40*/  VIADD R205, R194.reuse, 0x40 ;  /* 0x00000040c2cd7836 */ /* 0x040fe20000000000 */
[----:B------:R-:W-:Y:S01]  /*0f50*/  SHF.R.S32.HI R11, RZ, 0x1f, R31 ;  /* 0x0000001fff0b7819 */ /* 0x000fe2000001141f */
[----:B------:R-:W-:Y:S01]  /*0f60*/  IMAD.IADD R193, R194, 0x1, R206 ;  /* 0x00000001c2c17824 */ /* 0x000fe200078e02ce */
[----:B------:R-:W-:Y:S01]  /*0f70*/  STL [R1+0x98], R32 ;  /* 0x0000982001007387 */ /* 0x000fe20000100800 */
[----:B------:R-:W-:-:S02]  /*0f80*/  VIADD R26, R36, 0x50 ;  /* 0x00000050241a7836 */ /* 0x000fc40000000000 */
[----:B------:R-:W-:Y:S01]  /*0f90*/  VIADD R25, R36, 0x58 ;  /* 0x0000005824197836 */ /* 0x000fe20000000000 */
[----:B------:R-:W-:Y:S01]  /*0fa0*/  STL [R1+0x94], R31 ;  /* 0x0000941f01007387 */ /* 0x000fe20000100800 */
[----:B------:R-:W-:Y:S02]  /*0fb0*/  IMAD.IADD R9, R202, 0x1, -R9 ;  /* 0x00000001ca097824 */ /* 0x000fe400078e0a09 */
[----:B------:R-:W-:Y:S01]  /*0fc0*/  VIADD R24, R36, 0x60 ;  /* 0x0000006024187836 */ /* 0x000fe20000000000 */
[----:B------:R-:W-:Y:S01]  /*0fd0*/  STL [R1+0x90], R30 ;  /* 0x0000901e01007387 */ /* 0x000fe20000100800 */
[----:B------:R-:W-:Y:S01]  /*0fe0*/  IMAD.SHL.U32 R219, R4, 0x200, RZ ;  /* 0x0000020004db7824 */ /* 0x000fe200078e00ff */
[----:B------:R-:W-:Y:S01]  /*0ff0*/  SHF.R.U32.HI R4, RZ, 0x3, R204 ;  /* 0x00000003ff047819 */ /* 0x000fe200000116cc */
[----:B------:R-:W-:Y:S01]  /*1000*/  VIADD R21, R36, 0x68 ;  /* 0x0000006824157836 */ /* 0x000fe20000000000 */
[----:B------:R-:W-:Y:S01]  /*1010*/  STL [R1+0x8c], R29 ;  /* 0x00008c1d01007387 */ /* 0x000fe20000100800 */
[----:B------:R-:W-:Y:S01]  /*1020*/  IMAD.IADD R192, R194, 0x1, R205 ;  /* 0x00000001c2c07824 */ /* 0x000fe200078e02cd */
[----:B------:R-:W-:Y:S01]  /*1030*/  SHF.R.S32.HI R4, RZ, 0x1f, R193 ;  /* 0x0000001fff047819 */ /* 0x000fe200000114c1 */
[C---:B------:R-:W-:Y:S01]  /*1040*/  VIADD R20, R36.reuse, 0x70 ;  /* 0x0000007024147836 */ /* 0x040fe20000000000 */
[----:B------:R-:W-:Y:S01]  /*1050*/  STL [R1+0x88], R28 ;  /* 0x0000881c01007387 */ /* 0x000fe20000100800 */
[C---:B------:R-:W-:Y:S01]  /*1060*/  VIADD R15, R36.reuse, 0x78 ;  /* 0x00000078240f7836 */ /* 0x040fe20000000000 */
[----:B-1----:R-:W-:Y:S01]  /*1070*/  SHF.R.S32.HI R3, RZ, 0x1f, R192 ;  /* 0x0000001fff037819 */ /* 0x002fe200000114c0 */
[----:B------:R-:W-:Y:S01]  /*1080*/  IMAD.SHL.U32 R9, R9, 0x40, RZ ;  /* 0x0000004009097824 */ /* 0x000fe200078e00ff */
[----:B------:R-:W-:Y:S01]  /*1090*/  STL [R1+0x84], R27 ;  /* 0x0000841b01007387 */ /* 0x000fe20000100800 */
[----:B------:R-:W-:Y:S01]  /*10a0*/  VIADD R13, R36, 0x80 ;  /* 0x00000080240d7836 */ /* 0x000fe20000000000 */
[----:B------:R-:W-:Y:S01]  /*10b0*/  LEA.HI R4, R4, R193, RZ, 0x3 ;  /* 0x000000c104047211 */ /* 0x000fe200078f18ff */
[C---:B------:R-:W-:Y:S01]  /*10c0*/  VIADD R12, R36.reuse, 0x88 ;  /* 0x00000088240c7836 */ /* 0x040fe20000000000 */
[----:B------:R-:W-:Y:S01]  /*10d0*/  STL [R1+0x80], R26 ;  /* 0x0000801a01007387 */ /* 0x000fe20000100800 */
[C---:B------:R-:W-:Y:S01]  /*10e0*/  VIADD R10, R36.reuse, 0x90 ;  /* 0x00000090240a7836 */ /* 0x040fe20000000000 */
[----:B------:R-:W-:Y:S01]  /*10f0*/  LOP3.LUT R217, R9, 0x1c0, RZ, 0xc0, !PT ;  /* 0x000001c009d97812 */ /* 0x000fe200078ec0ff */
[C---:B------:R-:W-:Y:S01]  /*1100*/  VIADD R8, R36.reuse, 0x98 ;  /* 0x0000009824087836 */ /* 0x040fe20000000000 */
[----:B------:R-:W-:Y:S01]  /*1110*/  STL [R1+0x7c], R25 ;  /* 0x00007c1901007387 */ /* 0x000fe20000100800 */
[C---:B------:R-:W-:Y:S01]  /*1120*/  VIADD R7, R36.reuse, 0xa0 ;  /* 0x000000a024077836 */ /* 0x040fe20000000000 */
[----:B------:R-:W-:Y:S01]  /*1130*/  SHF.R.S32.HI R9, RZ, 0x1f, R35 ;  /* 0x0000001fff097819 */ /* 0x000fe20000011423 */
[----:B------:R-:W-:Y:S01]  /*1140*/  VIADD R6, R36, 0xa8 ;  /* 0x000000a824067836 */ /* 0x000fe20000000000 */
[----:B------:R-:W-:Y:S01]  /*1150*/  STL [R1+0x78], R24 ;  /* 0x0000781801007387 */ /* 0x000fe20000100800 */
[----:B------:R-:W-:Y:S01]  /*1160*/  IMAD.IADD R0, R5, 0x1, -R0 ;  /* 0x0000000105007824 */ /* 0x000fe200078e0a00 */
[----:B------:R-:W-:Y:S01]  /*1170*/  LEA.HI R3, R3, R192, RZ, 0x3 ;  /* 0x000000c003037211 */ /* 0x000fe200078f18ff */
[----:B------:R-:W-:Y:S01]  /*1180*/  VIADD R208, R194, 0x10 ;  /* 0x00000010c2d07836 */ /* 0x000fe20000000000 */
[----:B------:R-:W-:Y:S01]  /*1190*/  STL [R1+0x74], R21 ;  /* 0x0000741501007387 */ /* 0x000fe20000100800 */
[----:B------:R-:W-:Y:S01]  /*11a0*/  SHF.R.S32.HI R197, RZ, 0x3, R4 ;  /* 0x00000003ffc57819 */ /* 0x000fe20000011404 */
[----:B------:R-:W-:Y:S01]  /*11b0*/  IMAD R0, R0, 0x8, R14 ;  /* 0x0000000800007824 */ /* 0x000fe200078e020e */
[----:B------:R-:W-:Y:S01]  /*11c0*/  SHF.R.S32.HI R4, RZ, 0x1f, R34 ;  /* 0x0000001fff047819 */ /* 0x000fe20000011422 */
[----:B------:R-:W-:Y:S01]  /*11d0*/  STL [R1+0x70], R20 ;  /* 0x0000701401007387 */ /* 0x000fe20000100800 */
[----:B------:R-:W-:Y:S01]  /*11e0*/  SHF.R.S32.HI R198, RZ, 0x3, R3 ;  /* 0x00000003ffc67819 */ /* 0x000fe20000011403 */
[----:B------:R-:W-:Y:S01]  /*11f0*/  VIADD R3, R36, 0xb8 ;  /* 0x000000b824037836 */ /* 0x000fe20000000000 */
[----:B------:R-:W-:Y:S01]  /*1200*/  SHF.R.U32.HI R218, RZ, 0x3, R217 ;  /* 0x00000003ffda7819 */ /* 0x000fe200000116d9 */
[----:B------:R-:W-:Y:S01]  /*1210*/  STL [R1+0x6c], R15 ;  /* 0x00006c0f01007387 */ /* 0x000fe20000100800 */
[----:B------:R-:W-:-:S03]  /*1220*/  VIADD R209, R194, 0x50 ;  /* 0x00000050c2d17836 */ /* 0x000fc60000000000 */
[----:B------:R-:W-:Y:S04]  /*1230*/  STL [R1+0x68], R13 ;  /* 0x0000680d01007387 */ /* 0x000fe80000100800 */
[----:B------:R-:W-:Y:S04]  /*1240*/  STL [R1+0x64], R12 ;  /* 0x0000640c01007387 */ /* 0x000fe80000100800 */
[----:B------:R-:W-:Y:S04]  /*1250*/  STL [R1+0x60], R10 ;  /* 0x0000600a01007387 */ /* 0x000fe80000100800 */
[----:B------:R-:W-:Y:S04]  /*1260*/  STL [R1+0x5c], R8 ;  /* 0x00005c0801007387 */ /* 0x000fe80000100800 */
[----:B------:R0:W-:Y:S04]  /*1270*/  STL [R1+0x58], R7 ;  /* 0x0000580701007387 */ /* 0x0001e80000100800 */
[----:B------:R1:W-:Y:S04]  /*1280*/  STL [R1+0x54], R6 ;  /* 0x0000540601007387 */ /* 0x0003e80000100800 */
[----:B------:R3:W-:Y:S01]  /*1290*/  STL [R1+0x108], R9 ;  /* 0x0001080901007387 */ /* 0x0007e20000100800 */
[----:B0-----:R-:W-:-:S02]  /*12a0*/  SHF.R.S32.HI R7, RZ, 0x1f, R7 ;  /* 0x0000001fff077819 */ /* 0x001fc40000011407 */
[----:B-1----:R-:W-:Y:S02]  /*12b0*/  SHF.R.S32.HI R6, RZ, 0x1f, R6 ;  /* 0x0000001fff067819 */ /* 0x002fe40000011406 */
[----:B---3--:R-:W-:Y:S02]  /*12c0*/  SHF.R.S32.HI R9, RZ, 0x1f, R33 ;  /* 0x0000001fff097819 */ /* 0x008fe40000011421 */
[----:B--2---:R-:W-:Y:S01]  /*12d0*/  LOP3.LUT R214, R16, 0x1, RZ, 0xfc, !PT ;  /* 0x0000000110d67812 */ /* 0x004fe200078efcff */
[----:B------:R-:W-:Y:S02]  /*12e0*/  IMAD.SHL.U32 R16, R5, 0x8, RZ ;  /* 0x0000000805107824 */ /* 0x000fe400078e00ff */
[----:B------:R-:W-:Y:S02]  /*12f0*/  VIADD R5, R36, 0xb0 ;  /* 0x000000b024057836 */ /* 0x000fe40000000000 */
[C---:B------:R-:W-:Y:S01]  /*1300*/  VIADD R22, R16.reuse, 0x60 ;  /* 0x0000006010167836 */ /* 0x040fe20000000000 */
[----:B------:R-:W-:Y:S01]  /*1310*/  SHF.R.S32.HI R17, RZ, 0x1f, R16 ;  /* 0x0000001fff117819 */ /* 0x000fe20000011410 */
[C---:B------:R-:W-:Y:S01]  /*1320*/  VIADD R19, R16.reuse, 0x80 ;  /* 0x0000008010137836 */ /* 0x040fe20000000000 */
[----:B------:R-:W-:Y:S01]  /*1330*/  STL [R1+0x50], R5 ;  /* 0x0000500501007387 */ /* 0x000fe20000100800 */
[----:B------:R-:W-:Y:S01]  /*1340*/  VIADD R23, R16, 0xa0 ;  /* 0x000000a010177836 */ /* 0x000fe20000000000 */
[----:B------:R-:W-:-:S02]  /*1350*/  SHF.R.S32.HI R201, RZ, 0x1f, R22 ;  /* 0x0000001fffc97819 */ /* 0x000fc40000011416 */
[----:B------:R0:W-:Y:S01]  /*1360*/  STL [R1+0x104], R4 ;  /* 0x0001040401007387 */ /* 0x0001e20000100800 */
[----:B------:R-:W-:Y:S02]  /*1370*/  SHF.R.S32.HI R200, RZ, 0x1f, R19 ;  /* 0x0000001fffc87819 */ /* 0x000fe40000011413 */
[----:B------:R-:W-:Y:S01]  /*1380*/  SHF.R.S32.HI R199, RZ, 0x1f, R23 ;  /* 0x0000001fffc77819 */ /* 0x000fe20000011417 */
[----:B------:R1:W-:Y:S04]  /*1390*/  STL [R1+0x4c], R3 ;  /* 0x00004c0301007387 */ /* 0x0003e80000100800 */
[----:B------:R2:W-:Y:S01]  /*13a0*/  STL [R1+0x100], R9 ;  /* 0x0001000901007387 */ /* 0x0005e20000100800 */
[----:B0-----:R-:W-:Y:S02]  /*13b0*/  SHF.R.S32.HI R4, RZ, 0x1f, R32 ;  /* 0x0000001fff047819 */ /* 0x001fe40000011420 */
[----:B-1----:R-:W-:-:S03]  /*13c0*/  SHF.R.S32.HI R3, RZ, 0x1f, R3 ;  /* 0x0000001fff037819 */ /* 0x002fc60000011403 */
[----:B------:R0:W-:Y:S01]  /*13d0*/  STL [R1+0xfc], R4 ;  /* 0x0000fc0401007387 */ /* 0x0001e20000100800 */
[----:B--2---:R-:W-:-:S03]  /*13e0*/  SHF.R.S32.HI R9, RZ, 0x1f, R30 ;  /* 0x0000001fff097819 */ /* 0x004fc6000001141e */
        /* <DEDUP_REMOVED lines=24> */
[----:B------:R-:W-:Y:S04]  /*1570*/  STL [R1+0xc8], R11 ;  /* 0x0000c80b01007387 */ /* 0x000fe80000100800 */
[----:B------:R-:W-:Y:S01]  /*1580*/  STL [R1+0xc4], R9 ;  /* 0x0000c40901007387 */ /* 0x000fe20000100800 */
[----:B0-----:R-:W-:-:S05]  /*1590*/  SHF.R.S32.HI R4, RZ, 0x1f, R8 ;  /* 0x0000001fff047819 */ /* 0x001fca0000011408 */
[----:B------:R0:W-:Y:S04]  /*15a0*/  STL [R1+0xc0], R4 ;  /* 0x0000c00401007387 */ /* 0x0001e80000100800 */
[----:B------:R1:W-:Y:S04]  /*15b0*/  STL [R1+0xbc], R7 ;  /* 0x0000bc0701007387 */ /* 0x0003e80000100800 */
[----:B------:R1:W-:Y:S01]  /*15c0*/  STL [R1+0xb8], R6 ;  /* 0x0000b80601007387 */ /* 0x0003e20000100800 */
[----:B0-----:R-:W-:-:S05]  /*15d0*/  SHF.R.S32.HI R4, RZ, 0x1f, R5 ;  /* 0x0000001fff047819 */ /* 0x001fca0000011405 */
[----:B------:R1:W-:Y:S04]  /*15e0*/  STL [R1+0xb4], R4 ;  /* 0x0000b40401007387 */ /* 0x0003e80000100800 */
[----:B------:R1:W-:Y:S04]  /*15f0*/  STL [R1+0x110], R0 ;  /* 0x0001100001007387 */ /* 0x0003e80000100800 */
[----:B------:R1:W-:Y:S02]  /*1600*/  STL [R1+0xb0], R3 ;  /* 0x0000b00301007387 */ /* 0x0003e40000100800 */
.L_x_668:
[----:B0-----:R-:W0:Y:S01]  /*1610*/  LDC.64 R226, c[0x0][0xc88] ;  /* 0x00032200ffe27b82 */ /* 0x001e220000000a00 */
[----:B------:R-:W-:Y:S01]  /*1620*/  ULDC.64 UR4, c[0x0][0xa28] ;  /* 0x00028a0000047ab9 */ /* 0x000fe20000000a00 */
[----:B------:R-:W-:Y:S01]  /*1630*/  ULDC.64 UR8, c[0x0][0xa18] ;  /* 0x0002860000087ab9 */ /* 0x000fe20000000a00 */
[----:B------:R-:W-:Y:S01]  /*1640*/  ULDC.64 UR6, c[0x0][0xa08] ;  /* 0x0002820000067ab9 */ /* 0x000fe20000000a00 */
[----:B0-----:R-:W-:-:S06]  /*1650*/  IMAD.WIDE R226, R139, 0x4, R226 ;  /* 0x000000048be27825 */ /* 0x001fcc00078e02e2 */
[----:B------:R-:W1:Y:S01]  /*1660*/  LDG.E R226, desc[UR48][R226.64] ;  /* 0x00000030e2e27981 */ /* 0x000e62000c1e1900 */
[----:B------:R-:W-:Y:S01]  /*1670*/  ISETP.NE.U32.AND P2, PT, RZ, UR4, PT ;  /* 0x00000004ff007c0c */ /* 0x000fe2000bf45070 */
[----:B------:R-:W-:Y:S01]  /*1680*/  IMAD.MOV.U32 R26, RZ, RZ, RZ ;  /* 0x000000ffff1a7224 */ /* 0x000fe200078e00ff */
[----:B------:R-:W-:Y:S02]  /*1690*/  ISETP.NE.U32.AND P1, PT, RZ, UR8, PT ;  /* 0x00000008ff007c0c */ /* 0x000fe4000bf25070 */
[----:B------:R-:W-:Y:S02]  /*16a0*/  ISETP.NE.AND.EX P2, PT, RZ, UR5, PT, P2 ;  /* 0x00000005ff007c0c */ /* 0x000fe4000bf45320 */
[----:B------:R-:W-:Y:S02]  /*16b0*/  ISETP.NE.AND.EX P1, PT, RZ, UR9, PT, P1 ;  /* 0x00000009ff007c0c */ /* 0x000fe4000bf25310 */
[----:B------:R-:W-:Y:S02]  /*16c0*/  ISETP.NE.U32.AND P0, PT, RZ, UR6, PT ;  /* 0x00000006ff007c0c */ /* 0x000fe4000bf05070 */
[----:B------:R-:W-:-:S02]  /*16d0*/  MOV R10, RZ ;  /* 0x000000ff000a7202 */ /* 0x000fc40000000f00 */
[----:B------:R-:W-:Y:S02]  /*16e0*/  ISETP.NE.AND.EX P0, PT, RZ, UR7, PT, P0 ;  /* 0x00000007ff007c0c */ /* 0x000fe4000bf05300 */
[----:B-1----:R-:W-:Y:S01]  /*16f0*/  SHF.R.S32.HI R0, RZ, 0x1f, R226 ;  /* 0x0000001fff007819 */ /* 0x002fe200000114e2 */
[C---:B------:R-:W-:Y:S02]  /*1700*/  IMAD.SHL.U32 R227, R226.reuse, 0x4, RZ ;  /* 0x00000004e2e37824 */ /* 0x040fe400078e00ff */
[C---:B---3--:R-:W-:Y:S02]  /*1710*/  @P2 LEA R6, P3, R226.reuse, UR4, 0x2 ;  /* 0x00000004e2062c11 */ /* 0x048fe4000f8610ff */
[C-C-:B------:R-:W-:Y:S01]  /*1720*/  SHF.L.U64.HI R228, R226.reuse, 0x2, R0.reuse ;  /* 0x00000002e2e47819 */ /* 0x140fe20000010200 */
[----:B------:R0:W-:Y:S01]  /*1730*/  STL [R1+0xa8], R0 ;  /* 0x0000a80001007387 */ /* 0x0001e20000100800 */
[----:B--2---:R-:W-:Y:S01]  /*1740*/  @P2 LEA.HI.X R7, R226, UR5, R0, 0x2, P3 ;  /* 0x00000005e2072c11 */ /* 0x004fe200098f1400 */
[----:B------:R-:W-:Y:S01]  /*1750*/  ULDC UR4, c[0x0][0x288] ;  /* 0x0000a20000047ab9 */ /* 0x000fe20000000800 */
[----:B------:R-:W-:-:S03]  /*1760*/  IADD3 R4, P4, R227, UR6, RZ ;  /* 0x00000006e3047c10 */ /* 0x000fc6000ff9e0ff */
[----:B-----5:R1:W5:Y:S01]  /*1770*/  @P2 LDG.E R10, desc[UR48][R6.64] ;  /* 0x00000030060a2981 */ /* 0x020362000c1e1900 */
[----:B------:R-:W-:Y:S01]  /*1780*/  @P1 IADD3 R8, P2, R227, UR8, RZ ;  /* 0x00000008e3081c10 */ /* 0x000fe2000ff5e0ff */
[----:B------:R-:W-:Y:S01]  /*1790*/  IMAD.U32 R139, RZ, RZ, UR4 ;  /* 0x00000004ff8b7e24 */ /* 0x000fe2000f8e00ff */
[C---:B----4-:R-:W-:Y:S01]  /*17a0*/  IADD3.X R5, R228.reuse, UR7, RZ, P4, !PT ;  /* 0x00000007e4057c10 */ /* 0x050fe2000a7fe4ff */
[----:B------:R1:W-:Y:S01]  /*17b0*/  STL [R1+0x40], R137 ;  /* 0x0000408901007387 */ /* 0x0003e20000100800 */
[----:B------:R-:W-:Y:S01]  /*17c0*/  @P1 IADD3.X R9, R228, UR9, RZ, P2, !PT ;  /* 0x00000009e4091c10 */ /* 0x000fe200097fe4ff */
[----:B------:R-:W-:Y:S01]  /*17d0*/  ULDC.64 UR4, c[0x0][0x418] ;  /* 0x0001060000047ab9 */ /* 0x000fe20000000a00 */
[----:B------:R-:W-:Y:S01]  /*17e0*/  ULDC.64 UR8, c[0x0][0xa20] ;  /* 0x0002880000087ab9 */ /* 0x000fe20000000a00 */
[----:B------:R1:W5:Y:S04]  /*17f0*/  @P0 LDG.E R26, desc[UR48][R4.64] ;  /* 0x00000030041a0981 */ /* 0x000368000c1e1900 */
[----:B------:R1:W5:Y:S01]  /*1800*/  @P1 LDG.E R139, desc[UR48][R8.64] ;  /* 0x00000030088b1981 */ /* 0x000362000c1e1900 */
[----:B------:R-:W-:Y:S01]  /*1810*/  UISETP.NE.U32.AND UP0, UPT, UR4, URZ, UPT ;  /* 0x0000003f0400728c */ /* 0x000fe2000bf05070 */
[----:B------:R-:W-:-:S02]  /*1820*/  LOP3.LUT R3, R138, 0xff000000, RZ, 0xc0, !PT ;  /* 0xff0000008a037812 */ /* 0x000fc400078ec0ff */
[----:B------:R-:W-:Y:S01]  /*1830*/  ULDC UR4, c[0x0][0x424] ;  /* 0x0001090000047ab9 */ /* 0x000fe20000000800 */
[----:B------:R-:W-:Y:S01]  /*1840*/  UISETP.NE.AND.EX UP0, UPT, UR5, URZ, UPT, UP0 ;  /* 0x0000003f0500728c */ /* 0x000fe2000bf05300 */
[----:B------:R-:W-:Y:S02]  /*1850*/  ISETP.NE.U32.AND P2, PT, RZ, UR8, PT ;  /* 0x00000008ff007c0c */ /* 0x000fe4000bf45070 */
[----:B------:R-:W-:Y:S01]  /*1860*/  ULDC UR5, c[0x0][0x2f0] ;  /* 0x0000bc0000057ab9 */ /* 0x000fe20000000800 */
[----:B------:R-:W-:Y:S01]  /*1870*/  USEL UR4, UR4, 0x1, UP0 ;  /* 0x0000000104047887 */ /* 0x000fe20008000000 */
[----:B0-----:R-:W-:Y:S02]  /*1880*/  LOP3.LUT R0, R138, 0xff0000, RZ, 0xc0, !PT ;  /* 0x00ff00008a007812 */ /* 0x001fe400078ec0ff */
[----:B------:R-:W-:Y:S01]  /*1890*/  SHF.R.U32.HI R3, RZ, 0x8, R3 ;  /* 0x00000008ff037819 */ /* 0x000fe20000011603 */
[----:B------:R-:W-:Y:S01]  /*18a0*/  UIMAD UR4, UR4, UR5, URZ ;  /* 0x00000005040472a4 */ /* 0x000fe2000f8e023f */
[----:B------:R-:W-:-:S02]  /*18b0*/  ISETP.NE.AND.EX P2, PT, RZ, UR9, PT, P2 ;  /* 0x00000009ff007c0c */ /* 0x000fc4000bf45320 */
[----:B------:R-:W-:Y:S01]  /*18c0*/  ULDC UR5, c[0x0][0x348] ;  /* 0x0000d20000057ab9 */ /* 0x000fe20000000800 */
[----:B------:R-:W-:Y:S02]  /*18d0*/  LEA.HI R225, R0, R3, RZ, 0x10 ;  /* 0x0000000300e17211 */ /* 0x000fe400078f80ff */
[----:B------:R-:W-:Y:S01]  /*18e0*/  LOP3.LUT R196, R138, 0xffff, RZ, 0xc0, !PT ;  /* 0x0000ffff8ac47812 */ /* 0x000fe200078ec0ff */
[----:B-1----:R-:W-:Y:S07]  /*18f0*/  @P1 BRA `(.L_x_447) ;  /* 0x0000000000241947 */ /* 0x002fee0003800000 */
[----:B------:R-:W-:Y:S02]  /*1900*/  ULDC.64 UR6, c[0x0][0xa00] ;  /* 0x0002800000067ab9 */ /* 0x000fe40000000a00 */
[----:B------:R-:W-:-:S04]  /*1910*/  ISETP.NE.U32.AND P1, PT, RZ, UR6, PT ;  /* 0x00000006ff007c0c */ /* 0x000fc8000bf25070 */
[----:B------:R-:W-:-:S13]  /*1920*/  ISETP.NE.AND.EX P1, PT, RZ, UR7, PT, P1 ;  /* 0x00000007ff007c0c */ /* 0x000fda000bf25310 */
[----:B------:R-:W-:Y:S05]  /*1930*/  @!P1 BRA `(.L_x_447) ;  /* 0x0000000000149947 */ /* 0x000fea0003800000 */
[----:B------:R-:W0:Y:S02]  /*1940*/  LDC.64 R6, c[0x0][0xa00] ;  /* 0x00028000ff067b82 */ /* 0x000e240000000a00 */
[----:B0-----:R-:W-:-:S05]  /*1950*/  IMAD.WIDE R6, R226, 0x4, R6 ;  /* 0x00000004e2067825 */ /* 0x001fca00078e0206 */
[----:B-----5:R-:W2:Y:S04]  /*1960*/  LDG.E R139, desc[UR48][R6.64] ;  /* 0x00000030068b7981 */ /* 0x020ea8000c1e1900 */
[----:B------:R-:W2:Y:S02]  /*1970*/  LDG.E R0, desc[UR48][R6.64+0x4] ;  /* 0x0000043006007981 */ /* 0x000ea4000c1e1900 */
[----:B--2---:R-:W-:-:S07]  /*1980*/  IMAD.IADD R139, R0, 0x1, -R139 ;  /* 0x00000001008b7824 */ /* 0x004fce00078e0a8b */
.L_x_447:
[----:B------:R-:W-:Y:S02]  /*1990*/  IMAD.U32 R25, RZ, RZ, UR5 ;  /* 0x00000005ff197e24 */ /* 0x000fe4000f8e00ff */
[----:B------:R-:W-:Y:S01]  /*19a0*/  IMAD.U32 R27, RZ, RZ, UR4 ;  /* 0x00000004ff1b7e24 */ /* 0x000fe2000f8e00ff */
[----:B------:R-:W-:Y:S06]  /*19b0*/  @!P2 BRA `(.L_x_448) ;  /* 0x000000000010a947 */ /* 0x000fec0003800000 */
[----:B------:R-:W-:-:S04]  /*19c0*/  IADD3 R4, P0, R227, UR8, RZ ;  /* 0x00000008e3047c10 */ /* 0x000fc8000ff1e0ff */
[----:B------:R-:W-:-:S05]  /*19d0*/  IADD3.X R5, R228, UR9, RZ, P0, !PT ;  /* 0x00000009e4057c10 */ /* 0x000fca00087fe4ff */
[----:B------:R0:W5:Y:S01]  /*19e0*/  LDG.E R27, desc[UR48][R4.64] ;  /* 0x00000030041b7981 */ /* 0x000162000c1e1900 */
[----:B------:R-:W-:Y:S05]  /*19f0*/  BRA `(.L_x_449) ;  /* 0x0000000000107947 */ /* 0x000fea0003800000 */
.L_x_448:
[----:B------:R-:W-:Y:S05]  /*1a00*/  @!P0 BRA `(.L_x_449) ;  /* 0x00000000000c8947 */ /* 0x000fea0003800000 */
[----:B------:R-:W2:Y:S04]  /*1a10*/  LDG.E R0, desc[UR48][R4.64] ;  /* 0x0000003004007981 */ /* 0x000ea8000c1e1900 */
[----:B------:R-:W2:Y:S02]  /*1a20*/  LDG.E R27, desc[UR48][R4.64+0x4] ;  /* 0x00000430041b7981 */ /* 0x000ea4000c1e1900 */
[----:B--2---:R-:W-:-:S07]  /*1a30*/  IMAD.IADD R27, R27, 0x1, -R0 ;  /* 0x000000011b1b7824 */ /* 0x004fce00078e0a00 */
.L_x_449:
[----:B------:R-:W-:Y:S01]  /*1a40*/  ULDC.64 UR4, c[0x0][0xa10] ;  /* 0x0002840000047ab9 */ /* 0x000fe20000000a00 */
[----:B------:R-:W2:Y:S01]  /*1a50*/  LDL.LU R28, [R1] ;  /* 0x00000000011c7983 */ /* 0x000ea20000300800 */
[----:B------:R-:W-:-:S04]  /*1a60*/  ISETP.NE.U32.AND P0, PT, RZ, UR4, PT ;  /* 0x00000004ff007c0c */ /* 0x000fc8000bf05070 */
[----:B------:R-:W-:Y:S01]  /*1a70*/  ISETP.NE.AND.EX P0, PT, RZ, UR5, PT, P0 ;  /* 0x00000005ff007c0c */ /* 0x000fe2000bf05300 */
[----:B------:R-:W-:-:S12]  /*1a80*/  ULDC.64 UR4, c[0x0][0xa30] ;  /* 0x00028c0000047ab9 */ /* 0x000fd80000000a00 */
[----:B0-----:R-:W0:Y:S02]  /*1a90*/  @P0 LDC.64 R4, c[0x0][0xa10] ;  /* 0x00028400ff040b82 */ /* 0x001e240000000a00 */
[----:B0-----:R-:W-:-:S05]  /*1aa0*/  @P0 IMAD.WIDE R4, R226, 0x4, R4 ;  /* 0x00000004e2040825 */ /* 0x001fca00078e0204 */
[----:B------:R-:W3:Y:S04]  /*1ab0*/  @P0 LDG.E R0, desc[UR48][R4.64] ;  /* 0x0000003004000981 */ /* 0x000ee8000c1e1900 */
[----:B------:R-:W3:Y:S01]  /*1ac0*/  @P0 LDG.E R3, desc[UR48][R4.64+0x4] ;  /* 0x0000043004030981 */ /* 0x000ee2000c1e1900 */
[----:B------:R-:W-:Y:S01]  /*1ad0*/  ISETP.NE.U32.AND P1, PT, RZ, UR4, PT ;  /* 0x00000004ff007c0c */ /* 0x000fe2000bf25070 */
[----:B-----5:R-:W-:-:S03]  /*1ae0*/  IMAD.MOV.U32 R135, RZ, RZ, R27 ;  /* 0x000000ffff877224 */ /* 0x020fc600078e001b */
[----:B------:R-:W-:-:S13]  /*1af0*/  ISETP.NE.AND.EX P1, PT, RZ, UR5, PT, P1 ;  /* 0x00000005ff007c0c */ /* 0x000fda000bf25310 */
[----:B------:R-:W-:-:S04]  /*1b00*/  @P1 IADD3 R6, P2, R227, UR4, RZ ;  /* 0x00000004e3061c10 */ /* 0x000fc8000ff5e0ff */
[----:B------:R-:W-:-:S05]  /*1b10*/  @P1 IADD3.X R7, R228, UR5, RZ, P2, !PT ;  /* 0x00000005e4071c10 */ /* 0x000fca00097fe4ff */
[----:B------:R0:W5:Y:S01]  /*1b20*/  @P1 LDG.E R135, desc[UR48][R6.64] ;  /* 0x0000003006871981 */ /* 0x000162000c1e1900 */
[----:B------:R-:W-:Y:S01]  /*1b30*/  IMAD.IADD R10, R27, 0x1, -R10 ;  /* 0x000000011b0a7824 */ /* 0x000fe200078e0a0a */
[----:B------:R-:W-:Y:S01]  /*1b40*/  LOP3.LUT R12, R225, 0xff, RZ, 0xc0, !PT ;  /* 0x000000ffe10c7812 */ /* 0x000fe200078ec0ff */
[----:B------:R-:W-:Y:S01]  /*1b50*/  BSSY B0, `(.L_x_450) ;  /* 0x000002c000007945 */ /* 0x000fe20003800000 */
[----:B------:R-:W-:-:S03]  /*1b60*/  SHF.R.U32.HI R225, RZ, 0x10, R225 ;  /* 0x00000010ffe17819 */ /* 0x000fc600000116e1 */
[----:B------:R0:W-:Y:S01]  /*1b70*/  STL [R1+0x44], R12 ;  /* 0x0000440c01007387 */ /* 0x0001e20000100800 */
[----:B--2---:R-:W-:Y:S01]  /*1b80*/  LOP3.LUT R28, R28, 0xfffffff7, RZ, 0xc0, !PT ;  /* 0xfffffff71c1c7812 */ /* 0x004fe200078ec0ff */
[----:B---3--:R-:W-:-:S04]  /*1b90*/  @P0 IMAD.IADD R25, R3, 0x1, -R0 ;  /* 0x0000000103190824 */ /* 0x008fc800078e0a00 */
[----:B------:R-:W-:-:S04]  /*1ba0*/  IMAD.IADD R138, R10, 0x1, R25 ;  /* 0x000000010a8a7824 */ /* 0x000fc800078e0219 */
[C---:B------:R-:W-:Y:S01]  /*1bb0*/  VIADD R0, R138.reuse, 0x5f ;  /* 0x0000005f8a007836 */ /* 0x040fe20000000000 */
[----:B------:R-:W-:-:S03]  /*1bc0*/  ISETP.GE.AND P3, PT, R138, 0x1, PT ;  /* 0x000000018a00780c */ /* 0x000fc60003f66270 */
[----:B------:R-:W-:-:S05]  /*1bd0*/  IMAD.HI R0, R0, 0x2aaaaaab, RZ ;  /* 0x2aaaaaab00007827 */ /* 0x000fca00078e02ff */
[----:B------:R-:W-:-:S04]  /*1be0*/  SHF.R.U32.HI R3, RZ, 0x1f, R0 ;  /* 0x0000001fff037819 */ /* 0x000fc80000011600 */
[----:B------:R-:W-:Y:S01]  /*1bf0*/  LEA.HI.SX32 R136, R0, R3, 0x1c ;  /* 0x0000000300887211 */ /* 0x000fe200078fe2ff */
[----:B------:R-:W-:Y:S01]  /*1c00*/  IMAD.MOV.U32 R3, RZ, RZ, RZ ;  /* 0x000000ffff037224 */ /* 0x000fe200078e00ff */
[----:B------:R-:W-:-:S05]  /*1c10*/  @P3 LOP3.LUT R28, R28, 0x8, RZ, 0xfc, !PT ;  /* 0x000000081c1c3812 */ /* 0x000fca00078efcff */
[----:B------:R0:W-:Y:S01]  /*1c20*/  STL [R1], R28 ;  /* 0x0000001c01007387 */ /* 0x0001e20000100800 */
[----:B------:R-:W-:Y:S05]  /*1c30*/  @!P3 BRA `(.L_x_451) ;  /* 0x000000000074b947 */ /* 0x000fea0003800000 */
[----:B------:R-:W-:Y:S01]  /*1c40*/  ISETP.NE.AND P0, PT, R225, RZ, PT ;  /* 0x000000ffe100720c */ /* 0x000fe20003f05270 */
[----:B------:R-:W-:-:S03]  /*1c50*/  ULDC UR4, c[0x0][0x9f0] ;  /* 0x00027c0000047ab9 */ /* 0x000fc60000000800 */
[----:B------:R-:W-:-:S04]  /*1c60*/  SEL R9, R225, UR4, P0 ;  /* 0x00000004e1097c07 */ /* 0x000fc80008000000 */
[-C--:B0-----:R-:W-:Y:S02]  /*1c70*/  IABS R6, R9.reuse ;  /* 0x0000000900067213 */ /* 0x081fe40000000000 */
[----:B------:R-:W-:Y:S02]  /*1c80*/  IADD3 R0, R136, -0x1, R9 ;  /* 0xffffffff88007810 */ /* 0x000fe40007ffe009 */
[----:B------:R-:W0:Y:S01]  /*1c90*/  I2F.RP R3, R6 ;  /* 0x0000000600037306 */ /* 0x000e220000209400 */
[-C--:B------:R-:W-:Y:S02]  /*1ca0*/  IABS R11, R9.reuse ;  /* 0x00000009000b7213 */ /* 0x080fe40000000000 */
[----:B------:R-:W-:Y:S02]  /*1cb0*/  IABS R8, R0 ;  /* 0x0000000000087213 */ /* 0x000fe40000000000 */
[----:B------:R-:W-:-:S04]  /*1cc0*/  LOP3.LUT R0, R0, R9, RZ, 0x3c, !PT ;  /* 0x0000000900007212 */ /* 0x000fc800078e3cff */
[----:B------:R-:W-:Y:S01]  /*1cd0*/  ISETP.GE.AND P2, PT, R0, RZ, PT ;  /* 0x000000ff0000720c */ /* 0x000fe20003f46270 */
[----:B0-----:R-:W0:Y:S02]  /*1ce0*/  MUFU.RCP R3, R3 ;  /* 0x0000000300037308 */ /* 0x001e240000001000 */
[----:B0-----:R-:W-:Y:S02]  /*1cf0*/  VIADD R4, R3, 0xffffffe ;  /* 0x0ffffffe03047836 */ /* 0x001fe40000000000 */
[----:B------:R-:W-:-:S04]  /*1d00*/  IMAD.MOV R3, RZ, RZ, -R11 ;  /* 0x000000ffff037224 */ /* 0x000fc800078e0a0b */
[----:B------:R0:W1:Y:S02]  /*1d10*/  F2I.FTZ.U32.TRUNC.NTZ R5, R4 ;  /* 0x0000000400057305 */ /* 0x000064000021f000 */
[----:B0-----:R-:W-:Y:S02]  /*1d20*/  IMAD.MOV.U32 R4, RZ, RZ, RZ ;  /* 0x000000ffff047224 */ /* 0x001fe400078e00ff */
[----:B-1----:R-:W-:-:S04]  /*1d30*/  IMAD.MOV R7, RZ, RZ, -R5 ;  /* 0x000000ffff077224 */ /* 0x002fc800078e0a05 */
[----:B------:R-:W-:-:S04]  /*1d40*/  IMAD R7, R7, R6, RZ ;  /* 0x0000000607077224 */ /* 0x000fc800078e02ff */
[----:B------:R-:W-:-:S06]  /*1d50*/  IMAD.HI.U32 R5, R5, R7, R4 ;  /* 0x0000000705057227 */ /* 0x000fcc00078e0004 */
[----:B------:R-:W-:-:S04]  /*1d60*/  IMAD.HI.U32 R5, R5, R8, RZ ;  /* 0x0000000805057227 */ /* 0x000fc800078e00ff */
[----:B------:R-:W-:-:S05]  /*1d70*/  IMAD R3, R5, R3, R8 ;  /* 0x0000000305037224 */ /* 0x000fca00078e0208 */
[----:B------:R-:W-:-:S13]  /*1d80*/  ISETP.GT.U32.AND P1, PT, R6, R3, PT ;  /* 0x000000030600720c */ /* 0x000fda0003f24070 */
[-C--:B------:R-:W-:Y:S01]  /*1d90*/  @!P1 IADD3 R3, R3, -R6.reuse, RZ ;  /* 0x8000000603039210 */ /* 0x080fe20007ffe0ff */
[----:B------:R-:W-:Y:S01]  /*1da0*/  @!P1 VIADD R5, R5, 0x1 ;  /* 0x0000000105059836 */ /* 0x000fe20000000000 */
[----:B------:R-:W-:Y:S02]  /*1db0*/  ISETP.NE.AND P1, PT, R9, RZ, PT ;  /* 0x000000ff0900720c */ /* 0x000fe40003f25270 */
[----:B------:R-:W-:-:S13]  /*1dc0*/  ISETP.GE.U32.AND P0, PT, R3, R6, PT ;  /* 0x000000060300720c */ /* 0x000fda0003f06070 */
[----:B------:R-:W-:-:S04]  /*1dd0*/  @P0 VIADD R5, R5, 0x1 ;  /* 0x0000000105050836 */ /* 0x000fc80000000000 */
[----:B------:R-:W-:-:S04]  /*1de0*/  IMAD.MOV.U32 R3, RZ, RZ, R5 ;  /* 0x000000ffff037224 */ /* 0x000fc800078e0005 */
[----:B------:R-:W-:Y:S01]  /*1df0*/  @!P2 IMAD.MOV R3, RZ, RZ, -R3 ;  /* 0x000000ffff03a224 */ /* 0x000fe200078e0a03 */
[----:B------:R-:W-:-:S07]  /*1e00*/  @!P1 LOP3.LUT R3, RZ, R9, RZ, 0x33, !PT ;  /* 0x00000009ff039212 */ /* 0x000fce00078e33ff */
.L_x_451:
[----:B------:R-:W-:Y:S05]  /*1e10*/  BSYNC B0 ;  /* 0x0000000000007941 */ /* 0x000fea0003800000 */
.L_x_450:
[----:B------:R-:W-:Y:S01]  /*1e20*/  IMAD R0, R12, R3, RZ ;  /* 0x000000030c007224 */ /* 0x000fe200078e02ff */
[----:B------:R-:W-:-:S04]  /*1e30*/  PLOP3.LUT P2, PT, PT, PT, PT, 0x80, 0x0 ;  /* 0x000000000000781c */ /* 0x000fc80003f4f070 */
[C---:B------:R-:W-:Y:S01]  /*1e40*/  VIADDMNMX R3, R0.reuse, R3, R136, PT ;  /* 0x0000000300037246 */ /* 0x040fe20003800188 */
[----:B------:R-:W-:-:S04]  /*1e50*/  IMAD R0, R0, 0x60, -R10 ;  /* 0x0000006000007824 */ /* 0x000fc800078e0a0a */
[----:B------:R-:W-:Y:S01]  /*1e60*/  IMAD R4, R3, 0x60, -R10 ;  /* 0x0000006003047824 */ /* 0x000fe200078e0a0a */
[----:B------:R-:W-:-:S04]  /*1e70*/  VIMNMX R0, RZ, R0, !PT ;  /* 0x00000000ff007248 */ /* 0x000fc80007fe0100 */
[----:B------:R-:W-:Y:S01]  /*1e80*/  VIMNMX R3, R4, R25, PT ;  /* 0x0000001904037248 */ /* 0x000fe20003fe0100 */
[----:B------:R-:W-:-:S03]  /*1e90*/  IMAD.WIDE.U32 R120, R0, -0x55555555, RZ ;  /* 0xaaaaaaab00787825 */ /* 0x000fc600078e00ff */
[----:B------:R-:W-:Y:S02]  /*1ea0*/  ISETP.GT.AND P0, PT, R3, R0, PT ;  /* 0x000000000300720c */ /* 0x000fe40003f04270 */
[----:B------:R-:W-:-:S05]  /*1eb0*/  SHF.R.U32.HI R120, RZ, 0x6, R121 ;  /* 0x00000006ff787819 */ /* 0x000fca0000011679 */
[----:B------:R-:W-:-:S06]  /*1ec0*/  IMAD.MOV.U32 R24, RZ, RZ, R120 ;  /* 0x000000ffff187224 */ /* 0x000fcc00078e0078 */
[----:B------:R-:W-:-:S04]  /*1ed0*/  @P0 VIADD R0, R3, 0x5f ;  /* 0x0000005f03000836 */ /* 0x000fc80000000000 */
[----:B------:R-:W-:-:S05]  /*1ee0*/  @P0 IMAD.HI R0, R0, 0x2aaaaaab, RZ ;  /* 0x2aaaaaab00000827 */ /* 0x000fca00078e02ff */
[----:B------:R-:W-:-:S04]  /*1ef0*/  @P0 SHF.R.U32.HI R3, RZ, 0x1f, R0 ;  /* 0x0000001fff030819 */ /* 0x000fc80000011600 */
[----:B------:R-:W-:-:S04]  /*1f00*/  @P0 LEA.HI.SX32 R24, R0, R3, 0x1c ;  /* 0x0000000300180211 */ /* 0x000fc800078fe2ff */
[----:B------:R-:W-:-:S13]  /*1f10*/  ISETP.GT.AND P0, PT, R24, R120, PT ;  /* 0x000000781800720c */ /* 0x000fda0003f04270 */
[----:B------:R-:W-:Y:S05]  /*1f20*/  @!P0 BRA `(.L_x_452) ;  /* 0x0000009400508947 */ /* 0x000fea0003800000 */
[----:B------:R-:W-:Y:S01]  /*1f30*/  VIADD R0, R2, 0x1e400 ;  /* 0x0001e40002007836 */ /* 0x000fe20000000000 */
[----:B------:R-:W-:Y:S04]  /*1f40*/  BSSY B6, `(.L_x_453) ;  /* 0x0000013000067945 */ /* 0x000fe80003800000 */
[----:B------:R-:W-:-:S13]  /*1f50*/  LOP3.LUT P0, RZ, R0, 0x3ff, RZ, 0xc0, !PT ;  /* 0x000003ff00ff7812 */ /* 0x000fda000780c0ff */
[----:B------:R-:W-:Y:S05]  /*1f60*/  @!P0 BRA `(.L_x_454) ;  /* 0x0000000000408947 */ /* 0x000fea0003800000 */
[----:B------:R-:W-:Y:S01]  /*1f70*/  MOV R14, 0x0 ;  /* 0x00000000000e7802 */ /* 0x000fe20000000f00 */
[----:B------:R-:W-:Y:S01]  /*1f80*/  ULDC.64 UR4, c[0x4][0x88] ;  /* 0x0100220000047ab9 */ /* 0x000fe20000000a00 */
[----:B------:R-:W-:Y:S01]  /*1f90*/  ULDC.64 UR6, c[0x4][0x18] ;  /* 0x0100060000067ab9 */ /* 0x000fe20000000a00 */
[----:B------:R-:W-:Y:S02]  /*1fa0*/  IMAD.U32 R4, RZ, RZ, UR4 ;  /* 0x00000004ff047e24 */ /* 0x000fe4000f8e00ff */
[----:B------:R-:W-:Y:S01]  /*1fb0*/  IMAD.U32 R5, RZ, RZ, UR5 ;  /* 0x00000005ff057e24 */ /* 0x000fe2000f8e00ff */
[----:B------:R-:W1:Y:S01]  /*1fc0*/  LDC.64 R14, c[0x4][R14] ;  /* 0x010000000e0e7b82 */ /* 0x000e620000000a00 */
[----:B------:R-:W-:Y:S01]  /*1fd0*/  ULDC.64 UR4, c[0x4][0x90] ;  /* 0x0100240000047ab9 */ /* 0x000fe20000000a00 */
[----:B------:R-:W-:Y:S02]  /*1fe0*/  IMAD.U32 R10, RZ, RZ, UR6 ;  /* 0x00000006ff0a7e24 */ /* 0x000fe4000f8e00ff */
[----:B0-----:R-:W-:-:S02]  /*1ff0*/  IMAD.U32 R6, RZ, RZ, UR4 ;  /* 0x00000004ff067e24 */ /* 0x001fc4000f8e00ff */
[----:B------:R-:W-:Y:S02]  /*2000*/  IMAD.U32 R7, RZ, RZ, UR5 ;  /* 0x00000005ff077e24 */ /* 0x000fe4000f8e00ff */
[----:B------:R-:W-:Y:S02]  /*2010*/  IMAD.U32 R11, RZ, RZ, UR7 ;  /* 0x00000007ff0b7e24 */ /* 0x000fe4000f8e00ff */
[----:B------:R-:W-:Y:S02]  /*2020*/  IMAD.MOV.U32 R8, RZ, RZ, 0x70 ;  /* 0x00000070ff087424 */ /* 0x000fe400078e00ff */
[----:B------:R-:W-:Y:S02]  /*2030*/  IMAD.MOV.U32 R12, RZ, RZ, 0x1 ;  /* 0x00000001ff0c7424 */ /* 0x000fe400078e00ff */
[----:B------:R-:W-:-:S07]  /*2040*/  IMAD.MOV.U32 R13, RZ, RZ, RZ ;  /* 0x000000ffff0d7224 */ /* 0x000fce00078e00ff */
[----:B------:R-:W-:-:S07]  /*2050*/  LEPC R20, `(.L_x_454) ;  /* 0x000000001014794e */ /* 0x000fce0000000000 */
[----:B-1---5:R-:W-:Y:S05]  /*2060*/  CALL.ABS.NOINC R14 ;  /* 0x000000000e007343 */ /* 0x022fea0003c00000 */
.L_x_454:
[----:B------:R-:W-:Y:S05]  /*2070*/  BSYNC B6 ;  /* 0x0000000000067941 */ /* 0x000fea0003800000 */
.L_x_453:
[----:B------:R-:W-:Y:S01]  /*2080*/  IADD3 R113, R2, 0x400, RZ ;  /* 0x0000040002717810 */ /* 0x000fe20007ffe0ff */
[----:B------:R-:W-:Y:S03]  /*2090*/  BSSY B6, `(.L_x_455) ;  /* 0x0000013000067945 */ /* 0x000fe60003800000 */
        /* <DEDUP_REMOVED lines=18> */
.L_x_456:
[----:B------:R-:W-:Y:S05]  /*21c0*/  BSYNC B6 ;  /* 0x0000000000067941 */ /* 0x000fea0003800000 */
.L_x_455:
[----:B------:R-:W-:Y:S01]  /*21d0*/  ULDC.64 UR4, c[0x0][0x9f8] ;  /* 0x00027e0000047ab9 */ /* 0x000fe20000000a00 */
[----:B------:R-:W-:Y:S01]  /*21e0*/  IMAD.MOV.U32 R0, RZ, RZ, R226 ;  /* 0x000000ffff007224 */ /* 0x000fe200078e00e2 */
[----:B------:R-:W-:Y:S01]  /*21f0*/  ISETP.NE.U32.AND P0, PT, RZ, UR4, PT ;  /* 0x00000004ff007c0c */ /* 0x000fe2000bf05070 */
[----:B0-----:R-:W0:Y:S01]  /*2200*/  S2R R7, SR_TID.X ;  /* 0x0000000000077919 */ /* 0x001e220000002100 */
[----:B------:R-:W1:Y:S01]  /*2210*/  LDC R119, c[0x0][0x3f4] ;  /* 0x0000fd00ff777b82 */ /* 0x000e620000000800 */
[----:B------:R-:W-:Y:S01]  /*2220*/  IMAD.MOV.U32 R20, RZ, RZ, R28 ;  /* 0x000000ffff147224 */ /* 0x000fe200078e001c */
[----:B------:R-:W-:-:S06]  /*2230*/  ISETP.NE.AND.EX P0, PT, RZ, UR5, PT, P0 ;  /* 0x00000005ff007c0c */ /* 0x000fcc000bf05300 */
[----:B------:R-:W2:Y:S07]  /*2240*/  LDC.64 R92, c[0x0][0x3f8] ;  /* 0x0000fe00ff5c7b82 */ /* 0x000eae0000000a00 */
[----:B------:R-:W-:Y:S01]  /*2250*/  @P0 IADD3 R4, P1, R227, UR4, RZ ;  /* 0x00000004e3040c10 */ /* 0x000fe2000ff3e0ff */
[----:B------:R-:W-:Y:S01]  /*2260*/  ULDC UR4, c[0x0][0x2f4] ;  /* 0x0000bd0000047ab9 */ /* 0x000fe20000000800 */
[----:B------:R-:W3:Y:S02]  /*2270*/  LDC.64 R86, c[0x0][0x408] ;  /* 0x00010200ff567b82 */ /* 0x000ee40000000a00 */
[----:B------:R-:W-:-:S05]  /*2280*/  @P0 IADD3.X R5, R228, UR5, RZ, P1, !PT ;  /* 0x00000005e4050c10 */ /* 0x000fca0008ffe4ff */
[----:B------:R4:W3:Y:S01]  /*2290*/  @P0 LDG.E R0, desc[UR48][R4.64] ;  /* 0x0000003004000981 */ /* 0x0008e2000c1e1900 */
[----:B------:R-:W-:Y:S01]  /*22a0*/  ISETP.GE.AND P1, PT, R193, UR4, PT ;  /* 0x00000004c1007c0c */ /* 0x000fe2000bf26270 */
[----:B------:R-:W-:Y:S01]  /*22b0*/  IMAD.IADD R123, R26, 0x1, R27 ;  /* 0x000000011a7b7824 */ /* 0x000fe200078e021b */
[----:B------:R-:W-:Y:S01]  /*22c0*/  ISETP.GE.AND P0, PT, R16, UR4, PT ;  /* 0x0000000410007c0c */ /* 0x000fe2000bf06270 */
[----:B------:R-:W1:Y:S01]  /*22d0*/  S2R R162, SR_TID.X ;  /* 0x0000000000a27919 */ /* 0x000e620000002100 */
[----:B------:R-:W-:Y:S01]  /*22e0*/  SEL R6, RZ, 0xffffffff, P1 ;  /* 0xffffffffff067807 */ /* 0x000fe20000800000 */
[----:B0-----:R-:W-:Y:S01]  /*22f0*/  VIADD R8, R7, 0xffffff80 ;  /* 0xffffff8007087836 */ /* 0x001fe20000000000 */
[----:B------:R-:W-:Y:S01]  /*2300*/  SEL R3, RZ, 0x1, P0 ;  /* 0x00000001ff037807 */ /* 0x000fe20000000000 */
[----:B--2---:R-:W-:Y:S01]  /*2310*/  IMAD.WIDE.U32 R94, R202, R92, R16 ;  /* 0x0000005cca5e7225 */ /* 0x004fe200078e0010 */
[----:B------:R-:W-:Y:S02]  /*2320*/  ISETP.GE.AND P0, PT, R192, UR4, PT ;  /* 0x00000004c0007c0c */ /* 0x000fe4000bf06270 */
[----:B------:R-:W-:Y:S01]  /*2330*/  ISETP.GE.AND P1, PT, R22, UR4, PT ;  /* 0x0000000416007c0c */ /* 0x000fe2000bf26270 */
[----:B------:R-:W-:Y:S01]  /*2340*/  IMAD.SHL.U32 R6, R6, 0x2, RZ ;  /* 0x0000000206067824 */ /* 0x000fe200078e00ff */
[----:B------:R-:W-:Y:S01]  /*2350*/  SHF.R.S32.HI R9, RZ, 0x1f, R8 ;  /* 0x0000001fff097819 */ /* 0x000fe20000011408 */
[----:B------:R-:W-:Y:S01]  /*2360*/  IMAD.SHL.U32 R103, R92, 0x40, RZ ;  /* 0x000000405c677824 */ /* 0x000fe200078e00ff */
[----:B----4-:R-:W-:Y:S01]  /*2370*/  SEL R4, RZ, 0x4, P0 ;  /* 0x00000004ff047807 */ /* 0x010fe20000000000 */
[----:B---3--:R-:W-:Y:S01]  /*2380*/  IMAD.WIDE.U32 R88, R202, R86, R16 ;  /* 0x00000056ca587225 */ /* 0x008fe200078e0010 */
[----:B------:R-:W-:-:S02]  /*2390*/  LOP3.LUT R3, R6, 0x2, R3, 0xe2, !PT ;  /* 0x0000000206037812 */ /* 0x000fc400078ee203 */
[----:B------:R-:W-:Y:S01]  /*23a0*/  SEL R5, RZ, 0x8, P1 ;  /* 0x00000008ff057807 */ /* 0x000fe20000800000 */
[----:B------:R-:W-:Y:S01]  /*23b0*/  IMAD R125, R87, 0x60, RZ ;  /* 0x00000060577d7824 */ /* 0x000fe200078e02ff */
[----:B------:R-:W-:Y:S01]  /*23c0*/  LEA.HI R9, R9, R8, RZ, 0x2 ;  /* 0x0000000809097211 */ /* 0x000fe200078f10ff */
[----:B------:R-:W-:Y:S01]  /*23d0*/  IMAD.SHL.U32 R105, R86, 0x40, RZ ;  /* 0x0000004056697824 */ /* 0x000fe200078e00ff */
[----:B------:R-:W-:Y:S02]  /*23e0*/  LOP3.LUT R3, R5, R3, R4, 0xfe, !PT ;  /* 0x0000000305037212 */ /* 0x000fe400078efe04 */
[----:B------:R-:W-:Y:S02]  /*23f0*/  SHF.R.S32.HI R5, RZ, 0x1f, R9 ;  /* 0x0000001fff057819 */ /* 0x000fe40000011409 */
[----:B------:R-:W-:Y:S02]  /*2400*/  ISETP.GE.AND P0, PT, R19, UR4, PT ;  /* 0x0000000413007c0c */ /* 0x000fe4000bf06270 */
[----:B------:R-:W-:-:S02]  /*2410*/  LEA.HI R6, R5, R202, RZ, 0x3 ;  /* 0x000000ca05067211 */ /* 0x000fc400078f18ff */
[----:B------:R-:W-:Y:S02]  /*2420*/  LOP3.LUT R20, R20, 0xfffffffb, RZ, 0xc0, !PT ;  /* 0xfffffffb14147812 */ /* 0x000fe400078ec0ff */
[----:B------:R-:W-:Y:S02]  /*2430*/  LOP3.LUT R121, R6, 0xfffffff8, RZ, 0xc0, !PT ;  /* 0xfffffff806797812 */ /* 0x000fe400078ec0ff */
[----:B------:R-:W-:Y:S02]  /*2440*/  SEL R6, RZ, 0x10, P0 ;  /* 0x00000010ff067807 */ /* 0x000fe40000000000 */
[----:B------:R-:W-:Y:S01]  /*2450*/  SHF.R.S32.HI R7, RZ, 0x1f, R202 ;  /* 0x0000001fff077819 */ /* 0x000fe200000114ca */
[C---:B------:R-:W-:Y:S01]  /*2460*/  IMAD.IADD R121, R202.reuse, 0x1, -R121 ;  /* 0x00000001ca797824 */ /* 0x040fe200078e0a79 */
[----:B------:R-:W-:Y:S02]  /*2470*/  SHF.R.S32.HI R195, RZ, 0x1f, R194 ;  /* 0x0000001fffc37819 */ /* 0x000fe400000114c2 */
[----:B------:R-:W-:Y:S01]  /*2480*/  LOP3.LUT R6, R3, R6, RZ, 0xfc, !PT ;  /* 0x0000000603067212 */ /* 0x000fe200078efcff */
[----:B------:R-:W-:Y:S01]  /*2490*/  IMAD R4, R7, R92, RZ ;  /* 0x0000005c07047224 */ /* 0x000fe200078e02ff */
[----:B------:R-:W-:Y:S01]  /*24a0*/  LOP3.LUT P0, RZ, R121, 0x4, RZ, 0xc0, !PT ;  /* 0x0000000479ff7812 */ /* 0x000fe2000780c0ff */
[----:B------:R-:W-:Y:S01]  /*24b0*/  IMAD R7, R7, R86, RZ ;  /* 0x0000005607077224 */ /* 0x000fe200078e02ff */
[----:B-1----:R-:W-:Y:S01]  /*24c0*/  ISETP.GE.AND P1, PT, R193, R119, PT ;  /* 0x00000077c100720c */ /* 0x002fe20003f26270 */
[----:B------:R-:W-:Y:S01]  /*24d0*/  IMAD R5, R202, R93, R4 ;  /* 0x0000005dca057224 */ /* 0x000fe200078e0204 */
[----:B------:R-:W-:Y:S01]  /*24e0*/  ISETP.GE.AND P2, PT, R192, R119, PT ;  /* 0x00000077c000720c */ /* 0x000fe20003f46270 */
[----:B------:R-:W-:Y:S01]  /*24f0*/  IMAD.WIDE.U32 R96, R202, R92, R194 ;  /* 0x0000005cca607225 */ /* 0x000fe200078e00c2 */
[----:B------:R-:W-:-:S02]  /*2500*/  SEL R4, R119, RZ, P1 ;  /* 0x000000ff77047207 */ /* 0x000fc40000800000 */
[----:B------:R-:W-:Y:S01]  /*2510*/  LOP3.LUT R9, R9, 0xfffffffc, RZ, 0xc0, !PT ;  /* 0xfffffffc09097812 */ /* 0x000fe200078ec0ff */
[----:B------:R-:W-:Y:S01]  /*2520*/  IMAD.WIDE.U32 R90, R202, R86, R194 ;  /* 0x00000056ca5a7225 */ /* 0x000fe200078e00c2 */
[----:B-----5:R-:W-:Y:S02]  /*2530*/  SHF.R.S32.HI R15, RZ, 0x1f, R135 ;  /* 0x0000001fff0f7819 */ /* 0x020fe40000011487 */
[----:B------:R-:W-:Y:S01]  /*2540*/  IADD3 R109, R8, -R9, RZ ;  /* 0x80000009086d7210 */ /* 0x000fe20007ffe0ff */
[----:B------:R-:W-:Y:S01]  /*2550*/  IMAD R7, R202, R87, R7 ;  /* 0x00000057ca077224 */ /* 0x000fe200078e0207 */
[----:B------:R-:W-:Y:S01]  /*2560*/  @P0 LOP3.LUT R20, R20, 0x4, RZ, 0xfc, !PT ;  /* 0x0000000414140812 */ /* 0x000fe200078efcff */
[----:B------:R-:W-:Y:S01]  /*2570*/  IMAD.IADD R97, R97, 0x1, R5 ;  /* 0x0000000161617824 */ /* 0x000fe200078e0205 */
[----:B------:R-:W-:Y:S01]  /*2580*/  ISETP.GE.AND P0, PT, R16, R119, PT ;  /* 0x000000771000720c */ /* 0x000fe20003f06270 */
[----:B------:R-:W-:Y:S01]  /*2590*/  IMAD.IADD R95, R5, 0x1, R95 ;  /* 0x00000001055f7824 */ /* 0x000fe200078e025f */
[----:B------:R-:W-:Y:S01]  /*25a0*/  SEL R5, R119, RZ, P2 ;  /* 0x000000ff77057207 */ /* 0x000fe20001000000 */
[----:B------:R-:W-:Y:S01]  /*25b0*/  IMAD.IADD R91, R91, 0x1, R7 ;  /* 0x000000015b5b7824 */ /* 0x000fe200078e0207 */
[----:B------:R-:W-:Y:S01]  /*25c0*/  SEL R3, R119, RZ, P0 ;  /* 0x000000ff77037207 */ /* 0x000fe20000000000 */
[----:B------:R-:W-:Y:S01]  /*25d0*/  IMAD.IADD R89, R7, 0x1, R89 ;  /* 0x0000000107597824 */ /* 0x000fe200078e0259 */
[----:B------:R-:W-:Y:S01]  /*25e0*/  LOP3.LUT R20, R20, 0xfffffffe, RZ, 0xc0, !PT ;  /* 0xfffffffe14147812 */ /* 0x000fe200078ec0ff */
[----:B------:R-:W-:Y:S01]  /*25f0*/  IMAD.IADD R7, R193, 0x1, R4 ;  /* 0x00000001c1077824 */ /* 0x000fe200078e0204 */
[----:B------:R-:W-:Y:S01]  /*2600*/  SHF.L.U64.HI R102, R92, 0x6, R93 ;  /* 0x000000065c667819 */ /* 0x000fe2000001025d */
[----:B------:R-:W-:Y:S01]  /*2610*/  IMAD.IADD R3, R16, 0x1, R3 ;  /* 0x0000000110037824 */ /* 0x000fe200078e0203 */
[----:B------:R-:W-:Y:S01]  /*2620*/  @P2 LOP3.LUT R20, R20, 0x1, RZ, 0xfc, !PT ;  /* 0x0000000114142812 */ /* 0x000fe200078efcff */
[----:B------:R-:W-:Y:S01]  /*2630*/  IMAD.IADD R11, R192, 0x1, R5 ;  /* 0x00000001c00b7824 */ /* 0x000fe200078e0205 */
[----:B------:R-:W-:Y:S01]  /*2640*/  SHF.R.S32.HI R8, RZ, 0x1f, R7 ;  /* 0x0000001fff087819 */ /* 0x000fe20000011407 */
[CC--:B------:R-:W-:Y:S01]  /*2650*/  IMAD.WIDE.U32 R96, R135.reuse, R92.reuse, R96 ;  /* 0x0000005c87607225 */ /* 0x0c0fe200078e0060 */
[----:B------:R-:W-:Y:S01]  /*2660*/  SHF.R.S32.HI R4, RZ, 0x1f, R3 ;  /* 0x0000001fff047819 */ /* 0x000fe20000011403 */
[----:B------:R0:W-:Y:S01]  /*2670*/  STL [R1], R20 ;  /* 0x0000001401007387 */ /* 0x0001e20000100800 */
[----:B------:R-:W-:Y:S01]  /*2680*/  LEA.HI R9, R8, R7, RZ, 0x6 ;  /* 0x0000000708097211 */ /* 0x000fe200078f30ff */
[----:B------:R-:W-:Y:S01]  /*2690*/  IMAD.WIDE.U32 R94, R135, R92, R94 ;  /* 0x0000005c875e7225 */ /* 0x000fe200078e005e */
[----:B------:R-:W-:-:S02]  /*26a0*/  LEA.HI R5, R4, R3, RZ, 0x3 ;  /* 0x0000000304057211 */ /* 0x000fc400078f18ff */
[----:B------:R-:W-:Y:S01]  /*26b0*/  LEA.HI R3, R4, R3, RZ, 0x6 ;  /* 0x0000000304037211 */ /* 0x000fe200078f30ff */
[CC--:B------:R-:W-:Y:S01]  /*26c0*/  IMAD.WIDE.U32 R90, R135.reuse, R86.reuse, R90 ;  /* 0x00000056875a7225 */ /* 0x0c0fe200078e005a */
[----:B------:R-:W-:Y:S02]  /*26d0*/  LEA.HI R8, R8, R7, RZ, 0x3 ;  /* 0x0000000708087211 */ /* 0x000fe400078f18ff */
[----:B------:R-:W-:Y:S01]  /*26e0*/  SHF.R.S32.HI R4, RZ, 0x6, R3 ;  /* 0x00000006ff047819 */ /* 0x000fe20000011403 */
[----:B------:R-:W-:Y:S01]  /*26f0*/  IMAD.WIDE.U32 R88, R135, R86, R88 ;  /* 0x0000005687587225 */ /* 0x000fe200078e0058 */
[--C-:B------:R-:W-:Y:S02]  /*2700*/  LOP3.LUT R3, R217, 0x38, R5.reuse, 0xf8, !PT ;  /* 0x00000038d9037812 */ /* 0x100fe400078ef805 */
[----:B------:R-:W-:Y:S01]  /*2710*/  LOP3.LUT R10, R204, 0x38, R5, 0xf8, !PT ;  /* 0x00000038cc0a7812 */ /* 0x000fe200078ef805 */
[C---:B------:R-:W-:Y:S01]  /*2720*/  IMAD R133, R4.reuse, 0x1800, R219 ;  /* 0x0000180004857824 */ /* 0x040fe200078e02db */
[----:B0-----:R-:W-:Y:S01]  /*2730*/  SHF.R.U32.HI R20, RZ, 0x3, R204 ;  /* 0x00000003ff147819 */ /* 0x001fe200000116cc */
[----:B------:R-:W-:Y:S01]  /*2740*/  IMAD R130, R4, 0x1800, R220 ;  /* 0x0000180004827824 */ /* 0x000fe200078e02dc */
[----:B------:R-:W-:Y:S01]  /*2750*/  SHF.R.S32.HI R12, RZ, 0x1f, R11 ;  /* 0x0000001fff0c7819 */ /* 0x000fe2000001140b */
[----:B------:R-:W-:Y:S01]  /*2760*/  IMAD.SHL.U32 R119, R119, 0x2, RZ ;  /* 0x0000000277777824 */ /* 0x000fe200078e00ff */
[----:B------:R-:W-:Y:S01]  /*2770*/  SHF.R.S32.HI R9, RZ, 0x6, R9 ;  /* 0x00000006ff097819 */ /* 0x000fe20000011409 */
[----:B------:R-:W-:Y:S01]  /*2780*/  IMAD R109, R109, 0x40, R202 ;  /* 0x000000406d6d7824 */ /* 0x000fe200078e02ca */
[----:B------:R-:W-:-:S02]  /*2790*/  LOP3.LUT R7, R217, 0x38, R8, 0xf8, !PT ;  /* 0x00000038d9077812 */ /* 0x000fc400078ef808 */
[----:B------:R-:W-:Y:S01]  /*27a0*/  LOP3.LUT R4, R3, R218, RZ, 0x3c, !PT ;  /* 0x000000da03047212 */ /* 0x000fe200078e3cff */
[C---:B------:R-:W-:Y:S01]  /*27b0*/  IMAD R132, R9.reuse, 0x1800, R219 ;  /* 0x0000180009847824 */ /* 0x040fe200078e02db */
[----:B------:R-:W-:Y:S01]  /*27c0*/  LOP3.LUT R3, R10, R20, RZ, 0x3c, !PT ;  /* 0x000000140a037212 */ /* 0x000fe200078e3cff */
[----:B------:R-:W-:Y:S01]  /*27d0*/  IMAD R128, R9, 0x1800, R220 ;  /* 0x0000180009807824 */ /* 0x000fe200078e02dc */
[CC--:B------:R-:W-:Y:S01]  /*27e0*/  LEA.HI R13, R12.reuse, R11.reuse, RZ, 0x3 ;  /* 0x0000000b0c0d7211 */ /* 0x0c0fe200078f18ff */
[----:B------:R-:W-:Y:S01]  /*27f0*/  IMAD.IADD R133, R133, 0x1, R4 ;  /* 0x0000000185857824 */ /* 0x000fe200078e0204 */
[----:B------:R-:W-:Y:S01]  /*2800*/  LEA.HI R11, R12, R11, RZ, 0x6 ;  /* 0x0000000b0c0b7211 */ /* 0x000fe200078f30ff */
[----:B------:R-:W-:Y:S01]  /*2810*/  IMAD.IADD R130, R130, 0x1, R3 ;  /* 0x0000000182827824 */ /* 0x000fe200078e0203 */
[----:B------:R-:W-:Y:S01]  /*2820*/  LOP3.LUT R7, R7, R218, RZ, 0x3c, !PT ;  /* 0x000000da07077212 */ /* 0x000fe200078e3cff */
[----:B------:R-:W-:Y:S01]  /*2830*/  IMAD R12, R15, R92, RZ ;  /* 0x0000005c0f0c7224 */ /* 0x000fe200078e02ff */
[----:B------:R-:W-:Y:S01]  /*2840*/  LOP3.LUT R4, R204, 0x38, R8, 0xf8, !PT ;  /* 0x00000038cc047812 */ /* 0x000fe200078ef808 */
[----:B------:R-:W-:Y:S01]  /*2850*/  IMAD R9, R93, 0x60, RZ ;  /* 0x000000605d097824 */ /* 0x000fe200078e02ff */
[----:B------:R-:W-:Y:S01]  /*2860*/  SHF.R.S32.HI R11, RZ, 0x6, R11 ;  /* 0x00000006ff0b7819 */ /* 0x000fe2000001140b */
[----:B------:R-:W-:Y:S01]  /*2870*/  IMAD.IADD R132, R132, 0x1, R7 ;  /* 0x0000000184847824 */ /* 0x000fe200078e0207 */
[----:B------:R-:W-:Y:S01]  /*2880*/  LOP3.LUT R3, R217, 0x38, R13, 0xf8, !PT ;  /* 0x00000038d9037812 */ /* 0x000fe200078ef80d */
[----:B------:R-:W-:Y:S01]  /*2890*/  IMAD R99, R135, R93, R12 ;  /* 0x0000005d87637224 */ /* 0x000fe200078e020c */
[----:B------:R-:W-:Y:S01]  /*28a0*/  LOP3.LUT R7, R4, R20, RZ, 0x3c, !PT ;  /* 0x0000001404077212 */ /* 0x000fe200078e3cff */
[----:B------:R-:W-:Y:S01]  /*28b0*/  IMAD R129, R11, 0x1800, R219 ;  /* 0x000018000b817824 */ /* 0x000fe200078e02db */
[----:B------:R-:W-:Y:S01]  /*28c0*/  LOP3.LUT R4, R3, R218, RZ, 0x3c, !PT ;  /* 0x000000da03047212 */ /* 0x000fe200078e3cff */
[----:B------:R-:W-:Y:S01]  /*28d0*/  IMAD.WIDE.U32 R92, R92, 0x60, RZ ;  /* 0x000000605c5c7825 */ /* 0x000fe200078e00ff */
[----:B------:R-:W-:-:S02]  /*28e0*/  ISETP.GE.AND P2, PT, R23, UR4, PT ;  /* 0x0000000417007c0c */ /* 0x000fc4000bf46270 */
[----:B------:R-:W-:Y:S01]  /*28f0*/  LOP3.LUT R10, R204, 0x38, R13, 0xf8, !PT ;  /* 0x00000038cc0a7812 */ /* 0x000fe200078ef80d */
[----:B------:R-:W-:Y:S01]  /*2900*/  IMAD.IADD R128, R128, 0x1, R7 ;  /* 0x0000000180807824 */ /* 0x000fe200078e0207 */
[----:B------:R-:W-:Y:S01]  /*2910*/  LOP3.LUT R3, R217, 0x18, R16, 0xf8, !PT ;  /* 0x00000018d9037812 */ /* 0x000fe200078ef810 */
[----:B------:R-:W-:Y:S01]  /*2920*/  IMAD.IADD R129, R129, 0x1, R4 ;  /* 0x0000000181817824 */ /* 0x000fe200078e0204 */
[----:B------:R-:W-:Y:S01]  /*2930*/  SEL R7, RZ, 0x20, P2 ;  /* 0x00000020ff077807 */ /* 0x000fe20001000000 */
[----:B------:R-:W-:Y:S01]  /*2940*/  IMAD R4, R15, R86, RZ ;  /* 0x000000560f047224 */ /* 0x000fe200078e02ff */
[----:B------:R-:W-:Y:S01]  /*2950*/  LOP3.LUT R10, R10, R20, RZ, 0x3c, !PT ;  /* 0x000000140a0a7212 */ /* 0x000fe200078e3cff */
[----:B------:R-:W-:Y:S01]  /*2960*/  IMAD R127, R11, 0x1800, R220 ;  /* 0x000018000b7f7824 */ /* 0x000fe200078e02dc */
[----:B------:R-:W-:Y:S01]  /*2970*/  LOP3.LUT R126, R3, R218, RZ, 0x3c, !PT ;  /* 0x000000da037e7212 */ /* 0x000fe200078e3cff */
[----:B------:R-:W-:Y:S01]  /*2980*/  IMAD R11, R135, R87, R4 ;  /* 0x00000057870b7224 */ /* 0x000fe200078e0204 */
[C---:B------:R-:W-:Y:S01]  /*2990*/  SHF.L.U64.HI R104, R86.reuse, 0x6, R87 ;  /* 0x0000000656687819 */ /* 0x040fe20000010257 */
[----:B------:R-:W-:Y:S01]  /*29a0*/  IMAD.WIDE.U32 R86, R86, 0x60, RZ ;  /* 0x0000006056567825 */ /* 0x000fe200078e00ff */
[----:B------:R-:W-:-:S02]  /*29b0*/  SHF.R.S32.HI R112, RZ, 0x3, R5 ;  /* 0x00000003ff707819 */ /* 0x000fc40000011405 */
[----:B------:R-:W-:Y:S01]  /*29c0*/  LOP3.LUT R3, R5, 0xfffffff8, RZ, 0xc0, !PT ;  /* 0xfffffff805037812 */ /* 0x000fe200078ec0ff */
[----:B------:R-:W-:Y:S01]  /*29d0*/  IMAD.IADD R127, R127, 0x1, R10 ;  /* 0x000000017f7f7824 */ /* 0x000fe200078e020a */
[----:B------:R-:W-:Y:S01]  /*29e0*/  LOP3.LUT R20, R6, R7, RZ, 0xfc, !PT ;  /* 0x0000000706147212 */ /* 0x000fe200078efcff */
[----:B------:R-:W-:Y:S01]  /*29f0*/  IMAD.IADD R101, R97, 0x1, R99 ;  /* 0x0000000161657824 */ /* 0x000fe200078e0263 */
[----:B------:R-:W-:Y:S01]  /*2a00*/  LOP3.LUT R4, R8, 0xfffffff8, RZ, 0xc0, !PT ;  /* 0xfffffff808047812 */ /* 0x000fe200078ec0ff */
[----:B------:R-:W-:Y:S01]  /*2a10*/  IMAD.IADD R126, R219, 0x1, R126 ;  /* 0x00000001db7e7824 */ /* 0x000fe200078e027e */
[----:B------:R-:W-:Y:S01]  /*2a20*/  LOP3.LUT R5, R13, 0xfffffff8, RZ, 0xc0, !PT ;  /* 0xfffffff80d057812 */ /* 0x000fe200078ec0ff */
[----:B------:R-:W-:Y:S01]  /*2a30*/  IMAD.IADD R125, R87, 0x1, R125 ;  /* 0x00000001577d7824 */ /* 0x000fe200078e027d */
[----:B------:R-:W-:Y:S01]  /*2a40*/  IADD3 R124, R93, R9, RZ ;  /* 0x000000095d7c7210 */ /* 0x000fe20007ffe0ff */
[----:B------:R-:W-:Y:S01]  /*2a50*/  IMAD.IADD R99, R99, 0x1, R95 ;  /* 0x0000000163637824 */ /* 0x000fe200078e025f */
[----:B------:R-:W-:Y:S01]  /*2a60*/  SHF.R.S32.HI R111, RZ, 0x3, R8 ;  /* 0x00000003ff6f7819 */ /* 0x000fe20000011408 */
[----:B------:R-:W-:Y:S01]  /*2a70*/  IMAD.IADD R100, R91, 0x1, R11 ;  /* 0x000000015b647824 */ /* 0x000fe200078e020b */
[C---:B------:R-:W-:Y:S01]  /*2a80*/  LOP3.LUT R7, R20.reuse, 0x2, RZ, 0xc0, !PT ;  /* 0x0000000214077812 */ /* 0x040fe200078ec0ff */
[----:B------:R-:W-:Y:S01]  /*2a90*/  IMAD.IADD R98, R11, 0x1, R89 ;  /* 0x000000010b627824 */ /* 0x000fe200078e0259 */
[----:B------:R-:W-:-:S02]  /*2aa0*/  LOP3.LUT R8, R20, 0x4, RZ, 0xc0, !PT ;  /* 0x0000000414087812 */ /* 0x000fc400078ec0ff */
[C---:B------:R-:W-:Y:S02]  /*2ab0*/  LOP3.LUT R9, R20.reuse, 0x8, RZ, 0xc0, !PT ;  /* 0x0000000814097812 */ /* 0x040fe400078ec0ff */
[----:B------:R-:W-:Y:S02]  /*2ac0*/  LOP3.LUT R10, R20, 0x10, RZ, 0xc0, !PT ;  /* 0x00000010140a7812 */ /* 0x000fe400078ec0ff */
[----:B------:R-:W-:Y:S02]  /*2ad0*/  LEA.HI R162, R162, 0x8, RZ, 0x19 ;  /* 0x00000008a2a27811 */ /* 0x000fe400078fc8ff */
[----:B------:R-:W-:Y:S02]  /*2ae0*/  SHF.R.S32.HI R110, RZ, 0x3, R13 ;  /* 0x00000003ff6e7819 */ /* 0x000fe4000001140d */
[----:B------:R-:W-:Y:S02]  /*2af0*/  LOP3.LUT R6, R6, 0x1, RZ, 0xc0, !PT ;  /* 0x0000000106067812 */ /* 0x000fe400078ec0ff */
[----:B------:R-:W-:-:S02]  /*2b00*/  SHF.R.S32.HI R108, RZ, 0x1f, R3 ;  /* 0x0000001fff6c7819 */ /* 0x000fc40000011403 */
[----:B------:R-:W-:Y:S02]  /*2b10*/  SHF.R.S32.HI R107, RZ, 0x1f, R4 ;  /* 0x0000001fff6b7819 */ /* 0x000fe40000011404 */
[----:B------:R-:W-:Y:S02]  /*2b20*/  SHF.R.S32.HI R106, RZ, 0x1f, R5 ;  /* 0x0000001fff6a7819 */ /* 0x000fe40000011405 */
[----:B------:R-:W-:Y:S02]  /*2b30*/  LOP3.LUT R20, R20, 0x20, RZ, 0xc0, !PT ;  /* 0x0000002014147812 */ /* 0x000fe400078ec0ff */
[----:B------:R-:W-:-:S07]  /*2b40*/  SHF.R.S32.HI R122, RZ, 0x1f, R0 ;  /* 0x0000001fff7a7819 */ /* 0x000fce0000011400 */
.L_x_562:
[----:B--2---:R-:W2:Y:S01]  /*2b50*/  LDL.LU R29, [R1] ;  /* 0x00000000011d7983 */ /* 0x004ea20000300800 */
[----:B0-----:R-:W0:Y:S01]  /*2b60*/  LDC R28, c[0x0][0x430] ;  /* 0x00010c00ff1c7b82 */ /* 0x001e220000000800 */
[----:B------:R-:W-:Y:S02]  /*2b70*/  VIADD R24, R24, 0xffffffff ;  /* 0xffffffff18187836 */ /* 0x000fe40000000000 */
[----:B------:R-:W-:Y:S02]  /*2b80*/  IMAD.MOV.U32 R21, RZ, RZ, RZ ;  /* 0x000000ffff157224 */ /* 0x000fe400078e00ff */
[----:B------:R-:W-:-:S03]  /*2b90*/  IMAD R12, R24, 0x60, R109 ;  /* 0x00000060180c7824 */ /* 0x000fc600078e026d */
[----:B-1----:R-:W1:Y:S01]  /*2ba0*/  LDC R118, c[0x0][0x3f4] ;  /* 0x0000fd00ff767b82 */ /* 0x002e620000000800 */
[----:B------:R-:W-:Y:S01]  /*2bb0*/  IMAD.IADD R32, R123, 0x1, R12 ;  /* 0x000000017b207824 */ /* 0x000fe200078e020c */
[----:B------:R-:W-:-:S03]  /*2bc0*/  ISETP.GE.AND P2, PT, R12, R25, PT ;  /* 0x000000190c00720c */ /* 0x000fc60003f46270 */
[----:B------:R-:W-:Y:S01]  /*2bd0*/  IMAD.MOV.U32 R26, RZ, RZ, R32 ;  /* 0x000000ffff1a7224 */ /* 0x000fe200078e0020 */
[----:B------:R-:W-:Y:S02]  /*2be0*/  ISETP.GT.OR P2, PT, R109, 0x5f, P2 ;  /* 0x0000005f6d00780c */ /* 0x000fe40001744670 */
[----:B0-----:R-:W-:-:S11]  /*2bf0*/  ISETP.NE.AND P3, PT, R28, 0x1, PT ;  /* 0x000000011c00780c */ /* 0x001fd60003f65270 */
[----:B------:R-:W0:Y:S08]  /*2c00*/  @!P2 LDC.64 R14, c[0x0][0x428] ;  /* 0x00010a00ff0eab82 */ /* 0x000e300000000a00 */
[----:B------:R-:W3:Y:S08]  /*2c10*/  @!P2 LDC.64 R12, c[0x0][0x418] ;  /* 0x00010600ff0cab82 */ /* 0x000ef00000000a00 */
[----:B------:R-:W4:Y:S08]  /*2c20*/  @P3 LDC R11, c[0x0][0x434] ;  /* 0x00010d00ff0b3b82 */ /* 0x000f300000000800 */
[----:B------:R-:W1:Y:S01]  /*2c30*/  @P3 LDC R30, c[0x0][0x438] ;  /* 0x00010e00ff1e3b82 */ /* 0x000e620000000800 */
[----:B----4-:R-:W-:-:S05]  /*2c40*/  @P3 IMAD.HI.U32 R11, R32, R11, RZ ;  /* 0x0000000b200b3227 */ /* 0x010fca00078e00ff */
[----:B-1----:R-:W-:Y:S01]  /*2c50*/  @P3 SHF.R.U32.HI R26, RZ, R30, R11 ;  /* 0x0000001eff1a3219 */ /* 0x002fe2000001160b */
[----:B0-----:R-:W-:-:S03]  /*2c60*/  @!P2 IMAD R11, R122, R14, RZ ;  /* 0x0000000e7a0ba224 */ /* 0x001fc600078e02ff */
[--C-:B------:R-:W-:Y:S01]  /*2c70*/  @!P2 SHF.R.S32.HI R27, RZ, 0x1f, R26.reuse ;  /* 0x0000001fff1ba819 */ /* 0x100fe2000001141a */
[C---:B------:R-:W-:Y:S02]  /*2c80*/  @!P2 IMAD R11, R0.reuse, R15, R11 ;  /* 0x0000000f000ba224 */ /* 0x040fe400078e020b */
[----:B------:R-:W-:-:S04]  /*2c90*/  @!P2 IMAD.WIDE.U32 R14, R0, R14, R26 ;  /* 0x0000000e000ea225 */ /* 0x000fc800078e001a */
[----:B------:R-:W-:Y:S01]  /*2ca0*/  @!P2 IMAD.IADD R11, R15, 0x1, R11 ;  /* 0x000000010f0ba824 */ /* 0x000fe200078e020b */
[----:B---3--:R-:W-:-:S04]  /*2cb0*/  @!P2 LEA R12, P3, R14, R12, 0x2 ;  /* 0x0000000c0e0ca211 */ /* 0x008fc800078610ff */
[----:B------:R-:W-:-:S05]  /*2cc0*/  @!P2 LEA.HI.X R13, R14, R13, R11, 0x2, P3 ;  /* 0x0000000d0e0da211 */ /* 0x000fca00018f140b */
[----:B------:R0:W5:Y:S01]  /*2cd0*/  @!P2 LDG.E R21, desc[UR48][R12.64] ;  /* 0x000000300c15a981 */ /* 0x000162000c1e1900 */
[----:B------:R-:W-:Y:S01]  /*2ce0*/  ISETP.GT.AND P2, PT, R24, R120, PT ;  /* 0x000000781800720c */ /* 0x000fe20003f44270 */
[----:B------:R-:W-:Y:S01]  /*2cf0*/  IMAD R14, R18, 0x4800, R126 ;  /* 0x00004800120e7824 */ /* 0x000fe200078e027e */
[----:B------:R-:W-:Y:S01]  /*2d00*/  LOP3.LUT P4, RZ, R121, 0x4, RZ, 0xc0, !PT ;  /* 0x0000000479ff7812 */ /* 0x000fe2000788c0ff */
[----:B------:R-:W-:Y:S01]  /*2d10*/  IMAD.MOV R11, RZ, RZ, -R26 ;  /* 0x000000ffff0b7224 */ /* 0x000fe200078e0a1a */
[----:B------:R-:W-:Y:S05]  /*2d20*/  YIELD ;  /* 0x0000000000007946 */ /* 0x000fea0003800000 */
[----:B------:R-:W-:Y:S01]  /*2d30*/  VIADD R80, R14, 0x20 ;  /* 0x000000200e507836 */ /* 0x000fe20000000000 */
[----:B------:R-:W-:Y:S01]  /*2d40*/  BSSY B0, `(.L_x_457) ;  /* 0x00007eb000007945 */ /* 0x000fe20003800000 */
[----:B------:R-:W-:-:S02]  /*2d50*/  IMAD R26, R28, R11, R32 ;  /* 0x0000000b1c1a7224 */ /* 0x000fc400078e0220 */
[C---:B------:R-:W-:Y:S02]  /*2d60*/  IMAD R27, R14.reuse, 0x2, R113 ;  /* 0x000000020e1b7824 */ /* 0x040fe400078e0271 */
[----:B------:R-:W-:-:S04]  /*2d70*/  @P4 VIADD R80, R14, 0xffffffe0 ;  /* 0xffffffe00e504836 */ /* 0x000fc80000000000 */
[----:B------:R-:W-:Y:S01]  /*2d80*/  IMAD R80, R80, 0x2, R113 ;  /* 0x0000000250507824 */ /* 0x000fe200078e0271 */
[----:B--2---:R-:W-:-:S04]  /*2d90*/  LOP3.LUT R29, R29, 0xfffffffd, RZ, 0xc0, !PT ;  /* 0xfffffffd1d1d7812 */ /* 0x004fc800078ec0ff */
[----:B------:R-:W-:Y:S02]  /*2da0*/  @P2 LOP3.LUT R29, R29, 0x2, RZ, 0xfc, !PT ;  /* 0x000000021d1d2812 */ /* 0x000fe400078efcff */
[----:B------:R-:W-:-:S03]  /*2db0*/  ISETP.GE.AND P2, PT, R118, 0x1, PT ;  /* 0x000000017600780c */ /* 0x000fc60003f46270 */
[----:B------:R0:W-:Y:S10]  /*2dc0*/  STL [R1], R29 ;  /* 0x0000001d01007387 */ /* 0x0001f40000100800 */
[----:B0-----:R-:W-:Y:S05]  /*2dd0*/  @!P2 BRA `(.L_x_458) ;  /* 0x0000007400bca947 */ /* 0x001fea0003800000 */
[----:B------:R-:W-:Y:S01]  /*2de0*/  SHF.R.S32.HI R81, RZ, 0x1f, R26 ;  /* 0x0000001fff517819 */ /* 0x000fe2000001141a */
[----:B------:R-:W-:Y:S01]  /*2df0*/  ULDC.64 UR4, c[0x0][0x300] ;  /* 0x0000c00000047ab9 */ /* 0x000fe20000000a00 */
[----:B-----5:R-:W-:Y:S01]  /*2e00*/  SHF.R.S32.HI R82, RZ, 0x1f, R21 ;  /* 0x0000001fff527819 */ /* 0x020fe20000011415 */
[----:B------:R-:W-:-:S04]  /*2e10*/  IMAD.WIDE.U32 R12, R26, UR4, RZ ;  /* 0x000000041a0c7c25 */ /* 0x000fc8000f8e00ff */
[----:B------:R-:W-:Y:S02]  /*2e20*/  IMAD R11, R81, UR4, RZ ;  /* 0x00000004510b7c24 */ /* 0x000fe4000f8e02ff */
[----:B------:R-:W-:Y:S02]  /*2e30*/  IMAD R83, R24, -0x60, R25 ;  /* 0xffffffa018537824 */ /* 0x000fe400078e0219 */
[----:B------:R-:W-:Y:S01]  /*2e40*/  IMAD R11, R26, UR5, R11 ;  /* 0x000000051a0b7c24 */ /* 0x000fe2000f8e020b */
[----:B------:R-:W-:Y:S02]  /*2e50*/  ULDC.64 UR4, c[0x0][0x310] ;  /* 0x0000c40000047ab9 */ /* 0x000fe40000000a00 */
[----:B------:R-:W-:Y:S01]  /*2e60*/  IMAD R14, R82, UR4, RZ ;  /* 0x00000004520e7c24 */ /* 0x000fe2000f8e02ff */
[----:B------:R-:W-:Y:S02]  /*2e70*/  VIMNMX R83, R83, 0x60, PT ;  /* 0x0000006053537848 */ /* 0x000fe40003fe0100 */
[----:B------:R-:W-:Y:S01]  /*2e80*/  IADD3 R13, R13, R11, RZ ;  /* 0x0000000b0d0d7210 */ /* 0x000fe20007ffe0ff */
[----:B------:R-:W-:-:S02]  /*2e90*/  IMAD R11, R21, UR5, R14 ;  /* 0x00000005150b7c24 */ /* 0x000fc4000f8e020e */
[----:B------:R-:W-:Y:S02]  /*2ea0*/  IMAD R14, R125, R24, RZ ;  /* 0x000000187d0e7224 */ /* 0x000fe400078e02ff */
[----:B------:R-:W-:Y:S01]  /*2eb0*/  IMAD.WIDE.U32 R12, R21, UR4, R12 ;  /* 0x00000004150c7c25 */ /* 0x000fe2000f8e000c */
[----:B------:R-:W-:-:S03]  /*2ec0*/  ULDC.64 UR4, c[0x0][0x308] ;  /* 0x0000c20000047ab9 */ /* 0x000fc60000000a00 */
[----:B------:R-:W-:Y:S01]  /*2ed0*/  IMAD.IADD R13, R13, 0x1, R11 ;  /* 0x000000010d0d7824 */ /* 0x000fe200078e020b */
[----:B------:R-:W-:Y:S01]  /*2ee0*/  SHF.R.S32.HI R11, RZ, 0x1f, R24 ;  /* 0x0000001fff0b7819 */ /* 0x000fe20000011418 */
[----:B------:R-:W-:-:S04]  /*2ef0*/  IMAD.WIDE.U32 R116, R196, UR4, R12 ;  /* 0x00000004c4747c25 */ /* 0x000fc8000f8e000c */
[----:B------:R-:W-:Y:S01]  /*2f00*/  IMAD R13, R196, UR5, R117 ;  /* 0x00000005c40d7c24 */ /* 0x000fe2000f8e0275 */
[----:B------:R-:W-:Y:S01]  /*2f10*/  ULDC.64 UR4, c[0x0][0x2e8] ;  /* 0x0000ba0000047ab9 */ /* 0x000fe20000000a00 */
[----:B------:R-:W-:Y:S01]  /*2f20*/  IMAD R12, R124, R24, RZ ;  /* 0x000000187c0c7224 */ /* 0x000fe200078e02ff */
[C---:B------:R-:W-:Y:S01]  /*2f30*/  LEA R117, P2, R116.reuse, UR4, 0x1 ;  /* 0x0000000474757c11 */ /* 0x040fe2000f8408ff */
[----:B------:R-:W-:Y:S01]  /*2f40*/  ULDC.U8 UR4, c[0x0][0x410] ;  /* 0x0001040000047ab9 */ /* 0x000fe20000000000 */
[C---:B------:R-:W-:Y:S02]  /*2f50*/  IMAD R31, R11.reuse, R86, R14 ;  /* 0x000000560b1f7224 */ /* 0x040fe400078e020e */
[----:B------:R-:W-:Y:S01]  /*2f60*/  LEA.HI.X R116, R116, UR5, R13, 0x1, P2 ;  /* 0x0000000574747c11 */ /* 0x000fe200090f0c0d */
[----:B------:R-:W-:Y:S01]  /*2f70*/  IMAD R29, R11, R92, R12 ;  /* 0x0000005c0b1d7224 */ /* 0x000fe200078e020c */
[----:B------:R-:W-:Y:S01]  /*2f80*/  ISETP.NE.AND P2, PT, RZ, UR4, PT ;  /* 0x00000004ff007c0c */ /* 0x000fe2000bf45270 */
[----:B------:R-:W-:-:S04]  /*2f90*/  IMAD.WIDE.U32 R14, R92, R24, RZ ;  /* 0x000000185c0e7225 */ /* 0x000fc800078e00ff */
[----:B------:R-:W-:-:S04]  /*2fa0*/  IMAD.WIDE.U32 R12, R86, R24, RZ ;  /* 0x00000018560c7225 */ /* 0x000fc800078e00ff */
[----:B------:R-:W-:Y:S02]  /*2fb0*/  IMAD.IADD R11, R15, 0x1, R29 ;  /* 0x000000010f0b7824 */ /* 0x000fe400078e021d */
[----:B------:R-:W-:Y:S02]  /*2fc0*/  IMAD.IADD R78, R13, 0x1, R31 ;  /* 0x000000010d4e7824 */ /* 0x000fe400078e021f */
[----:B------:R-:W-:Y:S05]  /*2fd0*/  @!P2 BRA `(.L_x_459) ;  /* 0x000000380060a947 */ /* 0x000fea0003800000 */
[----:B------:R-:W-:Y:S01]  /*2fe0*/  ISETP.GE.AND P3, PT, R202, R83, PT ;  /* 0x00000053ca00720c */ /* 0x000fe20003f66270 */
[----:B------:R-:W-:Y:S01]  /*2ff0*/  BSSY B1, `(.L_x_460) ;  /* 0x0000042000017945 */ /* 0x000fe20003800000 */
        /* <DEDUP_REMOVED lines=24> */
[----:B------:R-:W-:Y:S06]  /*3180*/  @P3 BRA `(.L_x_461) ;  /* 0x0000000000a03947 */ /* 0x000fec0003800000 */
[----:B------:R-:W-:Y:S01]  /*3190*/  IADD3 R55, P2, R96, R14, RZ ;  /* 0x0000000e60377210 */ /* 0x000fe20007f5e0ff */
[----:B------:R-:W-:Y:S01]  /*31a0*/  ULDC.64 UR4, c[0x0][0x3e8] ;  /* 0x0000fa0000047ab9 */ /* 0x000fe20000000a00 */
[----:B------:R-:W-:Y:S02]  /*31b0*/  CS2R R72, SRZ ;  /* 0x0000000000487805 */ /* 0x000fe4000001ff00 */
[----:B------:R-:W-:Y:S01]  /*31c0*/  CS2R R74, SRZ ;  /* 0x00000000004a7805 */ /* 0x000fe2000001ff00 */
[----:B------:R-:W-:Y:S01]  /*31d0*/  IMAD.X R56, R11, 0x1, R101, P2 ;  /* 0x000000010b387824 */ /* 0x000fe200010e0665 */
[----:B------:R-:W-:-:S05]  /*31e0*/  IADD3 R52, P2, R90, R12, RZ ;  /* 0x0000000c5a347210 */ /* 0x000fca0007f5e0ff */
[----:B------:R-:W-:Y:S01]  /*31f0*/  IMAD.X R53, R78, 0x1, R100, P2 ;  /* 0x000000014e357824 */ /* 0x000fe200010e0664 */
[----:B------:R-:W-:-:S04]  /*3200*/  LEA R54, P2, R55, UR4, 0x1 ;  /* 0x0000000437367c11 */ /* 0x000fc8000f8408ff */
[----:B------:R-:W-:Y:S01]  /*3210*/  LEA.HI.X R55, R55, UR5, R56, 0x1, P2 ;  /* 0x0000000537377c11 */ /* 0x000fe200090f0c38 */
[----:B------:R-:W-:Y:S02]  /*3220*/  ULDC.64 UR4, c[0x0][0x400] ;  /* 0x0001000000047ab9 */ /* 0x000fe40000000a00 */
[----:B------:R-:W-:-:S04]  /*3230*/  LEA R76, P2, R52, UR4, 0x1 ;  /* 0x00000004344c7c11 */ /* 0x000fc8000f8408ff */
[----:B------:R-:W-:Y:S02]  /*3240*/  LEA.HI.X R77, R52, UR5, R53, 0x1, P2 ;  /* 0x00000005344d7c11 */ /* 0x000fe400090f0c35 */
[----:B------:R-:W-:Y:S02]  /*3250*/  ISETP.GE.AND P2, PT, R194, R118, PT ;  /* 0x00000076c200720c */ /* 0x000fe40003f46270 */
[----:B------:R-:W-:Y:S02]  /*3260*/  CS2R R68, SRZ ;  /* 0x0000000000447805 */ /* 0x000fe4000001ff00 */
[----:B------:R-:W-:-:S09]  /*3270*/  CS2R R70, SRZ ;  /* 0x0000000000467805 */ /* 0x000fd2000001ff00 */
[----:B------:R-:W5:Y:S04]  /*3280*/  @!P2 LDG.E.64 R72, desc[UR48][R54.64] ;  /* 0x000000303648a981 */ /* 0x000f68000c1e1b00 */
[----:B------:R-:W5:Y:S01]  /*3290*/  @!P2 LDG.E.64 R74, desc[UR48][R76.64] ;  /* 0x000000304c4aa981 */ /* 0x000f62000c1e1b00 */
        /* <DEDUP_REMOVED lines=16> */
[----:B------:R-:W-:-:S11]  /*33a0*/  CS2R R52, SRZ ;  /* 0x0000000000347805 */ /* 0x000fd6000001ff00 */
[----:B------:R-:W5:Y:S04]  /*33b0*/  @!P2 LDG.E.64 R56, desc[UR48][R54.64+0x80] ;  /* 0x000080303638a981 */ /* 0x000f68000c1e1b00 */
[----:B------:R-:W5:Y:S01]  /*33c0*/  @!P2 LDG.E.64 R58, desc[UR48][R76.64+0x80] ;  /* 0x000080304c3aa981 */ /* 0x000f62000c1e1b00 */
[----:B------:R-:W-:-:S13]  /*33d0*/  ISETP.GE.AND P2, PT, R209, R118, PT ;  /* 0x00000076d100720c */ /* 0x000fda0003f46270 */
[----:B------:R0:W5:Y:S02]  /*33e0*/  @!P2 LDG.E.64 R52, desc[UR48][R54.64+0xa0] ;  /* 0x0000a0303634a981 */ /* 0x000164000c1e1b00 */
[----:B0-----:R-:W-:-:S06]  /*33f0*/  CS2R R54, SRZ ;  /* 0x0000000000367805 */ /* 0x001fcc000001ff00 */
[----:B------:R0:W5:Y:S02]  /*3400*/  @!P2 LDG.E.64 R54, desc[UR48][R76.64+0xa0] ;  /* 0x0000a0304c36a981 */ /* 0x000164000c1e1b00 */
.L_x_461:
[----:B------:R-:W-:Y:S05]  /*3410*/  BSYNC B1 ;  /* 0x0000000000017941 */ /* 0x000fea0003800000 */
.L_x_460:
[----:B0-----:R-:W-:Y:S01]  /*3420*/  VIADD R77, R202, 0x40 ;  /* 0x00000040ca4d7836 */ /* 0x001fe20000000000 */
[----:B------:R-:W-:Y:S01]  /*3430*/  BSSY B1, `(.L_x_462) ;  /* 0x000002c000017945 */ /* 0x000fe20003800000 */
[----:B-----5:R-:W-:-:S03]  /*3440*/  IMAD.MOV.U32 R76, RZ, RZ, R52 ;  /* 0x000000ffff4c7224 */ /* 0x020fc600078e0034 */
[----:B------:R-:W-:-:S13]  /*3450*/  ISETP.GE.AND P4, PT, R77, R83, PT ;  /* 0x000000534d00720c */ /* 0x000fda0003f86270 */
[----:B------:R-:W-:Y:S05]  /*3460*/  @P4 BRA `(.L_x_463) ;  /* 0x0000000000a04947 */ /* 0x000fea0003800000 */
[----:B------:R-:W-:Y:S01]  /*3470*/  IADD3 R15, P2, P5, R96, R14, R103 ;  /* 0x0000000e600f7210 */ /* 0x000fe20007d5e067 */
[----:B------:R-:W-:Y:S01]  /*3480*/  ULDC.64 UR4, c[0x0][0x3e8] ;  /* 0x0000fa0000047ab9 */ /* 0x000fe20000000a00 */
[----:B------:R-:W-:Y:S02]  /*3490*/  CS2R R48, SRZ ;  /* 0x0000000000307805 */ /* 0x000fe4000001ff00 */
[----:B------:R-:W-:Y:S02]  /*34a0*/  CS2R R50, SRZ ;  /* 0x0000000000327805 */ /* 0x000fe4000001ff00 */
[----:B------:R-:W-:Y:S02]  /*34b0*/  IADD3.X R28, R101, R11, R102, P2, P5 ;  /* 0x0000000b651c7210 */ /* 0x000fe400017ea466 */
[----:B------:R-:W-:-:S04]  /*34c0*/  IADD3 R13, P2, P5, R90, R12, R105 ;  /* 0x0000000c5a0d7210 */ /* 0x000fc80007d5e069 */
[----:B------:R-:W-:Y:S02]  /*34d0*/  IADD3.X R78, R100, R78, R104, P2, P5 ;  /* 0x0000004e644e7210 */ /* 0x000fe400017ea468 */
        /* <DEDUP_REMOVED lines=8> */
[----:B------:R0:W5:Y:S04]  /*3560*/  @!P2 LDG.E.64 R48, desc[UR48][R14.64] ;  /* 0x000000300e30a981 */ /* 0x000168000c1e1b00 */
[----:B------:R0:W5:Y:S01]  /*3570*/  @!P2 LDG.E.64 R50, desc[UR48][R12.64] ;  /* 0x000000300c32a981 */ /* 0x000162000c1e1b00 */
        /* <DEDUP_REMOVED lines=20> */
[----:B------:R-:W-:-:S13]  /*36c0*/  ISETP.GE.AND P2, PT, R209, R118, PT ;  /* 0x00000076d100720c */ /* 0x000fda0003f46270 */
[----:B------:R0:W5:Y:S04]  /*36d0*/  @!P2 LDG.E.64 R28, desc[UR48][R14.64+0xa0] ;  /* 0x0000a0300e1ca981 */ /* 0x000168000c1e1b00 */
[----:B------:R0:W5:Y:S02]  /*36e0*/  @!P2 LDG.E.64 R30, desc[UR48][R12.64+0xa0] ;  /* 0x0000a0300c1ea981 */ /* 0x000164000c1e1b00 */
.L_x_463:
[----:B------:R-:W-:Y:S05]  /*36f0*/  BSYNC B1 ;  /* 0x0000000000017941 */ /* 0x000fea0003800000 */
.L_x_462:
[----:B0-----:R-:W-:Y:S01]  /*3700*/  IMAD.MOV.U32 R12, RZ, RZ, R56 ;  /* 0x000000ffff0c7224 */ /* 0x001fe200078e0038 */
[----:B------:R-:W-:Y:S01]  /*3710*/  ISETP.NE.AND P2, PT, R214, 0x3, PT ;  /* 0x00000003d600780c */ /* 0x000fe20003f45270 */
[----:B------:R-:W-:Y:S02]  /*3720*/  IMAD.MOV.U32 R11, RZ, RZ, R57 ;  /* 0x000000ffff0b7224 */ /* 0x000fe400078e0039 */
[----:B------:R-:W-:Y:S01]  /*3730*/  IMAD.MOV.U32 R13, RZ, RZ, R53 ;  /* 0x000000ffff0d7224 */ /* 0x000fe200078e0035 */
[----:B------:R-:W-:Y:S01]  /*3740*/  PRMT R153, R153, 0x5410, R12 ;  /* 0x0000541099997816 */ /* 0x000fe2000000000c */
        /* <DEDUP_REMOVED lines=17> */
[----:B------:R-:W-:-:S02]  /*3860*/  MOV R13, R72 ;  /* 0x00000048000d7202 */ /* 0x000fc40000000f00 */
[----:B------:R-:W-:Y:S01]  /*3870*/  PRMT R151, R12, 0x5410, R11 ;  /* 0x000054100c977816 */ /* 0x000fe2000000000b */
[----:B------:R-:W-:Y:S01]  /*3880*/  IMAD.MOV.U32 R12, RZ, RZ, R58 ;  /* 0x000000ffff0c7224 */ /* 0x000fe200078e003a */
[----:B------:R-:W-:Y:S01]  /*3890*/  PRMT R140, R140, 0x5410, R13 ;  /* 0x000054108c8c7816 */ /* 0x000fe2000000000d */
[----:B------:R-:W-:Y:S01]  /*38a0*/  IMAD.MOV.U32 R11, RZ, RZ, R59 ;  /* 0x000000ffff0b7224 */ /* 0x000fe200078e003b */
[----:B------:R-:W-:Y:S02]  /*38b0*/  PRMT R141, R141, 0x5410, R14 ;  /* 0x000054108d8d7816 */ /* 0x000fe4000000000e */
[----:B------:R-:W-:Y:S01]  /*38c0*/  PRMT R153, R12, 0x7610, R153 ;  /* 0x000076100c997816 */ /* 0x000fe20000000099 */
[----:B------:R-:W-:Y:S01]  /*38d0*/  IMAD.MOV.U32 R12, RZ, RZ, R62 ;  /* 0x000000ffff0c7224 */ /* 0x000fe200078e003e */
[----:B------:R-:W-:Y:S01]  /*38e0*/  PRMT R152, R152, 0x5410, R11 ;  /* 0x0000541098987816 */ /* 0x000fe2000000000b */
[----:B------:R-:W-:-:S03]  /*38f0*/  IMAD.MOV.U32 R11, RZ, RZ, R63 ;  /* 0x000000ffff0b7224 */ /* 0x000fc600078e003f */
        /* <DEDUP_REMOVED lines=13> */
[----:B-----5:R-:W-:Y:S01]  /*39d0*/  IMAD.MOV.U32 R12, RZ, RZ, R28 ;  /* 0x000000ffff0c7224 */ /* 0x020fe200078e001c */
[----:B------:R-:W-:Y:S01]  /*39e0*/  PRMT R140, R11, 0x7610, R140 ;  /* 0x000076100b8c7816 */ /* 0x000fe2000000008c */
[----:B------:R-:W-:-:S05]  /*39f0*/  IMAD.MOV.U32 R11, RZ, RZ, R29 ;  /* 0x000000ffff0b7224 */ /* 0x000fca00078e001d */
[----:B------:R-:W-:Y:S01]  /*3a00*/  PRMT R77, R11, 0x5410, R12 ;  /* 0x000054100b4d7816 */ /* 0x000fe2000000000c */
[----:B------:R-:W-:Y:S01]  /*3a10*/  IMAD.MOV.U32 R12, RZ, RZ, R32 ;  /* 0x000000ffff0c7224 */ /* 0x000fe200078e0020 */
[----:B------:R-:W-:-:S04]  /*3a20*/  MOV R11, R33 ;  /* 0x00000021000b7202 */ /* 0x000fc80000000f00 */
[----:B------:R-:W-:Y:S01]  /*3a30*/  PRMT R79, R12, 0x5410, R11 ;  /* 0x000054100c4f7816 */ /* 0x000fe2000000000b */
[----:B------:R-:W-:Y:S02]  /*3a40*/  IMAD.MOV.U32 R12, RZ, RZ, R36 ;  /* 0x000000ffff0c7224 */ /* 0x000fe400078e0024 */
[----:B------:R-:W-:-:S05]  /*3a50*/  IMAD.MOV.U32 R11, RZ, RZ, R37 ;  /* 0x000000ffff0b7224 */ /* 0x000fca00078e0025 */
        /* <DEDUP_REMOVED lines=19> */
[----:B------:R-:W-:-:S05]  /*3b90*/  IMAD.MOV.U32 R11, RZ, RZ, R42 ;  /* 0x000000ffff0b7224 */ /* 0x000fca00078e002a */
[----:B------:R-:W-:Y:S01]  /*3ba0*/  PRMT R145, R11, 0x7610, R145 ;  /* 0x000076100b917816 */ /* 0x000fe20000000091 */
[----:B------:R-:W-:-:S05]  /*3bb0*/  IMAD.MOV.U32 R11, RZ, RZ, R43 ;  /* 0x000000ffff0b7224 */ /* 0x000fca00078e002b */
[----:B------:R-:W-:Y:S02]  /*3bc0*/  PRMT R145, R145, 0x5410, R11 ;  /* 0x0000541091917816 */ /* 0x000fe4000000000b */
[----:B------:R-:W-:-:S04]  /*3bd0*/  MOV R11, R46 ;  /* 0x0000002e000b7202 */ /* 0x000fc80000000f00 */
[----:B------:R-:W-:Y:S01]  /*3be0*/  PRMT R147, R11, 0x7610, R147 ;  /* 0x000076100b937816 */ /* 0x000fe20000000093 */
[----:B------:R-:W-:-:S05]  /*3bf0*/  IMAD.MOV.U32 R11, RZ, RZ, R47 ;  /* 0x000000ffff0b7224 */ /* 0x000fca00078e002f */
[----:B------:R-:W-:Y:S01]  /*3c00*/  PRMT R147, R147, 0x5410, R11 ;  /* 0x0000541093937816 */ /* 0x000fe2000000000b */
[----:B------:R-:W-:-:S05]  /*3c10*/  IMAD.MOV.U32 R11, RZ, RZ, R50 ;  /* 0x000000ffff0b7224 */ /* 0x000fca00078e0032 */
[----:B------:R-:W-:Y:S01]  /*3c20*/  PRMT R149, R11, 0x7610, R149 ;  /* 0x000076100b957816 */ /* 0x000fe20000000095 */
[----:B------:R-:W-:-:S05]  /*3c30*/  IMAD.MOV.U32 R11, RZ, RZ, R51 ;  /* 0x000000ffff0b7224 */ /* 0x000fca00078e0033 */
[----:B------:R-:W-:Y:S01]  /*3c40*/  PRMT R149, R149, 0x5410, R11 ;  /* 0x0000541095957816 */ /* 0x000fe2000000000b */
[----:B------:R-:W-:Y:S06]  /*3c50*/  @!P2 BRA `(.L_x_464) ;  /* 0x000000000004a947 */ /* 0x000fec0003800000 */
[----:B------:R-:W-:Y:S01]  /*3c60*/  BPT.TRAP 0x1 ;  /* 0x000000040000795c */ /* 0x000fe20000300000 */
.L_x_464:
[----:B------:R-:W-:Y:S01]  /*3c70*/  IMAD R84, R18, 0x8, R2 ;  /* 0x0000000812547824 */ /* 0x000fe200078e0202 */
[----:B------:R-:W-:Y:S01]  /*3c80*/  SHF.L.U32 R85, R203, 0x1f, RZ ;  /* 0x0000001fcb557819 */ /* 0x000fe200000006ff */
[----:B------:R-:W-:Y:S03]  /*3c90*/  BSSY B1, `(.L_x_465) ;  /* 0x0000003000017945 */ /* 0x000fe60003800000 */
[----:B------:R-:W0:Y:S02]  /*3ca0*/  SYNCS.PHASECHK.TRANS64.TRYWAIT P5, [R84+URZ+0x30890], R85 ;  /* 0x03089055540075a7 */ /* 0x000e2400080a017f */
[----:B0-----:R-:W-:Y:S05]  /*3cb0*/  @!P5 BRA `(.L_x_466) ;  /* 0x000001f4007cd947 */ /* 0x001fea0003800000 */
.L_x_793:
[----:B------:R-:W-:Y:S05]  /*3cc0*/  BSYNC B1 ;  /* 0x0000000000017941 */ /* 0x000fea0003800000 */
.L_x_465:
[----:B------:R-:W-:-:S03]  /*3cd0*/  UMOV UR4, 0xffffffff ;  /* 0xffffffff00047882 */ /* 0x000fc60000000000 */
[----:B------:R-:W-:Y:S05]  /*3ce0*/  BRA.DIV UR4, `(.L_x_467) ;  /* 0x000001f604847947 */ /* 0x000fea000b800000 */
[----:B------:R1:W2:Y:S04]  /*3cf0*/  SHFL.IDX PT, R76, R116, RZ, 0x1c1f ;  /* 0x001c1fff744c7589 */ /* 0x0002a800000e0000 */
[----:B------:R1:W3:Y:S02]  /*3d00*/  SHFL.IDX PT, R11, R117, RZ, 0x1c1f ;  /* 0x001c1fff750b7589 */ /* 0x0002e400000e0000 */
.L_x_797:
[----:B------:R-:W-:Y:S04]  /*3d10*/  BSSY B1, `(.L_x_468) ;  /* 0x0000166000017945 */ /* 0x000fe80003800000 */
[----:B------:R-:W-:Y:S05]  /*3d20*/  @P3 BRA `(.L_x_469) ;  /* 0x0000001400903947 */ /* 0x000fea0003800000 */
[----:B------:R-:W-:Y:S01]  /*3d30*/  ISETP.NE.AND P3, PT, R6, RZ, PT ;  /* 0x000000ff0600720c */ /* 0x000fe20003f65270 */
[----:B------:R-:W-:-:S12]  /*3d40*/  BSSY B2, `(.L_x_470) ;  /* 0x0000039000027945 */ /* 0x000fd80003800000 */
[----:B------:R-:W-:Y:S05]  /*3d50*/  @!P3 BRA `(.L_x_471) ;  /* 0x0000000000dcb947 */ /* 0x000fea0003800000 */
[----:B------:R4:W0:Y:S01]  /*3d60*/  LDS.128 R12, [R27+0x1e000] ;  /* 0x01e000001b0c7984 */ /* 0x0008220000000c00 */
[----:B------:R-:W-:Y:S01]  /*3d70*/  ISETP.GE.AND P3, PT, R194, R118, PT ;  /* 0x00000076c200720c */ /* 0x000fe20003f66270 */
[----:B------:R-:W-:-:S12]  /*3d80*/  BSSY B3, `(.L_x_472) ;  /* 0x0000031000037945 */ /* 0x000fd80003800000 */
[----:B----4-:R-:W-:Y:S05]  /*3d90*/  @P3 BRA `(.L_x_473) ;  /* 0x0000000000bc3947 */ /* 0x010fea0003800000 */
[--C-:B------:R-:W-:Y:S02]  /*3da0*/  SHF.R.U64 R72, R72, 0x10, R73.reuse ;  /* 0x0000001048487819 */ /* 0x100fe40000001249 */
[----:B------:R-:W-:Y:S02]  /*3db0*/  SHF.R.U32.HI R134, RZ, 0x10, R73 ;  /* 0x00000010ff867819 */ /* 0x000fe40000011649 */
[--C-:B------:R-:W-:Y:S02]  /*3dc0*/  SHF.R.U64 R73, R74, 0x10, R75.reuse ;  /* 0x000000104a497819 */ /* 0x100fe4000000124b */
[----:B------:R-:W-:Y:S02]  /*3dd0*/  SHF.R.U32.HI R74, RZ, 0x10, R75 ;  /* 0x00000010ff4a7819 */ /* 0x000fe4000001164b */
[----:B------:R-:W-:Y:S02]  /*3de0*/  PRMT R75, R140, 0x5410, R73 ;  /* 0x000054108c4b7816 */ /* 0x000fe40000000049 */
[----:B------:R-:W-:-:S02]  /*3df0*/  PRMT R134, R141, 0x5432, R134 ;  /* 0x000054328d867816 */ /* 0x000fc40000000086 */
[----:B------:R-:W-:Y:S02]  /*3e00*/  PRMT R73, R142, 0x5432, R74 ;  /* 0x000054328e497816 */ /* 0x000fe4000000004a */
[----:B------:R-:W-:Y:S01]  /*3e10*/  PRMT R72, R140, 0x5432, R72 ;  /* 0x000054328c487816 */ /* 0x000fe20000000048 */
[C---:B0-----:R-:W-:Y:S01]  /*3e20*/  IMAD.U32 R140, R13.reuse, 0x10000, RZ ;  /* 0x000100000d8c7824 */ /* 0x041fe200078e00ff */
[----:B------:R-:W-:Y:S02]  /*3e30*/  LOP3.LUT R142, R13, 0xffff0000, RZ, 0xc0, !PT ;  /* 0xffff00000d8e7812 */ /* 0x000fe400078ec0ff */
[C---:B------:R-:W-:Y:S01]  /*3e40*/  LOP3.LUT R141, R75.reuse, 0xffff0000, RZ, 0xc0, !PT ;  /* 0xffff00004b8d7812 */ /* 0x040fe200078ec0ff */
[----:B------:R-:W-:Y:S01]  /*3e50*/  IMAD.U32 R75, R75, 0x10000, RZ ;  /* 0x000100004b4b7824 */ /* 0x000fe200078e00ff */
[C---:B------:R-:W-:Y:S01]  /*3e60*/  LOP3.LUT R13, R72.reuse, 0xffff0000, RZ, 0xc0, !PT ;  /* 0xffff0000480d7812 */ /* 0x040fe200078ec0ff */
[----:B------:R-:W-:Y:S02]  /*3e70*/  IMAD.U32 R72, R72, 0x10000, RZ ;  /* 0x0001000048487824 */ /* 0x000fe400078e00ff */
[----:B------:R-:W-:-:S04]  /*3e80*/  FMUL.FTZ R74, R142, R141 ;  /* 0x0000008d8e4a7220 */ /* 0x000fc80000410000 */
[-C--:B------:R-:W-:Y:S01]  /*3e90*/  FFMA.FTZ R74, R140, R13.reuse, -R74 ;  /* 0x0000000d8c4a7223 */ /* 0x080fe2000001084a */
[----:B------:R-:W-:Y:S01]  /*3ea0*/  FMUL.FTZ R13, R142, R13 ;  /* 0x0000000d8e0d7220 */ /* 0x000fe20000410000 */
[C---:B------:R-:W-:Y:S01]  /*3eb0*/  IMAD.U32 R142, R134.reuse, 0x10000, RZ ;  /* 0x00010000868e7824 */ /* 0x040fe200078e00ff */
[----:B------:R-:W-:Y:S02]  /*3ec0*/  LOP3.LUT R134, R134, 0xffff0000, RZ, 0xc0, !PT ;  /* 0xffff000086867812 */ /* 0x000fe400078ec0ff */
[----:B------:R-:W-:Y:S01]  /*3ed0*/  FFMA.FTZ R13, R140, R141, R13 ;  /* 0x0000008d8c0d7223 */ /* 0x000fe2000001000d */
[C---:B------:R-:W-:Y:S01]  /*3ee0*/  LOP3.LUT R141, R14.reuse, 0xffff0000, RZ, 0xc0, !PT ;  /* 0xffff00000e8d7812 */ /* 0x040fe200078ec0ff */
[C---:B------:R-:W-:Y:S01]  /*3ef0*/  IMAD.U32 R140, R73.reuse, 0x10000, RZ ;  /* 0x00010000498c7824 */ /* 0x040fe200078e00ff */
[----:B------:R-:W-:Y:S01]  /*3f00*/  LOP3.LUT R73, R73, 0xffff0000, RZ, 0xc0, !PT ;  /* 0xffff000049497812 */ /* 0x000fe200078ec0ff */
[----:B------:R-:W-:Y:S01]  /*3f10*/  IMAD.U32 R14, R14, 0x10000, RZ ;  /* 0x000100000e0e7824 */ /* 0x000fe200078e00ff */
[----:B------:R-:W-:Y:S01]  /*3f20*/  F2FP.BF16.F32.PACK_AB R13, R13, R74 ;  /* 0x0000004a0d0d723e */ /* 0x000fe200000010ff */
[C---:B------:R-:W-:Y:S01]  /*3f30*/  FMUL.FTZ R143, R141.reuse, R140 ;  /* 0x0000008c8d8f7220 */ /* 0x040fe20000410000 */
[----:B------:R-:W-:-:S03]  /*3f40*/  FMUL.FTZ R141, R141, R142 ;  /* 0x0000008e8d8d7220 */ /* 0x000fc60000410000 */
[C---:B------:R-:W-:Y:S01]  /*3f50*/  FFMA.FTZ R143, R14.reuse, R142, -R143 ;  /* 0x0000008e0e8f7223 */ /* 0x040fe2000001088f */
[----:B------:R-:W-:Y:S01]  /*3f60*/  FFMA.FTZ R141, R14, R140, R141 ;  /* 0x0000008c0e8d7223 */ /* 0x000fe2000001008d */
[C---:B------:R-:W-:Y:S01]  /*3f70*/  LOP3.LUT R14, R15.reuse, 0xffff0000, RZ, 0xc0, !PT ;  /* 0xffff00000f0e7812 */ /* 0x040fe200078ec0ff */
[----:B------:R-:W-:-:S03]  /*3f80*/  IMAD.U32 R15, R15, 0x10000, RZ ;  /* 0x000100000f0f7824 */ /* 0x000fc600078e00ff */
        /* <DEDUP_REMOVED lines=11> */
[----:B------:R-:W-:-:S05]  /*4040*/  FFMA.FTZ R15, R12, R75, R15 ;  /* 0x0000004b0c0f7223 */ /* 0x000fca000001000f */
[----:B------:R-:W-:Y:S01]  /*4050*/  F2FP.BF16.F32.PACK_AB R73, R15, R73 ;  /* 0x000000490f49723e */ /* 0x000fe200000010ff */
[----:B------:R-:W-:Y:S02]  /*4060*/  IMAD.MOV.U32 R15, RZ, RZ, R14 ;  /* 0x000000ffff0f7224 */ /* 0x000fe400078e000e */
[----:B------:R-:W-:Y:S02]  /*4070*/  IMAD.MOV.U32 R14, RZ, RZ, R141 ;  /* 0x000000ffff0e7224 */ /* 0x000fe400078e008d */
[----:B------:R-:W-:-:S07]  /*4080*/  IMAD.MOV.U32 R12, RZ, RZ, R73 ;  /* 0x000000ffff0c7224 */ /* 0x000fce00078e0049 */
.L_x_473:
[----:B------:R-:W-:Y:S05]  /*4090*/  BSYNC B3 ;  /* 0x0000000000037941 */ /* 0x000fea0003800000 */
.L_x_472:
[----:B---3--:R-:W-:-:S04]  /*40a0*/  LEA R72, P3, R16, R11, 0x1 ;  /* 0x0000000b10487211 */ /* 0x008fc800078608ff */
[----:B--2---:R-:W-:-:S05]  /*40b0*/  LEA.HI.X R73, R16, R76, R17, 0x1, P3 ;  /* 0x0000004c10497211 */ /* 0x004fca00018f0c11 */
[----:B0-----:R4:W-:Y:S04]  /*40c0*/  ST.E.128 desc[UR48][R72.64], R12 ;  /* 0x0000000c48007985 */ /* 0x0019e8000c101d30 */
.L_x_471:
[----:B------:R-:W-:Y:S05]  /*40d0*/  BSYNC B2 ;  /* 0x0000000000027941 */ /* 0x000fea0003800000 */
.L_x_470:
[----:B------:R-:W-:Y:S01]  /*40e0*/  ISETP.NE.AND P3, PT, R7, RZ, PT ;  /* 0x000000ff0700720c */ /* 0x000fe20003f65270 */
[----:B------:R-:W-:-:S12]  /*40f0*/  BSSY B2, `(.L_x_474) ;  /* 0x000003b000027945 */ /* 0x000fd80003800000 */
[----:B------:R-:W-:Y:S05]  /*4100*/  @!P3 BRA `(.L_x_475) ;  /* 0x0000000000e4b947 */ /* 0x000fea0003800000 */
[----:B----4-:R4:W0:Y:S01]  /*4110*/  LDS.128 R12, [R80+0x1e000] ;  /* 0x01e00000500c7984 */ /* 0x0108220000000c00 */
[----:B------:R-:W-:Y:S01]  /*4120*/  ISETP.GE.AND P3, PT, R208, R118, PT ;  /* 0x00000076d000720c */ /* 0x000fe20003f66270 */
[----:B------:R-:W-:-:S12]  /*4130*/  BSSY B3, `(.L_x_476) ;  /* 0x0000031000037945 */ /* 0x000fd80003800000 */
[----:B----4-:R-:W-:Y:S05]  /*4140*/  @P3 BRA `(.L_x_477) ;  /* 0x0000000000bc3947 */ /* 0x010fea0003800000 */
[--C-:B------:R-:W-:Y:S01]  /*4150*/  SHF.R.U64 R68, R68, 0x10, R69.reuse ;  /* 0x0000001044447819 */ /* 0x100fe20000001245 */
[----:B0-----:R-:W-:Y:S01]  /*4160*/  IMAD.U32 R73, R13, 0x10000, RZ ;  /* 0x000100000d497824 */ /* 0x001fe200078e00ff */
[----:B------:R-:W-:Y:S02]  /*4170*/  SHF.R.U32.HI R72, RZ, 0x10, R69 ;  /* 0x00000010ff487819 */ /* 0x000fe40000011645 */
[--C-:B------:R-:W-:Y:S02]  /*4180*/  SHF.R.U64 R69, R70, 0x10, R71.reuse ;  /* 0x0000001046457819 */ /* 0x100fe40000001247 */
[----:B------:R-:W-:Y:S02]  /*4190*/  SHF.R.U32.HI R70, RZ, 0x10, R71 ;  /* 0x00000010ff467819 */ /* 0x000fe40000011647 */
[----:B------:R-:W-:Y:S02]  /*41a0*/  PRMT R71, R157, 0x5410, R69 ;  /* 0x000054109d477816 */ /* 0x000fe40000000045 */
[----:B------:R-:W-:-:S02]  /*41b0*/  PRMT R68, R158, 0x5432, R68 ;  /* 0x000054329e447816 */ /* 0x000fc40000000044 */
[----:B------:R-:W-:Y:S02]  /*41c0*/  LOP3.LUT R75, R13, 0xffff0000, RZ, 0xc0, !PT ;  /* 0xffff00000d4b7812 */ /* 0x000fe400078ec0ff */
[C---:B------:R-:W-:Y:S01]  /*41d0*/  LOP3.LUT R74, R71.reuse, 0xffff0000, RZ, 0xc0, !PT ;  /* 0xffff0000474a7812 */ /* 0x040fe200078ec0ff */
[----:B------:R-:W-:Y:S01]  /*41e0*/  IMAD.U32 R71, R71, 0x10000, RZ ;  /* 0x0001000047477824 */ /* 0x000fe200078e00ff */
[----:B------:R-:W-:Y:S02]  /*41f0*/  PRMT R69, R161, 0x5432, R70 ;  /* 0x00005432a1457816 */ /* 0x000fe40000000046 */
[C---:B------:R-:W-:Y:S01]  /*4200*/  LOP3.LUT R13, R68.reuse, 0xffff0000, RZ, 0xc0, !PT ;  /* 0xffff0000440d7812 */ /* 0x040fe200078ec0ff */
[----:B------:R-:W-:Y:S01]  /*4210*/  FMUL.FTZ R70, R75, R74 ;  /* 0x0000004a4b467220 */ /* 0x000fe20000410000 */
[----:B------:R-:W-:Y:S01]  /*4220*/  PRMT R72, R159, 0x5432, R72 ;  /* 0x000054329f487816 */ /* 0x000fe20000000048 */
[----:B------:R-:W-:Y:S02]  /*4230*/  IMAD.U32 R68, R68, 0x10000, RZ ;  /* 0x0001000044447824 */ /* 0x000fe400078e00ff */
[-C--:B------:R-:W-:Y:S01]  /*4240*/  FFMA.FTZ R70, R73, R13.reuse, -R70 ;  /* 0x0000000d49467223 */ /* 0x080fe20000010846 */
[----:B------:R-:W-:Y:S01]  /*4250*/  FMUL.FTZ R13, R75, R13 ;  /* 0x0000000d4b0d7220 */ /* 0x000fe20000410000 */
[C---:B------:R-:W-:Y:S01]  /*4260*/  IMAD.U32 R75, R72.reuse, 0x10000, RZ ;  /* 0x00010000484b7824 */ /* 0x040fe200078e00ff */
[----:B------:R-:W-:-:S02]  /*4270*/  LOP3.LUT R72, R72, 0xffff0000, RZ, 0xc0, !PT ;  /* 0xffff000048487812 */ /* 0x000fc400078ec0ff */
[----:B------:R-:W-:Y:S01]  /*4280*/  FFMA.FTZ R13, R73, R74, R13 ;  /* 0x0000004a490d7223 */ /* 0x000fe2000001000d */
[C---:B------:R-:W-:Y:S01]  /*4290*/  LOP3.LUT R74, R14.reuse, 0xffff0000, RZ, 0xc0, !PT ;  /* 0xffff00000e4a7812 */ /* 0x040fe200078ec0ff */
[----:B------:R-:W-:Y:S01]  /*42a0*/  IMAD.U32 R14, R14, 0x10000, RZ ;  /* 0x000100000e0e7824 */ /* 0x000fe200078e00ff */
[C---:B------:R-:W-:Y:S02]  /*42b0*/  SHF.L.U32 R73, R69.reuse, 0x10, RZ ;  /* 0x0000001045497819 */ /* 0x040fe400000006ff */
[----:B------:R-:W-:Y:S02]  /*42c0*/  LOP3.LUT R69, R69, 0xffff0000, RZ, 0xc0, !PT ;  /* 0xffff000045457812 */ /* 0x000fe400078ec0ff */
        /* <DEDUP_REMOVED lines=23> */
.L_x_477:
[----:B------:R-:W-:Y:S05]  /*4440*/  BSYNC B3 ;  /* 0x0000000000037941 */ /* 0x000fea0003800000 */
.L_x_476:
[----:B------:R-:W-:Y:S02]  /*4450*/  IMAD.SHL.U32 R70, R197, 0x8, RZ ;  /* 0x00000008c5467824 */ /* 0x000fe400078e00ff */
[----:B---3--:R-:W-:Y:S02]  /*4460*/  IMAD.MOV.U32 R68, RZ, RZ, R11 ;  /* 0x000000ffff447224 */ /* 0x008fe400078e000b */
[----:B--2---:R-:W-:Y:S02]  /*4470*/  IMAD.MOV.U32 R69, RZ, RZ, R76 ;  /* 0x000000ffff457224 */ /* 0x004fe400078e004c */
[----:B------:R-:W-:-:S05]  /*4480*/  IMAD.WIDE R68, R70, 0x2, R68 ;  /* 0x0000000246447825 */ /* 0x000fca00078e0244 */
[----:B0-----:R0:W-:Y:S02]  /*4490*/  ST.E.128 desc[UR48][R68.64], R12 ;  /* 0x0000000c44007985 */ /* 0x0011e4000c101d30 */
.L_x_475:
[----:B------:R-:W-:Y:S05]  /*44a0*/  BSYNC B2 ;  /* 0x0000000000027941 */ /* 0x000fea0003800000 */
.L_x_474:
[----:B------:R-:W-:Y:S01]  /*44b0*/  ISETP.NE.AND P3, PT, R8, RZ, PT ;  /* 0x000000ff0800720c */ /* 0x000fe20003f65270 */
[----:B------:R-:W-:-:S12]  /*44c0*/  BSSY B2, `(.L_x_478) ;  /* 0x000003b000027945 */ /* 0x000fd80003800000 */
[----:B------:R-:W-:Y:S05]  /*44d0*/  @!P3 BRA `(.L_x_479) ;  /* 0x0000000000e4b947 */ /* 0x000fea0003800000 */
[----:B0---4-:R0:W4:Y:S01]  /*44e0*/  LDS.128 R12, [R27+0x21000] ;  /* 0x021000001b0c7984 */ /* 0x0111220000000c00 */
[----:B------:R-:W-:Y:S01]  /*44f0*/  ISETP.GE.AND P3, PT, R206, R118, PT ;  /* 0x00000076ce00720c */ /* 0x000fe20003f66270 */
[----:B------:R-:W-:-:S12]  /*4500*/  BSSY B3, `(.L_x_480) ;  /* 0x0000031000037945 */ /* 0x000fd80003800000 */
[----:B0-----:R-:W-:Y:S05]  /*4510*/  @P3 BRA `(.L_x_481) ;  /* 0x0000000000bc3947 */ /* 0x001fea0003800000 */
[--C-:B------:R-:W-:Y:S01]  /*4520*/  SHF.R.U64 R64, R64, 0x10, R65.reuse ;  /* 0x0000001040407819 */ /* 0x100fe20000001241 */
[----:B----4-:R-:W-:Y:S01]  /*4530*/  IMAD.U32 R69, R13, 0x10000, RZ ;  /* 0x000100000d457824 */ /* 0x010fe200078e00ff */
[----:B------:R-:W-:Y:S02]  /*4540*/  SHF.R.U32.HI R68, RZ, 0x10, R65 ;  /* 0x00000010ff447819 */ /* 0x000fe40000011641 */
[--C-:B------:R-:W-:Y:S02]  /*4550*/  SHF.R.U64 R65, R66, 0x10, R67.reuse ;  /* 0x0000001042417819 */ /* 0x100fe40000001243 */
[----:B------:R-:W-:Y:S02]  /*4560*/  SHF.R.U32.HI R66, RZ, 0x10, R67 ;  /* 0x00000010ff427819 */ /* 0x000fe40000011643 */
[C---:B------:R-:W-:Y:S02]  /*4570*/  PRMT R67, R156.reuse, 0x5410, R65 ;  /* 0x000054109c437816 */ /* 0x040fe40000000041 */
        /* <DEDUP_REMOVED lines=23> */
[C---:B------:R-:W-:Y:S02]  /*46f0*/  LOP3.LUT R14, R15.reuse, 0xffff0000, RZ, 0xc0, !PT ;  /* 0xffff00000f0e7812 */ /* 0x040fe400078ec0ff */
[----:B------:R-:W-:Y:S02]  /*4700*/  SHF.L.U32 R15, R15, 0x10, RZ ;  /* 0x000000100f0f7819 */ /* 0x000fe400000006ff */
        /* <DEDUP_REMOVED lines=16> */
.L_x_481:
[----:B------:R-:W-:Y:S05]  /*4810*/  BSYNC B3 ;  /* 0x0000000000037941 */ /* 0x000fea0003800000 */
.L_x_480:
[----:B------:R-:W-:Y:S02]  /*4820*/  IMAD.SHL.U32 R66, R198, 0x8, RZ ;  /* 0x00000008c6427824 */ /* 0x000fe400078e00ff */
[----:B---3--:R-:W-:Y:S02]  /*4830*/  IMAD.MOV.U32 R64, RZ, RZ, R11 ;  /* 0x000000ffff407224 */ /* 0x008fe400078e000b */
[----:B--2---:R-:W-:Y:S02]  /*4840*/  IMAD.MOV.U32 R65, RZ, RZ, R76 ;  /* 0x000000ffff417224 */ /* 0x004fe400078e004c */
[----:B------:R-:W-:-:S05]  /*4850*/  IMAD.WIDE R64, R66, 0x2, R64 ;  /* 0x0000000242407825 */ /* 0x000fca00078e0240 */
[----:B----4-:R0:W-:Y:S02]  /*4860*/  ST.E.128 desc[UR48][R64.64], R12 ;  /* 0x0000000c40007985 */ /* 0x0101e4000c101d30 */
.L_x_479:
[----:B------:R-:W-:Y:S05]  /*4870*/  BSYNC B2 ;  /* 0x0000000000027941 */ /* 0x000fea0003800000 */
.L_x_478:
        /* <DEDUP_REMOVED lines=18> */
[----:B------:R-:W-:Y:S01]  /*49a0*/  LOP3.LUT R13, R60, 0xffff0000, RZ, 0xc0, !PT ;  /* 0xffff00003c0d7812 */ /* 0x000fe200078ec0ff */
        /* <DEDUP_REMOVED lines=35> */
.L_x_485:
[----:B------:R-:W-:Y:S05]  /*4be0*/  BSYNC B3 ;  /* 0x0000000000037941 */ /* 0x000fea0003800000 */
.L_x_484:
[----:B---3--:R-:W-:-:S04]  /*4bf0*/  LEA R60, P3, R22, R11, 0x1 ;  /* 0x0000000b163c7211 */ /* 0x008fc800078608ff */
[----:B--2---:R-:W-:-:S05]  /*4c00*/  LEA.HI.X R61, R22, R76, R201, 0x1, P3 ;  /* 0x0000004c163d7211 */ /* 0x004fca00018f0cc9 */
[----:B----4-:R0:W-:Y:S04]  /*4c10*/  ST.E.128 desc[UR48][R60.64], R12 ;  /* 0x0000000c3c007985 */ /* 0x0101e8000c101d30 */
.L_x_483:
[----:B------:R-:W-:Y:S05]  /*4c20*/  BSYNC B2 ;  /* 0x0000000000027941 */ /* 0x000fea0003800000 */
.L_x_482:
[----:B------:R-:W-:Y:S01]  /*4c30*/  ISETP.NE.AND P3, PT, R10, RZ, PT ;  /* 0x000000ff0a00720c */ /* 0x000fe20003f65270 */
[----:B------:R-:W-:-:S12]  /*4c40*/  BSSY B2, `(.L_x_486) ;  /* 0x0000039000027945 */ /* 0x000fd80003800000 */
[----:B------:R-:W-:Y:S05]  /*4c50*/  @!P3 BRA `(.L_x_487) ;  /* 0x0000000000dcb947 */ /* 0x000fea0003800000 */
[----:B0---4-:R0:W4:Y:S01]  /*4c60*/  LDS.128 R12, [R27+0x24000] ;  /* 0x024000001b0c7984 */ /* 0x0111220000000c00 */
[----:B------:R-:W-:Y:S01]  /*4c70*/  ISETP.GE.AND P3, PT, R205, R118, PT ;  /* 0x00000076cd00720c */ /* 0x000fe20003f66270 */
[----:B------:R-:W-:-:S12]  /*4c80*/  BSSY B3, `(.L_x_488) ;  /* 0x0000031000037945 */ /* 0x000fd80003800000 */
[----:B0-----:R-:W-:Y:S05]  /*4c90*/  @P3 BRA `(.L_x_489) ;  /* 0x0000000000bc3947 */ /* 0x001fea0003800000 */
[----:B------:R-:W-:Y:S02]  /*4ca0*/  SHF.R.U64 R56, R56, 0x10, R57 ;  /* 0x0000001038387819 */ /* 0x000fe40000001239 */
[--C-:B------:R-:W-:Y:S02]  /*4cb0*/  SHF.R.U64 R60, R58, 0x10, R59.reuse ;  /* 0x000000103a3c7819 */ /* 0x100fe4000000123b */
[C---:B------:R-:W-:Y:S02]  /*4cc0*/  PRMT R56, R153.reuse, 0x5432, R56 ;  /* 0x0000543299387816 */ /* 0x040fe40000000038 */
[----:B------:R-:W-:Y:S02]  /*4cd0*/  PRMT R153, R153, 0x5410, R60 ;  /* 0x0000541099997816 */ /* 0x000fe4000000003c */
[----:B------:R-:W-:Y:S02]  /*4ce0*/  SHF.R.U32.HI R58, RZ, 0x10, R59 ;  /* 0x00000010ff3a7819 */ /* 0x000fe4000001163b */
[C---:B----4-:R-:W-:Y:S01]  /*4cf0*/  LOP3.LUT R62, R13.reuse, 0xffff0000, RZ, 0xc0, !PT ;  /* 0xffff00000d3e7812 */ /* 0x050fe200078ec0ff */
[----:B------:R-:W-:Y:S01]  /*4d00*/  IMAD.U32 R13, R13, 0x10000, RZ ;  /* 0x000100000d0d7824 */ /* 0x000fe200078e00ff */
[C---:B------:R-:W-:Y:S01]  /*4d10*/  LOP3.LUT R59, R153.reuse, 0xffff0000, RZ, 0xc0, !PT ;  /* 0xffff0000993b7812 */ /* 0x040fe200078ec0ff */
[----:B------:R-:W-:Y:S01]  /*4d20*/  IMAD.U32 R153, R153, 0x10000, RZ ;  /* 0x0001000099997824 */ /* 0x000fe200078e00ff */
[C---:B------:R-:W-:Y:S01]  /*4d30*/  LOP3.LUT R60, R56.reuse, 0xffff0000, RZ, 0xc0, !PT ;  /* 0xffff0000383c7812 */ /* 0x040fe200078ec0ff */
[----:B------:R-:W-:Y:S01]  /*4d40*/  IMAD.U32 R56, R56, 0x10000, RZ ;  /* 0x0001000038387824 */ /* 0x000fe200078e00ff */
[----:B------:R-:W-:Y:S01]  /*4d50*/  SHF.R.U32.HI R57, RZ, 0x10, R57 ;  /* 0x00000010ff397819 */ /* 0x000fe20000011639 */
[-C--:B------:R-:W-:Y:S01]  /*4d60*/  FMUL.FTZ R61, R62, R59.reuse ;  /* 0x0000003b3e3d7220 */ /* 0x080fe20000410000 */
[----:B------:R-:W-:Y:S01]  /*4d70*/  PRMT R58, R152, 0x5432, R58 ;  /* 0x00005432983a7816 */ /* 0x000fe2000000003a */
[-C--:B------:R-:W-:Y:S01]  /*4d80*/  FMUL.FTZ R62, R62, R60.reuse ;  /* 0x0000003c3e3e7220 */ /* 0x080fe20000410000 */
[----:B------:R-:W-:Y:S01]  /*4d90*/  PRMT R57, R152, 0x5410, R57 ;  /* 0x0000541098397816 */ /* 0x000fe20000000039 */
[C---:B------:R-:W-:Y:S01]  /*4da0*/  FFMA.FTZ R61, R13.reuse, R60, -R61 ;  /* 0x0000003c0d3d7223 */ /* 0x040fe2000001083d */
[----:B------:R-:W-:Y:S01]  /*4db0*/  LOP3.LUT R63, R14, 0xffff0000, RZ, 0xc0, !PT ;  /* 0xffff00000e3f7812 */ /* 0x000fe200078ec0ff */
[----:B------:R-:W-:Y:S01]  /*4dc0*/  FFMA.FTZ R62, R13, R59, R62 ;  /* 0x0000003b0d3e7223 */ /* 0x000fe2000001003e */
[C---:B------:R-:W-:Y:S01]  /*4dd0*/  IMAD.U32 R59, R58.reuse, 0x10000, RZ ;  /* 0x000100003a3b7824 */ /* 0x040fe200078e00ff */
[----:B------:R-:W-:Y:S01]  /*4de0*/  LOP3.LUT R58, R58, 0xffff0000, RZ, 0xc0, !PT ;  /* 0xffff00003a3a7812 */ /* 0x000fe200078ec0ff */
[C---:B------:R-:W-:Y:S01]  /*4df0*/  IMAD.U32 R60, R57.reuse, 0x10000, RZ ;  /* 0x00010000393c7824 */ /* 0x040fe200078e00ff */
[----:B------:R-:W-:Y:S01]  /*4e00*/  LOP3.LUT R57, R57, 0xffff0000, RZ, 0xc0, !PT ;  /* 0xffff000039397812 */ /* 0x000fe200078ec0ff */
[----:B------:R-:W-:-:S02]  /*4e10*/  IMAD.U32 R13, R14, 0x10000, RZ ;  /* 0x000100000e0d7824 */ /* 0x000fc400078e00ff */
[C---:B------:R-:W-:Y:S01]  /*4e20*/  FMUL.FTZ R14, R63.reuse, R59 ;  /* 0x0000003b3f0e7220 */ /* 0x040fe20000410000 */
[-C--:B------:R-:W-:Y:S01]  /*4e30*/  FMUL.FTZ R63, R63, R60.reuse ;  /* 0x0000003c3f3f7220 */ /* 0x080fe20000410000 */
[----:B------:R-:W-:Y:S02]  /*4e40*/  F2FP.BF16.F32.PACK_AB R61, R62, R61 ;  /* 0x0000003d3e3d723e */ /* 0x000fe400000010ff */
        /* <DEDUP_REMOVED lines=20> */
.L_x_489:
[----:B------:R-:W-:Y:S05]  /*4f90*/  BSYNC B3 ;  /* 0x0000000000037941 */ /* 0x000fea0003800000 */
.L_x_488:
[----:B---3--:R-:W-:-:S04]  /*4fa0*/  LEA R56, P3, R19, R11, 0x1 ;  /* 0x0000000b13387211 */ /* 0x008fc800078608ff */
[----:B--2---:R-:W-:-:S05]  /*4fb0*/  LEA.HI.X R57, R19, R76, R200, 0x1, P3 ;  /* 0x0000004c13397211 */ /* 0x004fca00018f0cc8 */
[----:B----4-:R0:W-:Y:S04]  /*4fc0*/  ST.E.128 desc[UR48][R56.64], R12 ;  /* 0x0000000c38007985 */ /* 0x0101e8000c101d30 */
.L_x_487:
[----:B------:R-:W-:Y:S05]  /*4fd0*/  BSYNC B2 ;  /* 0x0000000000027941 */ /* 0x000fea0003800000 */
.L_x_486:
[----:B------:R-:W-:-:S13]  /*4fe0*/  ISETP.NE.AND P3, PT, R20, RZ, PT ;  /* 0x000000ff1400720c */ /* 0x000fda0003f65270 */
[----:B------:R-:W-:Y:S05]  /*4ff0*/  @!P3 BRA `(.L_x_469) ;  /* 0x0000000000dcb947 */ /* 0x000fea0003800000 */
[----:B0---4-:R0:W4:Y:S01]  /*5000*/  LDS.128 R12, [R80+0x24000] ;  /* 0x02400000500c7984 */ /* 0x0111220000000c00 */
[C---:B---3--:R-:W-:Y:S01]  /*5010*/  LEA R56, P3, R23.reuse, R11, 0x1 ;  /* 0x0000000b17387211 */ /* 0x048fe200078608ff */
[----:B------:R-:W-:Y:S03]  /*5020*/  BSSY B2, `(.L_x_490) ;  /* 0x0000033000027945 */ /* 0x000fe60003800000 */
[----:B--2---:R-:W-:Y:S02]  /*5030*/  LEA.HI.X R57, R23, R76, R199, 0x1, P3 ;  /* 0x0000004c17397211 */ /* 0x004fe400018f0cc7 */
[----:B------:R-:W-:-:S13]  /*5040*/  ISETP.GE.AND P3, PT, R209, R118, PT ;  /* 0x00000076d100720c */ /* 0x000fda0003f66270 */
[----:B0-----:R-:W-:Y:S05]  /*5050*/  @P3 BRA `(.L_x_491) ;  /* 0x0000000000bc3947 */ /* 0x001fea0003800000 */
[--C-:B------:R-:W-:Y:S02]  /*5060*/  SHF.R.U64 R11, R52, 0x10, R53.reuse ;  /* 0x00000010340b7819 */ /* 0x100fe40000001235 */
[----:B------:R-:W-:Y:S02]  /*5070*/  SHF.R.U32.HI R52, RZ, 0x10, R53 ;  /* 0x00000010ff347819 */ /* 0x000fe40000011635 */
[----:B------:R-:W-:Y:S02]  /*5080*/  SHF.R.U64 R53, R54, 0x10, R55 ;  /* 0x0000001036357819 */ /* 0x000fe40000001237 */
[----:B------:R-:W-:Y:S02]  /*5090*/  PRMT R11, R150, 0x5410, R11 ;  /* 0x00005410960b7816 */ /* 0x000fe4000000000b */
[----:B------:R-:W-:Y:S02]  /*50a0*/  PRMT R53, R151, 0x5410, R53 ;  /* 0x0000541097357816 */ /* 0x000fe40000000035 */
[----:B------:R-:W-:-:S02]  /*50b0*/  SHF.R.U32.HI R54, RZ, 0x10, R55 ;  /* 0x00000010ff367819 */ /* 0x000fc40000011637 */
[C---:B----4-:R-:W-:Y:S01]  /*50c0*/  LOP3.LUT R60, R13.reuse, 0xffff0000, RZ, 0xc0, !PT ;  /* 0xffff00000d3c7812 */ /* 0x050fe200078ec0ff */
[----:B------:R-:W-:Y:S01]  /*50d0*/  IMAD.U32 R13, R13, 0x10000, RZ ;  /* 0x000100000d0d7824 */ /* 0x000fe200078e00ff */
[C---:B------:R-:W-:Y:S01]  /*50e0*/  LOP3.LUT R55, R53.reuse, 0xffff0000, RZ, 0xc0, !PT ;  /* 0xffff000035377812 */ /* 0x040fe200078ec0ff */
[----:B------:R-:W-:Y:S01]  /*50f0*/  IMAD.U32 R53, R53, 0x10000, RZ ;  /* 0x0001000035357824 */ /* 0x000fe200078e00ff */
[C---:B------:R-:W-:Y:S01]  /*5100*/  LOP3.LUT R58, R11.reuse, 0xffff0000, RZ, 0xc0, !PT ;  /* 0xffff00000b3a7812 */ /* 0x040fe200078ec0ff */
[----:B------:R-:W-:Y:S01]  /*5110*/  IMAD.U32 R11, R11, 0x10000, RZ ;  /* 0x000100000b0b7824 */ /* 0x000fe200078e00ff */
[----:B------:R-:W-:Y:S01]  /*5120*/  PRMT R54, R151, 0x5432, R54 ;  /* 0x0000543297367816 */ /* 0x000fe20000000036 */
[-C--:B------:R-:W-:Y:S01]  /*5130*/  FMUL.FTZ R59, R60, R55.reuse ;  /* 0x000000373c3b7220 */ /* 0x080fe20000410000 */
[----:B------:R-:W-:Y:S01]  /*5140*/  PRMT R52, R150, 0x5432, R52 ;  /* 0x0000543296347816 */ /* 0x000fe20000000034 */
[-C--:B------:R-:W-:Y:S01]  /*5150*/  FMUL.FTZ R60, R60, R58.reuse ;  /* 0x0000003a3c3c7220 */ /* 0x080fe20000410000 */
[----:B------:R-:W-:Y:S01]  /*5160*/  LOP3.LUT R61, R14, 0xffff0000, RZ, 0xc0, !PT ;  /* 0xffff00000e3d7812 */ /* 0x000fe200078ec0ff */
[C---:B------:R-:W-:Y:S01]  /*5170*/  FFMA.FTZ R59, R13.reuse, R58, -R59 ;  /* 0x0000003a0d3b7223 */ /* 0x040fe2000001083b */
[----:B------:R-:W-:Y:S01]  /*5180*/  SHF.L.U32 R58, R52, 0x10, RZ ;  /* 0x00000010343a7819 */ /* 0x000fe200000006ff */
[----:B------:R-:W-:Y:S01]  /*5190*/  FFMA.FTZ R60, R13, R55, R60 ;  /* 0x000000370d3c7223 */ /* 0x000fe2000001003c */
[C---:B------:R-:W-:Y:S01]  /*51a0*/  IMAD.U32 R55, R54.reuse, 0x10000, RZ ;  /* 0x0001000036377824 */ /* 0x040fe200078e00ff */
[----:B------:R-:W-:Y:S01]  /*51b0*/  LOP3.LUT R54, R54, 0xffff0000, RZ, 0xc0, !PT ;  /* 0xffff000036367812 */ /* 0x000fe200078ec0ff */
[----:B------:R-:W-:Y:S01]  /*51c0*/  IMAD.U32 R13, R14, 0x10000, RZ ;  /* 0x000100000e0d7824 */ /* 0x000fe200078e00ff */
[----:B------:R-:W-:Y:S01]  /*51d0*/  LOP3.LUT R52, R52, 0xffff0000, RZ, 0xc0, !PT ;  /* 0xffff000034347812 */ /* 0x000fe200078ec0ff */
[C---:B------:R-:W-:Y:S01]  /*51e0*/  FMUL.FTZ R14, R61.reuse, R55 ;  /* 0x000000373d0e7220 */ /* 0x040fe20000410000 */
[----:B------:R-:W-:Y:S01]  /*51f0*/  FMUL.FTZ R61, R61, R58 ;  /* 0x0000003a3d3d7220 */ /* 0x000fe20000410000 */
[----:B------:R-:W-:-:S02]  /*5200*/  F2FP.BF16.F32.PACK_AB R59, R60, R59 ;  /* 0x0000003b3c3b723e */ /* 0x000fc400000010ff */
        /* <DEDUP_REMOVED lines=20> */
.L_x_491:
[----:B------:R-:W-:Y:S05]  /*5350*/  BSYNC B2 ;  /* 0x0000000000027941 */ /* 0x000fea0003800000 */
.L_x_490:
[----:B----4-:R0:W-:Y:S02]  /*5360*/  ST.E.128 desc[UR48][R56.64], R12 ;  /* 0x0000000c38007985 */ /* 0x0101e4000c101d30 */
.L_x_469:
[----:B------:R-:W-:Y:S05]  /*5370*/  BSYNC B1 ;  /* 0x0000000000017941 */ /* 0x000fea0003800000 */
.L_x_468:
[----:B------:R-:W-:-:S03]  /*5380*/  UMOV UR4, 0xffffffff ;  /* 0xffffffff00047882 */ /* 0x000fc60000000000 */
[----:B------:R-:W-:Y:S05]  /*5390*/  BRA.DIV UR4, `(.L_x_492) ;  /* 0x000001e204247947 */ /* 0x000fea000b800000 */
[----:B-1----:R-:W1:Y:S04]  /*53a0*/  SHFL.IDX PT, R116, R116, 0x1, 0x1c1f ;  /* 0x003c1f0074747f89 */ /* 0x002e6800000e0000 */
[----:B------:R-:W0:Y:S02]  /*53b0*/  SHFL.IDX PT, R117, R117, 0x1, 0x1c1f ;  /* 0x003c1f0075757f89 */ /* 0x000e2400000e0000 */
.L_x_801:
[----:B------:R-:W-:Y:S05]  /*53c0*/  @P4 BRA `(.L_x_493) ;  /* 0x0000005800084947 */ /* 0x000fea0003800000 */
[----:B------:R-:W-:Y:S01]  /*53d0*/  ISETP.NE.AND P3, PT, R6, RZ, PT ;  /* 0x000000ff0600720c */ /* 0x000fe20003f65270 */
[----:B------:R-:W-:-:S12]  /*53e0*/  BSSY B1, `(.L_x_494) ;  /* 0x0000038000017945 */ /* 0x000fd80003800000 */
[----:B------:R-:W-:Y:S05]  /*53f0*/  @!P3 BRA `(.L_x_495) ;  /* 0x0000000000d8b947 */ /* 0x000fea0003800000 */
[----:B0---4-:R0:W4:Y:S01]  /*5400*/  LDS.128 R12, [R27+0x20000] ;  /* 0x020000001b0c7984 */ /* 0x0111220000000c00 */
[C---:B------:R-:W-:Y:S01]  /*5410*/  LEA R52, P3, R16.reuse, R117, 0x1 ;  /* 0x0000007510347211 */ /* 0x040fe200078608ff */
[----:B------:R-:W-:Y:S03]  /*5420*/  BSSY B2, `(.L_x_496) ;  /* 0x0000032000027945 */ /* 0x000fe60003800000 */
[----:B-1----:R-:W-:Y:S02]  /*5430*/  LEA.HI.X R53, R16, R116, R17, 0x1, P3 ;  /* 0x0000007410357211 */ /* 0x002fe400018f0c11 */
[----:B------:R-:W-:-:S13]  /*5440*/  ISETP.GE.AND P3, PT, R194, R118, PT ;  /* 0x00000076c200720c */ /* 0x000fda0003f66270 */
[----:B0-----:R-:W-:Y:S05]  /*5450*/  @P3 BRA `(.L_x_497) ;  /* 0x0000000000b83947 */ /* 0x001fea0003800000 */
[----:B------:R-:W-:Y:S01]  /*5460*/  SHF.R.U64 R50, R50, 0x10, R51 ;  /* 0x0000001032327819 */ /* 0x000fe20000001233 */
[----:B----4-:R-:W-:Y:S01]  /*5470*/  IMAD.U32 R56, R13, 0x10000, RZ ;  /* 0x000100000d387824 */ /* 0x010fe200078e00ff */
[--C-:B---3--:R-:W-:Y:S02]  /*5480*/  SHF.R.U64 R11, R48, 0x10, R49.reuse ;  /* 0x00000010300b7819 */ /* 0x108fe40000001231 */
[----:B------:R-:W-:Y:S02]  /*5490*/  SHF.R.U32.HI R48, RZ, 0x10, R49 ;  /* 0x00000010ff307819 */ /* 0x000fe40000011631 */
[----:B------:R-:W-:Y:S02]  /*54a0*/  PRMT R49, R149, 0x5410, R50 ;  /* 0x0000541095317816 */ /* 0x000fe40000000032 */
[----:B------:R-:W-:Y:S02]  /*54b0*/  PRMT R11, R148, 0x5410, R11 ;  /* 0x00005410940b7816 */ /* 0x000fe4000000000b */
[----:B------:R-:W-:-:S02]  /*54c0*/  LOP3.LUT R55, R13, 0xffff0000, RZ, 0xc0, !PT ;  /* 0xffff00000d377812 */ /* 0x000fc400078ec0ff */
[----:B------:R-:W-:Y:S02]  /*54d0*/  LOP3.LUT R50, R49, 0xffff0000, RZ, 0xc0, !PT ;  /* 0xffff000031327812 */ /* 0x000fe400078ec0ff */
[C---:B------:R-:W-:Y:S01]  /*54e0*/  LOP3.LUT R54, R11.reuse, 0xffff0000, RZ, 0xc0, !PT ;  /* 0xffff00000b367812 */ /* 0x040fe200078ec0ff */
[----:B------:R-:W-:Y:S01]  /*54f0*/  IMAD.U32 R11, R11, 0x10000, RZ ;  /* 0x000100000b0b7824 */ /* 0x000fe200078e00ff */
[----:B------:R-:W-:Y:S01]  /*5500*/  SHF.R.U32.HI R51, RZ, 0x10, R51 ;  /* 0x00000010ff337819 */ /* 0x000fe20000011633 */
[C---:B------:R-:W-:Y:S01]  /*5510*/  FMUL.FTZ R13, R55.reuse, R50 ;  /* 0x00000032370d7220 */ /* 0x040fe20000410000 */
[----:B------:R-:W-:Y:S01]  /*5520*/  PRMT R48, R148, 0x5432, R48 ;  /* 0x0000543294307816 */ /* 0x000fe20000000030 */
[-C--:B------:R-:W-:Y:S01]  /*5530*/  FMUL.FTZ R55, R55, R54.reuse ;  /* 0x0000003637377220 */ /* 0x080fe20000410000 */
[----:B------:R-:W-:Y:S01]  /*5540*/  PRMT R51, R149, 0x5432, R51 ;  /* 0x0000543295337816 */ /* 0x000fe20000000033 */
[----:B------:R-:W-:Y:S01]  /*5550*/  FFMA.FTZ R13, R56, R54, -R13 ;  /* 0x00000036380d7223 */ /* 0x000fe2000001080d */
[----:B------:R-:W-:Y:S01]  /*5560*/  LOP3.LUT R57, R14, 0xffff0000, RZ, 0xc0, !PT ;  /* 0xffff00000e397812 */ /* 0x000fe200078ec0ff */
[----:B------:R-:W-:Y:S01]  /*5570*/  FFMA.FTZ R55, R56, R50, R55 ;  /* 0x0000003238377223 */ /* 0x000fe20000010037 */
[C---:B------:R-:W-:Y:S01]  /*5580*/  IMAD.U32 R54, R48.reuse, 0x10000, RZ ;  /* 0x0001000030367824 */ /* 0x040fe200078e00ff */
[----:B------:R-:W-:Y:S01]  /*5590*/  LOP3.LUT R48, R48, 0xffff0000, RZ, 0xc0, !PT ;  /* 0xffff000030307812 */ /* 0x000fe200078ec0ff */
        /* <DEDUP_REMOVED lines=8> */
[----:B------:R-:W-:Y:S01]  /*5620*/  LOP3.LUT R14, R15, 0xffff0000, RZ, 0xc0, !PT ;  /* 0xffff00000f0e7812 */ /* 0x000fe200078ec0ff */
[C---:B------:R-:W-:Y:S01]  /*5630*/  IMAD.U32 R50, R12.reuse, 0x10000, RZ ;  /* 0x000100000c327824 */ /* 0x040fe200078e00ff */
[----:B------:R-:W-:Y:S01]  /*5640*/  LOP3.LUT R12, R12, 0xffff0000, RZ, 0xc0, !PT ;  /* 0xffff00000c0c7812 */ /* 0x000fe200078ec0ff */
[----:B------:R-:W-:Y:S01]  /*5650*/  IMAD.U32 R54, R49, 0x10000, RZ ;  /* 0x0001000031367824 */ /* 0x000fe200078e00ff */
[----:B------:R-:W-:Y:S01]  /*5660*/  F2FP.BF16.F32.PACK_AB R56, R57, R56 ;  /* 0x000000383938723e */ /* 0x000fe200000010ff */
[----:B------:R-:W-:Y:S02]  /*5670*/  IMAD.U32 R15, R15, 0x10000, RZ ;  /* 0x000100000f0f7824 */ /* 0x000fe400078e00ff */
[C---:B------:R-:W-:Y:S01]  /*5680*/  FMUL.FTZ R49, R14.reuse, R51 ;  /* 0x000000330e317220 */ /* 0x040fe20000410000 */
[----:B------:R-:W-:-:S03]  /*5690*/  FMUL.FTZ R14, R14, R48 ;  /* 0x000000300e0e7220 */ /* 0x000fc60000410000 */
[C---:B------:R-:W-:Y:S01]  /*56a0*/  FFMA.FTZ R49, R15.reuse, R48, -R49 ;  /* 0x000000300f317223 */ /* 0x040fe20000010831 */
[CC--:B------:R-:W-:Y:S01]  /*56b0*/  FMUL.FTZ R48, R12.reuse, R54.reuse ;  /* 0x000000360c307220 */ /* 0x0c0fe20000410000 */
[----:B------:R-:W-:Y:S01]  /*56c0*/  FFMA.FTZ R14, R15, R51, R14 ;  /* 0x000000330f0e7223 */ /* 0x000fe2000001000e */
[-C--:B------:R-:W-:Y:S02]  /*56d0*/  FMUL.FTZ R12, R12, R11.reuse ;  /* 0x0000000b0c0c7220 */ /* 0x080fe40000410000 */
[C---:B------:R-:W-:Y:S02]  /*56e0*/  FFMA.FTZ R48, R50.reuse, R11, -R48 ;  /* 0x0000000b32307223 */ /* 0x040fe40000010830 */
[----:B------:R-:W-:Y:S01]  /*56f0*/  FFMA.FTZ R12, R50, R54, R12 ;  /* 0x00000036320c7223 */ /* 0x000fe2000001000c */
[----:B------:R-:W-:-:S04]  /*5700*/  F2FP.BF16.F32.PACK_AB R14, R14, R49 ;  /* 0x000000310e0e723e */ /* 0x000fc800000010ff */
[----:B------:R-:W-:Y:S01]  /*5710*/  MOV R15, R14 ;  /* 0x0000000e000f7202 */ /* 0x000fe20000000f00 */
[----:B------:R-:W-:Y:S01]  /*5720*/  IMAD.MOV.U32 R14, RZ, RZ, R56 ;  /* 0x000000ffff0e7224 */ /* 0x000fe200078e0038 */
[----:B------:R-:W-:-:S07]  /*5730*/  F2FP.BF16.F32.PACK_AB R12, R12, R48 ;  /* 0x000000300c0c723e */ /* 0x000fce00000010ff */
.L_x_497:
[----:B------:R-:W-:Y:S05]  /*5740*/  BSYNC B2 ;  /* 0x0000000000027941 */ /* 0x000fea0003800000 */
.L_x_496:
[----:B----4-:R0:W-:Y:S02]  /*5750*/  ST.E.128 desc[UR48][R52.64], R12 ;  /* 0x0000000c34007985 */ /* 0x0101e4000c101d30 */
.L_x_495:
[----:B------:R-:W-:Y:S05]  /*5760*/  BSYNC B1 ;  /* 0x0000000000017941 */ /* 0x000fea0003800000 */
.L_x_494:
[----:B------:R-:W-:Y:S01]  /*5770*/  ISETP.NE.AND P3, PT, R7, RZ, PT ;  /* 0x000000ff0700720c */ /* 0x000fe20003f65270 */
[----:B------:R-:W-:-:S12]  /*5780*/  BSSY B1, `(.L_x_498) ;  /* 0x0000039000017945 */ /* 0x000fd80003800000 */
[----:B------:R-:W-:Y:S05]  /*5790*/  @!P3 BRA `(.L_x_499) ;  /* 0x0000000000dcb947 */ /* 0x000fea0003800000 */
[----:B0---4-:R0:W4:Y:S01]  /*57a0*/  LDS.128 R12, [R80+0x20000] ;  /* 0x02000000500c7984 */ /* 0x0111220000000c00 */
[----:B------:R-:W-:Y:S01]  /*57b0*/  ISETP.GE.AND P3, PT, R208, R118, PT ;  /* 0x00000076d000720c */ /* 0x000fe20003f66270 */
[----:B---3--:R-:W-:Y:S01]  /*57c0*/  IMAD.SHL.U32 R11, R197, 0x8, RZ ;  /* 0x00000008c50b7824 */ /* 0x008fe200078e00ff */
[----:B------:R-:W-:Y:S01]  /*57d0*/  BSSY B2, `(.L_x_500) ;  /* 0x0000032000027945 */ /* 0x000fe20003800000 */
[----:B------:R-:W-:Y:S02]  /*57e0*/  IMAD.MOV.U32 R48, RZ, RZ, R117 ;  /* 0x000000ffff307224 */ /* 0x000fe400078e0075 */
[----:B-1----:R-:W-:Y:S02]  /*57f0*/  IMAD.MOV.U32 R49, RZ, RZ, R116 ;  /* 0x000000ffff317224 */ /* 0x002fe400078e0074 */
[----:B------:R-:W-:-:S06]  /*5800*/  IMAD.WIDE R48, R11, 0x2, R48 ;  /* 0x000000020b307825 */ /* 0x000fcc00078e0230 */
[----:B0-----:R-:W-:Y:S05]  /*5810*/  @P3 BRA `(.L_x_501) ;  /* 0x0000000000b43947 */ /* 0x001fea0003800000 */
[----:B------:R-:W-:Y:S01]  /*5820*/  SHF.R.U64 R11, R44, 0x10, R45 ;  /* 0x000000102c0b7819 */ /* 0x000fe2000000122d */
[----:B----4-:R-:W-:Y:S01]  /*5830*/  IMAD.U32 R52, R12, 0x10000, RZ ;  /* 0x000100000c347824 */ /* 0x010fe200078e00ff */
[--C-:B------:R-:W-:Y:S02]  /*5840*/  SHF.R.U64 R44, R46, 0x10, R47.reuse ;  /* 0x000000102e2c7819 */ /* 0x100fe4000000122f */
[----:B------:R-:W-:Y:S01]  /*5850*/  SHF.R.U32.HI R50, RZ, 0x10, R47 ;  /* 0x00000010ff327819 */ /* 0x000fe2000001162f */
[----:B------:R-:W-:Y:S01]  /*5860*/  IMAD.U32 R47, R14, 0x10000, RZ ;  /* 0x000100000e2f7824 */ /* 0x000fe200078e00ff */
[----:B------:R-:W-:Y:S02]  /*5870*/  SHF.R.U32.HI R45, RZ, 0x10, R45 ;  /* 0x00000010ff2d7819 */ /* 0x000fe4000001162d */
[C---:B------:R-:W-:Y:S02]  /*5880*/  PRMT R44, R147.reuse, 0x5410, R44 ;  /* 0x00005410932c7816 */ /* 0x040fe4000000002c */
[----:B------:R-:W-:Y:S01]  /*5890*/  PRMT R147, R147, 0x5432, R50 ;  /* 0x0000543293937816 */ /* 0x000fe20000000032 */
[----:B------:R-:W-:Y:S01]  /*58a0*/  IMAD.U32 R50, R13, 0x10000, RZ ;  /* 0x000100000d327824 */ /* 0x000fe200078e00ff */
[----:B------:R-:W-:-:S02]  /*58b0*/  PRMT R11, R146, 0x5410, R11 ;  /* 0x00005410920b7816 */ /* 0x000fc4000000000b */
[----:B------:R-:W-:Y:S01]  /*58c0*/  PRMT R45, R146, 0x5432, R45 ;  /* 0x00005432922d7816 */ /* 0x000fe2000000002d */
[----:B------:R-:W-:Y:S01]  /*58d0*/  IMAD.U32 R53, R147, 0x10000, RZ ;  /* 0x0001000093357824 */ /* 0x000fe200078e00ff */
[----:B------:R-:W-:Y:S02]  /*58e0*/  LOP3.LUT R56, R13, 0xffff0000, RZ, 0xc0, !PT ;  /* 0xffff00000d387812 */ /* 0x000fe400078ec0ff */
[----:B------:R-:W-:Y:S01]  /*58f0*/  LOP3.LUT R14, R14, 0xffff0000, RZ, 0xc0, !PT ;  /* 0xffff00000e0e7812 */ /* 0x000fe200078ec0ff */
[----:B------:R-:W-:Y:S01]  /*5900*/  IMAD.U32 R54, R45, 0x10000, RZ ;  /* 0x000100002d367824 */ /* 0x000fe200078e00ff */
[C---:B------:R-:W-:Y:S01]  /*5910*/  LOP3.LUT R13, R44.reuse, 0xffff0000, RZ, 0xc0, !PT ;  /* 0xffff00002c0d7812 */ /* 0x040fe200078ec0ff */
[----:B------:R-:W-:Y:S01]  /*5920*/  IMAD.U32 R44, R44, 0x10000, RZ ;  /* 0x000100002c2c7824 */ /* 0x000fe200078e00ff */
[----:B------:R-:W-:Y:S01]  /*5930*/  LOP3.LUT R51, R11, 0xffff0000, RZ, 0xc0, !PT ;  /* 0xffff00000b337812 */ /* 0x000fe200078ec0ff */
[----:B------:R-:W-:Y:S01]  /*5940*/  FMUL.FTZ R57, R14, R53 ;  /* 0x000000350e397220 */ /* 0x000fe20000410000 */
[----:B------:R-:W-:Y:S01]  /*5950*/  LOP3.LUT R46, R15, 0xffff0000, RZ, 0xc0, !PT ;  /* 0xffff00000f2e7812 */ /* 0x000fe200078ec0ff */
[----:B------:R-:W-:Y:S01]  /*5960*/  FMUL.FTZ R55, R56, R13 ;  /* 0x0000000d38377220 */ /* 0x000fe20000410000 */
[-C--:B------:R-:W-:Y:S01]  /*5970*/  FMUL.FTZ R14, R14, R54.reuse ;  /* 0x000000360e0e7220 */ /* 0x080fe20000410000 */
[----:B------:R-:W-:Y:S01]  /*5980*/  FMUL.FTZ R56, R56, R51 ;  /* 0x0000003338387220 */ /* 0x000fe20000410000 */
[----:B------:R-:W-:Y:S01]  /*5990*/  LOP3.LUT R147, R147, 0xffff0000, RZ, 0xc0, !PT ;  /* 0xffff000093937812 */ /* 0x000fe200078ec0ff */
[----:B------:R-:W-:Y:S01]  /*59a0*/  IMAD.U32 R11, R11, 0x10000, RZ ;  /* 0x000100000b0b7824 */ /* 0x000fe200078e00ff */
[----:B------:R-:W-:Y:S01]  /*59b0*/  LOP3.LUT R45, R45, 0xffff0000, RZ, 0xc0, !PT ;  /* 0xffff00002d2d7812 */ /* 0x000fe200078ec0ff */
[----:B------:R-:W-:Y:S01]  /*59c0*/  FFMA.FTZ R56, R50, R13, R56 ;  /* 0x0000000d32387223 */ /* 0x000fe20000010038 */
[----:B------:R-:W-:Y:S01]  /*59d0*/  LOP3.LUT R12, R12, 0xffff0000, RZ, 0xc0, !PT ;  /* 0xffff00000c0c7812 */ /* 0x000fe200078ec0ff */
[C---:B------:R-:W-:Y:S01]  /*59e0*/  FFMA.FTZ R57, R47.reuse, R54, -R57 ;  /* 0x000000362f397223 */ /* 0x040fe20000010839 */
[----:B------:R-:W-:Y:S01]  /*59f0*/  FFMA.FTZ R14, R47, R53, R14 ;  /* 0x000000352f0e7223 */ /* 0x000fe2000001000e */
[C---:B------:R-:W-:Y:S01]  /*5a00*/  FMUL.FTZ R13, R46.reuse, R147 ;  /* 0x000000932e0d7220 */ /* 0x040fe20000410000 */
[----:B------:R-:W-:Y:S01]  /*5a10*/  FMUL.FTZ R47, R46, R45 ;  /* 0x0000002d2e2f7220 */ /* 0x000fe20000410000 */
[----:B------:R-:W-:-:S02]  /*5a20*/  IMAD.U32 R15, R15, 0x10000, RZ ;  /* 0x000100000f0f7824 */ /* 0x000fc400078e00ff */
[----:B------:R-:W-:Y:S01]  /*5a30*/  FFMA.FTZ R55, R50, R51, -R55 ;  /* 0x0000003332377223 */ /* 0x000fe20000010837 */
[CC--:B------:R-:W-:Y:S01]  /*5a40*/  FMUL.FTZ R46, R12.reuse, R44.reuse ;  /* 0x0000002c0c2e7220 */ /* 0x0c0fe20000410000 */
[----:B------:R-:W-:Y:S01]  /*5a50*/  FMUL.FTZ R12, R12, R11 ;  /* 0x0000000b0c0c7220 */ /* 0x000fe20000410000 */
[C---:B------:R-:W-:Y:S01]  /*5a60*/  FFMA.FTZ R13, R15.reuse, R45, -R13 ;  /* 0x0000002d0f0d7223 */ /* 0x040fe2000001080d */
[----:B------:R-:W-:Y:S01]  /*5a70*/  FFMA.FTZ R50, R15, R147, R47 ;  /* 0x000000930f327223 */ /* 0x000fe2000001002f */
[C---:B------:R-:W-:Y:S01]  /*5a80*/  FFMA.FTZ R46, R52.reuse, R11, -R46 ;  /* 0x0000000b342e7223 */ /* 0x040fe2000001082e */
[----:B------:R-:W-:Y:S01]  /*5a90*/  FFMA.FTZ R11, R52, R44, R12 ;  /* 0x0000002c340b7223 */ /* 0x000fe2000001000c */
[----:B------:R-:W-:Y:S02]  /*5aa0*/  F2FP.BF16.F32.PACK_AB R55, R56, R55 ;  /* 0x000000373837723e */ /* 0x000fe400000010ff */
[----:B------:R-:W-:Y:S02]  /*5ab0*/  F2FP.BF16.F32.PACK_AB R15, R50, R13 ;  /* 0x0000000d320f723e */ /* 0x000fe400000010ff */
[----:B------:R-:W-:Y:S01]  /*5ac0*/  F2FP.BF16.F32.PACK_AB R14, R14, R57 ;  /* 0x000000390e0e723e */ /* 0x000fe200000010ff */
[----:B------:R-:W-:Y:S01]  /*5ad0*/  IMAD.MOV.U32 R13, RZ, RZ, R55 ;  /* 0x000000ffff0d7224 */ /* 0x000fe200078e0037 */
[----:B------:R-:W-:-:S07]  /*5ae0*/  F2FP.BF16.F32.PACK_AB R12, R11, R46 ;  /* 0x0000002e0b0c723e */ /* 0x000fce00000010ff */
.L_x_501:
[----:B------:R-:W-:Y:S05]  /*5af0*/  BSYNC B2 ;  /* 0x0000000000027941 */ /* 0x000fea0003800000 */
.L_x_500:
[----:B----4-:R0:W-:Y:S02]  /*5b00*/  ST.E.128 desc[UR48][R48.64], R12 ;  /* 0x0000000c30007985 */ /* 0x0101e4000c101d30 */
.L_x_499:
[----:B------:R-:W-:Y:S05]  /*5b10*/  BSYNC B1 ;  /* 0x0000000000017941 */ /* 0x000fea0003800000 */
.L_x_498:
        /* <DEDUP_REMOVED lines=13> */
[----:B------:R-:W-:Y:S02]  /*5bf0*/  SHF.R.U64 R49, R40, 0x10, R41 ;  /* 0x0000001028317819 */ /* 0x000fe40000001229 */
[----:B------:R-:W-:Y:S02]  /*5c00*/  SHF.R.U32.HI R46, RZ, 0x10, R43 ;  /* 0x00000010ff2e7819 */ /* 0x000fe4000001162b */
[----:B------:R-:W-:Y:S02]  /*5c10*/  SHF.R.U32.HI R47, RZ, 0x10, R41 ;  /* 0x00000010ff2f7819 */ /* 0x000fe40000011629 */
[----:B------:R-:W-:Y:S02]  /*5c20*/  PRMT R42, R145, 0x5410, R42 ;  /* 0x00005410912a7816 */ /* 0x000fe4000000002a */
[----:B------:R-:W-:-:S02]  /*5c30*/  PRMT R41, R144, 0x5410, R49 ;  /* 0x0000541090297816 */ /* 0x000fc40000000031 */
[----:B------:R-:W-:Y:S02]  /*5c40*/  PRMT R145, R145, 0x5432, R46 ;  /* 0x0000543291917816 */ /* 0x000fe4000000002e */
[----:B------:R-:W-:Y:S02]  /*5c50*/  PRMT R144, R144, 0x5432, R47 ;  /* 0x0000543290907816 */ /* 0x000fe4000000002f */
[----:B------:R-:W-:Y:S01]  /*5c60*/  LOP3.LUT R11, R14, 0xffff0000, RZ, 0xc0, !PT ;  /* 0xffff00000e0b7812 */ /* 0x000fe200078ec0ff */
[----:B------:R-:W-:Y:S01]  /*5c70*/  IMAD.U32 R43, R145, 0x10000, RZ ;  /* 0x00010000912b7824 */ /* 0x000fe200078e00ff */
[----:B------:R-:W-:Y:S01]  /*5c80*/  LOP3.LUT R47, R13, 0xffff0000, RZ, 0xc0, !PT ;  /* 0xffff00000d2f7812 */ /* 0x000fe200078ec0ff */
[----:B------:R-:W-:Y:S01]  /*5c90*/  IMAD.U32 R46, R144, 0x10000, RZ ;  /* 0x00010000902e7824 */ /* 0x000fe200078e00ff */
[----:B------:R-:W-:Y:S01]  /*5ca0*/  LOP3.LUT R50, R42, 0xffff0000, RZ, 0xc0, !PT ;  /* 0xffff00002a327812 */ /* 0x000fe200078ec0ff */
[----:B------:R-:W-:Y:S01]  /*5cb0*/  FMUL.FTZ R53, R11, R43 ;  /* 0x0000002b0b357220 */ /* 0x000fe20000410000 */
[----:B------:R-:W-:Y:S01]  /*5cc0*/  LOP3.LUT R49, R41, 0xffff0000, RZ, 0xc0, !PT ;  /* 0xffff000029317812 */ /* 0x000fe200078ec0ff */
[----:B------:R-:W-:Y:S01]  /*5cd0*/  IMAD.U32 R13, R12, 0x10000, RZ ;  /* 0x000100000c0d7824 */ /* 0x000fe200078e00ff */
[----:B------:R-:W-:Y:S01]  /*5ce0*/  SHF.L.U32 R40, R14, 0x10, RZ ;  /* 0x000000100e287819 */ /* 0x000fe200000006ff */
[----:B------:R-:W-:Y:S01]  /*5cf0*/  FMUL.FTZ R51, R47, R50 ;  /* 0x000000322f337220 */ /* 0x000fe20000410000 */
[----:B------:R-:W-:Y:S01]  /*5d00*/  LOP3.LUT R14, R15, 0xffff0000, RZ, 0xc0, !PT ;  /* 0xffff00000f0e7812 */ /* 0x000fe200078ec0ff */
[-C--:B------:R-:W-:Y:S01]  /*5d10*/  FMUL.FTZ R47, R47, R49.reuse ;  /* 0x000000312f2f7220 */ /* 0x080fe20000410000 */
[----:B------:R-:W-:Y:S01]  /*5d20*/  FMUL.FTZ R11, R11, R46 ;  /* 0x0000002e0b0b7220 */ /* 0x000fe20000410000 */
[----:B------:R-:W-:Y:S01]  /*5d30*/  LOP3.LUT R145, R145, 0xffff0000, RZ, 0xc0, !PT ;  /* 0xffff000091917812 */ /* 0x000fe200078ec0ff */
[----:B------:R-:W-:Y:S01]  /*5d40*/  IMAD.U32 R42, R42, 0x10000, RZ ;  /* 0x000100002a2a7824 */ /* 0x000fe200078e00ff */
[----:B------:R-:W-:Y:S01]  /*5d50*/  LOP3.LUT R144, R144, 0xffff0000, RZ, 0xc0, !PT ;  /* 0xffff000090907812 */ /* 0x000fe200078ec0ff */
[----:B------:R-:W-:Y:S01]  /*5d60*/  IMAD.U32 R41, R41, 0x10000, RZ ;  /* 0x0001000029297824 */ /* 0x000fe200078e00ff */
[----:B------:R-:W-:Y:S01]  /*5d70*/  LOP3.LUT R12, R12, 0xffff0000, RZ, 0xc0, !PT ;  /* 0xffff00000c0c7812 */ /* 0x000fe200078ec0ff */
[C---:B------:R-:W-:Y:S01]  /*5d80*/  FFMA.FTZ R49, R48.reuse, R49, -R51 ;  /* 0x0000003130317223 */ /* 0x040fe20000010833 */
[----:B------:R-:W-:Y:S01]  /*5d90*/  FFMA.FTZ R48, R48, R50, R47 ;  /* 0x0000003230307223 */ /* 0x000fe2000001002f */
[C---:B------:R-:W-:Y:S01]  /*5da0*/  FFMA.FTZ R46, R40.reuse, R46, -R53 ;  /* 0x0000002e282e7223 */ /* 0x040fe20000010835 */
[----:B------:R-:W-:Y:S01]  /*5db0*/  FFMA.FTZ R43, R40, R43, R11 ;  /* 0x0000002b282b7223 */ /* 0x000fe2000001000b */
[C---:B------:R-:W-:Y:S01]  /*5dc0*/  FMUL.FTZ R40, R14.reuse, R145 ;  /* 0x000000910e287220 */ /* 0x040fe20000410000 */
[----:B------:R-:W-:Y:S01]  /*5dd0*/  FMUL.FTZ R50, R14, R144 ;  /* 0x000000900e327220 */ /* 0x000fe20000410000 */
[----:B------:R-:W-:-:S02]  /*5de0*/  IMAD.U32 R15, R15, 0x10000, RZ ;  /* 0x000100000f0f7824 */ /* 0x000fc400078e00ff */
[C---:B------:R-:W-:Y:S01]  /*5df0*/  FMUL.FTZ R14, R12.reuse, R42 ;  /* 0x0000002a0c0e7220 */ /* 0x040fe20000410000 */
[-C--:B------:R-:W-:Y:S01]  /*5e00*/  FMUL.FTZ R11, R12, R41.reuse ;  /* 0x000000290c0b7220 */ /* 0x080fe20000410000 */
[----:B------:R-:W-:Y:S01]  /*5e10*/  F2FP.BF16.F32.PACK_AB R46, R43, R46 ;  /* 0x0000002e2b2e723e */ /* 0x000fe200000010ff */
[----:B------:R-:W-:Y:S01]  /*5e20*/  FFMA.FTZ R40, R15, R144, -R40 ;  /* 0x000000900f287223 */ /* 0x000fe20000010828 */
[C---:B------:R-:W-:Y:S01]  /*5e30*/  FFMA.FTZ R14, R13.reuse, R41, -R14 ;  /* 0x000000290d0e7223 */ /* 0x040fe2000001080e */
[----:B------:R-:W-:Y:S01]  /*5e40*/  FFMA.FTZ R11, R13, R42, R11 ;  /* 0x0000002a0d0b7223 */ /* 0x000fe2000001000b */
[----:B------:R-:W-:Y:S01]  /*5e50*/  FFMA.FTZ R15, R15, R145, R50 ;  /* 0x000000910f0f7223 */ /* 0x000fe20000010032 */
[----:B------:R-:W-:-:S03]  /*5e60*/  F2FP.BF16.F32.PACK_AB R13, R48, R49 ;  /* 0x00000031300d723e */ /* 0x000fc600000010ff */
[----:B------:R-:W-:Y:S01]  /*5e70*/  F2FP.BF16.F32.PACK_AB R12, R11, R14 ;  /* 0x0000000e0b0c723e */ /* 0x000fe200000010ff */
[----:B------:R-:W-:Y:S01]  /*5e80*/  IMAD.MOV.U32 R14, RZ, RZ, R46 ;  /* 0x000000ffff0e7224 */ /* 0x000fe200078e002e */
[----:B------:R-:W-:-:S07]  /*5e90*/  F2FP.BF16.F32.PACK_AB R15, R15, R40 ;  /* 0x000000280f0f723e */ /* 0x000fce00000010ff */
.L_x_505:
[----:B------:R-:W-:Y:S05]  /*5ea0*/  BSYNC B2 ;  /* 0x0000000000027941 */ /* 0x000fea0003800000 */
.L_x_504:
[----:B----4-:R0:W-:Y:S02]  /*5eb0*/  ST.E.128 desc[UR48][R44.64], R12 ;  /* 0x0000000c2c007985 */ /* 0x0101e4000c101d30 */
.L_x_503:
[----:B------:R-:W-:Y:S05]  /*5ec0*/  BSYNC B1 ;  /* 0x0000000000017941 */ /* 0x000fea0003800000 */
.L_x_502:
        /* <DEDUP_REMOVED lines=11> */
[--C-:B------:R-:W-:Y:S01]  /*5f80*/  SHF.R.U64 R46, R36, 0x10, R37.reuse ;  /* 0x00000010242e7819 */ /* 0x100fe20000001225 */
[C---:B------:R-:W-:Y:S01]  /*5f90*/  IMAD.U32 R36, R14.reuse, 0x10000, RZ ;  /* 0x000100000e247824 */ /* 0x040fe200078e00ff */
[----:B------:R-:W-:Y:S02]  /*5fa0*/  SHF.R.U32.HI R44, RZ, 0x10, R37 ;  /* 0x00000010ff2c7819 */ /* 0x000fe40000011625 */
[----:B------:R-:W-:Y:S01]  /*5fb0*/  LOP3.LUT R37, R14, 0xffff0000, RZ, 0xc0, !PT ;  /* 0xffff00000e257812 */ /* 0x000fe200078ec0ff */
[C---:B------:R-:W-:Y:S01]  /*5fc0*/  IMAD.U32 R14, R15.reuse, 0x10000, RZ ;  /* 0x000100000f0e7824 */ /* 0x040fe200078e00ff */
[----:B---3--:R-:W-:Y:S02]  /*5fd0*/  LOP3.LUT R11, R15, 0xffff0000, RZ, 0xc0, !PT ;  /* 0xffff00000f0b7812 */ /* 0x008fe400078ec0ff */
[----:B------:R-:W-:-:S02]  /*5fe0*/  PRMT R42, R131, 0x5410, R42 ;  /* 0x00005410832a7816 */ /* 0x000fc4000000002a */
[C---:B------:R-:W-:Y:S02]  /*5ff0*/  PRMT R15, R115.reuse, 0x5410, R46 ;  /* 0x00005410730f7816 */ /* 0x040fe4000000002e */
[----:B------:R-:W-:Y:S02]  /*6000*/  SHF.R.U32.HI R38, RZ, 0x10, R39 ;  /* 0x00000010ff267819 */ /* 0x000fe40000011627 */
[----:B------:R-:W-:Y:S02]  /*6010*/  PRMT R115, R115, 0x5432, R44 ;  /* 0x0000543273737816 */ /* 0x000fe4000000002c */
[----:B------:R-:W-:Y:S01]  /*6020*/  LOP3.LUT R39, R13, 0xffff0000, RZ, 0xc0, !PT ;  /* 0xffff00000d277812 */ /* 0x000fe200078ec0ff */
[----:B------:R-:W-:Y:S01]  /*6030*/  IMAD.U32 R13, R12, 0x10000, RZ ;  /* 0x000100000c0d7824 */ /* 0x000fe200078e00ff */
[----:B------:R-:W-:Y:S01]  /*6040*/  LOP3.LUT R46, R42, 0xffff0000, RZ, 0xc0, !PT ;  /* 0xffff00002a2e7812 */ /* 0x000fe200078ec0ff */
[----:B------:R-:W-:Y:S01]  /*6050*/  IMAD.U32 R45, R115, 0x10000, RZ ;  /* 0x00010000732d7824 */ /* 0x000fe200078e00ff */
[----:B------:R-:W-:-:S02]  /*6060*/  LOP3.LUT R44, R15, 0xffff0000, RZ, 0xc0, !PT ;  /* 0xffff00000f2c7812 */ /* 0x000fc400078ec0ff */
[----:B------:R-:W-:Y:S01]  /*6070*/  PRMT R131, R131, 0x5432, R38 ;  /* 0x0000543283837816 */ /* 0x000fe20000000026 */
[----:B------:R-:W-:Y:S01]  /*6080*/  FMUL.FTZ R48, R39, R46 ;  /* 0x0000002e27307220 */ /* 0x000fe20000410000 */
[----:B------:R-:W-:Y:S01]  /*6090*/  LOP3.LUT R115, R115, 0xffff0000, RZ, 0xc0, !PT ;  /* 0xffff000073737812 */ /* 0x000fe200078ec0ff */
[-C--:B------:R-:W-:Y:S01]  /*60a0*/  FMUL.FTZ R47, R39, R44.reuse ;  /* 0x0000002c272f7220 */ /* 0x080fe20000410000 */
[----:B------:R-:W-:Y:S01]  /*60b0*/  LOP3.LUT R39, R12, 0xffff0000, RZ, 0xc0, !PT ;  /* 0xffff00000c277812 */ /* 0x000fe200078ec0ff */
[----:B------:R-:W-:Y:S02]  /*60c0*/  IMAD.U32 R38, R131, 0x10000, RZ ;  /* 0x0001000083267824 */ /* 0x000fe400078e00ff */
[C---:B------:R-:W-:Y:S01]  /*60d0*/  FFMA.FTZ R12, R43.reuse, R44, -R48 ;  /* 0x0000002c2b0c7223 */ /* 0x040fe20000010830 */
[----:B------:R-:W-:Y:S01]  /*60e0*/  FFMA.FTZ R43, R43, R46, R47 ;  /* 0x0000002e2b2b7223 */ /* 0x000fe2000001002f */
[C---:B------:R-:W-:Y:S01]  /*60f0*/  FMUL.FTZ R47, R37.reuse, R45 ;  /* 0x0000002d252f7220 */ /* 0x040fe20000410000 */
[----:B------:R-:W-:Y:S01]  /*6100*/  FMUL.FTZ R49, R37, R38 ;  /* 0x0000002625317220 */ /* 0x000fe20000410000 */
[----:B------:R-:W-:Y:S01]  /*6110*/  LOP3.LUT R131, R131, 0xffff0000, RZ, 0xc0, !PT ;  /* 0xffff000083837812 */ /* 0x000fe200078ec0ff */
[----:B------:R-:W-:-:S02]  /*6120*/  IMAD.U32 R44, R42, 0x10000, RZ ;  /* 0x000100002a2c7824 */ /* 0x000fc400078e00ff */
[C---:B------:R-:W-:Y:S01]  /*6130*/  FFMA.FTZ R38, R36.reuse, R38, R47 ;  /* 0x0000002624267223 */ /* 0x040fe2000001002f */
[----:B------:R-:W-:Y:S02]  /*6140*/  IMAD.U32 R42, R15, 0x10000, RZ ;  /* 0x000100000f2a7824 */ /* 0x000fe400078e00ff */
[----:B------:R-:W-:Y:S01]  /*6150*/  FFMA.FTZ R37, R36, R45, -R49 ;  /* 0x0000002d24257223 */ /* 0x000fe20000010831 */
[----:B------:R-:W-:Y:S01]  /*6160*/  FMUL.FTZ R36, R39, R44 ;  /* 0x0000002c27247220 */ /* 0x000fe20000410000 */
[C---:B------:R-:W-:Y:S01]  /*6170*/  FMUL.FTZ R15, R11.reuse, R131 ;  /* 0x000000830b0f7220 */ /* 0x040fe20000410000 */
[-C--:B------:R-:W-:Y:S01]  /*6180*/  FMUL.FTZ R46, R11, R115.reuse ;  /* 0x000000730b2e7220 */ /* 0x080fe20000410000 */
[-C--:B------:R-:W-:Y:S01]  /*6190*/  FMUL.FTZ R39, R39, R42.reuse ;  /* 0x0000002a27277220 */ /* 0x080fe20000410000 */
[C---:B------:R-:W-:Y:S01]  /*61a0*/  FFMA.FTZ R36, R13.reuse, R42, -R36 ;  /* 0x0000002a0d247223 */ /* 0x040fe20000010824 */
[C---:B------:R-:W-:Y:S01]  /*61b0*/  FFMA.FTZ R15, R14.reuse, R115, -R15 ;  /* 0x000000730e0f7223 */ /* 0x040fe2000001080f */
[----:B------:R-:W-:Y:S01]  /*61c0*/  FFMA.FTZ R46, R14, R131, R46 ;  /* 0x000000830e2e7223 */ /* 0x000fe2000001002e */
[----:B------:R-:W-:Y:S01]  /*61d0*/  FFMA.FTZ R39, R13, R44, R39 ;  /* 0x0000002c0d277223 */ /* 0x000fe20000010027 */
[----:B------:R-:W-:-:S02]  /*61e0*/  F2FP.BF16.F32.PACK_AB R13, R43, R12 ;  /* 0x0000000c2b0d723e */ /* 0x000fc400000010ff */
[----:B------:R-:W-:Y:S02]  /*61f0*/  F2FP.BF16.F32.PACK_AB R14, R38, R37 ;  /* 0x00000025260e723e */ /* 0x000fe400000010ff */
[----:B------:R-:W-:Y:S02]  /*6200*/  F2FP.BF16.F32.PACK_AB R15, R46, R15 ;  /* 0x0000000f2e0f723e */ /* 0x000fe400000010ff */
[----:B------:R-:W-:-:S07]  /*6210*/  F2FP.BF16.F32.PACK_AB R12, R39, R36 ;  /* 0x00000024270c723e */ /* 0x000fce00000010ff */
.L_x_509:
[----:B------:R-:W-:Y:S05]  /*6220*/  BSYNC B2 ;  /* 0x0000000000027941 */ /* 0x000fea0003800000 */
.L_x_508:
[----:B----4-:R0:W-:Y:S02]  /*6230*/  ST.E.128 desc[UR48][R40.64], R12 ;  /* 0x0000000c28007985 */ /* 0x0101e4000c101d30 */
.L_x_507:
[----:B------:R-:W-:Y:S05]  /*6240*/  BSYNC B1 ;  /* 0x0000000000017941 */ /* 0x000fea0003800000 */
.L_x_506:
        /* <DEDUP_REMOVED lines=9> */
[----:B------:R-:W-:Y:S02]  /*62e0*/  SHF.R.U64 R40, R32, 0x10, R33 ;  /* 0x0000001020287819 */ /* 0x000fe40000001221 */
[----:B------:R-:W-:Y:S02]  /*62f0*/  SHF.R.U64 R39, R34, 0x10, R35 ;  /* 0x0000001022277819 */ /* 0x000fe40000001223 */
[----:B------:R-:W-:Y:S02]  /*6300*/  SHF.R.U32.HI R38, RZ, 0x10, R33 ;  /* 0x00000010ff267819 */ /* 0x000fe40000011621 */
[----:B------:R-:W-:Y:S02]  /*6310*/  SHF.R.U32.HI R33, RZ, 0x10, R35 ;  /* 0x00000010ff217819 */ /* 0x000fe40000011623 */
[----:B------:R-:W-:Y:S02]  /*6320*/  PRMT R35, R79, 0x5410, R40 ;  /* 0x000054104f237816 */ /* 0x000fe40000000028 */
[----:B------:R-:W-:-:S02]  /*6330*/  PRMT R40, R114, 0x5410, R39 ;  /* 0x0000541072287816 */ /* 0x000fc40000000027 */
[----:B------:R-:W-:Y:S02]  /*6340*/  PRMT R114, R114, 0x5432, R33 ;  /* 0x0000543272727816 */ /* 0x000fe40000000021 */
[----:B------:R-:W-:Y:S02]  /*6350*/  PRMT R79, R79, 0x5432, R38 ;  /* 0x000054324f4f7816 */ /* 0x000fe40000000026 */
[----:B----4-:R-:W-:Y:S01]  /*6360*/  LOP3.LUT R33, R13, 0xffff0000, RZ, 0xc0, !PT ;  /* 0xffff00000d217812 */ /* 0x010fe200078ec0ff */
[----:B------:R-:W-:Y:S01]  /*6370*/  IMAD.U32 R41, R114, 0x10000, RZ ;  /* 0x0001000072297824 */ /* 0x000fe200078e00ff */
[C---:B------:R-:W-:Y:S01]  /*6380*/  LOP3.LUT R42, R40.reuse, 0xffff0000, RZ, 0xc0, !PT ;  /* 0xffff0000282a7812 */ /* 0x040fe200078ec0ff */
[----:B------:R-:W-:Y:S01]  /*6390*/  IMAD.U32 R39, R79, 0x10000, RZ ;  /* 0x000100004f277824 */ /* 0x000fe200078e00ff */
[----:B------:R-:W-:Y:S01]  /*63a0*/  LOP3.LUT R38, R35, 0xffff0000, RZ, 0xc0, !PT ;  /* 0xffff000023267812 */ /* 0x000fe200078ec0ff */
[----:B------:R-:W-:Y:S01]  /*63b0*/  IMAD.U32 R40, R40, 0x10000, RZ ;  /* 0x0001000028287824 */ /* 0x000fe200078e00ff */
[C---:B------:R-:W-:Y:S01]  /*63c0*/  SHF.L.U32 R32, R14.reuse, 0x10, RZ ;  /* 0x000000100e207819 */ /* 0x040fe200000006ff */
[----:B------:R-:W-:Y:S01]  /*63d0*/  FMUL.FTZ R44, R33, R42 ;  /* 0x0000002a212c7220 */ /* 0x000fe20000410000 */
[----:B------:R-:W-:Y:S01]  /*63e0*/  LOP3.LUT R34, R14, 0xffff0000, RZ, 0xc0, !PT ;  /* 0xffff00000e227812 */ /* 0x000fe200078ec0ff */
[C---:B------:R-:W-:Y:S01]  /*63f0*/  IMAD.U32 R14, R15.reuse, 0x10000, RZ ;  /* 0x000100000f0e7824 */ /* 0x040fe200078e00ff */
[----:B---3--:R-:W-:Y:S01]  /*6400*/  LOP3.LUT R11, R15, 0xffff0000, RZ, 0xc0, !PT ;  /* 0xffff00000f0b7812 */ /* 0x008fe200078ec0ff */
[----:B------:R-:W-:-:S02]  /*6410*/  IMAD.U32 R15, R13, 0x10000, RZ ;  /* 0x000100000d0f7824 */ /* 0x000fc400078e00ff */
[-C--:B------:R-:W-:Y:S01]  /*6420*/  FMUL.FTZ R33, R33, R38.reuse ;  /* 0x0000002621217220 */ /* 0x080fe20000410000 */
[----:B------:R-:W-:Y:S01]  /*6430*/  LOP3.LUT R114, R114, 0xffff0000, RZ, 0xc0, !PT ;  /* 0xffff000072727812 */ /* 0x000fe200078ec0ff */
[----:B------:R-:W-:Y:S02]  /*6440*/  IMAD.U32 R13, R12, 0x10000, RZ ;  /* 0x000100000c0d7824 */ /* 0x000fe400078e00ff */
[C---:B------:R-:W-:Y:S01]  /*6450*/  FFMA.FTZ R44, R15.reuse, R38, -R44 ;  /* 0x000000260f2c7223 */ /* 0x040fe2000001082c */
[----:B------:R-:W-:Y:S01]  /*6460*/  FFMA.FTZ R33, R15, R42, R33 ;  /* 0x0000002a0f217223 */ /* 0x000fe20000010021 */
[C---:B------:R-:W-:Y:S01]  /*6470*/  FMUL.FTZ R15, R34.reuse, R39 ;  /* 0x00000027220f7220 */ /* 0x040fe20000410000 */
[-C--:B------:R-:W-:Y:S01]  /*6480*/  FMUL.FTZ R43, R34, R41.reuse ;  /* 0x00000029222b7220 */ /* 0x080fe20000410000 */
[----:B------:R-:W-:Y:S01]  /*6490*/  LOP3.LUT R79, R79, 0xffff0000, RZ, 0xc0, !PT ;  /* 0xffff00004f4f7812 */ /* 0x000fe200078ec0ff */
[----:B------:R-:W-:Y:S01]  /*64a0*/  IMAD.U32 R35, R35, 0x10000, RZ ;  /* 0x0001000023237824 */ /* 0x000fe200078e00ff */
[----:B------:R-:W-:Y:S01]  /*64b0*/  LOP3.LUT R12, R12, 0xffff0000, RZ, 0xc0, !PT ;  /* 0xffff00000c0c7812 */ /* 0x000fe200078ec0ff */
[C---:B------:R-:W-:Y:S01]  /*64c0*/  FFMA.FTZ R34, R32.reuse, R41, R15 ;  /* 0x0000002920227223 */ /* 0x040fe2000001000f */
[----:B------:R-:W-:Y:S01]  /*64d0*/  FFMA.FTZ R43, R32, R39, -R43 ;  /* 0x00000027202b7223 */ /* 0x000fe2000001082b */
[C---:B------:R-:W-:Y:S01]  /*64e0*/  FMUL.FTZ R15, R11.reuse, R114 ;  /* 0x000000720b0f7220 */ /* 0x040fe20000410000 */
[----:B------:R-:W-:Y:S01]  /*64f0*/  FMUL.FTZ R39, R11, R79 ;  /* 0x0000004f0b277220 */ /* 0x000fe20000410000 */
[C---:B------:R-:W-:Y:S01]  /*6500*/  FMUL.FTZ R32, R12.reuse, R40 ;  /* 0x000000280c207220 */ /* 0x040fe20000410000 */
[----:B------:R-:W-:Y:S01]  /*6510*/  FMUL.FTZ R11, R12, R35 ;  /* 0x000000230c0b7220 */ /* 0x000fe20000410000 */
[C---:B------:R-:W-:Y:S01]  /*6520*/  FFMA.FTZ R15, R14.reuse, R79, -R15 ;  /* 0x0000004f0e0f7223 */ /* 0x040fe2000001080f */
[----:B------:R-:W-:Y:S01]  /*6530*/  FFMA.FTZ R14, R14, R114, R39 ;  /* 0x000000720e0e7223 */ /* 0x000fe20000010027 */
[C---:B------:R-:W-:Y:S01]  /*6540*/  FFMA.FTZ R32, R13.reuse, R35, -R32 ;  /* 0x000000230d207223 */ /* 0x040fe20000010820 */
[----:B------:R-:W-:Y:S01]  /*6550*/  FFMA.FTZ R11, R13, R40, R11 ;  /* 0x000000280d0b7223 */ /* 0x000fe2000001000b */
[----:B------:R-:W-:-:S02]  /*6560*/  F2FP.BF16.F32.PACK_AB R13, R33, R44 ;  /* 0x0000002c210d723e */ /* 0x000fc400000010ff */
[----:B------:R-:W-:Y:S02]  /*6570*/  F2FP.BF16.F32.PACK_AB R15, R14, R15 ;  /* 0x0000000f0e0f723e */ /* 0x000fe400000010ff */
[----:B------:R-:W-:Y:S02]  /*6580*/  F2FP.BF16.F32.PACK_AB R14, R34, R43 ;  /* 0x0000002b220e723e */ /* 0x000fe400000010ff */
[----:B------:R-:W-:-:S07]  /*6590*/  F2FP.BF16.F32.PACK_AB R12, R11, R32 ;  /* 0x000000200b0c723e */ /* 0x000fce00000010ff */
.L_x_513:
[----:B------:R-:W-:Y:S05]  /*65a0*/  BSYNC B2 ;  /* 0x0000000000027941 */ /* 0x000fea0003800000 */
.L_x_512:
[----:B----4-:R0:W-:Y:S02]  /*65b0*/  ST.E.128 desc[UR48][R36.64], R12 ;  /* 0x0000000c24007985 */ /* 0x0101e4000c101d30 */
.L_x_511:
[----:B------:R-:W-:Y:S05]  /*65c0*/  BSYNC B1 ;  /* 0x0000000000017941 */ /* 0x000fea0003800000 */
.L_x_510:
[----:B------:R-:W-:-:S13]  /*65d0*/  ISETP.NE.AND P3, PT, R20, RZ, PT ;  /* 0x000000ff1400720c */ /* 0x000fda0003f65270 */
        /* <DEDUP_REMOVED lines=9> */
[--C-:B------:R-:W-:Y:S02]  /*6670*/  SHF.R.U64 R35, R30, 0x10, R31.reuse ;  /* 0x000000101e237819 */ /* 0x100fe4000000121f */
[----:B---3--:R-:W-:Y:S02]  /*6680*/  SHF.R.U32.HI R11, RZ, 0x10, R31 ;  /* 0x00000010ff0b7819 */ /* 0x008fe4000001161f */
[----:B------:R-:W-:Y:S02]  /*6690*/  SHF.R.U32.HI R34, RZ, 0x10, R29 ;  /* 0x00000010ff227819 */ /* 0x000fe4000001161d */
[----:B------:R-:W-:Y:S02]  /*66a0*/  PRMT R31, R77, 0x5432, R36 ;  /* 0x000054324d1f7816 */ /* 0x000fe40000000024 */
[----:B------:R-:W-:-:S02]  /*66b0*/  PRMT R36, R78, 0x5410, R35 ;  /* 0x000054104e247816 */ /* 0x000fc40000000023 */
[----:B------:R-:W-:Y:S01]  /*66c0*/  PRMT R78, R78, 0x5432, R11 ;  /* 0x000054324e4e7816 */ /* 0x000fe2000000000b */
[----:B------:R-:W-:Y:S01]  /*66d0*/  IMAD.U32 R11, R12, 0x10000, RZ ;  /* 0x000100000c0b7824 */ /* 0x000fe200078e00ff */
[----:B------:R-:W-:Y:S01]  /*66e0*/  LOP3.LUT R29, R14, 0xffff0000, RZ, 0xc0, !PT ;  /* 0xffff00000e1d7812 */ /* 0x000fe200078ec0ff */
[----:B------:R-:W-:Y:S01]  /*66f0*/  IMAD.U32 R14, R13, 0x10000, RZ ;  /* 0x000100000d0e7824 */ /* 0x000fe200078e00ff */
[----:B------:R-:W-:Y:S01]  /*6700*/  PRMT R77, R77, 0x5410, R34 ;  /* 0x000054104d4d7816 */ /* 0x000fe20000000022 */
[----:B------:R-:W-:Y:S01]  /*6710*/  IMAD.U32 R38, R78, 0x10000, RZ ;  /* 0x000100004e267824 */ /* 0x000fe200078e00ff */
[----:B------:R-:W-:Y:S02]  /*6720*/  LOP3.LUT R13, R13, 0xffff0000, RZ, 0xc0, !PT ;  /* 0xffff00000d0d7812 */ /* 0x000fe400078ec0ff */
[C---:B------:R-:W-:Y:S01]  /*6730*/  LOP3.LUT R37, R36.reuse, 0xffff0000, RZ, 0xc0, !PT ;  /* 0xffff000024257812 */ /* 0x040fe200078ec0ff */
[----:B------:R-:W-:Y:S01]  /*6740*/  IMAD.U32 R35, R77, 0x10000, RZ ;  /* 0x000100004d237824 */ /* 0x000fe200078e00ff */
[----:B------:R-:W-:Y:S01]  /*6750*/  LOP3.LUT R34, R31, 0xffff0000, RZ, 0xc0, !PT ;  /* 0xffff00001f227812 */ /* 0x000fe200078ec0ff */
[----:B------:R-:W-:Y:S01]  /*6760*/  IMAD.U32 R36, R36, 0x10000, RZ ;  /* 0x0001000024247824 */ /* 0x000fe200078e00ff */
[----:B------:R-:W-:Y:S01]  /*6770*/  LOP3.LUT R12, R12, 0xffff0000, RZ, 0xc0, !PT ;  /* 0xffff00000c0c7812 */ /* 0x000fe200078ec0ff */
[----:B------:R-:W-:Y:S01]  /*6780*/  FMUL.FTZ R39, R13, R37 ;  /* 0x000000250d277220 */ /* 0x000fe20000410000 */
[----:B------:R-:W-:Y:S01]  /*6790*/  LOP3.LUT R30, R15, 0xffff0000, RZ, 0xc0, !PT ;  /* 0xffff00000f1e7812 */ /* 0x000fe200078ec0ff */
[----:B------:R-:W-:Y:S01]  /*67a0*/  FMUL.FTZ R40, R13, R34 ;  /* 0x000000220d287220 */ /* 0x000fe20000410000 */
[C---:B------:R-:W-:Y:S01]  /*67b0*/  FMUL.FTZ R13, R29.reuse, R38 ;  /* 0x000000261d0d7220 */ /* 0x040fe20000410000 */
[----:B------:R-:W-:Y:S01]  /*67c0*/  FMUL.FTZ R29, R29, R35 ;  /* 0x000000231d1d7220 */ /* 0x000fe20000410000 */
        /* <DEDUP_REMOVED lines=20> */
[----:B------:R-:W-:-:S02]  /*6910*/  F2FP.BF16.F32.PACK_AB R15, R29, R34 ;  /* 0x000000221d0f723e */ /* 0x000fc400000010ff */
[----:B------:R-:W-:-:S07]  /*6920*/  MOV R13, R39 ;  /* 0x00000027000d7202 */ /* 0x000fce0000000f00 */
.L_x_515:
[----:B------:R-:W-:Y:S05]  /*6930*/  BSYNC B1 ;  /* 0x0000000000017941 */ /* 0x000fea0003800000 */
.L_x_514:
[----:B----4-:R0:W-:Y:S01]  /*6940*/  ST.E.128 desc[UR48][R32.64], R12 ;  /* 0x0000000c20007985 */ /* 0x0101e2000c101d30 */
[----:B------:R-:W-:Y:S05]  /*6950*/  BRA `(.L_x_493) ;  /* 0x0000004000a47947 */ /* 0x000fea0003800000 */
.L_x_459:
        /* <DEDUP_REMOVED lines=21> */
[----:B------:R-:W-:Y:S06]  /*6ab0*/  @P3 BRA `(.L_x_517) ;  /* 0x00000000007c3947 */ /* 0x000fec0003800000 */
[----:B------:R-:W-:Y:S01]  /*6ac0*/  IADD3 R30, P2, R94, R14, RZ ;  /* 0x0000000e5e1e7210 */ /* 0x000fe20007f5e0ff */
[----:B------:R-:W-:Y:S01]  /*6ad0*/  ULDC.64 UR4, c[0x0][0x3e8] ;  /* 0x0000fa0000047ab9 */ /* 0x000fe20000000a00 */
[----:B------:R-:W-:Y:S02]  /*6ae0*/  CS2R R38, SRZ ;  /* 0x0000000000267805 */ /* 0x000fe4000001ff00 */
[----:B------:R-:W-:Y:S02]  /*6af0*/  CS2R R36, SRZ ;  /* 0x0000000000247805 */ /* 0x000fe4000001ff00 */
[----:B------:R-:W-:Y:S01]  /*6b00*/  CS2R R62, SRZ ;  /* 0x00000000003e7805 */ /* 0x000fe2000001ff00 */
[----:B------:R-:W-:Y:S01]  /*6b10*/  IMAD.X R31, R11, 0x1, R99, P2 ;  /* 0x000000010b1f7824 */ /* 0x000fe200010e0663 */
[----:B------:R-:W-:Y:S02]  /*6b20*/  IADD3 R28, P2, R88, R12, RZ ;  /* 0x0000000c581c7210 */ /* 0x000fe40007f5e0ff */
[----:B------:R-:W-:-:S03]  /*6b30*/  CS2R R60, SRZ ;  /* 0x00000000003c7805 */ /* 0x000fc6000001ff00 */
        /* <DEDUP_REMOVED lines=8> */
[----:B------:R-:W-:Y:S02]  /*6bc0*/  CS2R R32, SRZ ;  /* 0x0000000000207805 */ /* 0x000fe4000001ff00 */
[----:B------:R-:W-:Y:S02]  /*6bd0*/  CS2R R46, SRZ ;  /* 0x00000000002e7805 */ /* 0x000fe4000001ff00 */
[----:B------:R-:W-:-:S05]  /*6be0*/  CS2R R44, SRZ ;  /* 0x00000000002c7805 */ /* 0x000fca000001ff00 */
[----:B------:R0:W5:Y:S04]  /*6bf0*/  @!P2 LDG.E.128 R36, desc[UR48][R64.64] ;  /* 0x000000304024a981 */ /* 0x000168000c1e1d00 */
[----:B------:R0:W5:Y:S01]  /*6c00*/  @!P2 LDG.E.128 R60, desc[UR48][R68.64] ;  /* 0x00000030443ca981 */ /* 0x000162000c1e1d00 */
[----:B------:R-:W-:Y:S02]  /*6c10*/  ISETP.GE.AND P2, PT, R193, R118, PT ;  /* 0x00000076c100720c */ /* 0x000fe40003f46270 */
[----:B------:R-:W-:Y:S02]  /*6c20*/  CS2R R30, SRZ ;  /* 0x00000000001e7805 */ /* 0x000fe4000001ff00 */
[----:B------:R-:W-:Y:S02]  /*6c30*/  CS2R R28, SRZ ;  /* 0x00000000001c7805 */ /* 0x000fe4000001ff00 */
[----:B------:R-:W-:-:S02]  /*6c40*/  CS2R R42, SRZ ;  /* 0x00000000002a7805 */ /* 0x000fc4000001ff00 */
[----:B------:R-:W-:-:S05]  /*6c50*/  CS2R R40, SRZ ;  /* 0x0000000000287805 */ /* 0x000fca000001ff00 */
[----:B------:R0:W5:Y:S04]  /*6c60*/  @!P2 LDG.E.128 R32, desc[UR48][R64.64+0x40] ;  /* 0x000040304020a981 */ /* 0x000168000c1e1d00 */
[----:B------:R0:W5:Y:S01]  /*6c70*/  @!P2 LDG.E.128 R44, desc[UR48][R68.64+0x40] ;  /* 0x00004030442ca981 */ /* 0x000162000c1e1d00 */
[----:B------:R-:W-:-:S13]  /*6c80*/  ISETP.GE.AND P2, PT, R192, R118, PT ;  /* 0x00000076c000720c */ /* 0x000fda0003f46270 */
[----:B------:R0:W5:Y:S04]  /*6c90*/  @!P2 LDG.E.128 R28, desc[UR48][R64.64+0x80] ;  /* 0x00008030401ca981 */ /* 0x000168000c1e1d00 */
[----:B------:R0:W5:Y:S02]  /*6ca0*/  @!P2 LDG.E.128 R40, desc[UR48][R68.64+0x80] ;  /* 0x000080304428a981 */ /* 0x000164000c1e1d00 */
.L_x_517:
[----:B------:R-:W-:Y:S05]  /*6cb0*/  BSYNC B1 ;  /* 0x0000000000017941 */ /* 0x000fea0003800000 */
.L_x_516:
[----:B------:R-:W-:Y:S01]  /*6cc0*/  VIADD R77, R202, 0x40 ;  /* 0x00000040ca4d7836 */ /* 0x000fe20000000000 */
[----:B------:R-:W-:Y:S01]  /*6cd0*/  BSSY B1, `(.L_x_518) ;  /* 0x0000028000017945 */ /* 0x000fe20003800000 */
[----:B0-----:R-:W-:Y:S02]  /*6ce0*/  CS2R R64, SRZ ;  /* 0x0000000000407805 */ /* 0x001fe4000001ff00 */
[----:B------:R-:W-:Y:S02]  /*6cf0*/  CS2R R70, SRZ ;  /* 0x0000000000467805 */ /* 0x000fe4000001ff00 */
[----:B------:R-:W-:Y:S02]  /*6d00*/  CS2R R68, SRZ ;  /* 0x0000000000447805 */ /* 0x000fe4000001ff00 */
[----:B------:R-:W-:Y:S02]  /*6d10*/  ISETP.GE.AND P4, PT, R77, R83, PT ;  /* 0x000000534d00720c */ /* 0x000fe40003f86270 */
[----:B------:R-:W-:-:S02]  /*6d20*/  CS2R R74, SRZ ;  /* 0x00000000004a7805 */ /* 0x000fc4000001ff00 */
[----:B------:R-:W-:Y:S01]  /*6d30*/  CS2R R72, SRZ ;  /* 0x0000000000487805 */ /* 0x000fe2000001ff00 */
[----:B-----5:R-:W-:-:S08]  /*6d40*/  IMAD.MOV.U32 R76, RZ, RZ, R30 ;  /* 0x000000ffff4c7224 */ /* 0x020fd000078e001e */
[----:B------:R-:W-:Y:S05]  /*6d50*/  @P4 BRA `(.L_x_519) ;  /* 0x00000000007c4947 */ /* 0x000fea0003800000 */
[----:B------:R-:W-:Y:S01]  /*6d60*/  IADD3 R15, P2, P5, R94, R14, R103 ;  /* 0x0000000e5e0f7210 */ /* 0x000fe20007d5e067 */
[----:B------:R-:W-:Y:S01]  /*6d70*/  ULDC.64 UR4, c[0x0][0x3e8] ;  /* 0x0000fa0000047ab9 */ /* 0x000fe20000000a00 */
[----:B------:R-:W-:Y:S02]  /*6d80*/  CS2R R58, SRZ ;  /* 0x00000000003a7805 */ /* 0x000fe4000001ff00 */
[----:B------:R-:W-:Y:S02]  /*6d90*/  CS2R R56, SRZ ;  /* 0x0000000000387805 */ /* 0x000fe4000001ff00 */
[----:B------:R-:W-:Y:S02]  /*6da0*/  IADD3.X R48, R99, R11, R102, P2, P5 ;  /* 0x0000000b63307210 */ /* 0x000fe400017ea466 */
[----:B------:R-:W-:Y:S02]  /*6db0*/  CS2R R74, SRZ ;  /* 0x00000000004a7805 */ /* 0x000fe4000001ff00 */
[----:B------:R-:W-:-:S02]  /*6dc0*/  IADD3 R13, P2, P5, R88, R12, R105 ;  /* 0x0000000c580d7210 */ /* 0x000fc40007d5e069 */
[----:B------:R-:W-:Y:S02]  /*6dd0*/  CS2R R72, SRZ ;  /* 0x0000000000487805 */ /* 0x000fe4000001ff00 */
        /* <DEDUP_REMOVED lines=23> */
.L_x_519:
[----:B------:R-:W-:Y:S05]  /*6f50*/  BSYNC B1 ;  /* 0x0000000000017941 */ /* 0x000fea0003800000 */
.L_x_518:
[----:B0-----:R-:W-:Y:S01]  /*6f60*/  IMAD.MOV.U32 R12, RZ, RZ, R28 ;  /* 0x000000ffff0c7224 */ /* 0x001fe200078e001c */
[----:B------:R-:W-:Y:S01]  /*6f70*/  ISETP.NE.AND P2, PT, R214, 0x3, PT ;  /* 0x00000003d600780c */ /* 0x000fe20003f45270 */
[----:B------:R-:W-:Y:S02]  /*6f80*/  IMAD.MOV.U32 R11, RZ, RZ, R29 ;  /* 0x000000ffff0b7224 */ /* 0x000fe400078e001d */
[----:B------:R-:W-:Y:S02]  /*6f90*/  IMAD.MOV.U32 R13, RZ, RZ, R31 ;  /* 0x000000ffff0d7224 */ /* 0x000fe400078e001f */
[----:B------:R-:W-:Y:S01]  /*6fa0*/  IMAD.MOV.U32 R14, RZ, RZ, R34 ;  /* 0x000000ffff0e7224 */ /* 0x000fe200078e0022 */
[----:B------:R-:W-:Y:S01]  /*6fb0*/  PRMT R159, R12, 0x5410, R11 ;  /* 0x000054100c9f7816 */ /* 0x000fe2000000000b */
[----:B------:R-:W-:Y:S01]  /*6fc0*/  IMAD.MOV.U32 R11, RZ, RZ, R32 ;  /* 0x000000ffff0b7224 */ /* 0x000fe200078e0020 */
[----:B------:R-:W-:Y:S01]  /*6fd0*/  PRMT R158, R76, 0x5410, R13 ;  /* 0x000054104c9e7816 */ /* 0x000fe2000000000d */
[----:B------:R-:W-:-:S02]  /*6fe0*/  IMAD.MOV.U32 R12, RZ, RZ, R33 ;  /* 0x000000ffff0c7224 */ /* 0x000fc400078e0021 */
[----:B------:R-:W-:-:S03]  /*6ff0*/  IMAD.MOV.U32 R13, RZ, RZ, R35 ;  /* 0x000000ffff0d7224 */ /* 0x000fc600078e0023 */
[----:B------:R-:W-:Y:S01]  /*7000*/  PRMT R165, R12, 0x5410, R11 ;  /* 0x000054100ca57816 */ /* 0x000fe2000000000b */
[----:B------:R-:W-:Y:S01]  /*7010*/  IMAD.MOV.U32 R11, RZ, RZ, R38 ;  /* 0x000000ffff0b7224 */ /* 0x000fe200078e0026 */
[----:B------:R-:W-:Y:S01]  /*7020*/  PRMT R163, R14, 0x5410, R13 ;  /* 0x000054100ea37816 */ /* 0x000fe2000000000d */
[----:B------:R-:W-:Y:S02]  /*7030*/  IMAD.MOV.U32 R12, RZ, RZ, R39 ;  /* 0x000000ffff0c7224 */ /* 0x000fe400078e0027 */
[----:B------:R-:W-:Y:S02]  /*7040*/  IMAD.MOV.U32 R13, RZ, RZ, R36 ;  /* 0x000000ffff0d7224 */ /* 0x000fe400078e0024 */
[----:B------:R-:W-:Y:S01]  /*7050*/  IMAD.MOV.U32 R14, RZ, RZ, R37 ;  /* 0x000000ffff0e7224 */ /* 0x000fe200078e0025 */
[----:B------:R-:W-:Y:S01]  /*7060*/  PRMT R147, R11, 0x5410, R12 ;  /* 0x000054100b937816 */ /* 0x000fe2000000000c */
[----:B------:R-:W-:Y:S01]  /*7070*/  IMAD.MOV.U32 R12, RZ, RZ, R42 ;  /* 0x000000ffff0c7224 */ /* 0x000fe200078e002a */
[----:B------:R-:W-:-:S02]  /*7080*/  MOV R11, R43 ;  /* 0x0000002b000b7202 */ /* 0x000fc40000000f00 */
[----:B------:R-:W-:Y:S02]  /*7090*/  PRMT R146, R14, 0x5410, R13 ;  /* 0x000054100e927816 */ /* 0x000fe4000000000d */
        /* <DEDUP_REMOVED lines=16> */
[----:B-----5:R-:W-:Y:S02]  /*71a0*/  IMAD.MOV.U32 R12, RZ, RZ, R50 ;  /* 0x000000ffff0c7224 */ /* 0x020fe400078e0032 */
        /* <DEDUP_REMOVED lines=38> */
[----:B------:R-:W-:Y:S06]  /*7410*/  @!P2 BRA `(.L_x_520) ;  /* 0x000000000004a947 */ /* 0x000fec0003800000 */
[----:B------:R-:W-:Y:S01]  /*7420*/  BPT.TRAP 0x1 ;  /* 0x000000040000795c */ /* 0x000fe20000300000 */
.L_x_520:
[----:B------:R-:W-:Y:S01]  /*7430*/  IMAD R84, R18, 0x8, R2 ;  /* 0x0000000812547824 */ /* 0x000fe200078e0202 */
[----:B------:R-:W-:Y:S01]  /*7440*/  SHF.L.U32 R85, R203, 0x1f, RZ ;  /* 0x0000001fcb557819 */ /* 0x000fe200000006ff */
[----:B------:R-:W-:Y:S03]  /*7450*/  BSSY B1, `(.L_x_521) ;  /* 0x0000003000017945 */ /* 0x000fe60003800000 */
[----:B------:R-:W0:Y:S02]  /*7460*/  SYNCS.PHASECHK.TRANS64.TRYWAIT P5, [R84+URZ+0x30890], R85 ;  /* 0x03089055540075a7 */ /* 0x000e2400080a017f */
[----:B0-----:R-:W-:Y:S05]  /*7470*/  @!P5 BRA `(.L_x_522) ;  /* 0x000001c00038d947 */ /* 0x001fea0003800000 */
.L_x_802:
[----:B------:R-:W-:Y:S05]  /*7480*/  BSYNC B1 ;  /* 0x0000000000017941 */ /* 0x000fea0003800000 */
.L_x_521:
[----:B------:R-:W1:Y:S01]  /*7490*/  LDC R131, c[0x0][0x2f4] ;  /* 0x0000bd00ff837b82 */ /* 0x000e620000000800 */
[----:B------:R-:W-:Y:S01]  /*74a0*/  UMOV UR4, 0xffffffff ;  /* 0xffffffff00047882 */ /* 0x000fe20000000000 */
[----:B-1----:R-:W-:Y:S02]  /*74b0*/  IMAD.IADD R134, R131, 0x1, -R119 ;  /* 0x0000000183867824 */ /* 0x002fe400078e0a77 */
[----:B------:R-:W-:Y:S05]  /*74c0*/  BRA.DIV UR4, `(.L_x_523) ;  /* 0x000001c204387947 */ /* 0x000fea000b800000 */
[----:B------:R1:W2:Y:S04]  /*74d0*/  SHFL.IDX PT, R115, R116, RZ, 0x1c1f ;  /* 0x001c1fff74737589 */ /* 0x0002a800000e0000 */
[----:B------:R1:W3:Y:S02]  /*74e0*/  SHFL.IDX PT, R11, R117, RZ, 0x1c1f ;  /* 0x001c1fff750b7589 */ /* 0x0002e400000e0000 */
.L_x_806:
[----:B------:R-:W-:Y:S04]  /*74f0*/  BSSY B1, `(.L_x_524) ;  /* 0x000017c000017945 */ /* 0x000fe80003800000 */
[----:B------:R-:W-:Y:S05]  /*7500*/  @P3 BRA `(.L_x_525) ;  /* 0x0000001400e83947 */ /* 0x000fea0003800000 */
[----:B------:R-:W-:Y:S01]  /*7510*/  ISETP.NE.AND P3, PT, R6, RZ, PT ;  /* 0x000000ff0600720c */ /* 0x000fe20003f65270 */
[----:B------:R-:W-:Y:S01]  /*7520*/  BSSY B2, `(.L_x_526) ;  /* 0x000007c000027945 */ /* 0x000fe20003800000 */
[----:B---3--:R-:W-:-:S11]  /*7530*/  IMAD.MOV.U32 R114, RZ, RZ, R11 ;  /* 0x000000ffff727224 */ /* 0x008fd600078e000b */
[----:B------:R-:W-:Y:S05]  /*7540*/  @!P3 BRA `(.L_x_527) ;  /* 0x0000000400e4b947 */ /* 0x000fea0003800000 */
[----:B------:R-:W-:Y:S01]  /*7550*/  SEL R12, R119, R134, !P0 ;  /* 0x00000086770c7207 */ /* 0x000fe20004000000 */
[----:B------:R-:W-:Y:S01]  /*7560*/  BSSY B3, `(.L_x_528) ;  /* 0x0000071000037945 */ /* 0x000fe20003800000 */
[----:B------:R-:W-:Y:S02]  /*7570*/  ISETP.GE.AND P3, PT, R16, R118, PT ;  /* 0x000000761000720c */ /* 0x000fe40003f66270 */
[----:B------:R-:W-:-:S04]  /*7580*/  SHF.R.S32.HI R13, RZ, 0x1f, R12 ;  /* 0x0000001fff0d7819 */ /* 0x000fc8000001140c */
[----:B------:R-:W-:-:S04]  /*7590*/  LEA.HI R13, R13, R12, RZ, 0x4 ;  /* 0x0000000c0d0d7211 */ /* 0x000fc800078f20ff */
[----:B------:R-:W-:-:S04]  /*75a0*/  LEA.HI.SX32 R140, R13, R112, 0x1c ;  /* 0x000000700d8c7211 */ /* 0x000fc800078fe2ff */
[----:B------:R-:W-:-:S04]  /*75b0*/  SHF.R.S32.HI R13, RZ, 0x1f, R140 ;  /* 0x0000001fff0d7819 */ /* 0x000fc8000001148c */
[----:B------:R-:W-:Y:S01]  /*75c0*/  LEA.HI R13, R13, R140, RZ, 0x3 ;  /* 0x0000008c0d0d7211 */ /* 0x000fe200078f18ff */
[----:B------:R-:W-:-:S03]  /*75d0*/  IMAD.SHL.U32 R140, R140, 0x8, RZ ;  /* 0x000000088c8c7824 */ /* 0x000fc600078e00ff */
[----:B------:R-:W-:Y:S02]  /*75e0*/  SHF.R.S32.HI R13, RZ, 0x3, R13 ;  /* 0x00000003ff0d7819 */ /* 0x000fe4000001140d */
[----:B------:R-:W-:-:S03]  /*75f0*/  LOP3.LUT R12, R217, 0x38, R140, 0xf8, !PT ;  /* 0x00000038d90c7812 */ /* 0x000fc600078ef88c */
[----:B------:R-:W-:Y:S01]  /*7600*/  IMAD R13, R13, 0x1800, R219 ;  /* 0x000018000d0d7824 */ /* 0x000fe200078e02db */
[----:B------:R-:W-:-:S05]  /*7610*/  LOP3.LUT R12, R12, R218, RZ, 0x3c, !PT ;  /* 0x000000da0c0c7212 */ /* 0x000fca00078e3cff */
[----:B------:R-:W-:-:S04]  /*7620*/  IMAD.IADD R12, R13, 0x1, R12 ;  /* 0x000000010d0c7824 */ /* 0x000fc800078e020c */
[C---:B------:R-:W-:Y:S02]  /*7630*/  IMAD R76, R18.reuse, 0x4800, R12 ;  /* 0x00004800124c7824 */ /* 0x040fe400078e020c */
[----:B------:R-:W-:Y:S02]  /*7640*/  IMAD R12, R18, 0x4800, R133 ;  /* 0x00004800120c7824 */ /* 0x000fe400078e0285 */
[--C-:B------:R-:W-:Y:S02]  /*7650*/  IMAD R76, R76, 0x2, R2.reuse ;  /* 0x000000024c4c7824 */ /* 0x100fe400078e0202 */
[----:B------:R-:W-:-:S04]  /*7660*/  IMAD R12, R12, 0x2, R2 ;  /* 0x000000020c0c7824 */ /* 0x000fc800078e0202 */
[----:B------:R-:W3:Y:S04]  /*7670*/  LDS.128 R76, [R76+0x1e400] ;  /* 0x01e400004c4c7984 */ /* 0x000ee80000000c00 */
[----:B------:R-:W4:Y:S01]  /*7680*/  LDS.128 R12, [R12+0x1e400] ;  /* 0x01e400000c0c7984 */ /* 0x000f220000000c00 */
[----:B------:R-:W-:Y:S05]  /*7690*/  @P3 BRA `(.L_x_529) ;  /* 0x0000000400743947 */ /* 0x000fea0003800000 */
[--C-:B------:R-:W-:Y:S02]  /*76a0*/  SHF.R.U64 R36, R36, 0x10, R37.reuse ;  /* 0x0000001024247819 */ /* 0x100fe40000001225 */
[----:B------:R-:W-:Y:S02]  /*76b0*/  SHF.R.U32.HI R145, RZ, 0x10, R37 ;  /* 0x00000010ff917819 */ /* 0x000fe40000011625 */
[C---:B------:R-:W-:Y:S02]  /*76c0*/  PRMT R36, R146.reuse, 0x5432, R36 ;  /* 0x0000543292247816 */ /* 0x040fe40000000024 */
[----:B------:R-:W-:Y:S02]  /*76d0*/  PRMT R145, R146, 0x5410, R145 ;  /* 0x0000541092917816 */ /* 0x000fe40000000091 */
[----:B------:R-:W-:Y:S02]  /*76e0*/  SHF.R.U32.HI R146, RZ, 0x10, R61 ;  /* 0x00000010ff927819 */ /* 0x000fe4000001163d */
[----:B------:R-:W-:-:S02]  /*76f0*/  SHF.R.U64 R37, R38, 0x10, R39 ;  /* 0x0000001026257819 */ /* 0x000fc40000001227 */
[----:B------:R-:W-:Y:S02]  /*7700*/  SHF.R.U32.HI R38, RZ, 0x10, R39 ;  /* 0x00000010ff267819 */ /* 0x000fe40000011627 */
[----:B------:R-:W-:Y:S02]  /*7710*/  SHF.R.U64 R39, R60, 0x10, R61 ;  /* 0x000000103c277819 */ /* 0x000fe4000000123d */
[--C-:B------:R-:W-:Y:S02]  /*7720*/  SHF.R.U64 R60, R62, 0x10, R63.reuse ;  /* 0x000000103e3c7819 */ /* 0x100fe4000000123f */
[----:B------:R-:W-:Y:S01]  /*7730*/  SHF.R.U32.HI R61, RZ, 0x10, R63 ;  /* 0x00000010ff3d7819 */ /* 0x000fe2000001163f */
[----:B------:R-:W-:Y:S01]  /*7740*/  IMAD.U32 R63, R145, 0x10000, RZ ;  /* 0x00010000913f7824 */ /* 0x000fe200078e00ff */
[C---:B------:R-:W-:Y:S02]  /*7750*/  PRMT R146, R149.reuse, 0x5432, R146 ;  /* 0x0000543295927816 */ /* 0x040fe40000000092 */
[----:B------:R-:W-:Y:S01]  /*7760*/  PRMT R39, R149, 0x5410, R39 ;  /* 0x0000541095277816 */ /* 0x000fe20000000027 */
[----:B---3--:R-:W-:Y:S01]  /*7770*/  IMAD.U32 R149, R77, 0x10000, RZ ;  /* 0x000100004d957824 */ /* 0x008fe200078e00ff */
[----:B------:R-:W-:-:S02]  /*7780*/  PRMT R60, R148, 0x5432, R60 ;  /* 0x00005432943c7816 */ /* 0x000fc4000000003c */
[----:B------:R-:W-:Y:S01]  /*7790*/  PRMT R61, R148, 0x5410, R61 ;  /* 0x00005410943d7816 */ /* 0x000fe2000000003d */
[C---:B------:R-:W-:Y:S01]  /*77a0*/  IMAD.U32 R148, R146.reuse, 0x10000, RZ ;  /* 0x0001000092947824 */ /* 0x040fe200078e00ff */
[C---:B------:R-:W-:Y:S02]  /*77b0*/  PRMT R37, R147.reuse, 0x5410, R37 ;  /* 0x0000541093257816 */ /* 0x040fe40000000025 */
[----:B------:R-:W-:Y:S01]  /*77c0*/  PRMT R38, R147, 0x5432, R38 ;  /* 0x0000543293267816 */ /* 0x000fe20000000026 */
[----:B----4-:R-:W-:Y:S02]  /*77d0*/  IMAD.U32 R147, R13, 0x10000, RZ ;  /* 0x000100000d937824 */ /* 0x010fe400078e00ff */
[-C--:B------:R-:W-:Y:S01]  /*77e0*/  FMUL.FTZ R62, R149, R148.reuse ;  /* 0x00000094953e7220 */ /* 0x080fe20000410000 */
[----:B------:R-:W-:Y:S02]  /*77f0*/  LOP3.LUT R146, R146, 0xffff0000, RZ, 0xc0, !PT ;  /* 0xffff000092927812 */ /* 0x000fe400078ec0ff */
[----:B------:R-:W-:Y:S01]  /*7800*/  LOP3.LUT R77, R77, 0xffff0000, RZ, 0xc0, !PT ;  /* 0xffff00004d4d7812 */ /* 0x000fe200078ec0ff */
[-C--:B------:R-:W-:Y:S01]  /*7810*/  FFMA.FTZ R62, R147, R63.reuse, -R62 ;  /* 0x0000003f933e7223 */ /* 0x080fe2000001083e */
[----:B------:R-:W-:Y:S01]  /*7820*/  FMUL.FTZ R63, R149, R63 ;  /* 0x0000003f953f7220 */ /* 0x000fe20000410000 */
[----:B------:R-:W-:Y:S01]  /*7830*/  LOP3.LUT R145, R145, 0xffff0000, RZ, 0xc0, !PT ;  /* 0xffff000091917812 */ /* 0x000fe200078ec0ff */
[C---:B------:R-:W-:Y:S01]  /*7840*/  IMAD.U32 R149, R79.reuse, 0x10000, RZ ;  /* 0x000100004f957824 */ /* 0x040fe200078e00ff */
[----:B------:R-:W-:Y:S01]  /*7850*/  LOP3.LUT R79, R79, 0xffff0000, RZ, 0xc0, !PT ;  /* 0xffff00004f4f7812 */ /* 0x000fe200078ec0ff */
[----:B------:R-:W-:Y:S01]  /*7860*/  FFMA.FTZ R63, R147, R148, R63 ;  /* 0x00000094933f7223 */ /* 0x000fe2000001003f */
[----:B------:R-:W-:Y:S01]  /*7870*/  LOP3.LUT R147, R13, 0xffff0000, RZ, 0xc0, !PT ;  /* 0xffff00000d937812 */ /* 0x000fe200078ec0ff */
[CC--:B------:R-:W-:Y:S01]  /*7880*/  FMUL.FTZ R13, R77.reuse, R146.reuse ;  /* 0x000000924d0d7220 */ /* 0x0c0fe20000410000 */
[-C--:B------:R-:W-:Y:S01]  /*7890*/  FMUL.FTZ R77, R77, R145.reuse ;  /* 0x000000914d4d7220 */ /* 0x080fe20000410000 */
[C---:B------:R-:W-:Y:S01]  /*78a0*/  IMAD.U32 R148, R61.reuse, 0x10000, RZ ;  /* 0x000100003d947824 */ /* 0x040fe200078e00ff */
[----:B------:R-:W-:Y:S01]  /*78b0*/  LOP3.LUT R61, R61, 0xffff0000, RZ, 0xc0, !PT ;  /* 0xffff00003d3d7812 */ /* 0x000fe200078ec0ff */
[C---:B------:R-:W-:Y:S01]  /*78c0*/  FFMA.FTZ R13, R147.reuse, R145, -R13 ;  /* 0x00000091930d7223 */ /* 0x040fe2000001080d */
[----:B------:R-:W-:Y:S01]  /*78d0*/  FFMA.FTZ R77, R147, R146, R77 ;  /* 0x00000092934d7223 */ /* 0x000fe2000001004d */
[----:B------:R-:W-:-:S02]  /*78e0*/  IMAD.U32 R147, R15, 0x10000, RZ ;  /* 0x000100000f937824 */ /* 0x000fc400078e00ff */
[----:B------:R-:W-:Y:S01]  /*78f0*/  FMUL.FTZ R145, R149, R148 ;  /* 0x0000009495917220 */ /* 0x000fe20000410000 */
[C---:B------:R-:W-:Y:S01]  /*7900*/  IMAD.U32 R146, R38.reuse, 0x10000, RZ ;  /* 0x0001000026927824 */ /* 0x040fe200078e00ff */
[----:B------:R-:W-:Y:S02]  /*7910*/  LOP3.LUT R38, R38, 0xffff0000, RZ, 0xc0, !PT ;  /* 0xffff000026267812 */ /* 0x000fe400078ec0ff */
[----:B------:R-:W-:Y:S01]  /*7920*/  LOP3.LUT R15, R15, 0xffff0000, RZ, 0xc0, !PT ;  /* 0xffff00000f0f7812 */ /* 0x000fe200078ec0ff */
[-C--:B------:R-:W-:Y:S01]  /*7930*/  FFMA.FTZ R145, R147, R146.reuse, -R145 ;  /* 0x0000009293917223 */ /* 0x080fe20000010891 */
[----:B------:R-:W-:Y:S01]  /*7940*/  FMUL.FTZ R146, R149, R146 ;  /* 0x0000009295927220 */ /* 0x000fe20000410000 */
[----:B------:R-:W-:Y:S01]  /*7950*/  F2FP.BF16.F32.PACK_AB R13, R13, R62 ;  /* 0x0000003e0d0d723e */ /* 0x000fe200000010ff */
[----:B------:R-:W-:Y:S01]  /*7960*/  IMAD.U32 R62, R76, 0x10000, RZ ;  /* 0x000100004c3e7824 */ /* 0x000fe200078e00ff */
[----:B------:R-:W-:Y:S01]  /*7970*/  F2FP.BF16.F32.PACK_AB R77, R77, R63 ;  /* 0x0000003f4d4d723e */ /* 0x000fe200000010ff */
[----:B------:R-:W-:Y:S01]  /*7980*/  FFMA.FTZ R146, R147, R148, R146 ;  /* 0x0000009493927223 */ /* 0x000fe20000010092 */
[----:B------:R-:W-:Y:S01]  /*7990*/  FMUL.FTZ R147, R79, R61 ;  /* 0x0000003d4f937220 */ /* 0x000fe20000410000 */
[C---:B------:R-:W-:Y:S01]  /*79a0*/  IMAD.U32 R63, R36.reuse, 0x10000, RZ ;  /* 0x00010000243f7824 */ /* 0x040fe200078e00ff */
[----:B------:R-:W-:-:S02]  /*79b0*/  LOP3.LUT R36, R36, 0xffff0000, RZ, 0xc0, !PT ;  /* 0xffff000024247812 */ /* 0x000fc400078ec0ff */
[-C--:B------:R-:W-:Y:S01]  /*79c0*/  FFMA.FTZ R147, R15, R38.reuse, -R147 ;  /* 0x000000260f937223 */ /* 0x080fe20000010893 */
[----:B------:R-:W-:-:S04]  /*79d0*/  FMUL.FTZ R38, R79, R38 ;  /* 0x000000264f267220 */ /* 0x000fc80000410000 */
[----:B------:R-:W-:Y:S01]  /*79e0*/  FFMA.FTZ R38, R15, R61, R38 ;  /* 0x0000003d0f267223 */ /* 0x000fe20000010026 */
[C---:B------:R-:W-:Y:S01]  /*79f0*/  SHF.L.U32 R61, R39.reuse, 0x10, RZ ;  /* 0x00000010273d7819 */ /* 0x040fe200000006ff */
[----:B------:R-:W-:Y:S01]  /*7a00*/  IMAD.U32 R15, R12, 0x10000, RZ ;  /* 0x000100000c0f7824 */ /* 0x000fe200078e00ff */
[----:B------:R-:W-:Y:S02]  /*7a10*/  LOP3.LUT R39, R39, 0xffff0000, RZ, 0xc0, !PT ;  /* 0xffff000027277812 */ /* 0x000fe400078ec0ff */
[----:B------:R-:W-:Y:S01]  /*7a20*/  F2FP.BF16.F32.PACK_AB R145, R147, R145 ;  /* 0x000000919391723e */ /* 0x000fe200000010ff */
[C---:B------:R-:W-:Y:S01]  /*7a30*/  FMUL.FTZ R79, R62.reuse, R61 ;  /* 0x0000003d3e4f7220 */ /* 0x040fe20000410000 */
[-C--:B------:R-:W-:Y:S01]  /*7a40*/  FMUL.FTZ R62, R62, R63.reuse ;  /* 0x0000003f3e3e7220 */ /* 0x080fe20000410000 */
[----:B------:R-:W-:Y:S02]  /*7a50*/  F2FP.BF16.F32.PACK_AB R38, R38, R146 ;  /* 0x000000922626723e */ /* 0x000fe400000010ff */
[C---:B------:R-:W-:Y:S01]  /*7a60*/  FFMA.FTZ R79, R15.reuse, R63, -R79 ;  /* 0x0000003f0f4f7223 */ /* 0x040fe2000001084f */
[----:B------:R-:W-:Y:S01]  /*7a70*/  FFMA.FTZ R62, R15, R61, R62 ;  /* 0x0000003d0f3e7223 */ /* 0x000fe2000001003e */
[----:B------:R-:W-:Y:S01]  /*7a80*/  LOP3.LUT R15, R76, 0xffff0000, RZ, 0xc0, !PT ;  /* 0xffff00004c0f7812 */ /* 0x000fe200078ec0ff */
[----:B------:R-:W-:Y:S01]  /*7a90*/  IMAD.U32 R76, R78, 0x10000, RZ ;  /* 0x000100004e4c7824 */ /* 0x000fe200078e00ff */
[----:B------:R-:W-:-:S03]  /*7aa0*/  LOP3.LUT R61, R12, 0xffff0000, RZ, 0xc0, !PT ;  /* 0xffff00000c3d7812 */ /* 0x000fc600078ec0ff */
[C---:B------:R-:W-:Y:S01]  /*7ab0*/  FMUL.FTZ R12, R15.reuse, R39 ;  /* 0x000000270f0c7220 */ /* 0x040fe20000410000 */
[----:B------:R-:W-:-:S03]  /*7ac0*/  FMUL.FTZ R15, R15, R36 ;  /* 0x000000240f0f7220 */ /* 0x000fc60000410000 */
[C---:B------:R-:W-:Y:S01]  /*7ad0*/  FFMA.FTZ R12, R61.reuse, R36, -R12 ;  /* 0x000000243d0c7223 */ /* 0x040fe2000001080c */
[----:B------:R-:W-:Y:S01]  /*7ae0*/  FFMA.FTZ R15, R61, R39, R15 ;  /* 0x000000273d0f7223 */ /* 0x000fe2000001000f */
[C---:B------:R-:W-:Y:S01]  /*7af0*/  IMAD.U32 R39, R60.reuse, 0x10000, RZ ;  /* 0x000100003c277824 */ /* 0x040fe200078e00ff */
[----:B------:R-:W-:Y:S01]  /*7b00*/  LOP3.LUT R60, R60, 0xffff0000, RZ, 0xc0, !PT ;  /* 0xffff00003c3c7812 */ /* 0x000fe200078ec0ff */
[C---:B------:R-:W-:Y:S01]  /*7b10*/  IMAD.U32 R61, R37.reuse, 0x10000, RZ ;  /* 0x00010000253d7824 */ /* 0x040fe200078e00ff */
[----:B------:R-:W-:Y:S01]  /*7b20*/  LOP3.LUT R37, R37, 0xffff0000, RZ, 0xc0, !PT ;  /* 0xffff000025257812 */ /* 0x000fe200078ec0ff */
[----:B------:R-:W-:Y:S01]  /*7b30*/  FMUL.FTZ R63, R76, R39 ;  /* 0x000000274c3f7220 */ /* 0x000fe20000410000 */
[----:B------:R-:W-:Y:S02]  /*7b40*/  IMAD.U32 R36, R14, 0x10000, RZ ;  /* 0x000100000e247824 */ /* 0x000fe400078e00ff */
[-C--:B------:R-:W-:Y:S01]  /*7b50*/  FMUL.FTZ R76, R76, R61.reuse ;  /* 0x0000003d4c4c7220 */ /* 0x080fe20000410000 */
[----:B------:R-:W-:Y:S01]  /*7b60*/  LOP3.LUT R14, R14, 0xffff0000, RZ, 0xc0, !PT ;  /* 0xffff00000e0e7812 */ /* 0x000fe200078ec0ff */
[----:B------:R-:W-:-:S02]  /*7b70*/  FFMA.FTZ R63, R36, R61, -R63 ;  /* 0x0000003d243f7223 */ /* 0x000fc4000001083f */
[----:B------:R-:W-:Y:S01]  /*7b80*/  FFMA.FTZ R76, R36, R39, R76 ;  /* 0x00000027244c7223 */ /* 0x000fe2000001004c */
[----:B------:R-:W-:Y:S02]  /*7b90*/  LOP3.LUT R36, R78, 0xffff0000, RZ, 0xc0, !PT ;  /* 0xffff00004e247812 */ /* 0x000fe400078ec0ff */
[----:B------:R-:W-:Y:S02]  /*7ba0*/  F2FP.BF16.F32.PACK_AB R15, R15, R62 ;  /* 0x0000003e0f0f723e */ /* 0x000fe400000010ff */
[----:B------:R-:W-:Y:S01]  /*7bb0*/  F2FP.BF16.F32.PACK_AB R12, R12, R79 ;  /* 0x0000004f0c0c723e */ /* 0x000fe200000010ff */
[CC--:B------:R-:W-:Y:S01]  /*7bc0*/  FMUL.FTZ R39, R36.reuse, R60.reuse ;  /* 0x0000003c24277220 */ /* 0x0c0fe20000410000 */
[-C--:B------:R-:W-:Y:S01]  /*7bd0*/  FMUL.FTZ R36, R36, R37.reuse ;  /* 0x0000002524247220 */ /* 0x080fe20000410000 */
[----:B------:R-:W-:Y:S02]  /*7be0*/  IMAD.MOV.U32 R79, RZ, RZ, R38 ;  /* 0x000000ffff4f7224 */ /* 0x000fe400078e0026 */
[C---:B------:R-:W-:Y:S01]  /*7bf0*/  FFMA.FTZ R39, R14.reuse, R37, -R39 ;  /* 0x000000250e277223 */ /* 0x040fe20000010827 */
[----:B------:R-:W-:-:S04]  /*7c00*/  FFMA.FTZ R36, R14, R60, R36 ;  /* 0x0000003c0e247223 */ /* 0x000fc80000010024 */
[----:B------:R-:W-:Y:S02]  /*7c10*/  F2FP.BF16.F32.PACK_AB R39, R39, R63 ;  /* 0x0000003f2727723e */ /* 0x000fe400000010ff */
[----:B------:R-:W-:Y:S01]  /*7c20*/  F2FP.BF16.F32.PACK_AB R36, R36, R76 ;  /* 0x0000004c2424723e */ /* 0x000fe200000010ff */
[----:B------:R-:W-:Y:S02]  /*7c30*/  IMAD.MOV.U32 R76, RZ, RZ, R15 ;  /* 0x000000ffff4c7224 */ /* 0x000fe400078e000f */
[----:B------:R-:W-:Y:S02]  /*7c40*/  IMAD.MOV.U32 R14, RZ, RZ, R39 ;  /* 0x000000ffff0e7224 */ /* 0x000fe400078e0027 */
[----:B------:R-:W-:Y:S02]  /*7c50*/  IMAD.MOV.U32 R15, RZ, RZ, R145 ;  /* 0x000000ffff0f7224 */ /* 0x000fe400078e0091 */
[----:B------:R-:W-:-:S07]  /*7c60*/  IMAD.MOV.U32 R78, RZ, RZ, R36 ;  /* 0x000000ffff4e7224 */ /* 0x000fce00078e0024 */
.L_x_529:
[----:B------:R-:W-:Y:S05]  /*7c70*/  BSYNC B3 ;  /* 0x0000000000037941 */ /* 0x000fea0003800000 */
.L_x_528:
[----:B------:R-:W-:-:S04]  /*7c80*/  LEA R36, P3, R3, R11, 0x1 ;  /* 0x0000000b03247211 */ /* 0x000fc800078608ff */
[----:B--2---:R-:W-:Y:S02]  /*7c90*/  LEA.HI.X R37, R3, R115, R108, 0x1, P3 ;  /* 0x0000007303257211 */ /* 0x004fe400018f0c6c */
[----:B------:R-:W-:-:S03]  /*7ca0*/  ISETP.GE.AND P3, PT, R140, R131, PT ;  /* 0x000000838c00720c */ /* 0x000fc60003f66270 */
[----:B----4-:R2:W-:Y:S10]  /*7cb0*/  ST.E.128 desc[UR48][R36.64], R12 ;  /* 0x0000000c24007985 */ /* 0x0105f4000c101d30 */
[----:B--2---:R-:W-:-:S05]  /*7cc0*/  @!P3 IMAD.WIDE R12, R140, 0x2, R114 ;  /* 0x000000028c0cb825 */ /* 0x004fca00078e0272 */
[----:B---3--:R3:W-:Y:S02]  /*7cd0*/  @!P3 ST.E.128 desc[UR48][R12.64], R76 ;  /* 0x0000004c0c00b985 */ /* 0x0087e4000c101d30 */
.L_x_527:
[----:B------:R-:W-:Y:S05]  /*7ce0*/  BSYNC B2 ;  /* 0x0000000000027941 */ /* 0x000fea0003800000 */
.L_x_526:
[----:B------:R-:W-:Y:S01]  /*7cf0*/  ISETP.NE.AND P3, PT, R7, RZ, PT ;  /* 0x000000ff0700720c */ /* 0x000fe20003f65270 */
[----:B------:R-:W-:-:S12]  /*7d00*/  BSSY B2, `(.L_x_530) ;  /* 0x000007c000027945 */ /* 0x000fd80003800000 */
[----:B------:R-:W-:Y:S05]  /*7d10*/  @!P3 BRA `(.L_x_531) ;  /* 0x0000000400e8b947 */ /* 0x000fea0003800000 */
[----:B---3--:R-:W-:Y:S01]  /*7d20*/  SEL R12, R119, R134, !P1 ;  /* 0x00000086770c7207 */ /* 0x008fe20004800000 */
        /* <DEDUP_REMOVED lines=20> */
[----:B------:R-:W-:Y:S01]  /*7e70*/  SHF.R.U32.HI R62, RZ, 0x10, R45 ;  /* 0x00000010ff3e7819 */ /* 0x000fe2000001162d */
[----:B---3--:R-:W-:Y:S01]  /*7e80*/  IMAD.U32 R77, R37, 0x10000, RZ ;  /* 0x00010000254d7824 */ /* 0x008fe200078e00ff */
[--C-:B------:R-:W-:Y:S01]  /*7e90*/  SHF.R.U64 R32, R32, 0x10, R33.reuse ;  /* 0x0000001020207819 */ /* 0x100fe20000001221 */
[----:B----4-:R-:W-:Y:S01]  /*7ea0*/  IMAD.U32 R63, R13, 0x10000, RZ ;  /* 0x000100000d3f7824 */ /* 0x010fe200078e00ff */
[----:B------:R-:W-:Y:S02]  /*7eb0*/  SHF.R.U32.HI R33, RZ, 0x10, R33 ;  /* 0x00000010ff217819 */ /* 0x000fe40000011621 */
[----:B------:R-:W-:Y:S02]  /*7ec0*/  PRMT R62, R166, 0x5432, R62 ;  /* 0x00005432a63e7816 */ /* 0x000fe4000000003e */
[----:B------:R-:W-:Y:S02]  /*7ed0*/  SHF.R.U64 R34, R34, 0x10, R35 ;  /* 0x0000001022227819 */ /* 0x000fe40000001223 */
[----:B------:R-:W-:-:S02]  /*7ee0*/  PRMT R33, R165, 0x5410, R33 ;  /* 0x00005410a5217816 */ /* 0x000fc40000000021 */
[----:B------:R-:W-:Y:S02]  /*7ef0*/  SHF.R.U32.HI R61, RZ, 0x10, R35 ;  /* 0x00000010ff3d7819 */ /* 0x000fe40000011623 */
[----:B------:R-:W-:Y:S02]  /*7f00*/  SHF.L.U32 R76, R62, 0x10, RZ ;  /* 0x000000103e4c7819 */ /* 0x000fe400000006ff */
[----:B------:R-:W-:Y:S02]  /*7f10*/  SHF.R.U64 R35, R44, 0x10, R45 ;  /* 0x000000102c237819 */ /* 0x000fe4000000122d */
[--C-:B------:R-:W-:Y:S02]  /*7f20*/  SHF.R.U64 R44, R46, 0x10, R47.reuse ;  /* 0x000000102e2c7819 */ /* 0x100fe4000000122f */
[----:B------:R-:W-:Y:S02]  /*7f30*/  PRMT R45, R163, 0x5410, R34 ;  /* 0x00005410a32d7816 */ /* 0x000fe40000000022 */
[----:B------:R-:W-:Y:S01]  /*7f40*/  SHF.R.U32.HI R46, RZ, 0x10, R47 ;  /* 0x00000010ff2e7819 */ /* 0x000fe2000001162f */
[----:B------:R-:W-:Y:S01]  /*7f50*/  IMAD.U32 R47, R33, 0x10000, RZ ;  /* 0x00010000212f7824 */ /* 0x000fe200078e00ff */
[----:B------:R-:W-:Y:S01]  /*7f60*/  PRMT R34, R163, 0x5432, R61 ;  /* 0x00005432a3227816 */ /* 0x000fe2000000003d */
[----:B------:R-:W-:Y:S01]  /*7f70*/  FMUL.FTZ R61, R77, R76 ;  /* 0x0000004c4d3d7220 */ /* 0x000fe20000410000 */
[----:B------:R-:W-:-:S02]  /*7f80*/  LOP3.LUT R62, R62, 0xffff0000, RZ, 0xc0, !PT ;  /* 0xffff00003e3e7812 */ /* 0x000fc400078ec0ff */
[----:B------:R-:W-:Y:S01]  /*7f90*/  LOP3.LUT R37, R37, 0xffff0000, RZ, 0xc0, !PT ;  /* 0xffff000025257812 */ /* 0x000fe200078ec0ff */
[-C--:B------:R-:W-:Y:S01]  /*7fa0*/  FFMA.FTZ R61, R63, R47.reuse, -R61 ;  /* 0x0000002f3f3d7223 */ /* 0x080fe2000001083d */
[----:B------:R-:W-:Y:S01]  /*7fb0*/  FMUL.FTZ R47, R77, R47 ;  /* 0x0000002f4d2f7220 */ /* 0x000fe20000410000 */
[----:B------:R-:W-:Y:S01]  /*7fc0*/  LOP3.LUT R33, R33, 0xffff0000, RZ, 0xc0, !PT ;  /* 0xffff000021217812 */ /* 0x000fe200078ec0ff */
[----:B------:R-:W-:Y:S01]  /*7fd0*/  IMAD.U32 R77, R39, 0x10000, RZ ;  /* 0x00010000274d7824 */ /* 0x000fe200078e00ff */
[----:B------:R-:W-:Y:S01]  /*7fe0*/  PRMT R46, R164, 0x5432, R46 ;  /* 0x00005432a42e7816 */ /* 0x000fe2000000002e */
[----:B------:R-:W-:Y:S01]  /*7ff0*/  FFMA.FTZ R47, R63, R76, R47 ;  /* 0x0000004c3f2f7223 */ /* 0x000fe2000001002f */
[----:B------:R-:W-:Y:S01]  /*8000*/  LOP3.LUT R63, R13, 0xffff0000, RZ, 0xc0, !PT ;  /* 0xffff00000d3f7812 */ /* 0x000fe200078ec0ff */
[----:B------:R-:W-:Y:S01]  /*8010*/  FMUL.FTZ R13, R37, R62 ;  /* 0x0000003e250d7220 */ /* 0x000fe20000410000 */
[----:B------:R-:W-:Y:S01]  /*8020*/  LOP3.LUT R39, R39, 0xffff0000, RZ, 0xc0, !PT ;  /* 0xffff000027277812 */ /* 0x000fe200078ec0ff */
[C---:B------:R-:W-:Y:S01]  /*8030*/  IMAD.U32 R76, R46.reuse, 0x10000, RZ ;  /* 0x000100002e4c7824 */ /* 0x040fe200078e00ff */
[----:B------:R-:W-:Y:S01]  /*8040*/  LOP3.LUT R46, R46, 0xffff0000, RZ, 0xc0, !PT ;  /* 0xffff00002e2e7812 */ /* 0x000fe200078ec0ff */
[-C--:B------:R-:W-:Y:S01]  /*8050*/  FFMA.FTZ R13, R63, R33.reuse, -R13 ;  /* 0x000000213f0d7223 */ /* 0x080fe2000001080d */
[----:B------:R-:W-:Y:S01]  /*8060*/  FMUL.FTZ R33, R37, R33 ;  /* 0x0000002125217220 */ /* 0x000fe20000410000 */
[----:B------:R-:W-:Y:S01]  /*8070*/  FMUL.FTZ R37, R77, R76 ;  /* 0x0000004c4d257220 */ /* 0x000fe20000410000 */
[----:B------:R-:W-:-:S02]  /*8080*/  PRMT R35, R166, 0x5410, R35 ;  /* 0x00005410a6237816 */ /* 0x000fc40000000023 */
[----:B------:R-:W-:Y:S01]  /*8090*/  FFMA.FTZ R33, R63, R62, R33 ;  /* 0x0000003e3f217223 */ /* 0x000fe20000010021 */
[C---:B------:R-:W-:Y:S01]  /*80a0*/  IMAD.U32 R63, R15.reuse, 0x10000, RZ ;  /* 0x000100000f3f7824 */ /* 0x040fe200078e00ff */
[----:B------:R-:W-:Y:S01]  /*80b0*/  LOP3.LUT R15, R15, 0xffff0000, RZ, 0xc0, !PT ;  /* 0xffff00000f0f7812 */ /* 0x000fe200078ec0ff */
[C---:B------:R-:W-:Y:S01]  /*80c0*/  IMAD.U32 R62, R34.reuse, 0x10000, RZ ;  /* 0x00010000223e7824 */ /* 0x040fe200078e00ff */
[----:B------:R-:W-:Y:S02]  /*80d0*/  LOP3.LUT R34, R34, 0xffff0000, RZ, 0xc0, !PT ;  /* 0xffff000022227812 */ /* 0x000fe400078ec0ff */
[----:B------:R-:W-:Y:S01]  /*80e0*/  PRMT R32, R165, 0x5432, R32 ;  /* 0x00005432a5207816 */ /* 0x000fe20000000020 */
[-C--:B------:R-:W-:Y:S01]  /*80f0*/  FFMA.FTZ R37, R63, R62.reuse, -R37 ;  /* 0x0000003e3f257223 */ /* 0x080fe20000010825 */
[----:B------:R-:W-:Y:S01]  /*8100*/  FMUL.FTZ R62, R77, R62 ;  /* 0x0000003e4d3e7220 */ /* 0x000fe20000410000 */
[----:B------:R-:W-:Y:S02]  /*8110*/  F2FP.BF16.F32.PACK_AB R33, R33, R47 ;  /* 0x0000002f2121723e */ /* 0x000fe400000010ff */
[----:B------:R-:W-:Y:S01]  /*8120*/  PRMT R44, R164, 0x5410, R44 ;  /* 0x00005410a42c7816 */ /* 0x000fe2000000002c */
[----:B------:R-:W-:Y:S01]  /*8130*/  FFMA.FTZ R62, R63, R76, R62 ;  /* 0x0000004c3f3e7223 */ /* 0x000fe2000001003e */
[----:B------:R-:W-:Y:S01]  /*8140*/  FMUL.FTZ R63, R39, R46 ;  /* 0x0000002e273f7220 */ /* 0x000fe20000410000 */
[----:B------:R-:W-:-:S03]  /*8150*/  F2FP.BF16.F32.PACK_AB R13, R13, R61 ;  /* 0x0000003d0d0d723e */ /* 0x000fc600000010ff */
[-C--:B------:R-:W-:Y:S01]  /*8160*/  FFMA.FTZ R63, R15, R34.reuse, -R63 ;  /* 0x000000220f3f7223 */ /* 0x080fe2000001083f */
[----:B------:R-:W-:Y:S01]  /*8170*/  FMUL.FTZ R34, R39, R34 ;  /* 0x0000002227227220 */ /* 0x000fe20000410000 */
[----:B------:R-:W-:-:S03]  /*8180*/  IMAD.U32 R39, R36, 0x10000, RZ ;  /* 0x0001000024277824 */ /* 0x000fc600078e00ff */
[----:B------:R-:W-:Y:S01]  /*8190*/  F2FP.BF16.F32.PACK_AB R63, R63, R37 ;  /* 0x000000253f3f723e */ /* 0x000fe200000010ff */
[----:B------:R-:W-:Y:S01]  /*81a0*/  FFMA.FTZ R34, R15, R46, R34 ;  /* 0x0000002e0f227223 */ /* 0x000fe20000010022 */
[C---:B------:R-:W-:Y:S01]  /*81b0*/  IMAD.U32 R37, R35.reuse, 0x10000, RZ ;  /* 0x0001000023257824 */ /* 0x040fe200078e00ff */
[----:B------:R-:W-:Y:S01]  /*81c0*/  LOP3.LUT R35, R35, 0xffff0000, RZ, 0xc0, !PT ;  /* 0xffff000023237812 */ /* 0x000fe200078ec0ff */
[C---:B------:R-:W-:Y:S01]  /*81d0*/  IMAD.U32 R46, R32.reuse, 0x10000, RZ ;  /* 0x00010000202e7824 */ /* 0x040fe200078e00ff */
[----:B------:R-:W-:Y:S01]  /*81e0*/  LOP3.LUT R32, R32, 0xffff0000, RZ, 0xc0, !PT ;  /* 0xffff000020207812 */ /* 0x000fe200078ec0ff */
[C---:B------:R-:W-:Y:S01]  /*81f0*/  FMUL.FTZ R47, R39.reuse, R37 ;  /* 0x00000025272f7220 */ /* 0x040fe20000410000 */
[----:B------:R-:W-:Y:S02]  /*8200*/  IMAD.U32 R15, R12, 0x10000, RZ ;  /* 0x000100000c0f7824 */ /* 0x000fe400078e00ff */
[----:B------:R-:W-:Y:S01]  /*8210*/  FMUL.FTZ R39, R39, R46 ;  /* 0x0000002e27277220 */ /* 0x000fe20000410000 */
[----:B------:R-:W-:Y:S01]  /*8220*/  F2FP.BF16.F32.PACK_AB R34, R34, R62 ;  /* 0x0000003e2222723e */ /* 0x000fe200000010ff */
[----:B------:R-:W-:-:S02]  /*8230*/  FFMA.FTZ R47, R15, R46, -R47 ;  /* 0x0000002e0f2f7223 */ /* 0x000fc4000001082f */
        /* <DEDUP_REMOVED lines=19> */
[----:B------:R-:W-:Y:S01]  /*8370*/  F2FP.BF16.F32.PACK_AB R15, R15, R39 ;  /* 0x000000270f0f723e */ /* 0x000fe200000010ff */
[----:B------:R-:W-:Y:S01]  /*8380*/  IMAD.MOV.U32 R39, RZ, RZ, R34 ;  /* 0x000000ffff277224 */ /* 0x000fe200078e0022 */
[----:B------:R-:W-:Y:S01]  /*8390*/  F2FP.BF16.F32.PACK_AB R12, R12, R47 ;  /* 0x0000002f0c0c723e */ /* 0x000fe200000010ff */
[CC--:B------:R-:W-:Y:S01]  /*83a0*/  FMUL.FTZ R35, R32.reuse, R44.reuse ;  /* 0x0000002c20237220 */ /* 0x0c0fe20000410000 */
[-C--:B------:R-:W-:Y:S01]  /*83b0*/  FMUL.FTZ R32, R32, R45.reuse ;  /* 0x0000002d20207220 */ /* 0x080fe20000410000 */
[----:B------:R-:W-:Y:S02]  /*83c0*/  IMAD.MOV.U32 R36, RZ, RZ, R15 ;  /* 0x000000ffff247224 */ /* 0x000fe400078e000f */
[C---:B------:R-:W-:Y:S01]  /*83d0*/  FFMA.FTZ R35, R14.reuse, R45, -R35 ;  /* 0x0000002d0e237223 */ /* 0x040fe20000010823 */
[----:B------:R-:W-:Y:S01]  /*83e0*/  FFMA.FTZ R32, R14, R44, R32 ;  /* 0x0000002c0e207223 */ /* 0x000fe20000010020 */
[----:B------:R-:W-:-:S03]  /*83f0*/  IMAD.MOV.U32 R15, RZ, RZ, R63 ;  /* 0x000000ffff0f7224 */ /* 0x000fc600078e003f */
[----:B------:R-:W-:Y:S01]  /*8400*/  F2FP.BF16.F32.PACK_AB R35, R35, R37 ;  /* 0x000000252323723e */ /* 0x000fe200000010ff */
[----:B------:R-:W-:Y:S01]  /*8410*/  IMAD.MOV.U32 R37, RZ, RZ, R33 ;  /* 0x000000ffff257224 */ /* 0x000fe200078e0021 */
[----:B------:R-:W-:Y:S02]  /*8420*/  F2FP.BF16.F32.PACK_AB R32, R32, R46 ;  /* 0x0000002e2020723e */ /* 0x000fe400000010ff */
[----:B------:R-:W-:-:S03]  /*8430*/  MOV R14, R35 ;  /* 0x00000023000e7202 */ /* 0x000fc60000000f00 */
[----:B------:R-:W-:-:S07]  /*8440*/  IMAD.MOV.U32 R38, RZ, RZ, R32 ;  /* 0x000000ffff267224 */ /* 0x000fce00078e0020 */
.L_x_533:
[----:B------:R-:W-:Y:S05]  /*8450*/  BSYNC B3 ;  /* 0x0000000000037941 */ /* 0x000fea0003800000 */
.L_x_532:
[----:B------:R-:W-:-:S04]  /*8460*/  LEA R32, P3, R4, R11, 0x1 ;  /* 0x0000000b04207211 */ /* 0x000fc800078608ff */
[----:B--2---:R-:W-:Y:S02]  /*8470*/  LEA.HI.X R33, R4, R115, R107, 0x1, P3 ;  /* 0x0000007304217211 */ /* 0x004fe400018f0c6b */
[----:B------:R-:W-:-:S03]  /*8480*/  ISETP.GE.AND P3, PT, R60, R131, PT ;  /* 0x000000833c00720c */ /* 0x000fc60003f66270 */
[----:B----4-:R2:W-:Y:S10]  /*8490*/  ST.E.128 desc[UR48][R32.64], R12 ;  /* 0x0000000c20007985 */ /* 0x0105f4000c101d30 */
[----:B--2---:R-:W-:-:S05]  /*84a0*/  @!P3 IMAD.WIDE R12, R60, 0x2, R114 ;  /* 0x000000023c0cb825 */ /* 0x004fca00078e0272 */
[----:B---3--:R4:W-:Y:S02]  /*84b0*/  @!P3 ST.E.128 desc[UR48][R12.64], R36 ;  /* 0x000000240c00b985 */ /* 0x0089e4000c101d30 */
.L_x_531:
[----:B------:R-:W-:Y:S05]  /*84c0*/  BSYNC B2 ;  /* 0x0000000000027941 */ /* 0x000fea0003800000 */
.L_x_530:
[----:B------:R-:W-:-:S13]  /*84d0*/  ISETP.NE.AND P3, PT, R8, RZ, PT ;  /* 0x000000ff0800720c */ /* 0x000fda0003f65270 */
[----:B------:R-:W-:Y:S05]  /*84e0*/  @!P3 BRA `(.L_x_525) ;  /* 0x0000000400f0b947 */ /* 0x000fea0003800000 */
[----:B---34-:R-:W3:Y:S01]  /*84f0*/  LDL R12, [R1] ;  /* 0x00000000010c7983 */ /* 0x018ee20000100800 */
[----:B------:R-:W-:Y:S01]  /*8500*/  ISETP.GE.AND P3, PT, R192, R118, PT ;  /* 0x00000076c000720c */ /* 0x000fe20003f66270 */
[----:B------:R-:W-:Y:S01]  /*8510*/  BSSY B2, `(.L_x_534) ;  /* 0x0000073000027945 */ /* 0x000fe20003800000 */
[----:B---3--:R-:W-:-:S04]  /*8520*/  LOP3.LUT P5, RZ, R12, 0x1, RZ, 0xc0, !PT ;  /* 0x000000010cff7812 */ /* 0x008fc800078ac0ff */
[----:B------:R-:W-:-:S04]  /*8530*/  SEL R12, R119, R134, !P5 ;  /* 0x00000086770c7207 */ /* 0x000fc80006800000 */
        /* <DEDUP_REMOVED lines=18> */
[--C-:B------:R-:W-:Y:S01]  /*8660*/  SHF.R.U64 R30, R30, 0x10, R31.reuse ;  /* 0x000000101e1e7819 */ /* 0x100fe2000000121f */
[----:B---3--:R-:W-:Y:S01]  /*8670*/  IMAD.U32 R44, R33, 0x10000, RZ ;  /* 0x00010000212c7824 */ /* 0x008fe200078e00ff */
[----:B------:R-:W-:Y:S02]  /*8680*/  SHF.R.U32.HI R37, RZ, 0x10, R31 ;  /* 0x00000010ff257819 */ /* 0x000fe4000001161f */
[--C-:B------:R-:W-:Y:S02]  /*8690*/  SHF.R.U64 R31, R40, 0x10, R41.reuse ;  /* 0x00000010281f7819 */ /* 0x100fe40000001229 */
[----:B------:R-:W-:Y:S01]  /*86a0*/  SHF.R.U32.HI R40, RZ, 0x10, R41 ;  /* 0x00000010ff287819 */ /* 0x000fe20000011629 */
[----:B----4-:R-:W-:Y:S01]  /*86b0*/  IMAD.U32 R41, R13, 0x10000, RZ ;  /* 0x000100000d297824 */ /* 0x010fe200078e00ff */
[----:B------:R-:W-:Y:S02]  /*86c0*/  SHF.R.U64 R28, R28, 0x10, R29 ;  /* 0x000000101c1c7819 */ /* 0x000fe4000000121d */
[----:B------:R-:W-:-:S02]  /*86d0*/  PRMT R31, R161, 0x5410, R31 ;  /* 0x00005410a11f7816 */ /* 0x000fc4000000001f */
[----:B------:R-:W-:Y:S02]  /*86e0*/  SHF.R.U32.HI R29, RZ, 0x10, R29 ;  /* 0x00000010ff1d7819 */ /* 0x000fe4000001161d */
[----:B------:R-:W-:Y:S02]  /*86f0*/  PRMT R161, R161, 0x5432, R40 ;  /* 0x00005432a1a17816 */ /* 0x000fe40000000028 */
[----:B------:R-:W-:Y:S02]  /*8700*/  SHF.R.U64 R38, R42, 0x10, R43 ;  /* 0x000000102a267819 */ /* 0x000fe4000000122b */
[----:B------:R-:W-:Y:S02]  /*8710*/  PRMT R29, R159, 0x5432, R29 ;  /* 0x000054329f1d7816 */ /* 0x000fe4000000001d */
[----:B------:R-:W-:Y:S01]  /*8720*/  SHF.R.U32.HI R42, RZ, 0x10, R43 ;  /* 0x00000010ff2a7819 */ /* 0x000fe2000001162b */
[C---:B------:R-:W-:Y:S01]  /*8730*/  IMAD.U32 R43, R161.reuse, 0x10000, RZ ;  /* 0x00010000a12b7824 */ /* 0x040fe200078e00ff */
[----:B------:R-:W-:Y:S01]  /*8740*/  LOP3.LUT R161, R161, 0xffff0000, RZ, 0xc0, !PT ;  /* 0xffff0000a1a17812 */ /* 0x000fe200078ec0ff */
[----:B------:R-:W-:Y:S01]  /*8750*/  IMAD.U32 R39, R29, 0x10000, RZ ;  /* 0x000100001d277824 */ /* 0x000fe200078e00ff */
[----:B------:R-:W-:Y:S01]  /*8760*/  LOP3.LUT R33, R33, 0xffff0000, RZ, 0xc0, !PT ;  /* 0xffff000021217812 */ /* 0x000fe200078ec0ff */
[----:B------:R-:W-:Y:S01]  /*8770*/  FMUL.FTZ R40, R44, R43 ;  /* 0x0000002b2c287220 */ /* 0x000fe20000410000 */
[----:B------:R-:W-:-:S02]  /*8780*/  LOP3.LUT R29, R29, 0xffff0000, RZ, 0xc0, !PT ;  /* 0xffff00001d1d7812 */ /* 0x000fc400078ec0ff */
[----:B------:R-:W-:Y:S01]  /*8790*/  PRMT R42, R160, 0x5432, R42 ;  /* 0x00005432a02a7816 */ /* 0x000fe2000000002a */
[-C--:B------:R-:W-:Y:S01]  /*87a0*/  FFMA.FTZ R40, R41, R39.reuse, -R40 ;  /* 0x0000002729287223 */ /* 0x080fe20000010828 */
[----:B------:R-:W-:Y:S01]  /*87b0*/  FMUL.FTZ R39, R44, R39 ;  /* 0x000000272c277220 */ /* 0x000fe20000410000 */
[----:B------:R-:W-:Y:S01]  /*87c0*/  PRMT R37, R158, 0x5432, R37 ;  /* 0x000054329e257816 */ /* 0x000fe20000000025 */
[----:B------:R-:W-:Y:S01]  /*87d0*/  IMAD.U32 R44, R35, 0x10000, RZ ;  /* 0x00010000232c7824 */ /* 0x000fe200078e00ff */
[----:B------:R-:W-:Y:S01]  /*87e0*/  PRMT R28, R159, 0x5410, R28 ;  /* 0x000054109f1c7816 */ /* 0x000fe2000000001c */
[----:B------:R-:W-:Y:S01]  /*87f0*/  FFMA.FTZ R39, R41, R43, R39 ;  /* 0x0000002b29277223 */ /* 0x000fe20000010027 */
[----:B------:R-:W-:Y:S01]  /*8800*/  LOP3.LUT R41, R13, 0xffff0000, RZ, 0xc0, !PT ;  /* 0xffff00000d297812 */ /* 0x000fe200078ec0ff */
[----:B------:R-:W-:Y:S01]  /*8810*/  FMUL.FTZ R13, R33, R161 ;  /* 0x000000a1210d7220 */ /* 0x000fe20000410000 */
[C---:B------:R-:W-:Y:S01]  /*8820*/  IMAD.U32 R43, R42.reuse, 0x10000, RZ ;  /* 0x000100002a2b7824 */ /* 0x040fe200078e00ff */
[----:B------:R-:W-:-:S02]  /*8830*/  LOP3.LUT R42, R42, 0xffff0000, RZ, 0xc0, !PT ;  /* 0xffff00002a2a7812 */ /* 0x000fc400078ec0ff */
[-C--:B------:R-:W-:Y:S01]  /*8840*/  FFMA.FTZ R13, R41, R29.reuse, -R13 ;  /* 0x0000001d290d7223 */ /* 0x080fe2000001080d */
[----:B------:R-:W-:Y:S01]  /*8850*/  FMUL.FTZ R29, R33, R29 ;  /* 0x0000001d211d7220 */ /* 0x000fe20000410000 */
[C---:B------:R-:W-:Y:S02]  /*8860*/  IMAD.U32 R33, R37.reuse, 0x10000, RZ ;  /* 0x0001000025217824 */ /* 0x040fe400078e00ff */
[C---:B------:R-:W-:Y:S01]  /*8870*/  FMUL.FTZ R45, R44.reuse, R43 ;  /* 0x0000002b2c2d7220 */ /* 0x040fe20000410000 */
[----:B------:R-:W-:Y:S01]  /*8880*/  LOP3.LUT R37, R37, 0xffff0000, RZ, 0xc0, !PT ;  /* 0xffff000025257812 */ /* 0x000fe200078ec0ff */
[----:B------:R-:W-:Y:S01]  /*8890*/  FFMA.FTZ R29, R41, R161, R29 ;  /* 0x000000a1291d7223 */ /* 0x000fe2000001001d */
[C---:B------:R-:W-:Y:S01]  /*88a0*/  IMAD.U32 R41, R15.reuse, 0x10000, RZ ;  /* 0x000100000f297824 */ /* 0x040fe200078e00ff */
[----:B------:R-:W-:Y:S02]  /*88b0*/  LOP3.LUT R15, R15, 0xffff0000, RZ, 0xc0, !PT ;  /* 0xffff00000f0f7812 */ /* 0x000fe400078ec0ff */
[----:B------:R-:W-:Y:S01]  /*88c0*/  F2FP.BF16.F32.PACK_AB R13, R13, R40 ;  /* 0x000000280d0d723e */ /* 0x000fe200000010ff */
[-C--:B------:R-:W-:Y:S01]  /*88d0*/  FFMA.FTZ R45, R41, R33.reuse, -R45 ;  /* 0x00000021292d7223 */ /* 0x080fe2000001082d */
[----:B------:R-:W-:Y:S01]  /*88e0*/  FMUL.FTZ R33, R44, R33 ;  /* 0x000000212c217220 */ /* 0x000fe20000410000 */
[----:B------:R-:W-:Y:S01]  /*88f0*/  F2FP.BF16.F32.PACK_AB R29, R29, R39 ;  /* 0x000000271d1d723e */ /* 0x000fe200000010ff */
[C---:B------:R-:W-:Y:S01]  /*8900*/  IMAD.U32 R39, R28.reuse, 0x10000, RZ ;  /* 0x000100001c277824 */ /* 0x040fe200078e00ff */
[----:B------:R-:W-:Y:S01]  /*8910*/  LOP3.LUT R28, R28, 0xffff0000, RZ, 0xc0, !PT ;  /* 0xffff00001c1c7812 */ /* 0x000fe200078ec0ff */
[----:B------:R-:W-:Y:S01]  /*8920*/  FFMA.FTZ R41, R41, R43, R33 ;  /* 0x0000002b29297223 */ /* 0x000fe20000010021 */
[----:B------:R-:W-:-:S02]  /*8930*/  LOP3.LUT R33, R35, 0xffff0000, RZ, 0xc0, !PT ;  /* 0xffff000023217812 */ /* 0x000fc400078ec0ff */
[----:B------:R-:W-:Y:S02]  /*8940*/  PRMT R38, R160, 0x5410, R38 ;  /* 0x00005410a0267816 */ /* 0x000fe40000000026 */
[----:B------:R-:W-:Y:S01]  /*8950*/  PRMT R30, R158, 0x5410, R30 ;  /* 0x000054109e1e7816 */ /* 0x000fe2000000001e */
[C---:B------:R-:W-:Y:S01]  /*8960*/  FMUL.FTZ R35, R33.reuse, R42 ;  /* 0x0000002a21237220 */ /* 0x040fe20000410000 */
[----:B------:R-:W-:-:S03]  /*8970*/  FMUL.FTZ R33, R33, R37 ;  /* 0x0000002521217220 */ /* 0x000fc60000410000 */
[C---:B------:R-:W-:Y:S01]  /*8980*/  FFMA.FTZ R35, R15.reuse, R37, -R35 ;  /* 0x000000250f237223 */ /* 0x040fe20000010823 */
[----:B------:R-:W-:Y:S01]  /*8990*/  FFMA.FTZ R33, R15, R42, R33 ;  /* 0x0000002a0f217223 */ /* 0x000fe20000010021 */
[----:B------:R-:W-:Y:S02]  /*89a0*/  IMAD.U32 R37, R32, 0x10000, RZ ;  /* 0x0001000020257824 */ /* 0x000fe400078e00ff */
[----:B------:R-:W-:Y:S01]  /*89b0*/  IMAD.U32 R15, R12, 0x10000, RZ ;  /* 0x000100000c0f7824 */ /* 0x000fe200078e00ff */
[----:B------:R-:W-:Y:S02]  /*89c0*/  F2FP.BF16.F32.PACK_AB R35, R35, R45 ;  /* 0x0000002d2323723e */ /* 0x000fe400000010ff */
[----:B------:R-:W-:Y:S02]  /*89d0*/  F2FP.BF16.F32.PACK_AB R41, R33, R41 ;  /* 0x000000292129723e */ /* 0x000fe400000010ff */
[C---:B------:R-:W-:Y:S02]  /*89e0*/  SHF.L.U32 R33, R31.reuse, 0x10, RZ ;  /* 0x000000101f217819 */ /* 0x040fe400000006ff */
[----:B------:R-:W-:-:S03]  /*89f0*/  LOP3.LUT R31, R31, 0xffff0000, RZ, 0xc0, !PT ;  /* 0xffff00001f1f7812 */ /* 0x000fc600078ec0ff */
[C---:B------:R-:W-:Y:S01]  /*8a00*/  FMUL.FTZ R40, R37.reuse, R33 ;  /* 0x0000002125287220 */ /* 0x040fe20000410000 */
[----:B------:R-:W-:-:S03]  /*8a10*/  FMUL.FTZ R37, R37, R39 ;  /* 0x0000002725257220 */ /* 0x000fc60000410000 */
        /* <DEDUP_REMOVED lines=13> */
[C---:B------:R-:W-:Y:S01]  /*8af0*/  FMUL.FTZ R33, R39.reuse, R31 ;  /* 0x0000001f27217220 */ /* 0x040fe20000410000 */
[C---:B------:R-:W-:Y:S02]  /*8b00*/  IMAD.U32 R28, R14.reuse, 0x10000, RZ ;  /* 0x000100000e1c7824 */ /* 0x040fe400078e00ff */
[-C--:B------:R-:W-:Y:S01]  /*8b10*/  FMUL.FTZ R39, R39, R32.reuse ;  /* 0x0000002027277220 */ /* 0x080fe20000410000 */
[----:B------:R-:W-:Y:S01]  /*8b20*/  LOP3.LUT R14, R14, 0xffff0000, RZ, 0xc0, !PT ;  /* 0xffff00000e0e7812 */ /* 0x000fe200078ec0ff */
[----:B------:R-:W-:-:S02]  /*8b30*/  FFMA.FTZ R33, R28, R32, -R33 ;  /* 0x000000201c217223 */ /* 0x000fc40000010821 */
[----:B------:R-:W-:Y:S01]  /*8b40*/  FFMA.FTZ R39, R28, R31, R39 ;  /* 0x0000001f1c277223 */ /* 0x000fe20000010027 */
[----:B------:R-:W-:Y:S02]  /*8b50*/  LOP3.LUT R28, R34, 0xffff0000, RZ, 0xc0, !PT ;  /* 0xffff0000221c7812 */ /* 0x000fe400078ec0ff */
[----:B------:R-:W-:Y:S02]  /*8b60*/  F2FP.BF16.F32.PACK_AB R15, R15, R37 ;  /* 0x000000250f0f723e */ /* 0x000fe400000010ff */
[----:B------:R-:W-:Y:S01]  /*8b70*/  F2FP.BF16.F32.PACK_AB R12, R12, R40 ;  /* 0x000000280c0c723e */ /* 0x000fe200000010ff */
[C---:B------:R-:W-:Y:S01]  /*8b80*/  FMUL.FTZ R31, R28.reuse, R38 ;  /* 0x000000261c1f7220 */ /* 0x040fe20000410000 */
[-C--:B------:R-:W-:Y:S01]  /*8b90*/  FMUL.FTZ R28, R28, R30.reuse ;  /* 0x0000001e1c1c7220 */ /* 0x080fe20000410000 */
[----:B------:R-:W-:Y:S02]  /*8ba0*/  IMAD.MOV.U32 R32, RZ, RZ, R15 ;  /* 0x000000ffff207224 */ /* 0x000fe400078e000f */
[C---:B------:R-:W-:Y:S01]  /*8bb0*/  FFMA.FTZ R31, R14.reuse, R30, -R31 ;  /* 0x0000001e0e1f7223 */ /* 0x040fe2000001081f */
[----:B------:R-:W-:Y:S01]  /*8bc0*/  FFMA.FTZ R28, R14, R38, R28 ;  /* 0x000000260e1c7223 */ /* 0x000fe2000001001c */
[----:B------:R-:W-:-:S02]  /*8bd0*/  IMAD.MOV.U32 R15, RZ, RZ, R35 ;  /* 0x000000ffff0f7224 */ /* 0x000fc400078e0023 */
[----:B------:R-:W-:Y:S01]  /*8be0*/  IMAD.MOV.U32 R35, RZ, RZ, R41 ;  /* 0x000000ffff237224 */ /* 0x000fe200078e0029 */
[----:B------:R-:W-:Y:S01]  /*8bf0*/  F2FP.BF16.F32.PACK_AB R31, R31, R33 ;  /* 0x000000211f1f723e */ /* 0x000fe200000010ff */
[----:B------:R-:W-:Y:S01]  /*8c00*/  IMAD.MOV.U32 R33, RZ, RZ, R29 ;  /* 0x000000ffff217224 */ /* 0x000fe200078e001d */
[----:B------:R-:W-:-:S03]  /*8c10*/  F2FP.BF16.F32.PACK_AB R28, R28, R39 ;  /* 0x000000271c1c723e */ /* 0x000fc600000010ff */
[----:B------:R-:W-:Y:S02]  /*8c20*/  IMAD.MOV.U32 R14, RZ, RZ, R31 ;  /* 0x000000ffff0e7224 */ /* 0x000fe400078e001f */
[----:B------:R-:W-:-:S07]  /*8c30*/  IMAD.MOV.U32 R34, RZ, RZ, R28 ;  /* 0x000000ffff227224 */ /* 0x000fce00078e001c */
.L_x_535:
[----:B------:R-:W-:Y:S05]  /*8c40*/  BSYNC B2 ;  /* 0x0000000000027941 */ /* 0x000fea0003800000 */
.L_x_534:
[----:B------:R-:W-:-:S04]  /*8c50*/  LEA R28, P3, R5, R11, 0x1 ;  /* 0x0000000b051c7211 */ /* 0x000fc800078608ff */
[----:B--2---:R-:W-:Y:S02]  /*8c60*/  LEA.HI.X R29, R5, R115, R106, 0x1, P3 ;  /* 0x00000073051d7211 */ /* 0x004fe400018f0c6a */
[----:B------:R-:W-:-:S03]  /*8c70*/  ISETP.GE.AND P3, PT, R36, R131, PT ;  /* 0x000000832400720c */ /* 0x000fc60003f66270 */
[----:B----4-:R2:W-:Y:S10]  /*8c80*/  ST.E.128 desc[UR48][R28.64], R12 ;  /* 0x0000000c1c007985 */ /* 0x0105f4000c101d30 */
[----:B------:R-:W-:-:S05]  /*8c90*/  @!P3 IMAD.WIDE R114, R36, 0x2, R114 ;  /* 0x000000022472b825 */ /* 0x000fca00078e0272 */
[----:B---3--:R2:W-:Y:S02]  /*8ca0*/  @!P3 ST.E.128 desc[UR48][R114.64], R32 ;  /* 0x000000207200b985 */ /* 0x0085e4000c101d30 */
.L_x_525:
[----:B------:R-:W-:Y:S05]  /*8cb0*/  BSYNC B1 ;  /* 0x0000000000017941 */ /* 0x000fea0003800000 */
.L_x_524:
[----:B------:R-:W-:-:S03]  /*8cc0*/  UMOV UR4, 0xffffffff ;  /* 0xffffffff00047882 */ /* 0x000fc60000000000 */
[----:B------:R-:W-:Y:S05]  /*8cd0*/  BRA.DIV UR4, `(.L_x_536) ;  /* 0x000001aa04807947 */ /* 0x000fea000b800000 */
[----:B-1----:R-:W1:Y:S04]  /*8ce0*/  SHFL.IDX PT, R116, R116, 0x1, 0x1c1f ;  /* 0x003c1f0074747f89 */ /* 0x002e6800000e0000 */
[----:B------:R-:W0:Y:S02]  /*8cf0*/  SHFL.IDX PT, R117, R117, 0x1, 0x1c1f ;  /* 0x003c1f0075757f89 */ /* 0x000e2400000e0000 */
.L_x_810:
[----:B------:R-:W-:Y:S05]  /*8d00*/  @P4 BRA `(.L_x_493) ;  /* 0x0000001c00b84947 */ /* 0x000fea0003800000 */
[----:B------:R-:W-:Y:S01]  /*8d10*/  ISETP.NE.AND P3, PT, R6, RZ, PT ;  /* 0x000000ff0600720c */ /* 0x000fe20003f65270 */
[----:B------:R-:W-:Y:S01]  /*8d20*/  BSSY B1, `(.L_x_537) ;  /* 0x000007e000017945 */ /* 0x000fe20003800000 */
[----:B0-2---:R-:W-:Y:S02]  /*8d30*/  IMAD.MOV.U32 R32, RZ, RZ, R117 ;  /* 0x000000ffff207224 */ /* 0x005fe400078e0075 */
[----:B-1----:R-:W-:-:S09]  /*8d40*/  IMAD.MOV.U32 R33, RZ, RZ, R116 ;  /* 0x000000ffff217224 */ /* 0x002fd200078e0074 */
[----:B------:R-:W-:Y:S05]  /*8d50*/  @!P3 BRA `(.L_x_538) ;  /* 0x0000000400e8b947 */ /* 0x000fea0003800000 */
[----:B---3--:R-:W-:Y:S01]  /*8d60*/  SEL R11, R119, R134, !P0 ;  /* 0x00000086770b7207 */ /* 0x008fe20004000000 */
[----:B------:R-:W-:Y:S01]  /*8d70*/  BSSY B2, `(.L_x_539) ;  /* 0x0000074000027945 */ /* 0x000fe20003800000 */
[----:B----4-:R-:W-:Y:S02]  /*8d80*/  SHF.R.U32.HI R13, RZ, 0x3, R204 ;  /* 0x00000003ff0d7819 */ /* 0x010fe400000116cc */
[----:B------:R-:W-:Y:S02]  /*8d90*/  SHF.R.S32.HI R12, RZ, 0x1f, R11 ;  /* 0x0000001fff0c7819 */ /* 0x000fe4000001140b */
[C---:B------:R-:W-:Y:S02]  /*8da0*/  LEA R34, P3, R3.reuse, R117, 0x1 ;  /* 0x0000007503227211 */ /* 0x040fe400078608ff */
[----:B------:R-:W-:Y:S02]  /*8db0*/  LEA.HI R12, R12, R11, RZ, 0x4 ;  /* 0x0000000b0c0c7211 */ /* 0x000fe400078f20ff */
[----:B------:R-:W-:-:S02]  /*8dc0*/  LEA.HI.X R35, R3, R116, R108, 0x1, P3 ;  /* 0x0000007403237211 */ /* 0x000fc400018f0c6c */
[----:B------:R-:W-:Y:S02]  /*8dd0*/  LEA.HI.SX32 R36, R12, R112, 0x1c ;  /* 0x000000700c247211 */ /* 0x000fe400078fe2ff */
[----:B------:R-:W-:Y:S02]  /*8de0*/  ISETP.GE.AND P3, PT, R16, R118, PT ;  /* 0x000000761000720c */ /* 0x000fe40003f66270 */
[----:B------:R-:W-:-:S04]  /*8df0*/  SHF.R.S32.HI R12, RZ, 0x1f, R36 ;  /* 0x0000001fff0c7819 */ /* 0x000fc80000011424 */
[----:B------:R-:W-:Y:S01]  /*8e00*/  LEA.HI R12, R12, R36, RZ, 0x3 ;  /* 0x000000240c0c7211 */ /* 0x000fe200078f18ff */
[----:B------:R-:W-:-:S03]  /*8e10*/  IMAD.SHL.U32 R36, R36, 0x8, RZ ;  /* 0x0000000824247824 */ /* 0x000fc600078e00ff */
[----:B------:R-:W-:Y:S02]  /*8e20*/  SHF.R.S32.HI R12, RZ, 0x3, R12 ;  /* 0x00000003ff0c7819 */ /* 0x000fe4000001140c */
[----:B------:R-:W-:-:S03]  /*8e30*/  LOP3.LUT R11, R204, 0x38, R36, 0xf8, !PT ;  /* 0x00000038cc0b7812 */ /* 0x000fc600078ef824 */
[----:B------:R-:W-:Y:S01]  /*8e40*/  IMAD R12, R12, 0x1800, R220 ;  /* 0x000018000c0c7824 */ /* 0x000fe200078e02dc */
[----:B------:R-:W-:-:S05]  /*8e50*/  LOP3.LUT R11, R11, R13, RZ, 0x3c, !PT ;  /* 0x0000000d0b0b7212 */ /* 0x000fca00078e3cff */
[----:B------:R-:W-:Y:S02]  /*8e60*/  IMAD.IADD R11, R12, 0x1, R11 ;  /* 0x000000010c0b7824 */ /* 0x000fe400078e020b */
[C---:B------:R-:W-:Y:S02]  /*8e70*/  IMAD R12, R18.reuse, 0x4800, R130 ;  /* 0x00004800120c7824 */ /* 0x040fe400078e0282 */
[----:B------:R-:W-:-:S03]  /*8e80*/  IMAD R28, R18, 0x4800, R11 ;  /* 0x00004800121c7824 */ /* 0x000fc600078e020b */
[----:B------:R-:W-:Y:S01]  /*8e90*/  LEA R12, R12, R2, 0x1 ;  /* 0x000000020c0c7211 */ /* 0x000fe200078e08ff */
[----:B------:R-:W-:-:S05]  /*8ea0*/  IMAD R28, R28, 0x2, R2 ;  /* 0x000000021c1c7824 */ /* 0x000fca00078e0202 */
[----:B------:R-:W0:Y:S04]  /*8eb0*/  LDS.128 R12, [R12+0x1e400] ;  /* 0x01e400000c0c7984 */ /* 0x000e280000000c00 */
[----:B------:R-:W1:Y:S01]  /*8ec0*/  LDS.128 R28, [R28+0x1e400] ;  /* 0x01e400001c1c7984 */ /* 0x000e620000000c00 */
[----:B------:R-:W-:Y:S05]  /*8ed0*/  @P3 BRA `(.L_x_540) ;  /* 0x0000000400743947 */ /* 0x000fea0003800000 */
[----:B------:R-:W-:Y:S01]  /*8ee0*/  SHF.R.U32.HI R39, RZ, 0x10, R73 ;  /* 0x00000010ff277819 */ /* 0x000fe20000011649 */
[----:B-1----:R-:W-:Y:S01]  /*8ef0*/  IMAD.U32 R41, R29, 0x10000, RZ ;  /* 0x000100001d297824 */ /* 0x002fe200078e00ff */
[----:B------:R-:W-:Y:S01]  /*8f00*/  SHF.R.U32.HI R40, RZ, 0x10, R57 ;  /* 0x00000010ff287819 */ /* 0x000fe20000011639 */
[----:B0-----:R-:W-:Y:S01]  /*8f10*/  IMAD.U32 R37, R13, 0x10000, RZ ;  /* 0x000100000d257824 */ /* 0x001fe200078e00ff */
[----:B------:R-:W-:Y:S01]  /*8f20*/  PRMT R39, R157, 0x5432, R39 ;  /* 0x000054329d277816 */ /* 0x000fe20000000027 */
[----:B------:R-:W-:Y:S01]  /*8f30*/  IMAD.U32 R44, R31, 0x10000, RZ ;  /* 0x000100001f2c7824 */ /* 0x000fe200078e00ff */
[----:B------:R-:W-:Y:S01]  /*8f40*/  PRMT R40, R155, 0x5432, R40 ;  /* 0x000054329b287816 */ /* 0x000fe20000000028 */
[----:B------:R-:W-:Y:S01]  /*8f50*/  IMAD.U32 R46, R30, 0x10000, RZ ;  /* 0x000100001e2e7824 */ /* 0x000fe200078e00ff */
[----:B------:R-:W-:Y:S01]  /*8f60*/  LOP3.LUT R29, R29, 0xffff0000, RZ, 0xc0, !PT ;  /* 0xffff00001d1d7812 */ /* 0x000fe200078ec0ff */
[C---:B------:R-:W-:Y:S01]  /*8f70*/  IMAD.U32 R11, R39.reuse, 0x10000, RZ ;  /* 0x00010000270b7824 */ /* 0x040fe200078e00ff */
[----:B------:R-:W-:Y:S01]  /*8f80*/  LOP3.LUT R39, R39, 0xffff0000, RZ, 0xc0, !PT ;  /* 0xffff000027277812 */ /* 0x000fe200078ec0ff */
[C---:B------:R-:W-:Y:S01]  /*8f90*/  IMAD.U32 R38, R40.reuse, 0x10000, RZ ;  /* 0x0001000028267824 */ /* 0x040fe200078e00ff */
[----:B------:R-:W-:Y:S01]  /*8fa0*/  LOP3.LUT R40, R40, 0xffff0000, RZ, 0xc0, !PT ;  /* 0xffff000028287812 */ /* 0x000fe200078ec0ff */
[CC--:B------:R-:W-:Y:S01]  /*8fb0*/  FMUL.FTZ R42, R41.reuse, R11.reuse ;  /* 0x0000000b292a7220 */ /* 0x0c0fe20000410000 */
[----:B------:R-:W-:Y:S01]  /*8fc0*/  SHF.R.U64 R72, R72, 0x10, R73 ;  /* 0x0000001048487819 */ /* 0x000fe20000001249 */
[-C--:B------:R-:W-:Y:S01]  /*8fd0*/  FMUL.FTZ R41, R41, R38.reuse ;  /* 0x0000002629297220 */ /* 0x080fe20000410000 */
[----:B------:R-:W-:Y:S01]  /*8fe0*/  SHF.R.U64 R56, R56, 0x10, R57 ;  /* 0x0000001038387819 */ /* 0x000fe20000001239 */
[----:B------:R-:W-:Y:S01]  /*8ff0*/  FFMA.FTZ R38, R37, R38, -R42 ;  /* 0x0000002625267223 */ /* 0x000fe2000001082a */
[----:B------:R-:W-:Y:S01]  /*9000*/  PRMT R72, R157, 0x5410, R72 ;  /* 0x000054109d487816 */ /* 0x000fe20000000048 */
[----:B------:R-:W-:Y:S01]  /*9010*/  FFMA.FTZ R37, R37, R11, R41 ;  /* 0x0000000b25257223 */ /* 0x000fe20000010029 */
[----:B------:R-:W-:Y:S01]  /*9020*/  LOP3.LUT R11, R13, 0xffff0000, RZ, 0xc0, !PT ;  /* 0xffff00000d0b7812 */ /* 0x000fe200078ec0ff */
[C---:B------:R-:W-:Y:S01]  /*9030*/  FMUL.FTZ R13, R29.reuse, R39 ;  /* 0x000000271d0d7220 */ /* 0x040fe20000410000 */
[----:B------:R-:W-:Y:S01]  /*9040*/  FMUL.FTZ R29, R29, R40 ;  /* 0x000000281d1d7220 */ /* 0x000fe20000410000 */
[----:B------:R-:W-:-:S02]  /*9050*/  PRMT R56, R155, 0x5410, R56 ;  /* 0x000054109b387816 */ /* 0x000fc40000000038 */
[C---:B------:R-:W-:Y:S01]  /*9060*/  FFMA.FTZ R13, R11.reuse, R40, -R13 ;  /* 0x000000280b0d7223 */ /* 0x040fe2000001080d */
[----:B------:R-:W-:Y:S01]  /*9070*/  FFMA.FTZ R11, R11, R39, R29 ;  /* 0x000000270b0b7223 */ /* 0x000fe2000001001d */
[----:B------:R-:W-:Y:S01]  /*9080*/  SHF.R.U32.HI R39, RZ, 0x10, R75 ;  /* 0x00000010ff277819 */ /* 0x000fe2000001164b */
[C---:B------:R-:W-:Y:S01]  /*9090*/  IMAD.U32 R40, R15.reuse, 0x10000, RZ ;  /* 0x000100000f287824 */ /* 0x040fe200078e00ff */
[----:B------:R-:W-:Y:S02]  /*90a0*/  SHF.R.U32.HI R29, RZ, 0x10, R59 ;  /* 0x00000010ff1d7819 */ /* 0x000fe4000001163b */
[----:B------:R-:W-:Y:S02]  /*90b0*/  PRMT R39, R156, 0x5432, R39 ;  /* 0x000054329c277816 */ /* 0x000fe40000000027 */
[----:B------:R-:W-:Y:S02]  /*90c0*/  PRMT R29, R154, 0x5432, R29 ;  /* 0x000054329a1d7816 */ /* 0x000fe4000000001d */
[----:B------:R-:W-:Y:S01]  /*90d0*/  LOP3.LUT R15, R15, 0xffff0000, RZ, 0xc0, !PT ;  /* 0xffff00000f0f7812 */ /* 0x000fe200078ec0ff */
[C---:B------:R-:W-:Y:S01]  /*90e0*/  IMAD.U32 R41, R39.reuse, 0x10000, RZ ;  /* 0x0001000027297824 */ /* 0x040fe200078e00ff */
[----:B------:R-:W-:Y:S01]  /*90f0*/  LOP3.LUT R39, R39, 0xffff0000, RZ, 0xc0, !PT ;  /* 0xffff000027277812 */ /* 0x000fe200078ec0ff */
[C---:B------:R-:W-:Y:S01]  /*9100*/  IMAD.U32 R42, R29.reuse, 0x10000, RZ ;  /* 0x000100001d2a7824 */ /* 0x040fe200078e00ff */
[----:B------:R-:W-:Y:S01]  /*9110*/  LOP3.LUT R29, R29, 0xffff0000, RZ, 0xc0, !PT ;  /* 0xffff00001d1d7812 */ /* 0x000fe200078ec0ff */
[----:B------:R-:W-:Y:S01]  /*9120*/  FMUL.FTZ R43, R44, R41 ;  /* 0x000000292c2b7220 */ /* 0x000fe20000410000 */
[----:B------:R-:W-:Y:S01]  /*9130*/  SHF.R.U64 R74, R74, 0x10, R75 ;  /* 0x000000104a4a7819 */ /* 0x000fe2000000124b */
[-C--:B------:R-:W-:Y:S01]  /*9140*/  FMUL.FTZ R44, R44, R42.reuse ;  /* 0x0000002a2c2c7220 */ /* 0x080fe20000410000 */
[----:B------:R-:W-:Y:S01]  /*9150*/  SHF.R.U64 R58, R58, 0x10, R59 ;  /* 0x000000103a3a7819 */ /* 0x000fe2000000123b */
[----:B------:R-:W-:Y:S01]  /*9160*/  FFMA.FTZ R43, R40, R42, -R43 ;  /* 0x0000002a282b7223 */ /* 0x000fe2000001082b */
[----:B------:R-:W-:-:S02]  /*9170*/  IMAD.U32 R42, R28, 0x10000, RZ ;  /* 0x000100001c2a7824 */ /* 0x000fc400078e00ff */
[----:B------:R-:W-:Y:S01]  /*9180*/  FFMA.FTZ R44, R40, R41, R44 ;  /* 0x00000029282c7223 */ /* 0x000fe2000001002c */
[----:B------:R-:W-:Y:S02]  /*9190*/  LOP3.LUT R40, R31, 0xffff0000, RZ, 0xc0, !PT ;  /* 0xffff00001f287812 */ /* 0x000fe400078ec0ff */
[----:B------:R-:W-:Y:S02]  /*91a0*/  LOP3.LUT R28, R28, 0xffff0000, RZ, 0xc0, !PT ;  /* 0xffff00001c1c7812 */ /* 0x000fe400078ec0ff */
[----:B------:R-:W-:Y:S01]  /*91b0*/  PRMT R74, R156, 0x5410, R74 ;  /* 0x000054109c4a7816 */ /* 0x000fe2000000004a */
[C---:B------:R-:W-:Y:S01]  /*91c0*/  FMUL.FTZ R31, R40.reuse, R39 ;  /* 0x00000027281f7220 */ /* 0x040fe20000410000 */
[-C--:B------:R-:W-:Y:S01]  /*91d0*/  FMUL.FTZ R40, R40, R29.reuse ;  /* 0x0000001d28287220 */ /* 0x080fe20000410000 */
[----:B------:R-:W-:Y:S02]  /*91e0*/  PRMT R58, R154, 0x5410, R58 ;  /* 0x000054109a3a7816 */ /* 0x000fe4000000003a */
[C---:B------:R-:W-:Y:S01]  /*91f0*/  FFMA.FTZ R31, R15.reuse, R29, -R31 ;  /* 0x0000001d0f1f7223 */ /* 0x040fe2000001081f */
[----:B------:R-:W-:Y:S01]  /*9200*/  FFMA.FTZ R40, R15, R39, R40 ;  /* 0x000000270f287223 */ /* 0x000fe20000010028 */
[C---:B------:R-:W-:Y:S01]  /*9210*/  IMAD.U32 R29, R72.reuse, 0x10000, RZ ;  /* 0x00010000481d7824 */ /* 0x040fe200078e00ff */
[----:B------:R-:W-:Y:S01]  /*9220*/  LOP3.LUT R72, R72, 0xffff0000, RZ, 0xc0, !PT ;  /* 0xffff000048487812 */ /* 0x000fe200078ec0ff */
[C---:B------:R-:W-:Y:S01]  /*9230*/  IMAD.U32 R39, R56.reuse, 0x10000, RZ ;  /* 0x0001000038277824 */ /* 0x040fe200078e00ff */
[----:B------:R-:W-:Y:S01]  /*9240*/  LOP3.LUT R56, R56, 0xffff0000, RZ, 0xc0, !PT ;  /* 0xffff000038387812 */ /* 0x000fe200078ec0ff */
[----:B------:R-:W-:Y:S01]  /*9250*/  FMUL.FTZ R41, R42, R29 ;  /* 0x0000001d2a297220 */ /* 0x000fe20000410000 */
[----:B------:R-:W-:-:S02]  /*9260*/  IMAD.U32 R15, R12, 0x10000, RZ ;  /* 0x000100000c0f7824 */ /* 0x000fc400078e00ff */
[-C--:B------:R-:W-:Y:S01]  /*9270*/  FMUL.FTZ R42, R42, R39.reuse ;  /* 0x000000272a2a7220 */ /* 0x080fe20000410000 */
[----:B------:R-:W-:Y:S01]  /*9280*/  LOP3.LUT R12, R12, 0xffff0000, RZ, 0xc0, !PT ;  /* 0xffff00000c0c7812 */ /* 0x000fe200078ec0ff */
[C---:B------:R-:W-:Y:S02]  /*9290*/  FFMA.FTZ R41, R15.reuse, R39, -R41 ;  /* 0x000000270f297223 */ /* 0x040fe40000010829 */
[----:B------:R-:W-:Y:S01]  /*92a0*/  FFMA.FTZ R42, R15, R29, R42 ;  /* 0x0000001d0f2a7223 */ /* 0x000fe2000001002a */
[C---:B------:R-:W-:Y:S01]  /*92b0*/  FMUL.FTZ R15, R28.reuse, R72 ;  /* 0x000000481c0f7220 */ /* 0x040fe20000410000 */
[-C--:B------:R-:W-:Y:S01]  /*92c0*/  FMUL.FTZ R28, R28, R56.reuse ;  /* 0x000000381c1c7220 */ /* 0x080fe20000410000 */
[----:B------:R-:W-:Y:S01]  /*92d0*/  IMAD.U32 R29, R74, 0x10000, RZ ;  /* 0x000100004a1d7824 */ /* 0x000fe200078e00ff */
[----:B------:R-:W-:Y:S01]  /*92e0*/  LOP3.LUT R30, R30, 0xffff0000, RZ, 0xc0, !PT ;  /* 0xffff00001e1e7812 */ /* 0x000fe200078ec0ff */
[----:B------:R-:W-:Y:S02]  /*92f0*/  IMAD.U32 R39, R58, 0x10000, RZ ;  /* 0x000100003a277824 */ /* 0x000fe400078e00ff */
[C---:B------:R-:W-:Y:S01]  /*9300*/  FFMA.FTZ R15, R12.reuse, R56, -R15 ;  /* 0x000000380c0f7223 */ /* 0x040fe2000001080f */
[----:B------:R-:W-:Y:S01]  /*9310*/  FFMA.FTZ R28, R12, R72, R28 ;  /* 0x000000480c1c7223 */ /* 0x000fe2000001001c */
[----:B------:R-:W-:Y:S01]  /*9320*/  SHF.L.U32 R12, R14, 0x10, RZ ;  /* 0x000000100e0c7819 */ /* 0x000fe200000006ff */
[C---:B------:R-:W-:Y:S01]  /*9330*/  FMUL.FTZ R45, R46.reuse, R29 ;  /* 0x0000001d2e2d7220 */ /* 0x040fe20000410000 */
[----:B------:R-:W-:Y:S01]  /*9340*/  FMUL.FTZ R46, R46, R39 ;  /* 0x000000272e2e7220 */ /* 0x000fe20000410000 */
[----:B------:R-:W-:-:S02]  /*9350*/  LOP3.LUT R74, R74, 0xffff0000, RZ, 0xc0, !PT ;  /* 0xffff00004a4a7812 */ /* 0x000fc400078ec0ff */
[C---:B------:R-:W-:Y:S01]  /*9360*/  FFMA.FTZ R45, R12.reuse, R39, -R45 ;  /* 0x000000270c2d7223 */ /* 0x040fe2000001082d */
[----:B------:R-:W-:Y:S01]  /*9370*/  FFMA.FTZ R46, R12, R29, R46 ;  /* 0x0000001d0c2e7223 */ /* 0x000fe2000001002e */
[----:B------:R-:W-:Y:S01]  /*9380*/  LOP3.LUT R58, R58, 0xffff0000, RZ, 0xc0, !PT ;  /* 0xffff00003a3a7812 */ /* 0x000fe200078ec0ff */
[----:B------:R-:W-:Y:S01]  /*9390*/  FMUL.FTZ R12, R30, R74 ;  /* 0x0000004a1e0c7220 */ /* 0x000fe20000410000 */
[----:B------:R-:W-:Y:S02]  /*93a0*/  LOP3.LUT R14, R14, 0xffff0000, RZ, 0xc0, !PT ;  /* 0xffff00000e0e7812 */ /* 0x000fe400078ec0ff */
[----:B------:R-:W-:Y:S01]  /*93b0*/  F2FP.BF16.F32.PACK_AB R15, R15, R41 ;  /* 0x000000290f0f723e */ /* 0x000fe200000010ff */
[-C--:B------:R-:W-:Y:S01]  /*93c0*/  FMUL.FTZ R30, R30, R58.reuse ;  /* 0x0000003a1e1e7220 */ /* 0x080fe20000410000 */
[----:B------:R-:W-:Y:S01]  /*93d0*/  F2FP.BF16.F32.PACK_AB R31, R31, R43 ;  /* 0x0000002b1f1f723e */ /* 0x000fe200000010ff */
[C---:B------:R-:W-:Y:S01]  /*93e0*/  FFMA.FTZ R12, R14.reuse, R58, -R12 ;  /* 0x0000003a0e0c7223 */ /* 0x040fe2000001080c */
[----:B------:R-:W-:Y:S01]  /*93f0*/  F2FP.BF16.F32.PACK_AB R11, R11, R37 ;  /* 0x000000250b0b723e */ /* 0x000fe200000010ff */
[----:B------:R-:W-:Y:S01]  /*9400*/  FFMA.FTZ R30, R14, R74, R30 ;  /* 0x0000004a0e1e7223 */ /* 0x000fe2000001001e */
[----:B------:R-:W-:-:S02]  /*9410*/  F2FP.BF16.F32.PACK_AB R40, R40, R44 ;  /* 0x0000002c2828723e */ /* 0x000fc400000010ff */
[----:B------:R-:W-:Y:S01]  /*9420*/  F2FP.BF16.F32.PACK_AB R45, R12, R45 ;  /* 0x0000002d0c2d723e */ /* 0x000fe200000010ff */
[----:B------:R-:W-:Y:S01]  /*9430*/  IMAD.MOV.U32 R12, RZ, RZ, R15 ;  /* 0x000000ffff0c7224 */ /* 0x000fe200078e000f */
[----:B------:R-:W-:Y:S01]  /*9440*/  F2FP.BF16.F32.PACK_AB R13, R13, R38 ;  /* 0x000000260d0d723e */ /* 0x000fe200000010ff */
[----:B------:R-:W-:Y:S01]  /*9450*/  IMAD.MOV.U32 R15, RZ, RZ, R31 ;  /* 0x000000ffff0f7224 */ /* 0x000fe200078e001f */
[----:B------:R-:W-:Y:S01]  /*9460*/  F2FP.BF16.F32.PACK_AB R28, R28, R42 ;  /* 0x0000002a1c1c723e */ /* 0x000fe200000010ff */
[----:B------:R-:W-:Y:S01]  /*9470*/  IMAD.MOV.U32 R29, RZ, RZ, R11 ;  /* 0x000000ffff1d7224 */ /* 0x000fe200078e000b */
[----:B------:R-:W-:Y:S01]  /*9480*/  F2FP.BF16.F32.PACK_AB R30, R30, R46 ;  /* 0x0000002e1e1e723e */ /* 0x000fe200000010ff */
[----:B------:R-:W-:Y:S02]  /*9490*/  IMAD.MOV.U32 R14, RZ, RZ, R45 ;  /* 0x000000ffff0e7224 */ /* 0x000fe400078e002d */
[----:B------:R-:W-:-:S07]  /*94a0*/  IMAD.MOV.U32 R31, RZ, RZ, R40 ;  /* 0x000000ffff1f7224 */ /* 0x000fce00078e0028 */
.L_x_540:
[----:B------:R-:W-:Y:S05]  /*94b0*/  BSYNC B2 ;  /* 0x0000000000027941 */ /* 0x000fea0003800000 */
.L_x_539:
[----:B------:R-:W-:Y:S01]  /*94c0*/  ISETP.GE.AND P3, PT, R36, R131, PT ;  /* 0x000000832400720c */ /* 0x000fe20003f66270 */
[----:B0-----:R0:W-:-:S12]  /*94d0*/  ST.E.128 desc[UR48][R34.64], R12 ;  /* 0x0000000c22007985 */ /* 0x0011d8000c101d30 */
[----:B------:R-:W-:-:S05]  /*94e0*/  @!P3 IMAD.WIDE R36, R36, 0x2, R32 ;  /* 0x000000022424b825 */ /* 0x000fca00078e0220 */
[----:B-1----:R0:W-:Y:S02]  /*94f0*/  @!P3 ST.E.128 desc[UR48][R36.64], R28 ;  /* 0x0000001c2400b985 */ /* 0x0021e4000c101d30 */
.L_x_538:
[----:B------:R-:W-:Y:S05]  /*9500*/  BSYNC B1 ;  /* 0x0000000000017941 */ /* 0x000fea0003800000 */
.L_x_537:
[----:B------:R-:W-:Y:S01]  /*9510*/  ISETP.NE.AND P3, PT, R7, RZ, PT ;  /* 0x000000ff0700720c */ /* 0x000fe20003f65270 */
[----:B------:R-:W-:-:S12]  /*9520*/  BSSY B1, `(.L_x_541) ;  /* 0x000007b000017945 */ /* 0x000fd80003800000 */
[----:B------:R-:W-:Y:S05]  /*9530*/  @!P3 BRA `(.L_x_542) ;  /* 0x0000000400e4b947 */ /* 0x000fea0003800000 */
[----:B---3--:R-:W-:Y:S01]  /*9540*/  SEL R11, R119, R134, !P1 ;  /* 0x00000086770b7207 */ /* 0x008fe20004800000 */
[----:B------:R-:W-:Y:S01]  /*9550*/  BSSY B2, `(.L_x_543) ;  /* 0x0000073000027945 */ /* 0x000fe20003800000 */
[----:B0-----:R-:W-:Y:S02]  /*9560*/  SHF.R.U32.HI R14, RZ, 0x3, R204 ;  /* 0x00000003ff0e7819 */ /* 0x001fe400000116cc */
[----:B----4-:R-:W-:Y:S02]  /*9570*/  SHF.R.S32.HI R12, RZ, 0x1f, R11 ;  /* 0x0000001fff0c7819 */ /* 0x010fe4000001140b */
[----:B------:R-:W-:Y:S02]  /*9580*/  LEA R34, P3, R4, R117, 0x1 ;  /* 0x0000007504227211 */ /* 0x000fe400078608ff */
[----:B------:R-:W-:Y:S02]  /*9590*/  LEA.HI R12, R12, R11, RZ, 0x4 ;  /* 0x0000000b0c0c7211 */ /* 0x000fe400078f20ff */
[----:B------:R-:W-:-:S02]  /*95a0*/  LEA.HI.X R35, R4, R116, R107, 0x1, P3 ;  /* 0x0000007404237211 */ /* 0x000fc400018f0c6b */
[----:B------:R-:W-:Y:S02]  /*95b0*/  LEA.HI.SX32 R12, R12, R111, 0x1c ;  /* 0x0000006f0c0c7211 */ /* 0x000fe400078fe2ff */
[----:B------:R-:W-:Y:S02]  /*95c0*/  ISETP.GE.AND P3, PT, R193, R118, PT ;  /* 0x00000076c100720c */ /* 0x000fe40003f66270 */
[----:B------:R-:W-:Y:S01]  /*95d0*/  SHF.R.S32.HI R11, RZ, 0x1f, R12 ;  /* 0x0000001fff0b7819 */ /* 0x000fe2000001140c */
[----:B------:R-:W-:-:S03]  /*95e0*/  IMAD.SHL.U32 R36, R12, 0x8, RZ ;  /* 0x000000080c247824 */ /* 0x000fc600078e00ff */
[----:B------:R-:W-:-:S04]  /*95f0*/  LEA.HI R11, R11, R12, RZ, 0x3 ;  /* 0x0000000c0b0b7211 */ /* 0x000fc800078f18ff */
[----:B------:R-:W-:Y:S02]  /*9600*/  SHF.R.S32.HI R13, RZ, 0x3, R11 ;  /* 0x00000003ff0d7819 */ /* 0x000fe4000001140b */
[----:B------:R-:W-:-:S03]  /*9610*/  LOP3.LUT R11, R204, 0x38, R36, 0xf8, !PT ;  /* 0x00000038cc0b7812 */ /* 0x000fc600078ef824 */
[----:B------:R-:W-:Y:S01]  /*9620*/  IMAD R12, R13, 0x1800, R220 ;  /* 0x000018000d0c7824 */ /* 0x000fe200078e02dc */
[----:B------:R-:W-:-:S05]  /*9630*/  LOP3.LUT R11, R11, R14, RZ, 0x3c, !PT ;  /* 0x0000000e0b0b7212 */ /* 0x000fca00078e3cff */
[----:B------:R-:W-:Y:S02]  /*9640*/  IMAD.IADD R13, R12, 0x1, R11 ;  /* 0x000000010c0d7824 */ /* 0x000fe400078e020b */
[C---:B------:R-:W-:Y:S02]  /*9650*/  IMAD R11, R18.reuse, 0x4800, R128 ;  /* 0x00004800120b7824 */ /* 0x040fe400078e0280 */
[----:B------:R-:W-:Y:S02]  /*9660*/  IMAD R13, R18, 0x4800, R13 ;  /* 0x00004800120d7824 */ /* 0x000fe400078e020d */
[--C-:B------:R-:W-:Y:S02]  /*9670*/  IMAD R11, R11, 0x2, R2.reuse ;  /* 0x000000020b0b7824 */ /* 0x100fe400078e0202 */
[----:B------:R-:W-:-:S03]  /*9680*/  IMAD R28, R13, 0x2, R2 ;  /* 0x000000020d1c7824 */ /* 0x000fc600078e0202 */
[----:B------:R0:W1:Y:S04]  /*9690*/  LDS.128 R12, [R11+0x1e400] ;  /* 0x01e400000b0c7984 */ /* 0x0000680000000c00 */
[----:B------:R-:W2:Y:S01]  /*96a0*/  LDS.128 R28, [R28+0x1e400] ;  /* 0x01e400001c1c7984 */ /* 0x000ea20000000c00 */
[----:B------:R-:W-:Y:S05]  /*96b0*/  @P3 BRA `(.L_x_544) ;  /* 0x0000000400703947 */ /* 0x000fea0003800000 */
[----:B------:R-:W-:Y:S01]  /*96c0*/  SHF.R.U32.HI R40, RZ, 0x10, R69 ;  /* 0x00000010ff287819 */ /* 0x000fe20000011645 */
[----:B--2---:R-:W-:Y:S01]  /*96d0*/  IMAD.U32 R45, R29, 0x10000, RZ ;  /* 0x000100001d2d7824 */ /* 0x004fe200078e00ff */
[----:B------:R-:W-:Y:S01]  /*96e0*/  SHF.R.U32.HI R39, RZ, 0x10, R53 ;  /* 0x00000010ff277819 */ /* 0x000fe20000011635 */
[----:B-1----:R-:W-:Y:S01]  /*96f0*/  IMAD.U32 R42, R13, 0x10000, RZ ;  /* 0x000100000d2a7824 */ /* 0x002fe200078e00ff */
[----:B------:R-:W-:Y:S01]  /*9700*/  PRMT R40, R153, 0x5432, R40 ;  /* 0x0000543299287816 */ /* 0x000fe20000000028 */
[----:B------:R-:W-:Y:S01]  /*9710*/  IMAD.U32 R41, R12, 0x10000, RZ ;  /* 0x000100000c297824 */ /* 0x000fe200078e00ff */
[----:B------:R-:W-:Y:S02]  /*9720*/  PRMT R39, R151, 0x5432, R39 ;  /* 0x0000543297277816 */ /* 0x000fe40000000027 */
[----:B------:R-:W-:Y:S01]  /*9730*/  LOP3.LUT R29, R29, 0xffff0000, RZ, 0xc0, !PT ;  /* 0xffff00001d1d7812 */ /* 0x000fe200078ec0ff */
[C---:B------:R-:W-:Y:S01]  /*9740*/  IMAD.U32 R43, R40.reuse, 0x10000, RZ ;  /* 0x00010000282b7824 */ /* 0x040fe200078e00ff */
[----:B------:R-:W-:Y:S01]  /*9750*/  LOP3.LUT R40, R40, 0xffff0000, RZ, 0xc0, !PT ;  /* 0xffff000028287812 */ /* 0x000fe200078ec0ff */
[----:B------:R-:W-:Y:S01]  /*9760*/  IMAD.U32 R44, R39, 0x10000, RZ ;  /* 0x00010000272c7824 */ /* 0x000fe200078e00ff */
[----:B------:R-:W-:Y:S01]  /*9770*/  SHF.R.U64 R38, R70, 0x10, R71 ;  /* 0x0000001046267819 */ /* 0x000fe20000001247 */
[-C--:B------:R-:W-:Y:S01]  /*9780*/  FMUL.FTZ R46, R45, R43.reuse ;  /* 0x0000002b2d2e7220 */ /* 0x080fe20000410000 */
[----:B------:R-:W-:Y:S01]  /*9790*/  LOP3.LUT R39, R39, 0xffff0000, RZ, 0xc0, !PT ;  /* 0xffff000027277812 */ /* 0x000fe200078ec0ff */
[-C--:B------:R-:W-:Y:S01]  /*97a0*/  FMUL.FTZ R47, R45, R44.reuse ;  /* 0x0000002c2d2f7220 */ /* 0x080fe20000410000 */
[----:B------:R-:W-:Y:S01]  /*97b0*/  SHF.R.U64 R37, R54, 0x10, R55 ;  /* 0x0000001036257819 */ /* 0x000fe20000001237 */
[C---:B------:R-:W-:Y:S01]  /*97c0*/  FFMA.FTZ R46, R42.reuse, R44, -R46 ;  /* 0x0000002c2a2e7223 */ /* 0x040fe2000001082e */
[----:B------:R-:W-:Y:S01]  /*97d0*/  SHF.R.U32.HI R70, RZ, 0x10, R71 ;  /* 0x00000010ff467819 */ /* 0x000fe20000011647 */
[----:B------:R-:W-:Y:S01]  /*97e0*/  IMAD.U32 R44, R31, 0x10000, RZ ;  /* 0x000100001f2c7824 */ /* 0x000fe200078e00ff */
[----:B------:R-:W-:Y:S01]  /*97f0*/  SHF.R.U32.HI R54, RZ, 0x10, R55 ;  /* 0x00000010ff367819 */ /* 0x000fe20000011637 */
[----:B------:R-:W-:Y:S01]  /*9800*/  FFMA.FTZ R47, R42, R43, R47 ;  /* 0x0000002b2a2f7223 */ /* 0x000fe2000001002f */
[----:B0-----:R-:W-:Y:S01]  /*9810*/  SHF.R.U64 R11, R52, 0x10, R53 ;  /* 0x00000010340b7819 */ /* 0x001fe20000001235 */
[-C--:B------:R-:W-:Y:S01]  /*9820*/  FMUL.FTZ R53, R29, R40.reuse ;  /* 0x000000281d357220 */ /* 0x080fe20000410000 */
[----:B------:R-:W-:Y:S01]  /*9830*/  LOP3.LUT R13, R13, 0xffff0000, RZ, 0xc0, !PT ;  /* 0xffff00000d0d7812 */ /* 0x000fe200078ec0ff */
[-C--:B------:R-:W-:Y:S01]  /*9840*/  FMUL.FTZ R29, R29, R39.reuse ;  /* 0x000000271d1d7220 */ /* 0x080fe20000410000 */
[----:B------:R-:W-:Y:S01]  /*9850*/  PRMT R70, R152, 0x5432, R70 ;  /* 0x0000543298467816 */ /* 0x000fe20000000046 */
[----:B------:R-:W-:Y:S01]  /*9860*/  IMAD.U32 R43, R15, 0x10000, RZ ;  /* 0x000100000f2b7824 */ /* 0x000fe200078e00ff */
[----:B------:R-:W-:Y:S01]  /*9870*/  PRMT R54, R150, 0x5432, R54 ;  /* 0x0000543296367816 */ /* 0x000fe20000000036 */
[C---:B------:R-:W-:Y:S01]  /*9880*/  FFMA.FTZ R53, R13.reuse, R39, -R53 ;  /* 0x000000270d357223 */ /* 0x040fe20000010835 */
[----:B------:R-:W-:Y:S01]  /*9890*/  FFMA.FTZ R29, R13, R40, R29 ;  /* 0x000000280d1d7223 */ /* 0x000fe2000001001d */
[----:B------:R-:W-:Y:S01]  /*98a0*/  IMAD.U32 R13, R70, 0x10000, RZ ;  /* 0x00010000460d7824 */ /* 0x000fe200078e00ff */
[----:B------:R-:W-:Y:S01]  /*98b0*/  SHF.R.U64 R68, R68, 0x10, R69 ;  /* 0x0000001044447819 */ /* 0x000fe20000001245 */
[----:B------:R-:W-:Y:S01]  /*98c0*/  IMAD.U32 R39, R54, 0x10000, RZ ;  /* 0x0001000036277824 */ /* 0x000fe200078e00ff */
[----:B------:R-:W-:Y:S01]  /*98d0*/  LOP3.LUT R31, R31, 0xffff0000, RZ, 0xc0, !PT ;  /* 0xffff00001f1f7812 */ /* 0x000fe200078ec0ff */
[----:B------:R-:W-:Y:S01]  /*98e0*/  FMUL.FTZ R40, R44, R13 ;  /* 0x0000000d2c287220 */ /* 0x000fe20000410000 */
[----:B------:R-:W-:Y:S01]  /*98f0*/  LOP3.LUT R70, R70, 0xffff0000, RZ, 0xc0, !PT ;  /* 0xffff000046467812 */ /* 0x000fe200078ec0ff */
[-C--:B------:R-:W-:Y:S01]  /*9900*/  FMUL.FTZ R44, R44, R39.reuse ;  /* 0x000000272c2c7220 */ /* 0x080fe20000410000 */
[----:B------:R-:W-:Y:S01]  /*9910*/  PRMT R68, R153, 0x5410, R68 ;  /* 0x0000541099447816 */ /* 0x000fe20000000044 */
[----:B------:R-:W-:Y:S01]  /*9920*/  FFMA.FTZ R40, R43, R39, -R40 ;  /* 0x000000272b287223 */ /* 0x000fe20000010828 */
[----:B------:R-:W-:Y:S01]  /*9930*/  PRMT R11, R151, 0x5410, R11 ;  /* 0x00005410970b7816 */ /* 0x000fe2000000000b */
[----:B------:R-:W-:Y:S01]  /*9940*/  FFMA.FTZ R44, R43, R13, R44 ;  /* 0x0000000d2b2c7223 */ /* 0x000fe2000001002c */
[----:B------:R-:W-:Y:S01]  /*9950*/  LOP3.LUT R54, R54, 0xffff0000, RZ, 0xc0, !PT ;  /* 0xffff000036367812 */ /* 0x000fe200078ec0ff */
[----:B------:R-:W-:Y:S01]  /*9960*/  FMUL.FTZ R43, R31, R70 ;  /* 0x000000461f2b7220 */ /* 0x000fe20000410000 */
[----:B------:R-:W-:Y:S01]  /*9970*/  LOP3.LUT R15, R15, 0xffff0000, RZ, 0xc0, !PT ;  /* 0xffff00000f0f7812 */ /* 0x000fe200078ec0ff */
[C---:B------:R-:W-:Y:S01]  /*9980*/  IMAD.U32 R45, R28.reuse, 0x10000, RZ ;  /* 0x000100001c2d7824 */ /* 0x040fe200078e00ff */
[----:B------:R-:W-:Y:S01]  /*9990*/  LOP3.LUT R28, R28, 0xffff0000, RZ, 0xc0, !PT ;  /* 0xffff00001c1c7812 */ /* 0x000fe200078ec0ff */
[----:B------:R-:W-:-:S02]  /*99a0*/  IMAD.U32 R39, R68, 0x10000, RZ ;  /* 0x0001000044277824 */ /* 0x000fc400078e00ff */
[-C--:B------:R-:W-:Y:S01]  /*99b0*/  FMUL.FTZ R31, R31, R54.reuse ;  /* 0x000000361f1f7220 */ /* 0x080fe20000410000 */
[----:B------:R-:W-:Y:S01]  /*99c0*/  IMAD.U32 R13, R11, 0x10000, RZ ;  /* 0x000100000b0d7824 */ /* 0x000fe200078e00ff */
[----:B------:R-:W-:Y:S01]  /*99d0*/  LOP3.LUT R68, R68, 0xffff0000, RZ, 0xc0, !PT ;  /* 0xffff000044447812 */ /* 0x000fe200078ec0ff */
[----:B------:R-:W-:Y:S01]  /*99e0*/  FFMA.FTZ R43, R15, R54, -R43 ;  /* 0x000000360f2b7223 */ /* 0x000fe2000001082b */
[----:B------:R-:W-:Y:S01]  /*99f0*/  LOP3.LUT R54, R11, 0xffff0000, RZ, 0xc0, !PT ;  /* 0xffff00000b367812 */ /* 0x000fe200078ec0ff */
[C---:B------:R-:W-:Y:S01]  /*9a00*/  FMUL.FTZ R11, R45.reuse, R39 ;  /* 0x000000272d0b7220 */ /* 0x040fe20000410000 */
[----:B------:R-:W-:Y:S01]  /*9a10*/  LOP3.LUT R12, R12, 0xffff0000, RZ, 0xc0, !PT ;  /* 0xffff00000c0c7812 */ /* 0x000fe200078ec0ff */
[-C--:B------:R-:W-:Y:S01]  /*9a20*/  FMUL.FTZ R45, R45, R13.reuse ;  /* 0x0000000d2d2d7220 */ /* 0x080fe20000410000 */
[----:B------:R-:W-:Y:S01]  /*9a30*/  PRMT R37, R150, 0x5410, R37 ;  /* 0x0000541096257816 */ /* 0x000fe20000000025 */
[----:B------:R-:W-:Y:S01]  /*9a40*/  FFMA.FTZ R31, R15, R70, R31 ;  /* 0x000000460f1f7223 */ /* 0x000fe2000001001f */
[----:B------:R-:W-:Y:S01]  /*9a50*/  PRMT R38, R152, 0x5410, R38 ;  /* 0x0000541098267816 */ /* 0x000fe20000000026 */
[----:B------:R-:W-:Y:S01]  /*9a60*/  FMUL.FTZ R15, R28, R68 ;  /* 0x000000441c0f7220 */ /* 0x000fe20000410000 */
[----:B------:R-:W-:Y:S01]  /*9a70*/  FFMA.FTZ R11, R41, R13, -R11 ;  /* 0x0000000d290b7223 */ /* 0x000fe2000001080b */
[----:B------:R-:W-:-:S02]  /*9a80*/  IMAD.U32 R52, R30, 0x10000, RZ ;  /* 0x000100001e347824 */ /* 0x000fc400078e00ff */
[----:B------:R-:W-:Y:S01]  /*9a90*/  FFMA.FTZ R45, R41, R39, R45 ;  /* 0x00000027292d7223 */ /* 0x000fe2000001002d */
[-C--:B------:R-:W-:Y:S01]  /*9aa0*/  FMUL.FTZ R13, R28, R54.reuse ;  /* 0x000000361c0d7220 */ /* 0x080fe20000410000 */
[----:B------:R-:W-:Y:S01]  /*9ab0*/  LOP3.LUT R30, R30, 0xffff0000, RZ, 0xc0, !PT ;  /* 0xffff00001e1e7812 */ /* 0x000fe200078ec0ff */
[----:B------:R-:W-:Y:S01]  /*9ac0*/  FFMA.FTZ R54, R12, R54, -R15 ;  /* 0x000000360c367223 */ /* 0x000fe2000001080f */
[C---:B------:R-:W-:Y:S01]  /*9ad0*/  IMAD.U32 R39, R37.reuse, 0x10000, RZ ;  /* 0x0001000025277824 */ /* 0x040fe200078e00ff */
[C---:B------:R-:W-:Y:S01]  /*9ae0*/  LOP3.LUT R41, R38.reuse, 0xffff0000, RZ, 0xc0, !PT ;  /* 0xffff000026297812 */ /* 0x040fe200078ec0ff */
[----:B------:R-:W-:Y:S01]  /*9af0*/  IMAD.U32 R15, R38, 0x10000, RZ ;  /* 0x00010000260f7824 */ /* 0x000fe200078e00ff */
[----:B------:R-:W-:Y:S01]  /*9b00*/  LOP3.LUT R37, R37, 0xffff0000, RZ, 0xc0, !PT ;  /* 0xffff000025257812 */ /* 0x000fe200078ec0ff */
[----:B------:R-:W-:Y:S01]  /*9b10*/  FFMA.FTZ R12, R12, R68, R13 ;  /* 0x000000440c0c7223 */ /* 0x000fe2000001000d */
[----:B------:R-:W-:Y:S01]  /*9b20*/  SHF.L.U32 R42, R14, 0x10, RZ ;  /* 0x000000100e2a7819 */ /* 0x000fe200000006ff */
[----:B------:R-:W-:Y:S01]  /*9b30*/  FMUL.FTZ R13, R52, R15 ;  /* 0x0000000f340d7220 */ /* 0x000fe20000410000 */
[----:B------:R-:W-:Y:S01]  /*9b40*/  LOP3.LUT R14, R14, 0xffff0000, RZ, 0xc0, !PT ;  /* 0xffff00000e0e7812 */ /* 0x000fe200078ec0ff */
[----:B------:R-:W-:Y:S01]  /*9b50*/  FMUL.FTZ R55, R30, R41 ;  /* 0x000000291e377220 */ /* 0x000fe20000410000 */
[----:B------:R-:W-:Y:S01]  /*9b60*/  FMUL.FTZ R52, R52, R39 ;  /* 0x0000002734347220 */ /* 0x000fe20000410000 */
[----:B------:R-:W-:Y:S01]  /*9b70*/  FMUL.FTZ R30, R30, R37 ;  /* 0x000000251e1e7220 */ /* 0x000fe20000410000 */
[----:B------:R-:W-:Y:S01]  /*9b80*/  FFMA.FTZ R13, R42, R39, -R13 ;  /* 0x000000272a0d7223 */ /* 0x000fe2000001080d */
[----:B------:R-:W-:Y:S01]  /*9b90*/  FFMA.FTZ R28, R14, R37, -R55 ;  /* 0x000000250e1c7223 */ /* 0x000fe20000010837 */
[----:B------:R-:W-:Y:S01]  /*9ba0*/  FFMA.FTZ R52, R42, R15, R52 ;  /* 0x0000000f2a347223 */ /* 0x000fe20000010034 */
[----:B------:R-:W-:Y:S01]  /*9bb0*/  FFMA.FTZ R41, R14, R41, R30 ;  /* 0x000000290e297223 */ /* 0x000fe2000001001e */
[----:B------:R-:W-:-:S02]  /*9bc0*/  F2FP.BF16.F32.PACK_AB R30, R12, R45 ;  /* 0x0000002d0c1e723e */ /* 0x000fc400000010ff */
[----:B------:R-:W-:Y:S02]  /*9bd0*/  F2FP.BF16.F32.PACK_AB R46, R53, R46 ;  /* 0x0000002e352e723e */ /* 0x000fe400000010ff */
[----:B------:R-:W-:Y:S02]  /*9be0*/  F2FP.BF16.F32.PACK_AB R11, R54, R11 ;  /* 0x0000000b360b723e */ /* 0x000fe400000010ff */
[----:B------:R-:W-:Y:S02]  /*9bf0*/  F2FP.BF16.F32.PACK_AB R52, R41, R52 ;  /* 0x000000342934723e */ /* 0x000fe400000010ff */
[----:B------:R-:W-:Y:S01]  /*9c00*/  F2FP.BF16.F32.PACK_AB R14, R28, R13 ;  /* 0x0000000d1c0e723e */ /* 0x000fe200000010ff */
[----:B------:R-:W-:Y:S01]  /*9c10*/  IMAD.MOV.U32 R28, RZ, RZ, R30 ;  /* 0x000000ffff1c7224 */ /* 0x000fe200078e001e */
[----:B------:R-:W-:Y:S01]  /*9c20*/  F2FP.BF16.F32.PACK_AB R15, R43, R40 ;  /* 0x000000282b0f723e */ /* 0x000fe200000010ff */
[----:B------:R-:W-:Y:S01]  /*9c30*/  IMAD.MOV.U32 R12, RZ, RZ, R11 ;  /* 0x000000ffff0c7224 */ /* 0x000fe200078e000b */
[----:B------:R-:W-:Y:S01]  /*9c40*/  F2FP.BF16.F32.PACK_AB R29, R29, R47 ;  /* 0x0000002f1d1d723e */ /* 0x000fe200000010ff */
[----:B------:R-:W-:Y:S01]  /*9c50*/  IMAD.MOV.U32 R13, RZ, RZ, R46 ;  /* 0x000000ffff0d7224 */ /* 0x000fe200078e002e */
[----:B------:R-:W-:Y:S01]  /*9c60*/  F2FP.BF16.F32.PACK_AB R31, R31, R44 ;  /* 0x0000002c1f1f723e */ /* 0x000fe200000010ff */
[----:B------:R-:W-:-:S07]  /*9c70*/  IMAD.MOV.U32 R30, RZ, RZ, R52 ;  /* 0x000000ffff1e7224 */ /* 0x000fce00078e0034 */
.L_x_544:
[----:B------:R-:W-:Y:S05]  /*9c80*/  BSYNC B2 ;  /* 0x0000000000027941 */ /* 0x000fea0003800000 */
.L_x_543:
[----:B------:R-:W-:Y:S01]  /*9c90*/  ISETP.GE.AND P3, PT, R36, R131, PT ;  /* 0x000000832400720c */ /* 0x000fe20003f66270 */
[----:B-1----:R1:W-:-:S12]  /*9ca0*/  ST.E.128 desc[UR48][R34.64], R12 ;  /* 0x0000000c22007985 */ /* 0x0023d8000c101d30 */
[----:B------:R-:W-:-:S05]  /*9cb0*/  @!P3 IMAD.WIDE R36, R36, 0x2, R32 ;  /* 0x000000022424b825 */ /* 0x000fca00078e0220 */
[----:B--2---:R1:W-:Y:S02]  /*9cc0*/  @!P3 ST.E.128 desc[UR48][R36.64], R28 ;  /* 0x0000001c2400b985 */ /* 0x0043e4000c101d30 */
.L_x_542:
[----:B------:R-:W-:Y:S05]  /*9cd0*/  BSYNC B1 ;  /* 0x0000000000017941 */ /* 0x000fea0003800000 */
.L_x_541:
[----:B------:R-:W-:-:S13]  /*9ce0*/  ISETP.NE.AND P3, PT, R8, RZ, PT ;  /* 0x000000ff0800720c */ /* 0x000fda0003f65270 */
[----:B------:R-:W-:Y:S05]  /*9cf0*/  @!P3 BRA `(.L_x_493) ;  /* 0x0000000c00bcb947 */ /* 0x000fea0003800000 */
[----:B0--3--:R-:W2:Y:S01]  /*9d00*/  LDL R11, [R1] ;  /* 0x00000000010b7983 */ /* 0x009ea20000100800 */
[----:B-1----:R-:W-:Y:S01]  /*9d10*/  SHF.R.U32.HI R14, RZ, 0x3, R204 ;  /* 0x00000003ff0e7819 */ /* 0x002fe200000116cc */
[----:B------:R-:W-:Y:S01]  /*9d20*/  BSSY B1, `(.L_x_545) ;  /* 0x0000074000017945 */ /* 0x000fe20003800000 */
[----:B------:R-:W-:-:S04]  /*9d30*/  LEA R34, P3, R5, R117, 0x1 ;  /* 0x0000007505227211 */ /* 0x000fc800078608ff */
[----:B------:R-:W-:Y:S02]  /*9d40*/  LEA.HI.X R35, R5, R116, R106, 0x1, P3 ;  /* 0x0000007405237211 */ /* 0x000fe400018f0c6a */
[----:B------:R-:W-:Y:S02]  /*9d50*/  ISETP.GE.AND P3, PT, R192, R118, PT ;  /* 0x00000076c000720c */ /* 0x000fe40003f66270 */
[----:B--2---:R-:W-:-:S04]  /*9d60*/  LOP3.LUT P4, RZ, R11, 0x1, RZ, 0xc0, !PT ;  /* 0x000000010bff7812 */ /* 0x004fc8000788c0ff */
[----:B------:R-:W-:-:S04]  /*9d70*/  SEL R134, R119, R134, !P4 ;  /* 0x0000008677867207 */ /* 0x000fc80006000000 */
[----:B------:R-:W-:-:S04]  /*9d80*/  SHF.R.S32.HI R11, RZ, 0x1f, R134 ;  /* 0x0000001fff0b7819 */ /* 0x000fc80000011486 */
[----:B------:R-:W-:-:S04]  /*9d90*/  LEA.HI R11, R11, R134, RZ, 0x4 ;  /* 0x000000860b0b7211 */ /* 0x000fc800078f20ff */
[----:B------:R-:W-:-:S04]  /*9da0*/  LEA.HI.SX32 R11, R11, R110, 0x1c ;  /* 0x0000006e0b0b7211 */ /* 0x000fc800078fe2ff */
[----:B----4-:R-:W-:-:S04]  /*9db0*/  SHF.R.S32.HI R12, RZ, 0x1f, R11 ;  /* 0x0000001fff0c7819 */ /* 0x010fc8000001140b */
        /* <DEDUP_REMOVED lines=10> */
[----:B------:R-:W-:-:S04]  /*9e60*/  IMAD R28, R15, 0x2, R2 ;  /* 0x000000020f1c7824 */ /* 0x000fc800078e0202 */
[----:B------:R-:W0:Y:S04]  /*9e70*/  LDS.128 R12, [R13+0x1e400] ;  /* 0x01e400000d0c7984 */ /* 0x000e280000000c00 */
[----:B------:R-:W1:Y:S01]  /*9e80*/  LDS.128 R28, [R28+0x1e400] ;  /* 0x01e400001c1c7984 */ /* 0x000e620000000c00 */
[----:B------:R-:W-:Y:S05]  /*9e90*/  @P3 BRA `(.L_x_546) ;  /* 0x0000000400703947 */ /* 0x000fea0003800000 */
[----:B------:R-:W-:Y:S01]  /*9ea0*/  SHF.R.U64 R39, R64, 0x10, R65 ;  /* 0x0000001040277819 */ /* 0x000fe20000001241 */
[----:B-1----:R-:W-:Y:S01]  /*9eb0*/  IMAD.U32 R46, R29, 0x10000, RZ ;  /* 0x000100001d2e7824 */ /* 0x002fe200078e00ff */
[----:B------:R-:W-:Y:S01]  /*9ec0*/  SHF.R.U64 R36, R48, 0x10, R49 ;  /* 0x0000001030247819 */ /* 0x000fe20000001231 */
[----:B------:R-:W-:Y:S01]  /*9ed0*/  IMAD.U32 R47, R31, 0x10000, RZ ;  /* 0x000100001f2f7824 */ /* 0x000fe200078e00ff */
[----:B------:R-:W-:Y:S01]  /*9ee0*/  SHF.R.U32.HI R65, RZ, 0x10, R65 ;  /* 0x00000010ff417819 */ /* 0x000fe20000011641 */
[----:B0-----:R-:W-:Y:S01]  /*9ef0*/  IMAD.U32 R44, R15, 0x10000, RZ ;  /* 0x000100000f2c7824 */ /* 0x001fe200078e00ff */
[----:B------:R-:W-:Y:S01]  /*9f00*/  SHF.R.U32.HI R48, RZ, 0x10, R49 ;  /* 0x00000010ff307819 */ /* 0x000fe20000011631 */
[----:B------:R-:W-:Y:S01]  /*9f10*/  IMAD.U32 R43, R14, 0x10000, RZ ;  /* 0x000100000e2b7824 */ /* 0x000fe200078e00ff */
[----:B------:R-:W-:Y:S02]  /*9f20*/  PRMT R36, R141, 0x5432, R36 ;  /* 0x000054328d247816 */ /* 0x000fe40000000024 */
[----:B------:R-:W-:-:S02]  /*9f30*/  PRMT R65, R144, 0x5432, R65 ;  /* 0x0000543290417816 */ /* 0x000fc40000000041 */
[----:B------:R-:W-:Y:S02]  /*9f40*/  SHF.R.U64 R38, R66, 0x10, R67 ;  /* 0x0000001042267819 */ /* 0x000fe40000001243 */
[----:B------:R-:W-:Y:S01]  /*9f50*/  PRMT R141, R141, 0x5410, R48 ;  /* 0x000054108d8d7816 */ /* 0x000fe20000000030 */
[----:B------:R-:W-:Y:S01]  /*9f60*/  IMAD.U32 R49, R65, 0x10000, RZ ;  /* 0x0001000041317824 */ /* 0x000fe200078e00ff */
[----:B------:R-:W-:Y:S02]  /*9f70*/  SHF.R.U64 R37, R50, 0x10, R51 ;  /* 0x0000001032257819 */ /* 0x000fe40000001233 */
[----:B------:R-:W-:Y:S02]  /*9f80*/  SHF.R.U32.HI R66, RZ, 0x10, R67 ;  /* 0x00000010ff427819 */ /* 0x000fe40000011643 */
[----:B------:R-:W-:Y:S02]  /*9f90*/  SHF.R.U32.HI R51, RZ, 0x10, R51 ;  /* 0x00000010ff337819 */ /* 0x000fe40000011633 */
[----:B------:R-:W-:Y:S01]  /*9fa0*/  PRMT R144, R144, 0x5410, R39 ;  /* 0x0000541090907816 */ /* 0x000fe20000000027 */
[----:B------:R-:W-:Y:S01]  /*9fb0*/  IMAD.U32 R39, R141, 0x10000, RZ ;  /* 0x000100008d277824 */ /* 0x000fe200078e00ff */
[----:B------:R-:W-:-:S02]  /*9fc0*/  PRMT R37, R142, 0x5432, R37 ;  /* 0x000054328e257816 */ /* 0x000fc40000000025 */
[----:B------:R-:W-:Y:S01]  /*9fd0*/  PRMT R66, R143, 0x5432, R66 ;  /* 0x000054328f427816 */ /* 0x000fe20000000042 */
[----:B------:R-:W-:Y:S01]  /*9fe0*/  FMUL.FTZ R53, R46, R39 ;  /* 0x000000272e357220 */ /* 0x000fe20000410000 */
[----:B------:R-:W-:Y:S01]  /*9ff0*/  PRMT R142, R142, 0x5410, R51 ;  /* 0x000054108e8e7816 */ /* 0x000fe20000000033 */
[----:B------:R-:W-:Y:S01]  /*a000*/  FMUL.FTZ R51, R46, R49 ;  /* 0x000000312e337220 */ /* 0x000fe20000410000 */
[----:B------:R-:W-:Y:S01]  /*a010*/  SHF.L.U32 R40, R13, 0x10, RZ ;  /* 0x000000100d287819 */ /* 0x000fe200000006ff */
[----:B------:R-:W-:Y:S01]  /*a020*/  IMAD.U32 R48, R66, 0x10000, RZ ;  /* 0x0001000042307824 */ /* 0x000fe200078e00ff */
[----:B------:R-:W-:Y:S01]  /*a030*/  LOP3.LUT R42, R29, 0xffff0000, RZ, 0xc0, !PT ;  /* 0xffff00001d2a7812 */ /* 0x000fe200078ec0ff */
[----:B------:R-:W-:Y:S01]  /*a040*/  IMAD.U32 R46, R142, 0x10000, RZ ;  /* 0x000100008e2e7824 */ /* 0x000fe200078e00ff */
[----:B------:R-:W-:Y:S01]  /*a050*/  LOP3.LUT R65, R65, 0xffff0000, RZ, 0xc0, !PT ;  /* 0xffff000041417812 */ /* 0x000fe200078ec0ff */
[C---:B------:R-:W-:Y:S01]  /*a060*/  FFMA.FTZ R39, R40.reuse, R39, -R51 ;  /* 0x0000002728277223 */ /* 0x040fe20000010833 */
[----:B------:R-:W-:Y:S01]  /*a070*/  LOP3.LUT R141, R141, 0xffff0000, RZ, 0xc0, !PT ;  /* 0xffff00008d8d7812 */ /* 0x000fe200078ec0ff */
[----:B------:R-:W-:Y:S01]  /*a080*/  FFMA.FTZ R40, R40, R49, R53 ;  /* 0x0000003128287223 */ /* 0x000fe20000010035 */
[----:B------:R-:W-:Y:S01]  /*a090*/  LOP3.LUT R41, R13, 0xffff0000, RZ, 0xc0, !PT ;  /* 0xffff00000d297812 */ /* 0x000fe200078ec0ff */
[C---:B------:R-:W-:Y:S01]  /*a0a0*/  FMUL.FTZ R50, R42.reuse, R65 ;  /* 0x000000412a327220 */ /* 0x040fe20000410000 */
[C---:B------:R-:W-:Y:S01]  /*a0b0*/  FMUL.FTZ R49, R47.reuse, R48 ;  /* 0x000000302f317220 */ /* 0x040fe20000410000 */
[-C--:B------:R-:W-:Y:S01]  /*a0c0*/  FMUL.FTZ R47, R47, R46.reuse ;  /* 0x0000002e2f2f7220 */ /* 0x080fe20000410000 */
[-C--:B------:R-:W-:Y:S01]  /*a0d0*/  FMUL.FTZ R52, R42, R141.reuse ;  /* 0x0000008d2a347220 */ /* 0x080fe20000410000 */
[----:B------:R-:W-:Y:S01]  /*a0e0*/  FFMA.FTZ R42, R41, R141, -R50 ;  /* 0x0000008d292a7223 */ /* 0x000fe20000010832 */
[----:B------:R-:W-:Y:S01]  /*a0f0*/  FFMA.FTZ R46, R44, R46, -R49 ;  /* 0x0000002e2c2e7223 */ /* 0x000fe20000010831 */
[----:B------:R-:W-:-:S02]  /*a100*/  IMAD.U32 R29, R28, 0x10000, RZ ;  /* 0x000100001c1d7824 */ /* 0x000fc400078e00ff */
[----:B------:R-:W-:Y:S01]  /*a110*/  FFMA.FTZ R44, R44, R48, R47 ;  /* 0x000000302c2c7223 */ /* 0x000fe2000001002f */
[----:B------:R-:W-:Y:S01]  /*a120*/  IMAD.U32 R50, R144, 0x10000, RZ ;  /* 0x0001000090327824 */ /* 0x000fe200078e00ff */
[C---:B------:R-:W-:Y:S01]  /*a130*/  LOP3.LUT R47, R36.reuse, 0xffff0000, RZ, 0xc0, !PT ;  /* 0xffff0000242f7812 */ /* 0x040fe200078ec0ff */
[----:B------:R-:W-:Y:S01]  /*a140*/  IMAD.U32 R48, R36, 0x10000, RZ ;  /* 0x0001000024307824 */ /* 0x000fe200078e00ff */
[----:B------:R-:W-:Y:S01]  /*a150*/  LOP3.LUT R28, R28, 0xffff0000, RZ, 0xc0, !PT ;  /* 0xffff00001c1c7812 */ /* 0x000fe200078ec0ff */
[----:B------:R-:W-:Y:S01]  /*a160*/  FMUL.FTZ R36, R29, R50 ;  /* 0x000000321d247220 */ /* 0x000fe20000410000 */
[----:B------:R-:W-:Y:S01]  /*a170*/  LOP3.LUT R49, R144, 0xffff0000, RZ, 0xc0, !PT ;  /* 0xffff000090317812 */ /* 0x000fe200078ec0ff */
[----:B------:R-:W-:Y:S01]  /*a180*/  IMAD.U32 R13, R12, 0x10000, RZ ;  /* 0x000100000c0d7824 */ /* 0x000fe200078e00ff */
[----:B------:R-:W-:Y:S01]  /*a190*/  LOP3.LUT R31, R31, 0xffff0000, RZ, 0xc0, !PT ;  /* 0xffff00001f1f7812 */ /* 0x000fe200078ec0ff */
[-C--:B------:R-:W-:Y:S01]  /*a1a0*/  FMUL.FTZ R29, R29, R48.reuse ;  /* 0x000000301d1d7220 */ /* 0x080fe20000410000 */
[----:B------:R-:W-:Y:S01]  /*a1b0*/  PRMT R38, R143, 0x5410, R38 ;  /* 0x000054108f267816 */ /* 0x000fe20000000026 */
[----:B------:R-:W-:Y:S01]  /*a1c0*/  FFMA.FTZ R41, R41, R65, R52 ;  /* 0x0000004129297223 */ /* 0x000fe20000010034 */
[----:B------:R-:W-:Y:S01]  /*a1d0*/  LOP3.LUT R66, R66, 0xffff0000, RZ, 0xc0, !PT ;  /* 0xffff000042427812 */ /* 0x000fe200078ec0ff */
[----:B------:R-:W-:Y:S01]  /*a1e0*/  FMUL.FTZ R51, R28, R49 ;  /* 0x000000311c337220 */ /* 0x000fe20000410000 */
[----:B------:R-:W-:Y:S01]  /*a1f0*/  LOP3.LUT R142, R142, 0xffff0000, RZ, 0xc0, !PT ;  /* 0xffff00008e8e7812 */ /* 0x000fe200078ec0ff */
[C---:B------:R-:W-:Y:S01]  /*a200*/  FFMA.FTZ R36, R13.reuse, R48, -R36 ;  /* 0x000000300d247223 */ /* 0x040fe20000010824 */
[----:B------:R-:W-:Y:S01]  /*a210*/  LOP3.LUT R12, R12, 0xffff0000, RZ, 0xc0, !PT ;  /* 0xffff00000c0c7812 */ /* 0x000fe200078ec0ff */
[----:B------:R-:W-:Y:S01]  /*a220*/  FFMA.FTZ R29, R13, R50, R29 ;  /* 0x000000320d1d7223 */ /* 0x000fe2000001001d */
[----:B------:R-:W-:Y:S01]  /*a230*/  LOP3.LUT R15, R15, 0xffff0000, RZ, 0xc0, !PT ;  /* 0xffff00000f0f7812 */ /* 0x000fe200078ec0ff */
[----:B------:R-:W-:Y:S01]  /*a240*/  FMUL.FTZ R53, R28, R47 ;  /* 0x0000002f1c357220 */ /* 0x000fe20000410000 */
[----:B------:R-:W-:Y:S01]  /*a250*/  LOP3.LUT R45, R14, 0xffff0000, RZ, 0xc0, !PT ;  /* 0xffff00000e2d7812 */ /* 0x000fe200078ec0ff */
[----:B------:R-:W-:-:S02]  /*a260*/  IMAD.U32 R14, R30, 0x10000, RZ ;  /* 0x000100001e0e7824 */ /* 0x000fc400078e00ff */
[----:B------:R-:W-:Y:S01]  /*a270*/  FMUL.FTZ R52, R31, R66 ;  /* 0x000000421f347220 */ /* 0x000fe20000410000 */
[----:B------:R-:W-:Y:S01]  /*a280*/  IMAD.U32 R28, R38, 0x10000, RZ ;  /* 0x00010000261c7824 */ /* 0x000fe200078e00ff */
[----:B------:R-:W-:Y:S01]  /*a290*/  LOP3.LUT R30, R30, 0xffff0000, RZ, 0xc0, !PT ;  /* 0xffff00001e1e7812 */ /* 0x000fe200078ec0ff */
[----:B------:R-:W-:Y:S02]  /*a2a0*/  IMAD.U32 R13, R37, 0x10000, RZ ;  /* 0x00010000250d7824 */ /* 0x000fe400078e00ff */
[-C--:B------:R-:W-:Y:S01]  /*a2b0*/  FMUL.FTZ R54, R31, R142.reuse ;  /* 0x0000008e1f367220 */ /* 0x080fe20000410000 */
[----:B------:R-:W-:Y:S01]  /*a2c0*/  LOP3.LUT R38, R38, 0xffff0000, RZ, 0xc0, !PT ;  /* 0xffff000026267812 */ /* 0x000fe200078ec0ff */
[----:B------:R-:W-:Y:S01]  /*a2d0*/  FFMA.FTZ R31, R15, R142, -R52 ;  /* 0x0000008e0f1f7223 */ /* 0x000fe20000010834 */
[----:B------:R-:W-:Y:S01]  /*a2e0*/  LOP3.LUT R37, R37, 0xffff0000, RZ, 0xc0, !PT ;  /* 0xffff000025257812 */ /* 0x000fe200078ec0ff */
[C---:B------:R-:W-:Y:S01]  /*a2f0*/  FFMA.FTZ R51, R12.reuse, R47, -R51 ;  /* 0x0000002f0c337223 */ /* 0x040fe20000010833 */
[----:B------:R-:W-:Y:S01]  /*a300*/  FFMA.FTZ R15, R15, R66, R54 ;  /* 0x000000420f0f7223 */ /* 0x000fe20000010036 */
[----:B------:R-:W-:Y:S01]  /*a310*/  FFMA.FTZ R12, R12, R49, R53 ;  /* 0x000000310c0c7223 */ /* 0x000fe20000010035 */
[C---:B------:R-:W-:Y:S01]  /*a320*/  FMUL.FTZ R48, R14.reuse, R28 ;  /* 0x0000001c0e307220 */ /* 0x040fe20000410000 */
[----:B------:R-:W-:Y:S01]  /*a330*/  FMUL.FTZ R47, R14, R13 ;  /* 0x0000000d0e2f7220 */ /* 0x000fe20000410000 */
[C---:B------:R-:W-:Y:S01]  /*a340*/  FMUL.FTZ R14, R30.reuse, R38 ;  /* 0x000000261e0e7220 */ /* 0x040fe20000410000 */
[----:B------:R-:W-:Y:S01]  /*a350*/  FMUL.FTZ R49, R30, R37 ;  /* 0x000000251e317220 */ /* 0x000fe20000410000 */
[----:B------:R-:W-:Y:S01]  /*a360*/  F2FP.BF16.F32.PACK_AB R31, R31, R46 ;  /* 0x0000002e1f1f723e */ /* 0x000fe200000010ff */
[C---:B------:R-:W-:Y:S01]  /*a370*/  FFMA.FTZ R48, R43.reuse, R13, -R48 ;  /* 0x0000000d2b307223 */ /* 0x040fe20000010830 */
[----:B------:R-:W-:Y:S01]  /*a380*/  FFMA.FTZ R47, R43, R28, R47 ;  /* 0x0000001c2b2f7223 */ /* 0x000fe2000001002f */
[C---:B------:R-:W-:Y:S01]  /*a390*/  FFMA.FTZ R37, R45.reuse, R37, -R14 ;  /* 0x000000252d257223 */ /* 0x040fe2000001080e */
[----:B------:R-:W-:Y:S01]  /*a3a0*/  FFMA.FTZ R38, R45, R38, R49 ;  /* 0x000000262d267223 */ /* 0x000fe20000010031 */
[----:B------:R-:W-:Y:S01]  /*a3b0*/  F2FP.BF16.F32.PACK_AB R44, R15, R44 ;  /* 0x0000002c0f2c723e */ /* 0x000fe200000010ff */
[----:B------:R-:W-:Y:S01]  /*a3c0*/  IMAD.MOV.U32 R15, RZ, RZ, R31 ;  /* 0x000000ffff0f7224 */ /* 0x000fe200078e001f */
[----:B------:R-:W-:-:S02]  /*a3d0*/  F2FP.BF16.F32.PACK_AB R36, R51, R36 ;  /* 0x000000243324723e */ /* 0x000fc400000010ff */
[----:B------:R-:W-:Y:S01]  /*a3e0*/  F2FP.BF16.F32.PACK_AB R40, R41, R40 ;  /* 0x000000282928723e */ /* 0x000fe200000010ff */
[----:B------:R-:W-:Y:S01]  /*a3f0*/  IMAD.MOV.U32 R31, RZ, RZ, R44 ;  /* 0x000000ffff1f7224 */ /* 0x000fe200078e002c */
[----:B------:R-:W-:Y:S01]  /*a400*/  F2FP.BF16.F32.PACK_AB R28, R12, R29 ;  /* 0x0000001d0c1c723e */ /* 0x000fe200000010ff */
[----:B------:R-:W-:Y:S01]  /*a410*/  IMAD.MOV.U32 R12, RZ, RZ, R36 ;  /* 0x000000ffff0c7224 */ /* 0x000fe200078e0024 */
[----:B------:R-:W-:Y:S02]  /*a420*/  F2FP.BF16.F32.PACK_AB R13, R42, R39 ;  /* 0x000000272a0d723e */ /* 0x000fe400000010ff */
[----:B------:R-:W-:Y:S02]  /*a430*/  F2FP.BF16.F32.PACK_AB R14, R37, R48 ;  /* 0x00000030250e723e */ /* 0x000fe400000010ff */
[----:B------:R-:W-:Y:S02]  /*a440*/  F2FP.BF16.F32.PACK_AB R30, R38, R47 ;  /* 0x0000002f261e723e */ /* 0x000fe400000010ff */
[----:B------:R-:W-:-:S07]  /*a450*/  MOV R29, R40 ;  /* 0x00000028001d7202 */ /* 0x000fce0000000f00 */
.L_x_546:
[----:B------:R-:W-:Y:S05]  /*a460*/  BSYNC B1 ;  /* 0x0000000000017941 */ /* 0x000fea0003800000 */
.L_x_545:
[----:B0-----:R0:W-:Y:S01]  /*a470*/  ST.E.128 desc[UR48][R34.64], R12 ;  /* 0x0000000c22007985 */ /* 0x0011e2000c101d30 */
[----:B------:R-:W-:-:S13]  /*a480*/  ISETP.GE.AND P3, PT, R11, R131, PT ;  /* 0x000000830b00720c */ /* 0x000fda0003f66270 */
[----:B------:R-:W-:Y:S05]  /*a490*/  @P3 BRA `(.L_x_493) ;  /* 0x0000000400d43947 */ /* 0x000fea0003800000 */
[----:B------:R-:W-:-:S05]  /*a4a0*/  IMAD.WIDE R32, R11, 0x2, R32 ;  /* 0x000000020b207825 */ /* 0x000fca00078e0220 */
[----:B-1----:R1:W-:Y:S01]  /*a4b0*/  ST.E.128 desc[UR48][R32.64], R28 ;  /* 0x0000001c20007985 */ /* 0x0023e2000c101d30 */
[----:B------:R-:W-:Y:S05]  /*a4c0*/  BRA `(.L_x_493) ;  /* 0x0000000400c87947 */ /* 0x000fea0003800000 */
.L_x_458:
[----:B------:R-:W-:-:S13]  /*a4d0*/  ISETP.NE.AND P2, PT, R214, 0x3, PT ;  /* 0x00000003d600780c */ /* 0x000fda0003f45270 */
[----:B------:R-:W-:Y:S05]  /*a4e0*/  @!P2 BRA `(.L_x_547) ;  /* 0x000000000004a947 */ /* 0x000fea0003800000 */
[----:B------:R-:W-:Y:S01]  /*a4f0*/  BPT.TRAP 0x1 ;  /* 0x000000040000795c */ /* 0x000fe20000300000 */
.L_x_547:
[----:B------:R-:W-:Y:S01]  /*a500*/  IMAD R84, R18, 0x8, R2 ;  /* 0x0000000812547824 */ /* 0x000fe200078e0202 */
[----:B------:R-:W-:Y:S01]  /*a510*/  SHF.L.U32 R85, R203, 0x1f, RZ ;  /* 0x0000001fcb557819 */ /* 0x000fe200000006ff */
[----:B------:R-:W-:Y:S01]  /*a520*/  BSSY B1, `(.L_x_548) ;  /* 0x0000004000017945 */ /* 0x000fe20003800000 */
[----:B------:R-:W-:Y:S02]  /*a530*/  SHF.R.S32.HI R81, RZ, 0x1f, R26 ;  /* 0x0000001fff517819 */ /* 0x000fe4000001141a */
[----:B------:R-:W0:Y:S02]  /*a540*/  SYNCS.PHASECHK.TRANS64.TRYWAIT P3, [R84+URZ+0x30890], R85 ;  /* 0x03089055540075a7 */ /* 0x000e24000806017f */
[----:B0-----:R-:W-:Y:S05]  /*a550*/  @!P3 BRA `(.L_x_549) ;  /* 0x0000019000acb947 */ /* 0x001fea0003800000 */
.L_x_811:
[----:B------:R-:W-:Y:S05]  /*a560*/  BSYNC B1 ;  /* 0x0000000000017941 */ /* 0x000fea0003800000 */
.L_x_548:
[----:B------:R-:W-:Y:S01]  /*a570*/  ULDC.64 UR4, c[0x0][0x300] ;  /* 0x0000c00000047ab9 */ /* 0x000fe20000000a00 */
[----:B-----5:R-:W-:Y:S01]  /*a580*/  SHF.R.S32.HI R82, RZ, 0x1f, R21 ;  /* 0x0000001fff527819 */ /* 0x020fe20000011415 */
[----:B------:R-:W-:Y:S01]  /*a590*/  IMAD R11, R81, UR4, RZ ;  /* 0x00000004510b7c24 */ /* 0x000fe2000f8e02ff */
[----:B------:R-:W-:Y:S01]  /*a5a0*/  ULDC.64 UR6, c[0x0][0x2e8] ;  /* 0x0000ba0000067ab9 */ /* 0x000fe20000000a00 */
[----:B------:R-:W-:-:S04]  /*a5b0*/  IMAD.WIDE.U32 R12, R26, UR4, RZ ;  /* 0x000000041a0c7c25 */ /* 0x000fc8000f8e00ff */
[----:B------:R-:W-:Y:S01]  /*a5c0*/  IMAD R11, R26, UR5, R11 ;  /* 0x000000051a0b7c24 */ /* 0x000fe2000f8e020b */
[----:B------:R-:W-:Y:S01]  /*a5d0*/  ULDC.64 UR4, c[0x0][0x310] ;  /* 0x0000c40000047ab9 */ /* 0x000fe20000000a00 */
[----:B------:R-:W-:Y:S02]  /*a5e0*/  IMAD R83, R24, -0x60, R25 ;  /* 0xffffffa018537824 */ /* 0x000fe400078e0219 */
[----:B------:R-:W-:Y:S02]  /*a5f0*/  IMAD R14, R82, UR4, RZ ;  /* 0x00000004520e7c24 */ /* 0x000fe4000f8e02ff */
[----:B------:R-:W-:Y:S01]  /*a600*/  IMAD.IADD R13, R13, 0x1, R11 ;  /* 0x000000010d0d7824 */ /* 0x000fe200078e020b */
[----:B------:R-:W-:Y:S01]  /*a610*/  VIMNMX R83, R83, 0x60, PT ;  /* 0x0000006053537848 */ /* 0x000fe20003fe0100 */
[C---:B------:R-:W-:Y:S02]  /*a620*/  IMAD R11, R21.reuse, UR5, R14 ;  /* 0x00000005150b7c24 */ /* 0x040fe4000f8e020e */
[----:B------:R-:W-:Y:S01]  /*a630*/  IMAD.WIDE.U32 R12, R21, UR4, R12 ;  /* 0x00000004150c7c25 */ /* 0x000fe2000f8e000c */
[----:B------:R-:W-:-:S03]  /*a640*/  ULDC.64 UR4, c[0x0][0x308] ;  /* 0x0000c20000047ab9 */ /* 0x000fc60000000a00 */
[----:B------:R-:W-:Y:S02]  /*a650*/  IMAD.IADD R13, R13, 0x1, R11 ;  /* 0x000000010d0d7824 */ /* 0x000fe400078e020b */
[----:B------:R-:W-:Y:S02]  /*a660*/  IMAD.IADD R37, R83, 0x1, -R202 ;  /* 0x0000000153257824 */ /* 0x000fe400078e0aca */
[----:B------:R-:W-:Y:S01]  /*a670*/  IMAD.WIDE.U32 R12, R196, UR4, R12 ;  /* 0x00000004c40c7c25 */ /* 0x000fe2000f8e000c */
[----:B------:R-:W-:-:S03]  /*a680*/  UMOV UR4, 0xffffffff ;  /* 0xffffffff00047882 */ /* 0x000fc60000000000 */
[----:B------:R-:W-:Y:S01]  /*a690*/  IMAD R35, R196, UR5, R13 ;  /* 0x00000005c4237c24 */ /* 0x000fe2000f8e020d */
[----:B------:R-:W-:-:S04]  /*a6a0*/  LEA R34, P3, R12, UR6, 0x1 ;  /* 0x000000060c227c11 */ /* 0x000fc8000f8608ff */
[----:B------:R-:W-:Y:S02]  /*a6b0*/  LEA.HI.X R35, R12, UR7, R35, 0x1, P3 ;  /* 0x000000070c237c11 */ /* 0x000fe400098f0c23 */
[----:B------:R-:W-:Y:S01]  /*a6c0*/  ISETP.GE.AND P3, PT, R37, 0x1, PT ;  /* 0x000000012500780c */ /* 0x000fe20003f66270 */
[----:B------:R-:W-:-:S12]  /*a6d0*/  BRA.DIV UR4, `(.L_x_550) ;  /* 0x0000019204607947 */ /* 0x000fd8000b800000 */
[----:B------:R1:W2:Y:S04]  /*a6e0*/  SHFL.IDX PT, R36, R35, RZ, 0x1c1f ;  /* 0x001c1fff23247589 */ /* 0x0002a800000e0000 */
[----:B------:R1:W3:Y:S02]  /*a6f0*/  SHFL.IDX PT, R39, R34, RZ, 0x1c1f ;  /* 0x001c1fff22277589 */ /* 0x0002e400000e0000 */
.L_x_815:
[----:B------:R-:W-:Y:S04]  /*a700*/  BSSY B1, `(.L_x_551) ;  /* 0x0000025000017945 */ /* 0x000fe80003800000 */
[----:B------:R-:W-:Y:S05]  /*a710*/  @!P3 BRA `(.L_x_552) ;  /* 0x00000000008cb947 */ /* 0x000fea0003800000 */
[----:B------:R-:W-:Y:S02]  /*a720*/  ULDC UR4, c[0x0][0x2f4] ;  /* 0x0000bd0000047ab9 */ /* 0x000fe40000000800 */
[----:B------:R-:W-:Y:S02]  /*a730*/  ISETP.GE.AND P5, PT, R16, UR4, PT ;  /* 0x0000000410007c0c */ /* 0x000fe4000bfa6270 */
[----:B------:R-:W-:-:S11]  /*a740*/  ISETP.GE.AND P4, PT, R22, UR4, PT ;  /* 0x0000000416007c0c */ /* 0x000fd6000bf86270 */
[----:B------:R-:W4:Y:S01]  /*a750*/  @!P5 LDS.128 R12, [R27+0x1e000] ;  /* 0x01e000001b0cd984 */ /* 0x000f220000000c00 */
[----:B---3--:R-:W-:-:S04]  /*a760*/  @!P5 LEA R32, P3, R16, R39, 0x1 ;  /* 0x000000271020d211 */ /* 0x008fc800078608ff */
[----:B--2---:R-:W-:Y:S02]  /*a770*/  @!P5 LEA.HI.X R33, R16, R36, R17, 0x1, P3 ;  /* 0x000000241021d211 */ /* 0x004fe400018f0c11 */
[----:B------:R-:W-:-:S04]  /*a780*/  @!P4 LEA R30, P3, R22, R39, 0x1 ;  /* 0x00000027161ec211 */ /* 0x000fc800078608ff */
[----:B------:R-:W-:Y:S02]  /*a790*/  @!P4 LEA.HI.X R31, R22, R36, R201, 0x1, P3 ;  /* 0x00000024161fc211 */ /* 0x000fe400018f0cc9 */
[----:B------:R-:W-:-:S13]  /*a7a0*/  ISETP.GE.AND P3, PT, R19, UR4, PT ;  /* 0x0000000413007c0c */ /* 0x000fda000bf66270 */
[----:B------:R-:W-:-:S04]  /*a7b0*/  @!P3 LEA R28, P6, R19, R39, 0x1 ;  /* 0x00000027131cb211 */ /* 0x000fc800078c08ff */
[----:B------:R-:W-:Y:S01]  /*a7c0*/  @!P3 LEA.HI.X R29, R19, R36, R200, 0x1, P6 ;  /* 0x00000024131db211 */ /* 0x000fe200030f0cc8 */
[----:B----4-:R2:W-:Y:S01]  /*a7d0*/  @!P5 ST.E.128 desc[UR48][R32.64], R12 ;  /* 0x0000000c2000d985 */ /* 0x0105e2000c101d30 */
[----:B------:R-:W-:-:S13]  /*a7e0*/  ISETP.GE.AND P5, PT, R193, UR4, PT ;  /* 0x00000004c1007c0c */ /* 0x000fda000bfa6270 */
[----:B------:R-:W3:Y:S01]  /*a7f0*/  @!P5 LDS.128 R12, [R80+0x1e000] ;  /* 0x01e00000500cd984 */ /* 0x000ee20000000c00 */
[----:B------:R-:W-:Y:S02]  /*a800*/  @!P5 IMAD.SHL.U32 R11, R197, 0x8, RZ ;  /* 0x00000008c50bd824 */ /* 0x000fe400078e00ff */
[----:B--2---:R-:W-:Y:S02]  /*a810*/  @!P5 IMAD.MOV.U32 R32, RZ, RZ, R39 ;  /* 0x000000ffff20d224 */ /* 0x004fe400078e0027 */
[----:B------:R-:W-:Y:S02]  /*a820*/  @!P5 IMAD.MOV.U32 R33, RZ, RZ, R36 ;  /* 0x000000ffff21d224 */ /* 0x000fe400078e0024 */
[----:B------:R-:W-:-:S05]  /*a830*/  @!P5 IMAD.WIDE R32, R11, 0x2, R32 ;  /* 0x000000020b20d825 */ /* 0x000fca00078e0220 */
[----:B---3--:R2:W-:Y:S01]  /*a840*/  @!P5 ST.E.128 desc[UR48][R32.64], R12 ;  /* 0x0000000c2000d985 */ /* 0x0085e2000c101d30 */
[----:B------:R-:W-:-:S13]  /*a850*/  ISETP.GE.AND P5, PT, R192, UR4, PT ;  /* 0x00000004c0007c0c */ /* 0x000fda000bfa6270 */
[----:B------:R-:W3:Y:S01]  /*a860*/  @!P5 LDS.128 R12, [R27+0x21000] ;  /* 0x021000001b0cd984 */ /* 0x000ee20000000c00 */
[----:B------:R-:W-:Y:S02]  /*a870*/  @!P5 IMAD.SHL.U32 R11, R198, 0x8, RZ ;  /* 0x00000008c60bd824 */ /* 0x000fe400078e00ff */
[----:B--2---:R-:W-:Y:S02]  /*a880*/  @!P5 IMAD.MOV.U32 R32, RZ, RZ, R39 ;  /* 0x000000ffff20d224 */ /* 0x004fe400078e0027 */
[----:B------:R-:W-:Y:S02]  /*a890*/  @!P5 IMAD.MOV.U32 R33, RZ, RZ, R36 ;  /* 0x000000ffff21d224 */ /* 0x000fe400078e0024 */
[----:B------:R-:W-:-:S05]  /*a8a0*/  @!P5 IMAD.WIDE R32, R11, 0x2, R32 ;  /* 0x000000020b20d825 */ /* 0x000fca00078e0220 */
[----:B---3--:R2:W-:Y:S01]  /*a8b0*/  @!P5 ST.E.128 desc[UR48][R32.64], R12 ;  /* 0x0000000c2000d985 */ /* 0x0085e2000c101d30 */
[----:B------:R-:W-:-:S03]  /*a8c0*/  ISETP.GE.AND P5, PT, R23, UR4, PT ;  /* 0x0000000417007c0c */ /* 0x000fc6000bfa6270 */
[----:B------:R-:W3:Y:S10]  /*a8d0*/  @!P4 LDS.128 R12, [R80+0x21000] ;  /* 0x02100000500cc984 */ /* 0x000ef40000000c00 */
[----:B--2---:R-:W-:-:S04]  /*a8e0*/  @!P5 LEA R32, P6, R23, R39, 0x1 ;  /* 0x000000271720d211 */ /* 0x004fc800078c08ff */
[----:B------:R-:W-:Y:S01]  /*a8f0*/  @!P5 LEA.HI.X R33, R23, R36, R199, 0x1, P6 ;  /* 0x000000241721d211 */ /* 0x000fe200030f0cc7 */
[----:B---3--:R-:W-:Y:S04]  /*a900*/  @!P4 ST.E.128 desc[UR48][R30.64], R12 ;  /* 0x0000000c1e00c985 */ /* 0x008fe8000c101d30 */
[----:B------:R-:W2:Y:S04]  /*a910*/  @!P3 LDS.128 R12, [R27+0x24000] ;  /* 0x024000001b0cb984 */ /* 0x000ea80000000c00 */
[----:B--2---:R-:W-:Y:S04]  /*a920*/  @!P3 ST.E.128 desc[UR48][R28.64], R12 ;  /* 0x0000000c1c00b985 */ /* 0x004fe8000c101d30 */
[----:B------:R-:W2:Y:S04]  /*a930*/  @!P5 LDS.128 R12, [R80+0x24000] ;  /* 0x02400000500cd984 */ /* 0x000ea80000000c00 */
[----:B--2---:R4:W-:Y:S02]  /*a940*/  @!P5 ST.E.128 desc[UR48][R32.64], R12 ;  /* 0x0000000c2000d985 */ /* 0x0049e4000c101d30 */
.L_x_552:
[----:B------:R-:W-:Y:S05]  /*a950*/  BSYNC B1 ;  /* 0x0000000000017941 */ /* 0x000fea0003800000 */
.L_x_551:
[----:B------:R-:W-:-:S03]  /*a960*/  UMOV UR4, 0xffffffff ;  /* 0xffffffff00047882 */ /* 0x000fc60000000000 */
[----:B------:R-:W-:Y:S05]  /*a970*/  BRA.DIV UR4, `(.L_x_553) ;  /* 0x0000019204047947 */ /* 0x000fea000b800000 */
[----:B--2---:R2:W0:Y:S04]  /*a980*/  SHFL.IDX PT, R36, R35, 0x1, 0x1c1f ;  /* 0x003c1f0023247f89 */ /* 0x00442800000e0000 */
[----:B---3--:R2:W3:Y:S02]  /*a990*/  SHFL.IDX PT, R39, R34, 0x1, 0x1c1f ;  /* 0x003c1f0022277f89 */ /* 0x0084e400000e0000 */
.L_x_819:
[----:B------:R-:W-:-:S13]  /*a9a0*/  ISETP.GE.AND P3, PT, R37, 0x41, PT ;  /* 0x000000412500780c */ /* 0x000fda0003f66270 */
[----:B------:R-:W-:Y:S05]  /*a9b0*/  @!P3 BRA `(.L_x_493) ;  /* 0x00000000008cb947 */ /* 0x000fea0003800000 */
[----:B------:R-:W-:Y:S02]  /*a9c0*/  ULDC UR4, c[0x0][0x2f4] ;  /* 0x0000bd0000047ab9 */ /* 0x000fe40000000800 */
[----:B------:R-:W-:Y:S02]  /*a9d0*/  ISETP.GE.AND P5, PT, R16, UR4, PT ;  /* 0x0000000410007c0c */ /* 0x000fe4000bfa6270 */
[----:B------:R-:W-:-:S11]  /*a9e0*/  ISETP.GE.AND P4, PT, R22, UR4, PT ;  /* 0x0000000416007c0c */ /* 0x000fd6000bf86270 */
[----:B----4-:R-:W4:Y:S01]  /*a9f0*/  @!P5 LDS.128 R12, [R27+0x20000] ;  /* 0x020000001b0cd984 */ /* 0x010f220000000c00 */
[----:B---3--:R-:W-:-:S04]  /*aa00*/  @!P5 LEA R32, P3, R16, R39, 0x1 ;  /* 0x000000271020d211 */ /* 0x008fc800078608ff */
[----:B0-----:R-:W-:Y:S02]  /*aa10*/  @!P5 LEA.HI.X R33, R16, R36, R17, 0x1, P3 ;  /* 0x000000241021d211 */ /* 0x001fe400018f0c11 */
        /* <DEDUP_REMOVED lines=9> */
[----:B0-----:R-:W-:Y:S02]  /*aab0*/  @!P5 IMAD.MOV.U32 R32, RZ, RZ, R39 ;  /* 0x000000ffff20d224 */ /* 0x001fe400078e0027 */
[----:B------:R-:W-:Y:S02]  /*aac0*/  @!P5 IMAD.MOV.U32 R33, RZ, RZ, R36 ;  /* 0x000000ffff21d224 */ /* 0x000fe400078e0024 */
[----:B------:R-:W-:-:S05]  /*aad0*/  @!P5 IMAD.WIDE R32, R11, 0x2, R32 ;  /* 0x000000020b20d825 */ /* 0x000fca00078e0220 */
[----:B---3--:R0:W-:Y:S01]  /*aae0*/  @!P5 ST.E.128 desc[UR48][R32.64], R12 ;  /* 0x0000000c2000d985 */ /* 0x0081e2000c101d30 */
[----:B------:R-:W-:-:S13]  /*aaf0*/  ISETP.GE.AND P5, PT, R192, UR4, PT ;  /* 0x00000004c0007c0c */ /* 0x000fda000bfa6270 */
[----:B------:R-:W3:Y:S01]  /*ab00*/  @!P5 LDS.128 R12, [R27+0x23000] ;  /* 0x023000001b0cd984 */ /* 0x000ee20000000c00 */
[----:B------:R-:W-:Y:S01]  /*ab10*/  @!P5 IMAD.SHL.U32 R11, R198, 0x8, RZ ;  /* 0x00000008c60bd824 */ /* 0x000fe200078e00ff */
[----:B0-----:R-:W-:Y:S01]  /*ab20*/  @!P5 MOV R32, R39 ;  /* 0x000000270020d202 */ /* 0x001fe20000000f00 */
[----:B------:R-:W-:-:S04]  /*ab30*/  @!P5 IMAD.MOV.U32 R33, RZ, RZ, R36 ;  /* 0x000000ffff21d224 */ /* 0x000fc800078e0024 */
[----:B------:R-:W-:-:S05]  /*ab40*/  @!P5 IMAD.WIDE R32, R11, 0x2, R32 ;  /* 0x000000020b20d825 */ /* 0x000fca00078e0220 */
[----:B---3--:R0:W-:Y:S01]  /*ab50*/  @!P5 ST.E.128 desc[UR48][R32.64], R12 ;  /* 0x0000000c2000d985 */ /* 0x0081e2000c101d30 */
[----:B------:R-:W-:-:S03]  /*ab60*/  ISETP.GE.AND P5, PT, R23, UR4, PT ;  /* 0x0000000417007c0c */ /* 0x000fc6000bfa6270 */
[----:B------:R-:W3:Y:S10]  /*ab70*/  @!P4 LDS.128 R12, [R80+0x23000] ;  /* 0x02300000500cc984 */ /* 0x000ef40000000c00 */
[----:B0-----:R-:W-:-:S04]  /*ab80*/  @!P5 LEA R32, P6, R23, R39, 0x1 ;  /* 0x000000271720d211 */ /* 0x001fc800078c08ff */
[----:B------:R-:W-:Y:S01]  /*ab90*/  @!P5 LEA.HI.X R33, R23, R36, R199, 0x1, P6 ;  /* 0x000000241721d211 */ /* 0x000fe200030f0cc7 */
[----:B---3--:R-:W-:Y:S04]  /*aba0*/  @!P4 ST.E.128 desc[UR48][R30.64], R12 ;  /* 0x0000000c1e00c985 */ /* 0x008fe8000c101d30 */
[----:B------:R-:W0:Y:S04]  /*abb0*/  @!P3 LDS.128 R12, [R27+0x26000] ;  /* 0x026000001b0cb984 */ /* 0x000e280000000c00 */
[----:B0-----:R-:W-:Y:S04]  /*abc0*/  @!P3 ST.E.128 desc[UR48][R28.64], R12 ;  /* 0x0000000c1c00b985 */ /* 0x001fe8000c101d30 */
[----:B------:R-:W0:Y:S04]  /*abd0*/  @!P5 LDS.128 R12, [R80+0x26000] ;  /* 0x02600000500cd984 */ /* 0x000e280000000c00 */
[----:B0-----:R0:W-:Y:S02]  /*abe0*/  @!P5 ST.E.128 desc[UR48][R32.64], R12 ;  /* 0x0000000c2000d985 */ /* 0x0011e4000c101d30 */
.L_x_493:
[----:B------:R-:W-:Y:S05]  /*abf0*/  BSYNC B0 ;  /* 0x0000000000007941 */ /* 0x000fea0003800000 */
.L_x_457:
[----:B0--3--:R-:W0:Y:S01]  /*ac00*/  S2R R11, SR_TID.X ;  /* 0x00000000000b7919 */ /* 0x009e220000002100 */
[----:B------:R-:W-:Y:S01]  /*ac10*/  @!PT LDS RZ, [RZ] ;  /* 0x00000000fffff984 */ /* 0x000fe20000000800 */
[----:B------:R-:W-:Y:S01]  /*ac20*/  @!PT LDS RZ, [RZ] ;  /* 0x00000000fffff984 */ /* 0x000fe20000000800 */
[----:B------:R-:W-:Y:S01]  /*ac30*/  @!PT LDS RZ, [RZ] ;  /* 0x00000000fffff984 */ /* 0x000fe20000000800 */
[----:B------:R-:W-:Y:S01]  /*ac40*/  @!PT LDS RZ, [RZ] ;  /* 0x00000000fffff984 */ /* 0x000fe20000000800 */
[----:B------:R3:W-:Y:S06]  /*ac50*/  MEMBAR.ALL.CTA ;  /* 0x0000000000007992 */ /* 0x0007ec0000008000 */
[----:B---3--:R-:W3:Y:S01]  /*ac60*/  FENCE.VIEW.ASYNC.S ;  /* 0x00000000000073c6 */ /* 0x008ee20000000000 */
[----:B------:R-:W-:Y:S05]  /*ac70*/  WARPSYNC.ALL ;  /* 0x0000000000007948 */ /* 0x000fea0003800000 */
[----:B------:R-:W-:Y:S01]  /*ac80*/  BSSY B0, `(.L_x_554) ;  /* 0x0000009000007945 */ /* 0x000fe20003800000 */
[----:B0-----:R-:W-:Y:S01]  /*ac90*/  LOP3.LUT R11, R11, 0x7f, RZ, 0xc0, !PT ;  /* 0x0000007f0b0b7812 */ /* 0x001fe200078ec0ff */
[----:B---3--:R0:W-:Y:S03]  /*aca0*/  BAR.SYNC.DEFER_BLOCKING R162, 0x80 ;  /* 0x000200a20000751d */ /* 0x0081e60000010000 */
[----:B------:R-:W-:-:S13]  /*acb0*/  ISETP.NE.AND P3, PT, R11, RZ, PT ;  /* 0x000000ff0b00720c */ /* 0x000fda0003f65270 */
[----:B------:R-:W-:-:S05]  /*acc0*/  @!P3 VIADD R11, R84, 0x308a0 ;  /* 0x000308a0540bb836 */ /* 0x000fca0000000000 */
[----:B------:R-:W-:-:S04]  /*acd0*/  @!P3 PRMT R11, RZ, 0x654, R11 ;  /* 0x00000654ff0bb816 */ /* 0x000fc8000000000b */
[----:B------:R0:W-:Y:S01]  /*ace0*/  @!P3 SYNCS.ARRIVE.TRANS64.RED.A1T0 RZ, [R11+URZ], RZ ;  /* 0x000000ff0bffb9a7 */ /* 0x0001e2000810043f */
[----:B------:R-:W-:Y:S05]  /*acf0*/  @!P2 BRA `(.L_x_555) ;  /* 0x000000000004a947 */ /* 0x000fea0003800000 */
[----:B------:R-:W-:Y:S01]  /*ad00*/  BPT.TRAP 0x1 ;  /* 0x000000040000795c */ /* 0x000fe20000300000 */
.L_x_555:
[----:B------:R-:W-:Y:S05]  /*ad10*/  BSYNC B0 ;  /* 0x0000000000007941 */ /* 0x000fea0003800000 */
.L_x_554:
[----:B------:R-:W3:Y:S01]  /*ad20*/  SYNCS.PHASECHK.TRANS64.TRYWAIT P2, [R84+URZ+0x308b0], R85 ;  /* 0x0308b055540075a7 */ /* 0x000ee2000804017f */
[----:B------:R-:W-:Y:S01]  /*ad30*/  ULDC UR50, c[0x0][0x2f4] ;  /* 0x0000bd0000327ab9 */ /* 0x000fe20000000800 */
[----:B------:R-:W-:Y:S04]  /*ad40*/  BSSY B0, `(.L_x_556) ;  /* 0x0000002000007945 */ /* 0x000fe80003800000 */
[----:B---3--:R-:W-:Y:S05]  /*ad50*/  @!P2 BRA `(.L_x_557) ;  /* 0x0000018c0058a947 */ /* 0x008fea0003800000 */
.L_x_820:
[----:B------:R-:W-:Y:S05]  /*ad60*/  BSYNC B0 ;  /* 0x0000000000007941 */ /* 0x000fea0003800000 */
.L_x_556:
[----:B------:R-:W-:Y:S01]  /*ad70*/  ULDC.64 UR4, c[0x0][0x328] ;  /* 0x0000ca0000047ab9 */ /* 0x000fe20000000a00 */
[----:B------:R-:W-:Y:S01]  /*ad80*/  ULDC.64 UR6, c[0x0][0x318] ;  /* 0x0000c60000067ab9 */ /* 0x000fe20000000a00 */
[----:B------:R-:W-:Y:S01]  /*ad90*/  IMAD R81, R81, UR4, RZ ;  /* 0x0000000451517c24 */ /* 0x000fe2000f8e02ff */
[----:B------:R-:W-:Y:S01]  /*ada0*/  BSSY B0, `(.L_x_558) ;  /* 0x0000033000007945 */ /* 0x000fe20003800000 */
[----:B-12-4-:R-:W-:-:S04]  /*adb0*/  IMAD.WIDE.U32 R12, R26, UR4, RZ ;  /* 0x000000041a0c7c25 */ /* 0x016fc8000f8e00ff */
[----:B------:R-:W-:Y:S01]  /*adc0*/  IMAD R81, R26, UR5, R81 ;  /* 0x000000051a517c24 */ /* 0x000fe2000f8e0251 */
[----:B------:R-:W-:Y:S01]  /*add0*/  ULDC.64 UR4, c[0x0][0x338] ;  /* 0x0000ce0000047ab9 */ /* 0x000fe20000000a00 */
[----:B------:R-:W-:Y:S02]  /*ade0*/  IMAD.IADD R83, R83, 0x1, -R202 ;  /* 0x0000000153537824 */ /* 0x000fe400078e0aca */
[----:B------:R-:W-:Y:S02]  /*adf0*/  IMAD R82, R82, UR4, RZ ;  /* 0x0000000452527c24 */ /* 0x000fe4000f8e02ff */
[----:B------:R-:W-:Y:S02]  /*ae00*/  IMAD.IADD R13, R13, 0x1, R81 ;  /* 0x000000010d0d7824 */ /* 0x000fe400078e0251 */
[C---:B0-----:R-:W-:Y:S02]  /*ae10*/  IMAD R11, R21.reuse, UR5, R82 ;  /* 0x00000005150b7c24 */ /* 0x041fe4000f8e0252 */
[----:B------:R-:W-:Y:S01]  /*ae20*/  IMAD.WIDE.U32 R12, R21, UR4, R12 ;  /* 0x00000004150c7c25 */ /* 0x000fe2000f8e000c */
[----:B------:R-:W-:-:S03]  /*ae30*/  ULDC.64 UR4, c[0x0][0x330] ;  /* 0x0000cc0000047ab9 */ /* 0x000fc60000000a00 */
[----:B------:R-:W-:Y:S02]  /*ae40*/  IMAD.IADD R13, R13, 0x1, R11 ;  /* 0x000000010d0d7824 */ /* 0x000fe400078e020b */
[----:B------:R-:W-:-:S04]  /*ae50*/  IMAD.WIDE.U32 R12, R196, UR4, R12 ;  /* 0x00000004c40c7c25 */ /* 0x000fc8000f8e000c */
[----:B------:R-:W-:Y:S01]  /*ae60*/  IMAD R11, R196, UR5, R13 ;  /* 0x00000005c40b7c24 */ /* 0x000fe2000f8e020d */
[----:B------:R-:W-:-:S04]  /*ae70*/  LEA R21, P2, R12, UR6, 0x1 ;  /* 0x000000060c157c11 */ /* 0x000fc8000f8408ff */
[----:B------:R-:W-:Y:S01]  /*ae80*/  LEA.HI.X R11, R12, UR7, R11, 0x1, P2 ;  /* 0x000000070c0b7c11 */ /* 0x000fe200090f0c0b */
[----:B------:R0:W1:Y:S01]  /*ae90*/  SHFL.IDX PT, R32, R21, RZ, 0x1c1f ;  /* 0x001c1fff15207589 */ /* 0x00006200000e0000 */
[----:B------:R-:W-:-:S03]  /*aea0*/  ISETP.GE.AND P2, PT, R83, 0x1, PT ;  /* 0x000000015300780c */ /* 0x000fc60003f46270 */
[----:B------:R0:W2:Y:S10]  /*aeb0*/  SHFL.IDX PT, R33, R11, RZ, 0x1c1f ;  /* 0x001c1fff0b217589 */ /* 0x0000b400000e0000 */
[----:B0-----:R-:W-:Y:S05]  /*aec0*/  @!P2 BRA `(.L_x_559) ;  /* 0x000000000080a947 */ /* 0x001fea0003800000 */
[----:B------:R-:W-:Y:S02]  /*aed0*/  ISETP.GE.AND P5, PT, R16, UR50, PT ;  /* 0x0000003210007c0c */ /* 0x000fe4000bfa6270 */
[----:B------:R-:W-:-:S11]  /*aee0*/  ISETP.GE.AND P4, PT, R22, UR50, PT ;  /* 0x0000003216007c0c */ /* 0x000fd6000bf86270 */
[----:B------:R-:W0:Y:S01]  /*aef0*/  @!P5 LDS.128 R12, [R27] ;  /* 0x000000001b0cd984 */ /* 0x000e220000000c00 */
[----:B-1----:R-:W-:-:S04]  /*af00*/  @!P5 LEA R34, P2, R16, R32, 0x1 ;  /* 0x000000201022d211 */ /* 0x002fc800078408ff */
[----:B--2---:R-:W-:Y:S02]  /*af10*/  @!P5 LEA.HI.X R35, R16, R33, R17, 0x1, P2 ;  /* 0x000000211023d211 */ /* 0x004fe400010f0c11 */
[----:B------:R-:W-:-:S04]  /*af20*/  @!P4 LEA R30, P2, R22, R32, 0x1 ;  /* 0x00000020161ec211 */ /* 0x000fc800078408ff */
[----:B------:R-:W-:Y:S02]  /*af30*/  @!P4 LEA.HI.X R31, R22, R33, R201, 0x1, P2 ;  /* 0x00000021161fc211 */ /* 0x000fe400010f0cc9 */
[----:B------:R-:W-:-:S13]  /*af40*/  ISETP.GE.AND P2, PT, R19, UR50, PT ;  /* 0x0000003213007c0c */ /* 0x000fda000bf46270 */
[----:B------:R-:W-:-:S04]  /*af50*/  @!P2 LEA R28, P6, R19, R32, 0x1 ;  /* 0x00000020131ca211 */ /* 0x000fc800078c08ff */
[----:B------:R-:W-:Y:S01]  /*af60*/  @!P2 LEA.HI.X R29, R19, R33, R200, 0x1, P6 ;  /* 0x00000021131da211 */ /* 0x000fe200030f0cc8 */
[----:B0-----:R0:W-:Y:S01]  /*af70*/  @!P5 ST.E.128 desc[UR48][R34.64], R12 ;  /* 0x0000000c2200d985 */ /* 0x0011e2000c101d30 */
[----:B------:R-:W-:-:S13]  /*af80*/  ISETP.GE.AND P5, PT, R193, UR50, PT ;  /* 0x00000032c1007c0c */ /* 0x000fda000bfa6270 */
[----:B------:R-:W1:Y:S01]  /*af90*/  @!P5 LDS.128 R12, [R80] ;  /* 0x00000000500cd984 */ /* 0x000e620000000c00 */
[----:B------:R-:W-:-:S04]  /*afa0*/  @!P5 IMAD.SHL.U32 R37, R197, 0x8, RZ ;  /* 0x00000008c525d824 */ /* 0x000fc800078e00ff */
[----:B0-----:R-:W-:-:S05]  /*afb0*/  @!P5 IMAD.WIDE R34, R37, 0x2, R32 ;  /* 0x000000022522d825 */ /* 0x001fca00078e0220 */
[----:B-1----:R0:W-:Y:S01]  /*afc0*/  @!P5 ST.E.128 desc[UR48][R34.64], R12 ;  /* 0x0000000c2200d985 */ /* 0x0021e2000c101d30 */
[----:B------:R-:W-:-:S13]  /*afd0*/  ISETP.GE.AND P5, PT, R192, UR50, PT ;  /* 0x00000032c0007c0c */ /* 0x000fda000bfa6270 */
[----:B------:R-:W1:Y:S01]  /*afe0*/  @!P5 LDS.128 R12, [R27+0x3000] ;  /* 0x003000001b0cd984 */ /* 0x000e620000000c00 */
[----:B------:R-:W-:Y:S02]  /*aff0*/  @!P5 IMAD.SHL.U32 R37, R198, 0x8, RZ ;  /* 0x00000008c625d824 */ /* 0x000fe400078e00ff */
[----:B0-----:R-:W-:Y:S02]  /*b000*/  @!P5 IMAD.MOV.U32 R34, RZ, RZ, R32 ;  /* 0x000000ffff22d224 */ /* 0x001fe400078e0020 */
[----:B------:R-:W-:Y:S02]  /*b010*/  @!P5 IMAD.MOV.U32 R35, RZ, RZ, R33 ;  /* 0x000000ffff23d224 */ /* 0x000fe400078e0021 */
[----:B------:R-:W-:-:S05]  /*b020*/  @!P5 IMAD.WIDE R34, R37, 0x2, R34 ;  /* 0x000000022522d825 */ /* 0x000fca00078e0222 */
[----:B-1----:R-:W-:Y:S01]  /*b030*/  @!P5 ST.E.128 desc[UR48][R34.64], R12 ;  /* 0x0000000c2200d985 */ /* 0x002fe2000c101d30 */
[----:B------:R-:W-:-:S03]  /*b040*/  ISETP.GE.AND P5, PT, R23, UR50, PT ;  /* 0x0000003217007c0c */ /* 0x000fc6000bfa6270 */
[----:B------:R-:W0:Y:S10]  /*b050*/  @!P4 LDS.128 R12, [R80+0x3000] ;  /* 0x00300000500cc984 */ /* 0x000e340000000c00 */
[----:B------:R-:W-:-:S04]  /*b060*/  @!P5 LEA R32, P6, R23, R32, 0x1 ;  /* 0x000000201720d211 */ /* 0x000fc800078c08ff */
[----:B------:R-:W-:Y:S01]  /*b070*/  @!P5 LEA.HI.X R33, R23, R33, R199, 0x1, P6 ;  /* 0x000000211721d211 */ /* 0x000fe200030f0cc7 */
[----:B0-----:R-:W-:Y:S04]  /*b080*/  @!P4 ST.E.128 desc[UR48][R30.64], R12 ;  /* 0x0000000c1e00c985 */ /* 0x001fe8000c101d30 */
[----:B------:R-:W0:Y:S04]  /*b090*/  @!P2 LDS.128 R12, [R27+0x6000] ;  /* 0x006000001b0ca984 */ /* 0x000e280000000c00 */
[----:B0-----:R-:W-:Y:S04]  /*b0a0*/  @!P2 ST.E.128 desc[UR48][R28.64], R12 ;  /* 0x0000000c1c00a985 */ /* 0x001fe8000c101d30 */
[----:B------:R-:W0:Y:S04]  /*b0b0*/  @!P5 LDS.128 R12, [R80+0x6000] ;  /* 0x00600000500cd984 */ /* 0x000e280000000c00 */
[----:B0-----:R0:W-:Y:S02]  /*b0c0*/  @!P5 ST.E.128 desc[UR48][R32.64], R12 ;  /* 0x0000000c2000d985 */ /* 0x0011e4000c101d30 */
.L_x_559:
[----:B------:R-:W-:Y:S05]  /*b0d0*/  BSYNC B0 ;  /* 0x0000000000007941 */ /* 0x000fea0003800000 */
.L_x_558:
[----:B------:R-:W-:Y:S01]  /*b0e0*/  ISETP.GE.AND P2, PT, R83, 0x41, PT ;  /* 0x000000415300780c */ /* 0x000fe20003f46270 */
[----:B0-2---:R0:W2:Y:S01]  /*b0f0*/  SHFL.IDX PT, R33, R11, 0x1, 0x1c1f ;  /* 0x003c1f000b217f89 */ /* 0x0050a200000e0000 */
[----:B------:R-:W-:Y:S03]  /*b100*/  BSSY B0, `(.L_x_560) ;  /* 0x0000023000007945 */ /* 0x000fe60003800000 */
[----:B-1----:R0:W1:Y:S08]  /*b110*/  SHFL.IDX PT, R32, R21, 0x1, 0x1c1f ;  /* 0x003c1f0015207f89 */ /* 0x00207000000e0000 */
[----:B0-----:R-:W-:Y:S05]  /*b120*/  @!P2 BRA `(.L_x_561) ;  /* 0x000000000080a947 */ /* 0x001fea0003800000 */
[----:B------:R-:W-:Y:S02]  /*b130*/  ISETP.GE.AND P5, PT, R16, UR50, PT ;  /* 0x0000003210007c0c */ /* 0x000fe4000bfa6270 */
[----:B------:R-:W-:-:S11]  /*b140*/  ISETP.GE.AND P4, PT, R22, UR50, PT ;  /* 0x0000003216007c0c */ /* 0x000fd6000bf86270 */
[----:B------:R-:W0:Y:S01]  /*b150*/  @!P5 LDS.128 R12, [R27+0x2000] ;  /* 0x002000001b0cd984 */ /* 0x000e220000000c00 */
        /* <DEDUP_REMOVED lines=9> */
[----:B------:R-:W1:Y:S01]  /*b1f0*/  @!P5 LDS.128 R12, [R80+0x2000] ;  /* 0x00200000500cd984 */ /* 0x000e620000000c00 */
        /* <DEDUP_REMOVED lines=19> */
.L_x_561:
[----:B------:R-:W-:Y:S05]  /*b330*/  BSYNC B0 ;  /* 0x0000000000007941 */ /* 0x000fea0003800000 */
.L_x_560:
[----:B------:R-:W4:Y:S01]  /*b340*/  LDL R11, [R1] ;  /* 0x00000000010b7983 */ /* 0x000f220000100800 */
[----:B------:R-:W-:Y:S02]  /*b350*/  VIADD R18, R18, 0x1 ;  /* 0x0000000112127836 */ /* 0x000fe40000000000 */
[----:B---3--:R-:W-:Y:S01]  /*b360*/  @!P3 VIADD R84, R84, 0x308c0 ;  /* 0x000308c05454b836 */ /* 0x008fe20000000000 */
[----:B------:R-:W-:Y:S01]  /*b370*/  @!PT LDS RZ, [RZ] ;  /* 0x00000000fffff984 */ /* 0x000fe20000000800 */
[----:B------:R-:W-:Y:S01]  /*b380*/  @!PT LDS RZ, [RZ] ;  /* 0x00000000fffff984 */ /* 0x000fe20000000800 */
[----:B------:R-:W-:Y:S01]  /*b390*/  @!PT LDS RZ, [RZ] ;  /* 0x00000000fffff984 */ /* 0x000fe20000000800 */
[----:B------:R-:W-:Y:S01]  /*b3a0*/  @!PT LDS RZ, [RZ] ;  /* 0x00000000fffff984 */ /* 0x000fe20000000800 */
[----:B------:R3:W-:Y:S06]  /*b3b0*/  MEMBAR.ALL.CTA ;  /* 0x0000000000007992 */ /* 0x0007ec0000008000 */
[----:B---3--:R-:W3:Y:S02]  /*b3c0*/  FENCE.VIEW.ASYNC.S ;  /* 0x00000000000073c6 */ /* 0x008ee40000000000 */
[----:B---3--:R3:W-:Y:S01]  /*b3d0*/  BAR.SYNC.DEFER_BLOCKING R162, 0x80 ;  /* 0x000200a20000751d */ /* 0x0087e20000010000 */
[----:B------:R-:W-:-:S02]  /*b3e0*/  ISETP.NE.AND P2, PT, R18, 0x2, PT ;  /* 0x000000021200780c */ /* 0x000fc40003f45270 */
[----:B------:R-:W-:Y:S02]  /*b3f0*/  @!P3 PRMT R84, RZ, 0x654, R84 ;  /* 0x00000654ff54b816 */ /* 0x000fe40000000054 */
[----:B------:R-:W-:Y:S02]  /*b400*/  SEL R12, RZ, 0x1, P2 ;  /* 0x00000001ff0c7807 */ /* 0x000fe40001000000 */
[----:B------:R-:W-:Y:S02]  /*b410*/  SEL R18, R18, RZ, P2 ;  /* 0x000000ff12127207 */ /* 0x000fe40001000000 */
[----:B------:R-:W-:Y:S02]  /*b420*/  PLOP3.LUT P2, PT, PT, PT, PT, 0x8, 0x0 ;  /* 0x000000000000781c */ /* 0x000fe40003f4e170 */
[----:B------:R-:W-:Y:S01]  /*b430*/  LOP3.LUT R203, R203, R12, RZ, 0x3c, !PT ;  /* 0x0000000ccbcb7212 */ /* 0x000fe200078e3cff */
[----:B------:R3:W-:Y:S01]  /*b440*/  @!P3 SYNCS.ARRIVE.TRANS64.RED.A1T0 RZ, [R84+URZ], RZ ;  /* 0x000000ff54ffb9a7 */ /* 0x0007e2000810043f */
[----:B----4-:R-:W-:-:S13]  /*b450*/  LOP3.LUT P4, RZ, R11, 0x2, RZ, 0xc0, !PT ;  /* 0x000000020bff7812 */ /* 0x010fda000788c0ff */
[----:B---3--:R-:W-:Y:S05]  /*b460*/  @P4 BRA `(.L_x_562) ;  /* 0xffffff7400b84947 */ /* 0x008fea000383ffff */
.L_x_452:
[----:B------:R-:W-:Y:S01]  /*b470*/  BSSY B0, `(.L_x_563) ;  /* 0x0000005000007945 */ /* 0x000fe20003800000 */
[----:B------:R-:W-:-:S03]  /*b480*/  IMAD.MOV.U32 R3, RZ, RZ, RZ ;  /* 0x000000ffff037224 */ /* 0x000fc600078e00ff */
[----:B------:R-:W-:Y:S05]  /*b490*/  @P2 BRA `(.L_x_564) ;  /* 0x0000000000082947 */ /* 0x000fea0003800000 */
[----:B------:R-:W3:Y:S02]  /*b4a0*/  FENCE.VIEW.ASYNC.G ;  /* 0x00000000000073c6 */ /* 0x000ee40000000100 */
[----:B---3--:R-:W-:Y:S06]  /*b4b0*/  BAR.ARV 0xc, 0x180 ;  /* 0x0306000000007b1d */ /* 0x008fec0000002000 */
.L_x_564:
[----:B------:R-:W-:Y:S05]  /*b4c0*/  BSYNC B0 ;  /* 0x0000000000007941 */ /* 0x000fea0003800000 */
.L_x_563:
[----:B------:R-:W3:Y:S01]  /*b4d0*/  LDL R0, [R1] ;  /* 0x0000000001007983 */ /* 0x000ee20000100800 */
[----:B------:R-:W-:Y:S01]  /*b4e0*/  BSSY B0, `(.L_x_565) ;  /* 0x0000020000007945 */ /* 0x000fe20003800000 */
[----:B---3--:R-:W-:-:S13]  /*b4f0*/  LOP3.LUT P0, RZ, R0, 0x8, RZ, 0xc0, !PT ;  /* 0x0000000800ff7812 */ /* 0x008fda000780c0ff */
        /* <DEDUP_REMOVED lines=12> */
[----:B0-----:R-:W-:Y:S01]  /*b5c0*/  IADD3 R4, R3, 0xffffffe, RZ ;  /* 0x0ffffffe03047810 */ /* 0x001fe20007ffe0ff */
[----:B------:R-:W-:-:S05]  /*b5d0*/  IMAD.MOV R3, RZ, RZ, -R10 ;  /* 0x000000ffff037224 */ /* 0x000fca00078e0a0a */
[----:B------:R0:W3:Y:S02]  /*b5e0*/  F2I.FTZ.U32.TRUNC.NTZ R5, R4 ;  /* 0x0000000400057305 */ /* 0x0000e4000021f000 */
[----:B0-----:R-:W-:Y:S02]  /*b5f0*/  IMAD.MOV.U32 R4, RZ, RZ, RZ ;  /* 0x000000ffff047224 */ /* 0x001fe400078e00ff */
[----:B---3--:R-:W-:-:S04]  /*b600*/  IMAD.MOV R7, RZ, RZ, -R5 ;  /* 0x000000ffff077224 */ /* 0x008fc800078e0a05 */
[----:B------:R-:W-:-:S04]  /*b610*/  IMAD R7, R7, R6, RZ ;  /* 0x0000000607077224 */ /* 0x000fc800078e02ff */
[----:B------:R-:W-:-:S06]  /*b620*/  IMAD.HI.U32 R5, R5, R7, R4 ;  /* 0x0000000705057227 */ /* 0x000fcc00078e0004 */
[----:B------:R-:W-:-:S04]  /*b630*/  IMAD.HI.U32 R5, R5, R8, RZ ;  /* 0x0000000805057227 */ /* 0x000fc800078e00ff */
[----:B------:R-:W-:-:S05]  /*b640*/  IMAD R3, R5, R3, R8 ;  /* 0x0000000305037224 */ /* 0x000fca00078e0208 */
[----:B------:R-:W-:-:S13]  /*b650*/  ISETP.GT.U32.AND P1, PT, R6, R3, PT ;  /* 0x000000030600720c */ /* 0x000fda0003f24070 */
[----:B------:R-:W-:Y:S02]  /*b660*/  @!P1 IMAD.IADD R3, R3, 0x1, -R6 ;  /* 0x0000000103039824 */ /* 0x000fe400078e0a06 */
[----:B------:R-:W-:Y:S01]  /*b670*/  @!P1 VIADD R5, R5, 0x1 ;  /* 0x0000000105059836 */ /* 0x000fe20000000000 */
[----:B------:R-:W-:Y:S02]  /*b680*/  ISETP.NE.AND P1, PT, R9, RZ, PT ;  /* 0x000000ff0900720c */ /* 0x000fe40003f25270 */
[----:B------:R-:W-:-:S13]  /*b690*/  ISETP.GE.U32.AND P0, PT, R3, R6, PT ;  /* 0x000000060300720c */ /* 0x000fda0003f06070 */
[----:B------:R-:W-:-:S04]  /*b6a0*/  @P0 VIADD R5, R5, 0x1 ;  /* 0x0000000105050836 */ /* 0x000fc80000000000 */
[----:B------:R-:W-:-:S04]  /*b6b0*/  IMAD.MOV.U32 R3, RZ, RZ, R5 ;  /* 0x000000ffff037224 */ /* 0x000fc800078e0005 */
[----:B------:R-:W-:Y:S01]  /*b6c0*/  @!P2 IMAD.MOV R3, RZ, RZ, -R3 ;  /* 0x000000ffff03a224 */ /* 0x000fe200078e0a03 */
[----:B------:R-:W-:-:S07]  /*b6d0*/  @!P1 LOP3.LUT R3, RZ, R9, RZ, 0x33, !PT ;  /* 0x00000009ff039212 */ /* 0x000fce00078e33ff */
.L_x_566:
[----:B------:R-:W-:Y:S05]  /*b6e0*/  BSYNC B0 ;  /* 0x0000000000007941 */ /* 0x000fea0003800000 */
.L_x_565:
[----:B------:R-:W3:Y:S01]  /*b6f0*/  LDL R0, [R1+0x44] ;  /* 0x0000440001007983 */ /* 0x000ee20000100800 */
[----:B------:R-:W-:Y:S01]  /*b700*/  PLOP3.LUT P0, PT, PT, PT, PT, 0x80, 0x0 ;  /* 0x000000000000781c */ /* 0x000fe20003f0f070 */
[----:B------:R-:W-:Y:S01]  /*b710*/  IMAD.MOV.U32 R120, RZ, RZ, RZ ;  /* 0x000000ffff787224 */ /* 0x000fe200078e00ff */
        /* <DEDUP_REMOVED lines=11> */
[----:B0-----:R-:W-:Y:S02]  /*b7d0*/  CS2R R80, SRZ ;  /* 0x0000000000507805 */ /* 0x001fe4000001ff00 */
        /* <DEDUP_REMOVED lines=17> */
[----:B-12---:R-:W-:Y:S02]  /*b8f0*/  CS2R R32, SRZ ;  /* 0x0000000000207805 */ /* 0x006fe4000001ff00 */
        /* <DEDUP_REMOVED lines=18> */
[----:B---3--:R-:W-:-:S05]  /*ba20*/  IMAD R222, R0, R3, RZ ;  /* 0x0000000300de7224 */ /* 0x008fca00078e02ff */
[----:B------:R-:W-:Y:S01]  /*ba30*/  VIADDMNMX R116, R222, R3, R136, PT ;  /* 0x00000003de747246 */ /* 0x000fe20003800188 */
[----:B------:R-:W-:-:S03]  /*ba40*/  IMAD.MOV.U32 R3, RZ, RZ, RZ ;  /* 0x000000ffff037224 */ /* 0x000fc600078e00ff */
[----:B------:R-:W-:-:S13]  /*ba50*/  ISETP.GT.AND P1, PT, R116, R222, PT ;  /* 0x000000de7400720c */ /* 0x000fda0003f24270 */
[----:B------:R-:W-:Y:S05]  /*ba60*/  @!P1 BRA `(.L_x_567) ;  /* 0x000000c800049947 */ /* 0x000fea0003800000 */
[----:B------:R-:W2:Y:S01]  /*ba70*/  LDL R56, [R1+0x4] ;  /* 0x0000040001387983 */ /* 0x000ea20000100800 */
[----:B------:R-:W0:Y:S02]  /*ba80*/  S2R R37, SR_TID.X ;  /* 0x0000000000257919 */ /* 0x000e240000002100 */
[----:B0-----:R-:W-:-:S05]  /*ba90*/  VIADD R37, R37, 0xffffff80 ;  /* 0xffffff8025257836 */ /* 0x001fca0000000000 */
[----:B------:R-:W-:-:S04]  /*baa0*/  SHF.R.S32.HI R42, RZ, 0x1f, R37 ;  /* 0x0000001fff2a7819 */ /* 0x000fc80000011425 */
[----:B------:R-:W-:-:S04]  /*bab0*/  LEA.HI R0, R42, R37, RZ, 0x7 ;  /* 0x000000252a007211 */ /* 0x000fc800078f38ff */
[----:B------:R-:W-:-:S06]  /*bac0*/  SHF.R.S32.HI R0, RZ, 0x7, R0 ;  /* 0x00000007ff007819 */ /* 0x000fcc0000011400 */
[----:B------:R-:W0:Y:S02]  /*bad0*/  SHFL.IDX PT, R0, R0, RZ, 0x1f ;  /* 0x00001fff00007589 */ /* 0x000e2400000e0000 */
[----:B0-----:R-:W-:-:S04]  /*bae0*/  LEA.HI R3, R0, R0, RZ, 0x1 ;  /* 0x0000000000037211 */ /* 0x001fc800078f08ff */
[----:B------:R-:W-:-:S05]  /*baf0*/  LOP3.LUT R3, R3, 0x1e, RZ, 0xc0, !PT ;  /* 0x0000001e03037812 */ /* 0x000fca00078ec0ff */
[----:B------:R-:W-:Y:S01]  /*bb00*/  IMAD.IADD R3, R0, 0x1, -R3 ;  /* 0x0000000100037824 */ /* 0x000fe200078e0a03 */
[----:B--2---:R-:W-:-:S03]  /*bb10*/  LOP3.LUT P0, RZ, R56, 0x1bf, RZ, 0xc0, !PT ;  /* 0x000001bf38ff7812 */ /* 0x004fc6000780c0ff */
[----:B------:R-:W-:-:S05]  /*bb20*/  IMAD R3, R3, 0x2000, R56 ;  /* 0x0000200003037824 */ /* 0x000fca00078e0238 */
[----:B------:R-:W-:-:S04]  /*bb30*/  SHF.R.U32.HI R3, RZ, 0x4, R3 ;  /* 0x00000004ff037819 */ /* 0x000fc80000011603 */
[----:B------:R-:W-:Y:S01]  /*bb40*/  LOP3.LUT R36, R3, 0x3fff, RZ, 0xc0, !PT ;  /* 0x00003fff03247812 */ /* 0x000fe200078ec0ff */
[----:B------:R-:W-:Y:S06]  /*bb50*/  @!P0 BRA `(.L_x_568) ;  /* 0x0000000000408947 */ /* 0x000fec0003800000 */
        /* <DEDUP_REMOVED lines=8> */
[----:B------:R-:W-:Y:S02]  /*bbe0*/  IMAD.U32 R6, RZ, RZ, UR6 ;  /* 0x00000006ff067e24 */ /* 0x000fe4000f8e00ff */
[----:B------:R-:W-:-:S02]  /*bbf0*/  IMAD.U32 R10, RZ, RZ, UR4 ;  /* 0x00000004ff0a7e24 */ /* 0x000fc4000f8e00ff */
[----:B------:R-:W-:Y:S02]  /*bc00*/  IMAD.U32 R11, RZ, RZ, UR5 ;  /* 0x00000005ff0b7e24 */ /* 0x000fe4000f8e00ff */
[----:B------:R-:W-:Y:S02]  /*bc10*/  IMAD.MOV.U32 R8, RZ, RZ, 0x70 ;  /* 0x00000070ff087424 */ /* 0x000fe400078e00ff */
[----:B------:R-:W-:Y:S02]  /*bc20*/  IMAD.MOV.U32 R12, RZ, RZ, 0x1 ;  /* 0x00000001ff0c7424 */ /* 0x000fe400078e00ff */
[----:B------:R-:W-:-:S07]  /*bc30*/  IMAD.MOV.U32 R13, RZ, RZ, RZ ;  /* 0x000000ffff0d7224 */ /* 0x000fce00078e00ff */
[----:B------:R-:W-:-:S07]  /*bc40*/  LEPC R20, `(.L_x_568) ;  /* 0x000000001014794e */ /* 0x000fce0000000000 */
[----:B0----5:R-:W-:Y:S05]  /*bc50*/  CALL.ABS.NOINC R14 ;  /* 0x000000000e007343 */ /* 0x021fea0003c00000 */
.L_x_568:
[----:B------:R-:W-:Y:S02]  /*bc60*/  ULDC UR4, c[0x0][0x3f4] ;  /* 0x0000fd0000047ab9 */ /* 0x000fe40000000800 */
[----:B------:R-:W-:-:S13]  /*bc70*/  ISETP.LT.AND P0, PT, RZ, UR4, PT ;  /* 0x00000004ff007c0c */ /* 0x000fda000bf01270 */
[----:B------:R-:W-:Y:S05]  /*bc80*/  @P0 BRA `(.L_x_569) ;  /* 0x00000000003c0947 */ /* 0x000fea0003800000 */
[----:B------:R-:W-:-:S04]  /*bc90*/  LEA.HI R0, R229, R229, RZ, 0x1 ;  /* 0x000000e5e5007211 */ /* 0x000fc800078f08ff */
[----:B------:R-:W-:-:S05]  /*bca0*/  LOP3.LUT R0, R0, 0xfffffffe, RZ, 0xc0, !PT ;  /* 0xfffffffe00007812 */ /* 0x000fca00078ec0ff */
[----:B------:R-:W-:-:S05]  /*bcb0*/  IMAD.IADD R0, R229, 0x1, -R0 ;  /* 0x00000001e5007824 */ /* 0x000fca00078e0a00 */
[----:B------:R-:W-:-:S04]  /*bcc0*/  SHF.L.U32 R3, R0, 0x1f, RZ ;  /* 0x0000001f00037819 */ /* 0x000fc800000006ff */
[----:B------:R0:W1:Y:S03]  /*bcd0*/  SYNCS.PHASECHK.TRANS64.TRYWAIT P0, [R2+URZ+0x30800], R3 ;  /* 0x03080003020075a7 */ /* 0x000066000800017f */
[----:B-1----:R-:W-:Y:S05]  /*bce0*/  @!P0 NANOSLEEP.SYNCS 0x989680 ;  /* 0x009896800000895d */ /* 0x002fea0003900000 */
[----:B------:R-:W1:Y:S01]  /*bcf0*/  @!P0 SYNCS.PHASECHK.TRANS64 P0, [R2+URZ+0x30800], R3 ;  /* 0x03080003020085a7 */ /* 0x000e62000800007f */
[----:B------:R-:W-:Y:S04]  /*bd00*/  BSSY B0, `(.L_x_570) ;  /* 0x0000006000007945 */ /* 0x000fe80003800000 */
[----:B-1----:R-:W-:Y:S05]  /*bd10*/  @P0 BRA `(.L_x_571) ;  /* 0x0000000000100947 */ /* 0x002fea0003800000 */
.L_x_572:
[----:B-1----:R1:W2:Y:S02]  /*bd20*/  SYNCS.PHASECHK.TRANS64.TRYWAIT P0, [R2+URZ+0x30800], R3 ;  /* 0x03080003020075a7 */ /* 0x0022a4000800017f */
[----:B--2---:R-:W-:Y:S05]  /*bd30*/  @!P0 NANOSLEEP.SYNCS 0x989680 ;  /* 0x009896800000895d */ /* 0x004fea0003900000 */
[----:B------:R-:W2:Y:S02]  /*bd40*/  @!P0 SYNCS.PHASECHK.TRANS64 P0, [R2+URZ+0x30800], R3 ;  /* 0x03080003020085a7 */ /* 0x000ea4000800007f */
[----:B--2---:R-:W-:Y:S05]  /*bd50*/  @!P0 BRA `(.L_x_572) ;  /* 0xfffffffc00f08947 */ /* 0x004fea000383ffff */
.L_x_571:
[----:B------:R-:W-:Y:S05]  /*bd60*/  BSYNC B0 ;  /* 0x0000000000007941 */ /* 0x000fea0003800000 */
.L_x_570:
[----:B------:R-:W-:Y:S05]  /*bd70*/  BRA `(.L_x_573) ;  /* 0x0000005c00547947 */ /* 0x000fea0003800000 */
.L_x_569:
[----:B------:R-:W2:Y:S01]  /*bd80*/  LDL R3, [R1+0x4] ;  /* 0x0000040001037983 */ /* 0x000ea20000100800 */
[----:B-----5:R-:W-:Y:S01]  /*bd90*/  SHF.R.S32.HI R0, RZ, 0x1f, R135 ;  /* 0x0000001fff007819 */ /* 0x020fe20000011487 */
[----:B------:R-:W-:Y:S01]  /*bda0*/  ULDC.64 UR4, c[0x0][0x3f8] ;  /* 0x0000fe0000047ab9 */ /* 0x000fe20000000a00 */
[----:B------:R-:W-:Y:S01]  /*bdb0*/  ULDC.64 UR6, c[0x0][0x408] ;  /* 0x0001020000067ab9 */ /* 0x000fe20000000a00 */
[----:B------:R-:W-:-:S04]  /*bdc0*/  IMAD.WIDE.U32 R4, R135, UR4, RZ ;  /* 0x0000000487047c25 */ /* 0x000fc8000f8e00ff */
[C---:B------:R-:W-:Y:S02]  /*bdd0*/  IMAD R6, R0.reuse, UR4, RZ ;  /* 0x0000000400067c24 */ /* 0x040fe4000f8e02ff */
[----:B------:R-:W-:Y:S02]  /*bde0*/  IMAD R0, R0, UR6, RZ ;  /* 0x0000000600007c24 */ /* 0x000fe4000f8e02ff */
[C---:B------:R-:W-:Y:S01]  /*bdf0*/  IMAD R25, R135.reuse, UR5, R6 ;  /* 0x0000000587197c24 */ /* 0x040fe2000f8e0206 */
[----:B------:R-:W-:Y:S01]  /*be00*/  ULDC.64 UR4, c[0x0][0x3e8] ;  /* 0x0000fa0000047ab9 */ /* 0x000fe20000000a00 */
[C---:B------:R-:W-:Y:S01]  /*be10*/  IMAD R35, R135.reuse, UR7, R0 ;  /* 0x0000000787237c24 */ /* 0x040fe2000f8e0200 */
[----:B------:R-:W-:Y:S01]  /*be20*/  LEA R24, P1, R4, UR4, 0x1 ;  /* 0x0000000404187c11 */ /* 0x000fe2000f8208ff */
[----:B------:R-:W-:Y:S01]  /*be30*/  IMAD.WIDE.U32 R6, R135, UR6, RZ ;  /* 0x0000000687067c25 */ /* 0x000fe2000f8e00ff */
[----:B------:R-:W-:-:S03]  /*be40*/  ULDC.64 UR6, c[0x0][0x400] ;  /* 0x0001000000067ab9 */ /* 0x000fc60000000a00 */
[----:B------:R-:W-:Y:S01]  /*be50*/  IMAD.IADD R25, R25, 0x1, R5 ;  /* 0x0000000119197824 */ /* 0x000fe200078e0205 */
[----:B------:R-:W-:Y:S01]  /*be60*/  LEA R40, P2, R6, UR6, 0x1 ;  /* 0x0000000606287c11 */ /* 0x000fe2000f8408ff */
[----:B------:R-:W-:-:S03]  /*be70*/  IMAD.IADD R35, R35, 0x1, R7 ;  /* 0x0000000123237824 */ /* 0x000fc600078e0207 */
[----:B------:R-:W-:Y:S02]  /*be80*/  LEA.HI.X R25, R4, UR5, R25, 0x1, P1 ;  /* 0x0000000504197c11 */ /* 0x000fe400088f0c19 */
[----:B------:R-:W-:Y:S02]  /*be90*/  LEA.HI.X R35, R6, UR7, R35, 0x1, P2 ;  /* 0x0000000706237c11 */ /* 0x000fe400090f0c23 */
[----:B--2---:R-:W-:-:S13]  /*bea0*/  LOP3.LUT P0, RZ, R3, 0x3ff, RZ, 0xc0, !PT ;  /* 0x000003ff03ff7812 */ /* 0x004fda000780c0ff */
[----:B------:R-:W-:Y:S05]  /*beb0*/  @!P0 BRA `(.L_x_574) ;  /* 0x0000000000408947 */ /* 0x000fea0003800000 */
[----:B------:R-:W-:Y:S01]  /*bec0*/  MOV R14, 0x0 ;  /* 0x00000000000e7802 */ /* 0x000fe20000000f00 */
[----:B------:R-:W-:Y:S01]  /*bed0*/  ULDC.64 UR4, c[0x4][0x88] ;  /* 0x0100220000047ab9 */ /* 0x000fe20000000a00 */
[----:B------:R-:W-:Y:S01]  /*bee0*/  ULDC.64 UR6, c[0x4][0x90] ;  /* 0x0100240000067ab9 */ /* 0x000fe20000000a00 */
[----:B------:R-:W-:Y:S01]  /*bef0*/  IMAD.U32 R4, RZ, RZ, UR4 ;  /* 0x00000004ff047e24 */ /* 0x000fe2000f8e00ff */
[----:B------:R-:W-:Y:S01]  /*bf00*/  MOV R13, RZ ;  /* 0x000000ff000d7202 */ /* 0x000fe20000000f00 */
[----:B------:R-:W-:Y:S01]  /*bf10*/  IMAD.U32 R5, RZ, RZ, UR5 ;  /* 0x00000005ff057e24 */ /* 0x000fe2000f8e00ff */
[----:B------:R-:W0:Y:S01]  /*bf20*/  LDC.64 R14, c[0x4][R14] ;  /* 0x010000000e0e7b82 */ /* 0x000e220000000a00 */
[----:B------:R-:W-:Y:S01]  /*bf30*/  ULDC.64 UR4, c[0x4][0x20] ;  /* 0x0100080000047ab9 */ /* 0x000fe20000000a00 */
[----:B------:R-:W-:Y:S02]  /*bf40*/  IMAD.U32 R6, RZ, RZ, UR6 ;  /* 0x00000006ff067e24 */ /* 0x000fe4000f8e00ff */
[----:B------:R-:W-:-:S02]  /*bf50*/  IMAD.U32 R7, RZ, RZ, UR7 ;  /* 0x00000007ff077e24 */ /* 0x000fc4000f8e00ff */
[----:B------:R-:W-:Y:S02]  /*bf60*/  IMAD.U32 R10, RZ, RZ, UR4 ;  /* 0x00000004ff0a7e24 */ /* 0x000fe4000f8e00ff */
[----:B------:R-:W-:Y:S02]  /*bf70*/  IMAD.U32 R11, RZ, RZ, UR5 ;  /* 0x00000005ff0b7e24 */ /* 0x000fe4000f8e00ff */
[----:B------:R-:W-:Y:S02]  /*bf80*/  IMAD.MOV.U32 R8, RZ, RZ, 0x70 ;  /* 0x00000070ff087424 */ /* 0x000fe400078e00ff */
[----:B------:R-:W-:-:S07]  /*bf90*/  IMAD.MOV.U32 R12, RZ, RZ, 0x1 ;  /* 0x00000001ff0c7424 */ /* 0x000fce00078e00ff */
[----:B------:R-:W-:-:S07]  /*bfa0*/  LEPC R20, `(.L_x_574) ;  /* 0x000000001014794e */ /* 0x000fce0000000000 */
[----:B0-----:R-:W-:Y:S05]  /*bfb0*/  CALL.ABS.NOINC R14 ;  /* 0x000000000e007343 */ /* 0x001fea0003c00000 */
.L_x_574:
[----:B------:R-:W-:Y:S01]  /*bfc0*/  ULDC.U8 UR4, c[0x0][0x410] ;  /* 0x0001040000047ab9 */ /* 0x000fe20000000000 */
[----:B------:R-:W-:Y:S01]  /*bfd0*/  BSSY B0, `(.L_x_575) ;  /* 0x00005a7000007945 */ /* 0x000fe20003800000 */
[----:B------:R-:W-:Y:S01]  /*bfe0*/  ISETP.NE.AND P0, PT, RZ, UR4, PT ;  /* 0x00000004ff007c0c */ /* 0x000fe2000bf05270 */
[----:B------:R-:W-:-:S12]  /*bff0*/  IMAD R6, R137, 0x80, R202 ;  /* 0x0000008089067824 */ /* 0x000fd800078e02ca */
[----:B------:R-:W-:Y:S05]  /*c000*/  @!P0 BRA `(.L_x_576) ;  /* 0x0000002800f48947 */ /* 0x000fea0003800000 */
[----:B------:R-:W-:-:S03]  /*c010*/  UMOV UR4, 0xffffffff ;  /* 0xffffffff00047882 */ /* 0x000fc60000000000 */
[----:B------:R-:W-:Y:S05]  /*c020*/  BRA.DIV UR4, `(.L_x_577) ;  /* 0x0000017a04b87947 */ /* 0x000fea000b800000 */
[----:B------:R0:W1:Y:S04]  /*c030*/  SHFL.IDX PT, R0, R25, RZ, 0x1c1f ;  /* 0x001c1fff19007589 */ /* 0x00006800000e0000 */
[----:B------:R0:W2:Y:S04]  /*c040*/  SHFL.IDX PT, R3, R24, RZ, 0x1c1f ;  /* 0x001c1fff18037589 */ /* 0x0000a800000e0000 */
[----:B------:R-:W3:Y:S04]  /*c050*/  SHFL.IDX PT, R35, R35, RZ, 0x1c1f ;  /* 0x001c1fff23237589 */ /* 0x000ee800000e0000 */
[----:B------:R0:W4:Y:S02]  /*c060*/  SHFL.IDX PT, R44, R40, RZ, 0x1c1f ;  /* 0x001c1fff282c7589 */ /* 0x00012400000e0000 */
.L_x_826:
[----:B------:R-:W-:Y:S01]  /*c070*/  ULDC UR4, c[0x0][0x448] ;  /* 0x0001120000047ab9 */ /* 0x000fe20000000800 */
[----:B------:R-:W-:Y:S01]  /*c080*/  LEA.HI R42, R42, R37, RZ, 0x2 ;  /* 0x000000252a2a7211 */ /* 0x000fe200078f10ff */
[----:B------:R-:W-:Y:S01]  /*c090*/  IMAD R139, R139, UR4, RZ ;  /* 0x000000048b8b7c24 */ /* 0x000fe2000f8e02ff */
[----:B------:R-:W-:Y:S01]  /*c0a0*/  BSSY B1, `(.L_x_578) ;  /* 0x000005c000017945 */ /* 0x000fe20003800000 */
[----:B------:R-:W-:Y:S02]  /*c0b0*/  CS2R R38, SRZ ;  /* 0x0000000000267805 */ /* 0x000fe4000001ff00 */
[----:B------:R-:W-:Y:S01]  /*c0c0*/  SHF.R.S32.HI R5, RZ, 0x1f, R42 ;  /* 0x0000001fff057819 */ /* 0x000fe2000001142a */
[----:B------:R-:W-:Y:S01]  /*c0d0*/  IMAD R37, R137, -0x80, R139 ;  /* 0xffffff8089257824 */ /* 0x000fe200078e028b */
[----:B------:R-:W-:Y:S02]  /*c0e0*/  ISETP.GE.AND P0, PT, R6, R139, PT ;  /* 0x0000008b0600720c */ /* 0x000fe40003f06270 */
[----:B------:R-:W-:-:S02]  /*c0f0*/  CS2R R8, SRZ ;  /* 0x0000000000087805 */ /* 0x000fc4000001ff00 */
[----:B------:R-:W-:Y:S02]  /*c100*/  LEA.HI R6, R5, R202, RZ, 0x3 ;  /* 0x000000ca05067211 */ /* 0x000fe400078f18ff */
[----:B------:R-:W-:Y:S02]  /*c110*/  CS2R R10, SRZ ;  /* 0x00000000000a7805 */ /* 0x000fe4000001ff00 */
[----:B------:R-:W-:Y:S02]  /*c120*/  CS2R R14, SRZ ;  /* 0x00000000000e7805 */ /* 0x000fe4000001ff00 */
[----:B0-----:R-:W-:Y:S02]  /*c130*/  CS2R R24, SRZ ;  /* 0x0000000000187805 */ /* 0x001fe4000001ff00 */
[----:B------:R-:W-:Y:S02]  /*c140*/  LOP3.LUT R27, R6, 0xfffffff8, RZ, 0xc0, !PT ;  /* 0xfffffff8061b7812 */ /* 0x000fe400078ec0ff */
[----:B------:R-:W-:-:S02]  /*c150*/  CS2R R28, SRZ ;  /* 0x00000000001c7805 */ /* 0x000fc4000001ff00 */
[----:B------:R-:W-:Y:S02]  /*c160*/  CS2R R40, SRZ ;  /* 0x0000000000287805 */ /* 0x000fe4000001ff00 */
[----:B------:R-:W-:Y:S02]  /*c170*/  CS2R R4, SRZ ;  /* 0x0000000000047805 */ /* 0x000fe4000001ff00 */
[----:B------:R-:W-:Y:S01]  /*c180*/  CS2R R6, SRZ ;  /* 0x0000000000067805 */ /* 0x000fe2000001ff00 */
[----:B------:R-:W-:Y:S01]  /*c190*/  IMAD.IADD R43, R202, 0x1, -R27 ;  /* 0x00000001ca2b7824 */ /* 0x000fe200078e0a1b */
[----:B------:R-:W-:Y:S02]  /*c1a0*/  CS2R R12, SRZ ;  /* 0x00000000000c7805 */ /* 0x000fe4000001ff00 */
[----:B------:R-:W-:Y:S02]  /*c1b0*/  CS2R R20, SRZ ;  /* 0x0000000000147805 */ /* 0x000fe4000001ff00 */
[----:B------:R-:W-:Y:S01]  /*c1c0*/  CS2R R26, SRZ ;  /* 0x00000000001a7805 */ /* 0x000fe2000001ff00 */
[----:B------:R-:W-:Y:S06]  /*c1d0*/  @P0 BRA `(.L_x_579) ;  /* 0x0000000400200947 */ /* 0x000fec0003800000 */
[----:B------:R-:W-:Y:S01]  /*c1e0*/  ULDC UR4, c[0x0][0x3f4] ;  /* 0x0000fd0000047ab9 */ /* 0x000fe20000000800 */
[C---:B------:R-:W-:Y:S01]  /*c1f0*/  IMAD.SHL.U32 R12, R208.reuse, 0x2, RZ ;  /* 0x00000002d00c7824 */ /* 0x040fe200078e00ff */
[----:B------:R-:W-:Y:S01]  /*c200*/  ISETP.GE.AND P3, PT, R208, UR4, PT ;  /* 0x00000004d0007c0c */ /* 0x000fe2000bf66270 */
[C---:B------:R-:W-:Y:S01]  /*c210*/  IMAD.SHL.U32 R8, R206.reuse, 0x2, RZ ;  /* 0x00000002ce087824 */ /* 0x040fe200078e00ff */
[----:B------:R-:W-:Y:S01]  /*c220*/  ISETP.GE.AND P2, PT, R206, UR4, PT ;  /* 0x00000004ce007c0c */ /* 0x000fe2000bf46270 */
[C---:B------:R-:W-:Y:S01]  /*c230*/  IMAD.SHL.U32 R9, R207.reuse, 0x2, RZ ;  /* 0x00000002cf097824 */ /* 0x040fe200078e00ff */
[----:B------:R-:W-:Y:S01]  /*c240*/  ISETP.GE.AND P1, PT, R207, UR4, PT ;  /* 0x00000004cf007c0c */ /* 0x000fe2000bf26270 */
[----:B------:R-:W-:Y:S01]  /*c250*/  IMAD.SHL.U32 R30, R205, 0x2, RZ ;  /* 0x00000002cd1e7824 */ /* 0x000fe200078e00ff */
[----:B------:R-:W-:Y:S02]  /*c260*/  SHF.R.S32.HI R5, RZ, 0x1f, R208 ;  /* 0x0000001fff057819 */ /* 0x000fe400000114d0 */
[----:B------:R-:W-:-:S02]  /*c270*/  CS2R R28, SRZ ;  /* 0x00000000001c7805 */ /* 0x000fc4000001ff00 */
[----:B------:R-:W-:Y:S01]  /*c280*/  SHF.R.S32.HI R7, RZ, 0x1f, R206 ;  /* 0x0000001fff077819 */ /* 0x000fe200000114ce */
[----:B------:R-:W-:Y:S01]  /*c290*/  IMAD.SHL.U32 R34, R209, 0x2, RZ ;  /* 0x00000002d1227824 */ /* 0x000fe200078e00ff */
[----:B------:R-:W-:Y:S02]  /*c2a0*/  SHF.L.U64.HI R5, R208, 0x1, R5 ;  /* 0x00000001d0057819 */ /* 0x000fe40000010205 */
[----:B------:R-:W-:Y:S02]  /*c2b0*/  CS2R R26, SRZ ;  /* 0x00000000001a7805 */ /* 0x000fe4000001ff00 */
[----:B------:R-:W-:Y:S02]  /*c2c0*/  SHF.R.S32.HI R6, RZ, 0x1f, R205 ;  /* 0x0000001fff067819 */ /* 0x000fe400000114cd */
[-C--:B--2---:R-:W-:Y:S02]  /*c2d0*/  @!P3 IADD3 R14, P4, R3, R12.reuse, RZ ;  /* 0x0000000c030eb210 */ /* 0x084fe40007f9e0ff */
[----:B----4-:R-:W-:-:S02]  /*c2e0*/  @!P3 IADD3 R12, P5, R44, R12, RZ ;  /* 0x0000000c2c0cb210 */ /* 0x010fc40007fbe0ff */
[----:B------:R-:W-:Y:S01]  /*c2f0*/  ISETP.GE.AND P0, PT, R205, UR4, PT ;  /* 0x00000004cd007c0c */ /* 0x000fe2000bf06270 */
[----:B-1----:R-:W-:Y:S01]  /*c300*/  @!P3 IMAD.X R15, R0, 0x1, R5, P4 ;  /* 0x00000001000fb824 */ /* 0x002fe200020e0605 */
[----:B------:R-:W-:Y:S01]  /*c310*/  SHF.R.S32.HI R4, RZ, 0x1f, R207 ;  /* 0x0000001fff047819 */ /* 0x000fe200000114cf */
[----:B---3--:R-:W-:Y:S01]  /*c320*/  @!P3 IMAD.X R13, R35, 0x1, R5, P5 ;  /* 0x00000001230db824 */ /* 0x008fe200028e0605 */
[----:B------:R-:W-:Y:S02]  /*c330*/  SHF.L.U64.HI R7, R206, 0x1, R7 ;  /* 0x00000001ce077819 */ /* 0x000fe40000010207 */
[-C--:B------:R-:W-:Y:S02]  /*c340*/  @!P2 IADD3 R10, P6, R3, R8.reuse, RZ ;  /* 0x00000008030aa210 */ /* 0x080fe40007fde0ff */
[----:B------:R-:W-:Y:S02]  /*c350*/  SHF.L.U64.HI R21, R205, 0x1, R6 ;  /* 0x00000001cd157819 */ /* 0x000fe40000010206 */
[----:B------:R-:W-:Y:S01]  /*c360*/  @!P2 IADD3 R6, P4, R44, R8, RZ ;  /* 0x000000082c06a210 */ /* 0x000fe20007f9e0ff */
[----:B------:R-:W-:Y:S01]  /*c370*/  @!P2 IMAD.X R11, R0, 0x1, R7, P6 ;  /* 0x00000001000ba824 */ /* 0x000fe200030e0607 */
[----:B------:R-:W-:-:S02]  /*c380*/  SHF.L.U64.HI R20, R207, 0x1, R4 ;  /* 0x00000001cf147819 */ /* 0x000fc40000010204 */
[-C--:B------:R-:W-:Y:S01]  /*c390*/  @!P1 IADD3 R8, P5, R3, R9.reuse, RZ ;  /* 0x0000000903089210 */ /* 0x080fe20007fbe0ff */
[----:B------:R-:W-:Y:S01]  /*c3a0*/  @!P2 IMAD.X R7, R35, 0x1, R7, P4 ;  /* 0x000000012307a824 */ /* 0x000fe200020e0607 */
[----:B------:R-:W-:Y:S02]  /*c3b0*/  @!P1 IADD3 R4, P6, R44, R9, RZ ;  /* 0x000000092c049210 */ /* 0x000fe40007fde0ff */
[----:B------:R-:W-:Y:S01]  /*c3c0*/  ISETP.GE.AND P4, PT, R209, UR4, PT ;  /* 0x00000004d1007c0c */ /* 0x000fe2000bf86270 */
[--C-:B------:R-:W-:Y:S01]  /*c3d0*/  @!P1 IMAD.X R9, R0, 0x1, R20.reuse, P5 ;  /* 0x0000000100099824 */ /* 0x100fe200028e0614 */
[----:B------:R-:W-:Y:S01]  /*c3e0*/  ISETP.GE.AND P5, PT, R194, UR4, PT ;  /* 0x00000004c2007c0c */ /* 0x000fe2000bfa6270 */
[----:B------:R-:W-:Y:S01]  /*c3f0*/  @!P1 IMAD.X R5, R35, 0x1, R20, P6 ;  /* 0x0000000123059824 */ /* 0x000fe200030e0614 */
[----:B------:R-:W-:Y:S02]  /*c400*/  @!P0 IADD3 R38, P6, R3, R30, RZ ;  /* 0x0000001e03268210 */ /* 0x000fe40007fde0ff */
[----:B------:R-:W-:-:S03]  /*c410*/  SHF.R.S32.HI R20, RZ, 0x1f, R209 ;  /* 0x0000001fff147819 */ /* 0x000fc600000114d1 */
[----:B------:R-:W-:Y:S01]  /*c420*/  @!P0 IMAD.X R39, R0, 0x1, R21, P6 ;  /* 0x0000000100278824 */ /* 0x000fe200030e0615 */
[----:B------:R-:W-:Y:S02]  /*c430*/  @!P0 IADD3 R30, P6, R44, R30, RZ ;  /* 0x0000001e2c1e8210 */ /* 0x000fe40007fde0ff */
[----:B------:R-:W-:-:S03]  /*c440*/  SHF.L.U64.HI R42, R209, 0x1, R20 ;  /* 0x00000001d12a7819 */ /* 0x000fc60000010214 */
[----:B------:R-:W-:Y:S01]  /*c450*/  @!P0 IMAD.X R31, R35, 0x1, R21, P6 ;  /* 0x00000001231f8824 */ /* 0x000fe200030e0615 */
[----:B------:R-:W-:Y:S01]  /*c460*/  @!P5 MOV R21, R0 ;  /* 0x000000000015d202 */ /* 0x000fe20000000f00 */
[----:B------:R-:W-:Y:S01]  /*c470*/  @!P5 IMAD.MOV.U32 R24, RZ, RZ, R44 ;  /* 0x000000ffff18d224 */ /* 0x000fe200078e002c */
[----:B------:R-:W-:Y:S01]  /*c480*/  @!P4 IADD3 R32, P6, R3, R34, RZ ;  /* 0x000000220320c210 */ /* 0x000fe20007fde0ff */
[----:B------:R-:W-:Y:S02]  /*c490*/  @!P5 IMAD.MOV.U32 R25, RZ, RZ, R35 ;  /* 0x000000ffff19d224 */ /* 0x000fe400078e0023 */
[----:B------:R-:W-:Y:S02]  /*c4a0*/  @!P5 IMAD.MOV.U32 R20, RZ, RZ, R3 ;  /* 0x000000ffff14d224 */ /* 0x000fe400078e0003 */
[----:B------:R-:W-:Y:S01]  /*c4b0*/  @!P5 IMAD.WIDE R40, R194, 0x2, R24 ;  /* 0x00000002c228d825 */ /* 0x000fe200078e0218 */
[----:B------:R-:W-:-:S03]  /*c4c0*/  CS2R R24, SRZ ;  /* 0x0000000000187805 */ /* 0x000fc6000001ff00 */
[----:B------:R-:W-:Y:S01]  /*c4d0*/  @!P5 IMAD.WIDE R20, R194, 0x2, R20 ;  /* 0x00000002c214d825 */ /* 0x000fe200078e0214 */
[----:B------:R0:W5:Y:S03]  /*c4e0*/  @!P5 LD.E.64 R26, desc[UR48][R40.64] ;  /* 0x00000030281ad980 */ /* 0x000166000c101b00 */
[----:B------:R-:W-:Y:S01]  /*c4f0*/  @!P4 IMAD.X R33, R0, 0x1, R42, P6 ;  /* 0x000000010021c824 */ /* 0x000fe200030e062a */
[----:B------:R1:W5:Y:S01]  /*c500*/  @!P5 LD.E.64 R28, desc[UR48][R20.64] ;  /* 0x00000030141cd980 */ /* 0x000362000c101b00 */
[----:B------:R-:W-:-:S03]  /*c510*/  @!P4 IADD3 R34, P6, R44, R34, RZ ;  /* 0x000000222c22c210 */ /* 0x000fc60007fde0ff */
[----:B------:R2:W5:Y:S01]  /*c520*/  @!P3 LD.E.64 R24, desc[UR48][R14.64] ;  /* 0x000000300e18b980 */ /* 0x000562000c101b00 */
[----:B0-----:R-:W-:Y:S01]  /*c530*/  CS2R R40, SRZ ;  /* 0x0000000000287805 */ /* 0x001fe2000001ff00 */
[----:B------:R-:W-:Y:S01]  /*c540*/  @!P4 IMAD.X R35, R35, 0x1, R42, P6 ;  /* 0x000000012323c824 */ /* 0x000fe200030e062a */
[----:B-1----:R-:W-:-:S04]  /*c550*/  CS2R R20, SRZ ;  /* 0x0000000000147805 */ /* 0x002fc8000001ff00 */
[----:B------:R-:W5:Y:S01]  /*c560*/  @!P4 LD.E.64 R40, desc[UR48][R34.64] ;  /* 0x000000302228c980 */ /* 0x000f62000c101b00 */
[----:B--2---:R-:W-:-:S03]  /*c570*/  CS2R R14, SRZ ;  /* 0x00000000000e7805 */ /* 0x004fc6000001ff00 */
[----:B------:R0:W5:Y:S04]  /*c580*/  @!P3 LD.E.64 R20, desc[UR48][R12.64] ;  /* 0x000000300c14b980 */ /* 0x000168000c101b00 */
[----:B------:R1:W5:Y:S01]  /*c590*/  @!P2 LD.E.64 R14, desc[UR48][R10.64] ;  /* 0x000000300a0ea980 */ /* 0x000362000c101b00 */
[----:B0-----:R-:W-:Y:S02]  /*c5a0*/  CS2R R12, SRZ ;  /* 0x00000000000c7805 */ /* 0x001fe4000001ff00 */
[----:B-1----:R-:W-:-:S04]  /*c5b0*/  CS2R R10, SRZ ;  /* 0x00000000000a7805 */ /* 0x002fc8000001ff00 */
        /* <DEDUP_REMOVED lines=9> */
[----:B------:R0:W5:Y:S02]  /*c650*/  @!P4 LD.E.64 R38, desc[UR48][R32.64] ;  /* 0x000000302026c980 */ /* 0x000164000c101b00 */
.L_x_579:
[----:B------:R-:W-:Y:S05]  /*c660*/  BSYNC B1 ;  /* 0x0000000000017941 */ /* 0x000fea0003800000 */
.L_x_578:
[C---:B-1----:R-:W-:Y:S01]  /*c670*/  LEA.HI R0, R229.reuse, R229, RZ, 0x1 ;  /* 0x000000e5e5007211 */ /* 0x042fe200078f08ff */
[----:B0----5:R-:W-:Y:S01]  /*c680*/  IMAD.MOV.U32 R30, RZ, RZ, R24 ;  /* 0x000000ffff1e7224 */ /* 0x021fe200078e0018 */
[----:B------:R-:W-:Y:S01]  /*c690*/  SHF.R.U64 R67, R24, 0x10, R25 ;  /* 0x0000001018437819 */ /* 0x000fe20000001219 */
[--C-:B------:R-:W-:Y:S01]  /*c6a0*/  IMAD.MOV.U32 R24, RZ, RZ, R11.reuse ;  /* 0x000000ffff187224 */ /* 0x100fe200078e000b */
[----:B------:R-:W-:Y:S01]  /*c6b0*/  LOP3.LUT R0, R0, 0xfffffffe, RZ, 0xc0, !PT ;  /* 0xfffffffe00007812 */ /* 0x000fe200078ec0ff */
[----:B------:R-:W-:Y:S01]  /*c6c0*/  IMAD.MOV.U32 R32, RZ, RZ, R20 ;  /* 0x000000ffff207224 */ /* 0x000fe200078e0014 */
[--C-:B------:R-:W-:Y:S01]  /*c6d0*/  SHF.R.U64 R60, R10, 0x10, R11.reuse ;  /* 0x000000100a3c7819 */ /* 0x100fe2000000120b */
[----:B------:R-:W-:Y:S01]  /*c6e0*/  IMAD.MOV.U32 R34, RZ, RZ, R28 ;  /* 0x000000ffff227224 */ /* 0x000fe200078e001c */
[----:B------:R-:W-:Y:S01]  /*c6f0*/  SHF.R.U32.HI R63, RZ, 0x10, R11 ;  /* 0x00000010ff3f7819 */ /* 0x000fe2000001160b */
[----:B------:R-:W-:Y:S01]  /*c700*/  IMAD.IADD R0, R229, 0x1, -R0 ;  /* 0x00000001e5007824 */ /* 0x000fe200078e0a00 */
[----:B--2---:R-:W-:Y:S01]  /*c710*/  LOP3.LUT R3, R217, 0x18, R16, 0xf8, !PT ;  /* 0x00000018d9037812 */ /* 0x004fe200078ef810 */
[----:B------:R-:W-:Y:S01]  /*c720*/  IMAD.MOV.U32 R31, RZ, RZ, R25 ;  /* 0x000000ffff1f7224 */ /* 0x000fe200078e0019 */
[----:B------:R-:W-:Y:S01]  /*c730*/  SHF.R.U64 R51, R20, 0x10, R21 ;  /* 0x0000001014337819 */ /* 0x000fe20000001215 */
[----:B----4-:R-:W-:Y:S01]  /*c740*/  IMAD.MOV.U32 R44, RZ, RZ, R7 ;  /* 0x000000ffff2c7224 */ /* 0x010fe200078e0007 */
[----:B------:R-:W-:Y:S01]  /*c750*/  SHF.L.U32 R11, R0, 0x1f, RZ ;  /* 0x0000001f000b7819 */ /* 0x000fe200000006ff */
[----:B---3--:R-:W-:Y:S01]  /*c760*/  IMAD.MOV.U32 R35, RZ, RZ, R29 ;  /* 0x000000ffff237224 */ /* 0x008fe200078e001d */
[----:B------:R-:W-:Y:S01]  /*c770*/  LOP3.LUT R20, R3, R218, RZ, 0x3c, !PT ;  /* 0x000000da03147212 */ /* 0x000fe200078e3cff */
[----:B------:R-:W-:Y:S01]  /*c780*/  IMAD.MOV.U32 R46, RZ, RZ, R27 ;  /* 0x000000ffff2e7224 */ /* 0x000fe200078e001b */
[----:B------:R-:W0:Y:S01]  /*c790*/  SYNCS.PHASECHK.TRANS64.TRYWAIT P0, [R2+URZ+0x30800], R11 ;  /* 0x0308000b020075a7 */ /* 0x000e22000800017f */
[----:B------:R-:W-:Y:S01]  /*c7a0*/  LOP3.LUT P1, RZ, R43, 0x4, RZ, 0xc0, !PT ;  /* 0x000000042bff7812 */ /* 0x000fe2000782c0ff */
[----:B------:R-:W-:Y:S01]  /*c7b0*/  IMAD.MOV.U32 R33, RZ, RZ, R21 ;  /* 0x000000ffff217224 */ /* 0x000fe200078e0015 */
[----:B------:R-:W-:Y:S01]  /*c7c0*/  SHF.R.U64 R69, R28, 0x10, R29 ;  /* 0x000000101c457819 */ /* 0x000fe2000000121d */
[----:B------:R-:W-:Y:S01]  /*c7d0*/  IMAD.IADD R3, R219, 0x1, R20 ;  /* 0x00000001db037824 */ /* 0x000fe200078e0214 */
[--C-:B------:R-:W-:Y:S01]  /*c7e0*/  SHF.R.U64 R62, R14, 0x10, R15.reuse ;  /* 0x000000100e3e7819 */ /* 0x100fe2000000120f */
[--C-:B------:R-:W-:Y:S01]  /*c7f0*/  IMAD.MOV.U32 R28, RZ, RZ, R15.reuse ;  /* 0x000000ffff1c7224 */ /* 0x100fe200078e000f */
[----:B------:R-:W-:Y:S01]  /*c800*/  SHF.R.U32.HI R65, RZ, 0x10, R15 ;  /* 0x00000010ff417819 */ /* 0x000fe2000001160f */
[----:B------:R-:W-:Y:S01]  /*c810*/  IMAD R3, R3, 0x2, R2 ;  /* 0x0000000203037824 */ /* 0x000fe200078e0202 */
[----:B------:R-:W-:Y:S01]  /*c820*/  SHF.R.U32.HI R64, RZ, 0x10, R25 ;  /* 0x00000010ff407819 */ /* 0x000fe20000011619 */
[----:B------:R-:W-:Y:S01]  /*c830*/  IMAD.MOV.U32 R15, RZ, RZ, R10 ;  /* 0x000000ffff0f7224 */ /* 0x000fe200078e000a */
[--C-:B------:R-:W-:Y:S01]  /*c840*/  SHF.R.U64 R50, R6, 0x10, R7.reuse ;  /* 0x0000001006327819 */ /* 0x100fe20000001207 */
[----:B------:R-:W-:Y:S01]  /*c850*/  IMAD.MOV.U32 R25, RZ, RZ, R14 ;  /* 0x000000ffff197224 */ /* 0x000fe200078e000e */
[----:B------:R-:W-:Y:S01]  /*c860*/  SHF.R.U32.HI R49, RZ, 0x10, R7 ;  /* 0x00000010ff317819 */ /* 0x000fe20000011607 */
[----:B------:R-:W-:Y:S01]  /*c870*/  IMAD.MOV.U32 R10, RZ, RZ, R8 ;  /* 0x000000ffff0a7224 */ /* 0x000fe200078e0008 */
[----:B------:R-:W-:Y:S01]  /*c880*/  SHF.R.U32.HI R66, RZ, 0x10, R29 ;  /* 0x00000010ff427819 */ /* 0x000fe2000001161d */
[----:B------:R-:W-:Y:S01]  /*c890*/  IMAD.MOV.U32 R7, RZ, RZ, R4 ;  /* 0x000000ffff077224 */ /* 0x000fe200078e0004 */
[--C-:B------:R-:W-:Y:S01]  /*c8a0*/  SHF.R.U64 R61, R8, 0x10, R9.reuse ;  /* 0x00000010083d7819 */ /* 0x100fe20000001209 */
[----:B------:R-:W-:Y:S01]  /*c8b0*/  IMAD.MOV.U32 R14, RZ, RZ, R9 ;  /* 0x000000ffff0e7224 */ /* 0x000fe200078e0009 */
[----:B------:R-:W-:Y:S01]  /*c8c0*/  SHF.R.U64 R48, R4, 0x10, R5 ;  /* 0x0000001004307819 */ /* 0x000fe20000001205 */
[----:B------:R-:W-:Y:S01]  /*c8d0*/  IMAD.MOV.U32 R8, RZ, RZ, R38 ;  /* 0x000000ffff087224 */ /* 0x000fe200078e0026 */
[----:B------:R-:W-:Y:S01]  /*c8e0*/  SHF.R.U32.HI R59, RZ, 0x10, R9 ;  /* 0x00000010ff3b7819 */ /* 0x000fe20000011609 */
[----:B------:R-:W-:Y:S01]  /*c8f0*/  IMAD.MOV.U32 R29, RZ, RZ, R12 ;  /* 0x000000ffff1d7224 */ /* 0x000fe200078e000c */
[--C-:B------:R-:W-:Y:S01]  /*c900*/  SHF.R.U64 R57, R38, 0x10, R39.reuse ;  /* 0x0000001026397819 */ /* 0x100fe20000001227 */
[C---:B------:R-:W-:Y:S01]  /*c910*/  VIADD R4, R3.reuse, 0x12400 ;  /* 0x0001240003047836 */ /* 0x040fe20000000000 */
[--C-:B------:R-:W-:Y:S01]  /*c920*/  SHF.R.U32.HI R58, RZ, 0x10, R39.reuse ;  /* 0x00000010ff3a7819 */ /* 0x100fe20000011627 */
[----:B------:R-:W-:Y:S01]  /*c930*/  IMAD.MOV.U32 R9, RZ, RZ, R39 ;  /* 0x000000ffff097224 */ /* 0x000fe200078e0027 */
[----:B------:R-:W-:Y:S01]  /*c940*/  MOV R38, R26 ;  /* 0x0000001a00267202 */ /* 0x000fe20000000f00 */
[----:B------:R-:W-:Y:S01]  /*c950*/  IMAD.MOV.U32 R45, RZ, RZ, R13 ;  /* 0x000000ffff2d7224 */ /* 0x000fe200078e000d */
[----:B------:R-:W-:Y:S01]  /*c960*/  SHF.R.U64 R55, R26, 0x10, R27 ;  /* 0x000000101a377819 */ /* 0x000fe2000000121b */
[----:B------:R-:W-:Y:S01]  /*c970*/  IMAD.MOV.U32 R43, RZ, RZ, R6 ;  /* 0x000000ffff2b7224 */ /* 0x000fe200078e0006 */
[----:B------:R-:W-:Y:S01]  /*c980*/  SHF.R.U64 R54, R12, 0x10, R13 ;  /* 0x000000100c367819 */ /* 0x000fe2000000120d */
[----:B------:R-:W-:Y:S01]  /*c990*/  IMAD.MOV.U32 R42, RZ, RZ, R5 ;  /* 0x000000ffff2a7224 */ /* 0x000fe200078e0005 */
[----:B------:R-:W-:Y:S01]  /*c9a0*/  SHF.R.U32.HI R53, RZ, 0x10, R27 ;  /* 0x00000010ff357819 */ /* 0x000fe2000001161b */
[----:B------:R-:W-:Y:S01]  /*c9b0*/  BSSY B1, `(.L_x_580) ;  /* 0x0000021000017945 */ /* 0x000fe20003800000 */
[----:B------:R-:W-:Y:S01]  /*c9c0*/  SHF.R.U32.HI R56, RZ, 0x10, R21 ;  /* 0x00000010ff387819 */ /* 0x000fe20000011615 */
[----:B------:R-:W-:Y:S01]  /*c9d0*/  VIADD R0, R3, 0x12440 ;  /* 0x0001244003007836 */ /* 0x000fe20000000000 */
[----:B------:R-:W-:Y:S01]  /*c9e0*/  SHF.R.U32.HI R52, RZ, 0x10, R13 ;  /* 0x00000010ff347819 */ /* 0x000fe2000001160d */
[----:B------:R-:W-:Y:S01]  /*c9f0*/  IMAD.MOV.U32 R6, RZ, RZ, R41 ;  /* 0x000000ffff067224 */ /* 0x000fe200078e0029 */
[----:B------:R-:W-:-:S02]  /*ca00*/  VIMNMX R39, R37, 0x80, PT ;  /* 0x0000008025277848 */ /* 0x000fc40003fe0100 */
[----:B------:R-:W-:Y:S01]  /*ca10*/  SHF.R.U32.HI R47, RZ, 0x10, R5 ;  /* 0x00000010ff2f7819 */ /* 0x000fe20000011605 */
[----:B------:R-:W-:Y:S01]  /*ca20*/  IMAD.MOV.U32 R5, RZ, RZ, R40 ;  /* 0x000000ffff057224 */ /* 0x000fe200078e0028 */
[----:B------:R-:W-:Y:S02]  /*ca30*/  PRMT R27, R28, 0x5410, R65 ;  /* 0x000054101c1b7816 */ /* 0x000fe40000000041 */
[----:B------:R-:W-:Y:S02]  /*ca40*/  SHF.R.U64 R40, R40, 0x10, R41 ;  /* 0x0000001028287819 */ /* 0x000fe40000001229 */
[----:B------:R-:W-:Y:S02]  /*ca50*/  @P1 IADD3 R0, R4, -0x40, RZ ;  /* 0xffffffc004001810 */ /* 0x000fe40007ffe0ff */
[----:B------:R-:W-:Y:S02]  /*ca60*/  PRMT R26, R25, 0x5410, R62 ;  /* 0x00005410191a7816 */ /* 0x000fe4000000003e */
[----:B------:R-:W-:-:S02]  /*ca70*/  PRMT R21, R24, 0x5410, R63 ;  /* 0x0000541018157816 */ /* 0x000fc4000000003f */
[----:B------:R-:W-:Y:S02]  /*ca80*/  PRMT R37, R38, 0x5410, R55 ;  /* 0x0000541026257816 */ /* 0x000fe40000000037 */
[----:B------:R-:W-:Y:S02]  /*ca90*/  PRMT R28, R29, 0x5410, R54 ;  /* 0x000054101d1c7816 */ /* 0x000fe40000000036 */
[----:B------:R-:W-:Y:S02]  /*caa0*/  SHF.R.U32.HI R41, RZ, 0x10, R41 ;  /* 0x00000010ff297819 */ /* 0x000fe40000011629 */
[----:B------:R-:W-:Y:S02]  /*cab0*/  PRMT R34, R34, 0x5410, R69 ;  /* 0x0000541022227816 */ /* 0x000fe40000000045 */
[----:B------:R-:W-:Y:S02]  /*cac0*/  PRMT R35, R35, 0x5410, R66 ;  /* 0x0000541023237816 */ /* 0x000fe40000000042 */
[----:B------:R-:W-:-:S02]  /*cad0*/  PRMT R30, R30, 0x5410, R67 ;  /* 0x000054101e1e7816 */ /* 0x000fc40000000043 */
[----:B------:R-:W-:Y:S02]  /*cae0*/  PRMT R31, R31, 0x5410, R64 ;  /* 0x000054101f1f7816 */ /* 0x000fe40000000040 */
[----:B------:R-:W-:Y:S02]  /*caf0*/  PRMT R20, R15, 0x5410, R60 ;  /* 0x000054100f147816 */ /* 0x000fe4000000003c */
[----:B------:R-:W-:Y:S02]  /*cb00*/  PRMT R12, R10, 0x5410, R61 ;  /* 0x000054100a0c7816 */ /* 0x000fe4000000003d */
[----:B------:R-:W-:Y:S02]  /*cb10*/  PRMT R13, R14, 0x5410, R59 ;  /* 0x000054100e0d7816 */ /* 0x000fe4000000003b */
[----:B------:R-:W-:Y:S02]  /*cb20*/  PRMT R8, R8, 0x5410, R57 ;  /* 0x0000541008087816 */ /* 0x000fe40000000039 */
[----:B------:R-:W-:-:S02]  /*cb30*/  PRMT R9, R9, 0x5410, R58 ;  /* 0x0000541009097816 */ /* 0x000fc4000000003a */
[----:B------:R-:W-:Y:S02]  /*cb40*/  ISETP.GE.AND P1, PT, R202, R39, PT ;  /* 0x00000027ca00720c */ /* 0x000fe40003f26270 */
[----:B------:R-:W-:Y:S02]  /*cb50*/  PRMT R38, R46, 0x5410, R53 ;  /* 0x000054102e267816 */ /* 0x000fe40000000035 */
[----:B------:R-:W-:Y:S02]  /*cb60*/  PRMT R32, R32, 0x5410, R51 ;  /* 0x0000541020207816 */ /* 0x000fe40000000033 */
[----:B------:R-:W-:Y:S02]  /*cb70*/  PRMT R33, R33, 0x5410, R56 ;  /* 0x0000541021217816 */ /* 0x000fe40000000038 */
[----:B------:R-:W-:Y:S02]  /*cb80*/  PRMT R29, R45, 0x5410, R52 ;  /* 0x000054102d1d7816 */ /* 0x000fe40000000034 */
[----:B------:R-:W-:-:S02]  /*cb90*/  PRMT R24, R43, 0x5410, R50 ;  /* 0x000054102b187816 */ /* 0x000fc40000000032 */
[----:B------:R-:W-:Y:S01]  /*cba0*/  PRMT R25, R44, 0x5410, R49 ;  /* 0x000054102c197816 */ /* 0x000fe20000000031 */
[----:B0-----:R-:W-:Y:S06]  /*cbb0*/  @!P0 BRA `(.L_x_581) ;  /* 0x0000017000488947 */ /* 0x001fec0003800000 */
.L_x_827:
[----:B------:R-:W-:Y:S05]  /*cbc0*/  BSYNC B1 ;  /* 0x0000000000017941 */ /* 0x000fea0003800000 */
.L_x_580:
[----:B------:R-:W-:Y:S01]  /*cbd0*/  BSSY B1, `(.L_x_582) ;  /* 0x0000101000017945 */ /* 0x000fe20003800000 */
[----:B------:R-:W-:Y:S02]  /*cbe0*/  PRMT R14, R7, 0x5410, R48 ;  /* 0x00005410070e7816 */ /* 0x000fe40000000030 */
[----:B------:R-:W-:Y:S02]  /*cbf0*/  PRMT R15, R42, 0x5410, R47 ;  /* 0x000054102a0f7816 */ /* 0x000fe4000000002f */
[----:B------:R-:W-:Y:S02]  /*cc00*/  PRMT R10, R5, 0x5410, R40 ;  /* 0x00005410050a7816 */ /* 0x000fe40000000028 */
[----:B0-----:R-:W-:Y:S01]  /*cc10*/  PRMT R11, R6, 0x5410, R41 ;  /* 0x00005410060b7816 */ /* 0x001fe20000000029 */
[----:B------:R-:W-:Y:S06]  /*cc20*/  @P1 BRA `(.L_x_583) ;  /* 0x0000000c00ec1947 */ /* 0x000fec0003800000 */
[----:B------:R-:W0:Y:S01]  /*cc30*/  LDC R4, c[0x0][0x3f4] ;  /* 0x0000fd00ff047b82 */ /* 0x000e220000000800 */
[----:B------:R-:W-:Y:S01]  /*cc40*/  BSSY B2, `(.L_x_584) ;  /* 0x000002e000027945 */ /* 0x000fe20003800000 */
[-C--:B0-----:R-:W-:Y:S02]  /*cc50*/  ISETP.GE.AND P0, PT, R194, R4.reuse, PT ;  /* 0x00000004c200720c */ /* 0x081fe40003f06270 */
[-C--:B------:R-:W-:Y:S02]  /*cc60*/  ISETP.GE.AND P1, PT, R208, R4.reuse, PT ;  /* 0x00000004d000720c */ /* 0x080fe40003f26270 */
[-C--:B------:R-:W-:Y:S02]  /*cc70*/  ISETP.GE.AND P2, PT, R206, R4.reuse, PT ;  /* 0x00000004ce00720c */ /* 0x080fe40003f46270 */
[-C--:B------:R-:W-:Y:S02]  /*cc80*/  ISETP.GE.AND P3, PT, R207, R4.reuse, PT ;  /* 0x00000004cf00720c */ /* 0x080fe40003f66270 */
[----:B------:R-:W-:-:S02]  /*cc90*/  ISETP.GE.AND P4, PT, R205, R4, PT ;  /* 0x00000004cd00720c */ /* 0x000fc40003f86270 */
[----:B------:R-:W-:-:S03]  /*cca0*/  ISETP.GE.AND P5, PT, R209, R4, PT ;  /* 0x00000004d100720c */ /* 0x000fc60003fa6270 */
[----:B------:R-:W-:Y:S10]  /*ccb0*/  @P0 BRA `(.L_x_585) ;  /* 0x0000000000980947 */ /* 0x000ff40003800000 */
[----:B------:R-:W0:Y:S01]  /*ccc0*/  LDS.128 R4, [R3+0x12400] ;  /* 0x0124000003047984 */ /* 0x000e220000000c00 */
[C---:B------:R-:W-:Y:S01]  /*ccd0*/  IMAD.U32 R47, R37.reuse, 0x10000, RZ ;  /* 0x00010000252f7824 */ /* 0x040fe200078e00ff */
[----:B------:R-:W-:Y:S01]  /*cce0*/  LOP3.LUT R46, R37, 0xffff0000, RZ, 0xc0, !PT ;  /* 0xffff0000252e7812 */ /* 0x000fe200078ec0ff */
[C---:B------:R-:W-:Y:S01]  /*ccf0*/  IMAD.U32 R45, R34.reuse, 0x10000, RZ ;  /* 0x00010000222d7824 */ /* 0x040fe200078e00ff */
[----:B------:R-:W-:Y:S01]  /*cd00*/  LOP3.LUT R44, R34, 0xffff0000, RZ, 0xc0, !PT ;  /* 0xffff0000222c7812 */ /* 0x000fe200078ec0ff */
[C---:B0-----:R-:W-:Y:S01]  /*cd10*/  IMAD.U32 R40, R4.reuse, 0x10000, RZ ;  /* 0x0001000004287824 */ /* 0x041fe200078e00ff */
[----:B------:R-:W-:Y:S01]  /*cd20*/  LOP3.LUT R4, R4, 0xffff0000, RZ, 0xc0, !PT ;  /* 0xffff000004047812 */ /* 0x000fe200078ec0ff */
[C---:B------:R-:W-:Y:S01]  /*cd30*/  IMAD.U32 R41, R5.reuse, 0x10000, RZ ;  /* 0x0001000005297824 */ /* 0x040fe200078e00ff */
[----:B------:R-:W-:Y:S01]  /*cd40*/  LOP3.LUT R5, R5, 0xffff0000, RZ, 0xc0, !PT ;  /* 0xffff000005057812 */ /* 0x000fe200078ec0ff */
[C---:B------:R-:W-:Y:S01]  /*cd50*/  IMAD.U32 R42, R6.reuse, 0x10000, RZ ;  /* 0x00010000062a7824 */ /* 0x040fe200078e00ff */
[----:B------:R-:W-:Y:S01]  /*cd60*/  LOP3.LUT R6, R6, 0xffff0000, RZ, 0xc0, !PT ;  /* 0xffff000006067812 */ /* 0x000fe200078ec0ff */
[C---:B------:R-:W-:Y:S01]  /*cd70*/  FMUL.FTZ R49, R4.reuse, R47 ;  /* 0x0000002f04317220 */ /* 0x040fe20000410000 */
[----:B------:R-:W-:Y:S01]  /*cd80*/  FMUL.FTZ R4, R4, R45 ;  /* 0x0000002d04047220 */ /* 0x000fe20000410000 */
[----:B------:R-:W-:-:S02]  /*cd90*/  IMAD.U32 R43, R7, 0x10000, RZ ;  /* 0x00010000072b7824 */ /* 0x000fc400078e00ff */
[----:B------:R-:W-:Y:S01]  /*cda0*/  FMUL.FTZ R50, R5, R46 ;  /* 0x0000002e05327220 */ /* 0x000fe20000410000 */
[C---:B------:R-:W-:Y:S01]  /*cdb0*/  FFMA.FTZ R49, R40.reuse, R45, -R49 ;  /* 0x0000002d28317223 */ /* 0x040fe20000010831 */
[----:B------:R-:W-:Y:S01]  /*cdc0*/  FFMA.FTZ R48, R40, R47, R4 ;  /* 0x0000002f28307223 */ /* 0x000fe20000010004 */
[----:B------:R-:W-:Y:S01]  /*cdd0*/  LOP3.LUT R7, R7, 0xffff0000, RZ, 0xc0, !PT ;  /* 0xffff000007077812 */ /* 0x000fe200078ec0ff */
[-C--:B------:R-:W-:Y:S01]  /*cde0*/  FMUL.FTZ R52, R5, R44.reuse ;  /* 0x0000002c05347220 */ /* 0x080fe20000410000 */
[C---:B------:R-:W-:Y:S01]  /*cdf0*/  LOP3.LUT R40, R38.reuse, 0xffff0000, RZ, 0xc0, !PT ;  /* 0xffff000026287812 */ /* 0x040fe200078ec0ff */
[----:B------:R-:W-:Y:S01]  /*ce00*/  IMAD.U32 R45, R38, 0x10000, RZ ;  /* 0x00010000262d7824 */ /* 0x000fe200078e00ff */
[C---:B------:R-:W-:Y:S01]  /*ce10*/  LOP3.LUT R4, R35.reuse, 0xffff0000, RZ, 0xc0, !PT ;  /* 0xffff000023047812 */ /* 0x040fe200078ec0ff */
[----:B------:R-:W-:Y:S02]  /*ce20*/  IMAD.U32 R5, R35, 0x10000, RZ ;  /* 0x0001000023057824 */ /* 0x000fe400078e00ff */
[C---:B------:R-:W-:Y:S01]  /*ce30*/  FFMA.FTZ R50, R41.reuse, R44, -R50 ;  /* 0x0000002c29327223 */ /* 0x040fe20000010832 */
[----:B------:R-:W-:Y:S01]  /*ce40*/  FFMA.FTZ R41, R41, R46, R52 ;  /* 0x0000002e29297223 */ /* 0x000fe20000010034 */
[C---:B------:R-:W-:Y:S01]  /*ce50*/  FMUL.FTZ R47, R6.reuse, R45 ;  /* 0x0000002d062f7220 */ /* 0x040fe20000410000 */
[-C--:B------:R-:W-:Y:S01]  /*ce60*/  FMUL.FTZ R44, R6, R5.reuse ;  /* 0x00000005062c7220 */ /* 0x080fe20000410000 */
[C---:B------:R-:W-:Y:S01]  /*ce70*/  FMUL.FTZ R46, R7.reuse, R40 ;  /* 0x00000028072e7220 */ /* 0x040fe20000410000 */
[-C--:B------:R-:W-:Y:S01]  /*ce80*/  FMUL.FTZ R51, R7, R4.reuse ;  /* 0x0000000407337220 */ /* 0x080fe20000410000 */
[C---:B------:R-:W-:Y:S01]  /*ce90*/  FFMA.FTZ R6, R42.reuse, R5, -R47 ;  /* 0x000000052a067223 */ /* 0x040fe2000001082f */
[----:B------:R-:W-:Y:S01]  /*cea0*/  FFMA.FTZ R45, R42, R45, R44 ;  /* 0x0000002d2a2d7223 */ /* 0x000fe2000001002c */
[C---:B------:R-:W-:Y:S01]  /*ceb0*/  FFMA.FTZ R7, R43.reuse, R4, -R46 ;  /* 0x000000042b077223 */ /* 0x040fe2000001082e */
[----:B------:R-:W-:Y:S01]  /*cec0*/  FFMA.FTZ R40, R43, R40, R51 ;  /* 0x000000282b287223 */ /* 0x000fe20000010033 */
[----:B------:R-:W-:-:S02]  /*ced0*/  F2FP.BF16.F32.PACK_AB R4, R48, R49 ;  /* 0x000000313004723e */ /* 0x000fc400000010ff */
[----:B------:R-:W-:Y:S02]  /*cee0*/  F2FP.BF16.F32.PACK_AB R5, R41, R50 ;  /* 0x000000322905723e */ /* 0x000fe400000010ff */
[----:B------:R-:W-:Y:S02]  /*cef0*/  F2FP.BF16.F32.PACK_AB R6, R45, R6 ;  /* 0x000000062d06723e */ /* 0x000fe400000010ff */
[----:B------:R-:W-:-:S05]  /*cf00*/  F2FP.BF16.F32.PACK_AB R7, R40, R7 ;  /* 0x000000072807723e */ /* 0x000fca00000010ff */
[----:B------:R0:W-:Y:S02]  /*cf10*/  STS.128 [R3+0x12400], R4 ;  /* 0x0124000403007388 */ /* 0x0001e40000000c00 */
.L_x_585:
[----:B------:R-:W-:Y:S05]  /*cf20*/  BSYNC B2 ;  /* 0x0000000000027941 */ /* 0x000fea0003800000 */
.L_x_584:
[----:B------:R-:W-:Y:S04]  /*cf30*/  BSSY B2, `(.L_x_586) ;  /* 0x0000028000027945 */ /* 0x000fe80003800000 */
[----:B------:R-:W-:Y:S05]  /*cf40*/  @P1 BRA `(.L_x_587) ;  /* 0x0000000000981947 */ /* 0x000fea0003800000 */
[----:B0-----:R-:W0:Y:S01]  /*cf50*/  LDS.128 R4, [R0] ;  /* 0x0000000000047984 */ /* 0x001e220000000c00 */
        /* <DEDUP_REMOVED lines=36> */
[----:B------:R1:W-:Y:S02]  /*d1a0*/  STS.128 [R0], R4 ;  /* 0x0000000400007388 */ /* 0x0003e40000000c00 */
.L_x_587:
[----:B------:R-:W-:Y:S05]  /*d1b0*/  BSYNC B2 ;  /* 0x0000000000027941 */ /* 0x000fea0003800000 */
.L_x_586:
[----:B------:R-:W-:Y:S04]  /*d1c0*/  BSSY B2, `(.L_x_588) ;  /* 0x0000028000027945 */ /* 0x000fe80003800000 */
[----:B------:R-:W-:Y:S05]  /*d1d0*/  @P2 BRA `(.L_x_589) ;  /* 0x0000000000982947 */ /* 0x000fea0003800000 */
[----:B01----:R-:W0:Y:S01]  /*d1e0*/  LDS.128 R4, [R3+0x16400] ;  /* 0x0164000003047984 */ /* 0x003e220000000c00 */
[C---:B------:R-:W-:Y:S01]  /*d1f0*/  IMAD.U32 R47, R28.reuse, 0x10000, RZ ;  /* 0x000100001c2f7824 */ /* 0x040fe200078e00ff */
[----:B------:R-:W-:Y:S01]  /*d200*/  LOP3.LUT R46, R28, 0xffff0000, RZ, 0xc0, !PT ;  /* 0xffff00001c2e7812 */ /* 0x000fe200078ec0ff */
[C---:B------:R-:W-:Y:S01]  /*d210*/  IMAD.U32 R45, R26.reuse, 0x10000, RZ ;  /* 0x000100001a2d7824 */ /* 0x040fe200078e00ff */
[----:B------:R-:W-:Y:S02]  /*d220*/  LOP3.LUT R44, R26, 0xffff0000, RZ, 0xc0, !PT ;  /* 0xffff00001a2c7812 */ /* 0x000fe400078ec0ff */
[C---:B0-----:R-:W-:Y:S01]  /*d230*/  SHF.L.U32 R40, R4.reuse, 0x10, RZ ;  /* 0x0000001004287819 */ /* 0x041fe200000006ff */
[C---:B------:R-:W-:Y:S01]  /*d240*/  IMAD.U32 R41, R5.reuse, 0x10000, RZ ;  /* 0x0001000005297824 */ /* 0x040fe200078e00ff */
[----:B------:R-:W-:Y:S01]  /*d250*/  LOP3.LUT R4, R4, 0xffff0000, RZ, 0xc0, !PT ;  /* 0xffff000004047812 */ /* 0x000fe200078ec0ff */
[C---:B------:R-:W-:Y:S01]  /*d260*/  IMAD.U32 R42, R6.reuse, 0x10000, RZ ;  /* 0x00010000062a7824 */ /* 0x040fe200078e00ff */
[----:B------:R-:W-:Y:S01]  /*d270*/  LOP3.LUT R5, R5, 0xffff0000, RZ, 0xc0, !PT ;  /* 0xffff000005057812 */ /* 0x000fe200078ec0ff */
[----:B------:R-:W-:Y:S01]  /*d280*/  IMAD.U32 R43, R7, 0x10000, RZ ;  /* 0x00010000072b7824 */ /* 0x000fe200078e00ff */
[----:B------:R-:W-:Y:S01]  /*d290*/  LOP3.LUT R6, R6, 0xffff0000, RZ, 0xc0, !PT ;  /* 0xffff000006067812 */ /* 0x000fe200078ec0ff */
[C---:B------:R-:W-:Y:S01]  /*d2a0*/  FMUL.FTZ R49, R4.reuse, R47 ;  /* 0x0000002f04317220 */ /* 0x040fe20000410000 */
[-C--:B------:R-:W-:Y:S01]  /*d2b0*/  FMUL.FTZ R4, R4, R45.reuse ;  /* 0x0000002d04047220 */ /* 0x080fe20000410000 */
[----:B------:R-:W-:Y:S01]  /*d2c0*/  FMUL.FTZ R50, R5, R46 ;  /* 0x0000002e05327220 */ /* 0x000fe20000410000 */
[----:B------:R-:W-:Y:S01]  /*d2d0*/  LOP3.LUT R7, R7, 0xffff0000, RZ, 0xc0, !PT ;  /* 0xffff000007077812 */ /* 0x000fe200078ec0ff */
[C---:B------:R-:W-:Y:S01]  /*d2e0*/  FFMA.FTZ R49, R40.reuse, R45, -R49 ;  /* 0x0000002d28317223 */ /* 0x040fe20000010831 */
[----:B------:R-:W-:Y:S01]  /*d2f0*/  FFMA.FTZ R48, R40, R47, R4 ;  /* 0x0000002f28307223 */ /* 0x000fe20000010004 */
[----:B------:R-:W-:Y:S01]  /*d300*/  FMUL.FTZ R52, R5, R44 ;  /* 0x0000002c05347220 */ /* 0x000fe20000410000 */
[C---:B------:R-:W-:Y:S01]  /*d310*/  LOP3.LUT R40, R29.reuse, 0xffff0000, RZ, 0xc0, !PT ;  /* 0xffff00001d287812 */ /* 0x040fe200078ec0ff */
[----:B------:R-:W-:Y:S01]  /*d320*/  IMAD.U32 R45, R29, 0x10000, RZ ;  /* 0x000100001d2d7824 */ /* 0x000fe200078e00ff */
[C---:B------:R-:W-:Y:S01]  /*d330*/  LOP3.LUT R4, R27.reuse, 0xffff0000, RZ, 0xc0, !PT ;  /* 0xffff00001b047812 */ /* 0x040fe200078ec0ff */
[----:B------:R-:W-:-:S02]  /*d340*/  IMAD.U32 R5, R27, 0x10000, RZ ;  /* 0x000100001b057824 */ /* 0x000fc400078e00ff */
        /* <DEDUP_REMOVED lines=15> */
.L_x_589:
[----:B------:R-:W-:Y:S05]  /*d440*/  BSYNC B2 ;  /* 0x0000000000027941 */ /* 0x000fea0003800000 */
.L_x_588:
[----:B------:R-:W-:Y:S04]  /*d450*/  BSSY B2, `(.L_x_590) ;  /* 0x0000028000027945 */ /* 0x000fe80003800000 */
[----:B------:R-:W-:Y:S05]  /*d460*/  @P3 BRA `(.L_x_591) ;  /* 0x0000000000983947 */ /* 0x000fea0003800000 */
[----:B012---:R-:W0:Y:S01]  /*d470*/  LDS.128 R4, [R0+0x4000] ;  /* 0x0040000000047984 */ /* 0x007e220000000c00 */
        /* <DEDUP_REMOVED lines=37> */
.L_x_591:
[----:B------:R-:W-:Y:S05]  /*d6d0*/  BSYNC B2 ;  /* 0x0000000000027941 */ /* 0x000fea0003800000 */
.L_x_590:
[----:B------:R-:W-:Y:S04]  /*d6e0*/  BSSY B2, `(.L_x_592) ;  /* 0x0000028000027945 */ /* 0x000fe80003800000 */
[----:B------:R-:W-:Y:S05]  /*d6f0*/  @P4 BRA `(.L_x_593) ;  /* 0x0000000000984947 */ /* 0x000fea0003800000 */
[----:B0123--:R-:W0:Y:S01]  /*d700*/  LDS.128 R4, [R3+0x1a400] ;  /* 0x01a4000003047984 */ /* 0x00fe220000000c00 */
[C---:B------:R-:W-:Y:S01]  /*d710*/  IMAD.U32 R47, R14.reuse, 0x10000, RZ ;  /* 0x000100000e2f7824 */ /* 0x040fe200078e00ff */
[----:B------:R-:W-:Y:S01]  /*d720*/  LOP3.LUT R46, R14, 0xffff0000, RZ, 0xc0, !PT ;  /* 0xffff00000e2e7812 */ /* 0x000fe200078ec0ff */
[C---:B------:R-:W-:Y:S01]  /*d730*/  IMAD.U32 R45, R12.reuse, 0x10000, RZ ;  /* 0x000100000c2d7824 */ /* 0x040fe200078e00ff */
[----:B------:R-:W-:Y:S01]  /*d740*/  LOP3.LUT R44, R12, 0xffff0000, RZ, 0xc0, !PT ;  /* 0xffff00000c2c7812 */ /* 0x000fe200078ec0ff */
[C---:B0-----:R-:W-:Y:S01]  /*d750*/  IMAD.U32 R40, R4.reuse, 0x10000, RZ ;  /* 0x0001000004287824 */ /* 0x041fe200078e00ff */
[----:B------:R-:W-:Y:S01]  /*d760*/  LOP3.LUT R4, R4, 0xffff0000, RZ, 0xc0, !PT ;  /* 0xffff000004047812 */ /* 0x000fe200078ec0ff */
[----:B------:R-:W-:Y:S01]  /*d770*/  IMAD.U32 R42, R6, 0x10000, RZ ;  /* 0x00010000062a7824 */ /* 0x000fe200078e00ff */
[----:B------:R-:W-:Y:S01]  /*d780*/  SHF.L.U32 R41, R5, 0x10, RZ ;  /* 0x0000001005297819 */ /* 0x000fe200000006ff */
[----:B------:R-:W-:Y:S01]  /*d790*/  IMAD.U32 R43, R7, 0x10000, RZ ;  /* 0x00010000072b7824 */ /* 0x000fe200078e00ff */
[----:B------:R-:W-:Y:S01]  /*d7a0*/  LOP3.LUT R5, R5, 0xffff0000, RZ, 0xc0, !PT ;  /* 0xffff000005057812 */ /* 0x000fe200078ec0ff */
[C---:B------:R-:W-:Y:S01]  /*d7b0*/  FMUL.FTZ R49, R4.reuse, R47 ;  /* 0x0000002f04317220 */ /* 0x040fe20000410000 */
[----:B------:R-:W-:Y:S01]  /*d7c0*/  FMUL.FTZ R4, R4, R45 ;  /* 0x0000002d04047220 */ /* 0x000fe20000410000 */
[----:B------:R-:W-:-:S02]  /*d7d0*/  LOP3.LUT R6, R6, 0xffff0000, RZ, 0xc0, !PT ;  /* 0xffff000006067812 */ /* 0x000fc400078ec0ff */
        /* <DEDUP_REMOVED lines=24> */
.L_x_593:
[----:B------:R-:W-:Y:S05]  /*d960*/  BSYNC B2 ;  /* 0x0000000000027941 */ /* 0x000fea0003800000 */
.L_x_592:
[----:B------:R-:W-:Y:S05]  /*d970*/  @P5 BRA `(.L_x_583) ;  /* 0x0000000000985947 */ /* 0x000fea0003800000 */
[----:B01234-:R-:W0:Y:S01]  /*d980*/  LDS.128 R4, [R0+0x8000] ;  /* 0x0080000000047984 */ /* 0x01fe220000000c00 */
        /* <DEDUP_REMOVED lines=37> */
.L_x_583:
[----:B------:R-:W-:Y:S05]  /*dbe0*/  BSYNC B1 ;  /* 0x0000000000017941 */ /* 0x000fea0003800000 */
.L_x_582:
[----:B01234-:R-:W-:-:S05]  /*dbf0*/  VIADD R4, R202, 0x40 ;  /* 0x00000040ca047836 */ /* 0x01ffca0000000000 */
[----:B------:R-:W-:-:S13]  /*dc00*/  ISETP.GE.AND P0, PT, R4, R39, PT ;  /* 0x000000270400720c */ /* 0x000fda0003f06270 */
[----:B------:R-:W-:Y:S05]  /*dc10*/  @P0 BRA `(.L_x_594) ;  /* 0x0000003c00880947 */ /* 0x000fea0003800000 */
        /* <DEDUP_REMOVED lines=13> */
[----:B------:R-:W-:Y:S02]  /*dcf0*/  LOP3.LUT R46, R34, 0xffff0000, RZ, 0xc0, !PT ;  /* 0xffff0000222e7812 */ /* 0x000fe400078ec0ff */
[----:B------:R-:W-:Y:S01]  /*dd00*/  LOP3.LUT R47, R38, 0xffff0000, RZ, 0xc0, !PT ;  /* 0xffff0000262f7812 */ /* 0x000fe200078ec0ff */
[C---:B0-----:R-:W-:Y:S01]  /*dd10*/  IMAD.U32 R39, R4.reuse, 0x10000, RZ ;  /* 0x0001000004277824 */ /* 0x041fe200078e00ff */
[----:B------:R-:W-:Y:S01]  /*dd20*/  LOP3.LUT R4, R4, 0xffff0000, RZ, 0xc0, !PT ;  /* 0xffff000004047812 */ /* 0x000fe200078ec0ff */
[C---:B------:R-:W-:Y:S01]  /*dd30*/  IMAD.U32 R34, R6.reuse, 0x10000, RZ ;  /* 0x0001000006227824 */ /* 0x040fe200078e00ff */
[----:B------:R-:W-:Y:S01]  /*dd40*/  SHF.L.U32 R40, R5, 0x10, RZ ;  /* 0x0000001005287819 */ /* 0x000fe200000006ff */
[----:B------:R-:W-:Y:S01]  /*dd50*/  IMAD.U32 R37, R7, 0x10000, RZ ;  /* 0x0001000007257824 */ /* 0x000fe200078e00ff */
[----:B------:R-:W-:Y:S01]  /*dd60*/  LOP3.LUT R5, R5, 0xffff0000, RZ, 0xc0, !PT ;  /* 0xffff000005057812 */ /* 0x000fe200078ec0ff */
[-C--:B------:R-:W-:Y:S01]  /*dd70*/  FMUL.FTZ R42, R45, R4.reuse ;  /* 0x000000042d2a7220 */ /* 0x080fe20000410000 */
[----:B------:R-:W-:Y:S01]  /*dd80*/  FMUL.FTZ R44, R43, R4 ;  /* 0x000000042b2c7220 */ /* 0x000fe20000410000 */
[----:B------:R-:W-:-:S02]  /*dd90*/  LOP3.LUT R6, R6, 0xffff0000, RZ, 0xc0, !PT ;  /* 0xffff000006067812 */ /* 0x000fc400078ec0ff */
[----:B------:R-:W-:Y:S01]  /*dda0*/  FMUL.FTZ R41, R48, R5 ;  /* 0x0000000530297220 */ /* 0x000fe20000410000 */
[-C--:B------:R-:W-:Y:S01]  /*ddb0*/  FFMA.FTZ R4, R43, R39.reuse, -R42 ;  /* 0x000000272b047223 */ /* 0x080fe2000001082a */
[----:B------:R-:W-:Y:S01]  /*ddc0*/  FFMA.FTZ R39, R45, R39, R44 ;  /* 0x000000272d277223 */ /* 0x000fe2000001002c */
[C---:B------:R-:W-:Y:S01]  /*ddd0*/  FMUL.FTZ R43, R46.reuse, R5 ;  /* 0x000000052e2b7220 */ /* 0x040fe20000410000 */
[----:B------:R-:W-:Y:S01]  /*dde0*/  LOP3.LUT R7, R7, 0xffff0000, RZ, 0xc0, !PT ;  /* 0xffff000007077812 */ /* 0x000fe200078ec0ff */
[-C--:B------:R-:W-:Y:S01]  /*ddf0*/  FFMA.FTZ R5, R46, R40.reuse, -R41 ;  /* 0x000000282e057223 */ /* 0x080fe20000010829 */
[C---:B------:R-:W-:Y:S01]  /*de00*/  LOP3.LUT R45, R35.reuse, 0xffff0000, RZ, 0xc0, !PT ;  /* 0xffff0000232d7812 */ /* 0x040fe200078ec0ff */
[----:B------:R-:W-:Y:S02]  /*de10*/  IMAD.U32 R46, R38, 0x10000, RZ ;  /* 0x00010000262e7824 */ /* 0x000fe400078e00ff */
[----:B------:R-:W-:Y:S01]  /*de20*/  FFMA.FTZ R40, R48, R40, R43 ;  /* 0x0000002830287223 */ /* 0x000fe2000001002b */
[----:B------:R-:W-:-:S02]  /*de30*/  IMAD.U32 R44, R35, 0x10000, RZ ;  /* 0x00010000232c7824 */ /* 0x000fc400078e00ff */
[-C--:B------:R-:W-:Y:S01]  /*de40*/  FMUL.FTZ R38, R47, R7.reuse ;  /* 0x000000072f267220 */ /* 0x080fe20000410000 */
[-C--:B------:R-:W-:Y:S01]  /*de50*/  FMUL.FTZ R35, R46, R6.reuse ;  /* 0x000000062e237220 */ /* 0x080fe20000410000 */
[C---:B------:R-:W-:Y:S01]  /*de60*/  FMUL.FTZ R42, R45.reuse, R7 ;  /* 0x000000072d2a7220 */ /* 0x040fe20000410000 */
[C---:B------:R-:W-:Y:S01]  /*de70*/  FMUL.FTZ R41, R44.reuse, R6 ;  /* 0x000000062c297220 */ /* 0x040fe20000410000 */
[-C--:B------:R-:W-:Y:S01]  /*de80*/  FFMA.FTZ R7, R45, R37.reuse, -R38 ;  /* 0x000000252d077223 */ /* 0x080fe20000010826 */
[-C--:B------:R-:W-:Y:S01]  /*de90*/  FFMA.FTZ R6, R44, R34.reuse, -R35 ;  /* 0x000000222c067223 */ /* 0x080fe20000010823 */
[----:B------:R-:W-:Y:S01]  /*dea0*/  FFMA.FTZ R42, R47, R37, R42 ;  /* 0x000000252f2a7223 */ /* 0x000fe2000001002a */
[----:B------:R-:W-:Y:S01]  /*deb0*/  FFMA.FTZ R41, R46, R34, R41 ;  /* 0x000000222e297223 */ /* 0x000fe20000010029 */
[----:B------:R-:W-:Y:S02]  /*dec0*/  F2FP.BF16.F32.PACK_AB R4, R39, R4 ;  /* 0x000000042704723e */ /* 0x000fe400000010ff */
[----:B------:R-:W-:-:S02]  /*ded0*/  F2FP.BF16.F32.PACK_AB R5, R40, R5 ;  /* 0x000000052805723e */ /* 0x000fc400000010ff */
[----:B------:R-:W-:Y:S02]  /*dee0*/  F2FP.BF16.F32.PACK_AB R6, R41, R6 ;  /* 0x000000062906723e */ /* 0x000fe400000010ff */
[----:B------:R-:W-:-:S05]  /*def0*/  F2FP.BF16.F32.PACK_AB R7, R42, R7 ;  /* 0x000000072a07723e */ /* 0x000fca00000010ff */
[----:B------:R0:W-:Y:S02]  /*df00*/  STS.128 [R3+0x14400], R4 ;  /* 0x0144000403007388 */ /* 0x0001e40000000c00 */
.L_x_596:
[----:B------:R-:W-:Y:S05]  /*df10*/  BSYNC B1 ;  /* 0x0000000000017941 */ /* 0x000fea0003800000 */
.L_x_595:
[----:B------:R-:W-:Y:S04]  /*df20*/  BSSY B1, `(.L_x_597) ;  /* 0x0000028000017945 */ /* 0x000fe80003800000 */
[----:B------:R-:W-:Y:S05]  /*df30*/  @P1 BRA `(.L_x_598) ;  /* 0x0000000000981947 */ /* 0x000fea0003800000 */
[----:B0-----:R-:W0:Y:S01]  /*df40*/  LDS.128 R4, [R0+0x2000] ;  /* 0x0020000000047984 */ /* 0x001e220000000c00 */
[----:B------:R-:W-:Y:S01]  /*df50*/  IMAD.U32 R40, R30, 0x10000, RZ ;  /* 0x000100001e287824 */ /* 0x000fe200078e00ff */
[C---:B------:R-:W-:Y:S01]  /*df60*/  LOP3.LUT R43, R32.reuse, 0xffff0000, RZ, 0xc0, !PT ;  /* 0xffff0000202b7812 */ /* 0x040fe200078ec0ff */
[----:B------:R-:W-:Y:S01]  /*df70*/  IMAD.U32 R42, R32, 0x10000, RZ ;  /* 0x00010000202a7824 */ /* 0x000fe200078e00ff */
[----:B------:R-:W-:Y:S02]  /*df80*/  LOP3.LUT R41, R30, 0xffff0000, RZ, 0xc0, !PT ;  /* 0xffff00001e297812 */ /* 0x000fe400078ec0ff */
[----:B------:R-:W-:Y:S01]  /*df90*/  LOP3.LUT R44, R33, 0xffff0000, RZ, 0xc0, !PT ;  /* 0xffff0000212c7812 */ /* 0x000fe200078ec0ff */
[C---:B0-----:R-:W-:Y:S01]  /*dfa0*/  IMAD.U32 R34, R4.reuse, 0x10000, RZ ;  /* 0x0001000004227824 */ /* 0x041fe200078e00ff */
[----:B------:R-:W-:Y:S01]  /*dfb0*/  LOP3.LUT R4, R4, 0xffff0000, RZ, 0xc0, !PT ;  /* 0xffff000004047812 */ /* 0x000fe200078ec0ff */
[C---:B------:R-:W-:Y:S01]  /*dfc0*/  IMAD.U32 R35, R5.reuse, 0x10000, RZ ;  /* 0x0001000005237824 */ /* 0x040fe200078e00ff */
[----:B------:R-:W-:Y:S01]  /*dfd0*/  LOP3.LUT R5, R5, 0xffff0000, RZ, 0xc0, !PT ;  /* 0xffff000005057812 */ /* 0x000fe200078ec0ff */
[C---:B------:R-:W-:Y:S01]  /*dfe0*/  IMAD.U32 R32, R7.reuse, 0x10000, RZ ;  /* 0x0001000007207824 */ /* 0x040fe200078e00ff */
[----:B------:R-:W-:Y:S01]  /*dff0*/  LOP3.LUT R7, R7, 0xffff0000, RZ, 0xc0, !PT ;  /* 0xffff000007077812 */ /* 0x000fe200078ec0ff */
[-C--:B------:R-:W-:Y:S01]  /*e000*/  FMUL.FTZ R37, R42, R4.reuse ;  /* 0x000000042a257220 */ /* 0x080fe20000410000 */
[----:B------:R-:W-:Y:S01]  /*e010*/  FMUL.FTZ R39, R40, R4 ;  /* 0x0000000428277220 */ /* 0x000fe20000410000 */
[----:B------:R-:W-:Y:S01]  /*e020*/  FMUL.FTZ R38, R43, R5 ;  /* 0x000000052b267220 */ /* 0x000fe20000410000 */
[----:B------:R-:W-:-:S02]  /*e030*/  IMAD.U32 R30, R6, 0x10000, RZ ;  /* 0x00010000061e7824 */ /* 0x000fc400078e00ff */
[-C--:B------:R-:W-:Y:S01]  /*e040*/  FFMA.FTZ R4, R40, R34.reuse, -R37 ;  /* 0x0000002228047223 */ /* 0x080fe20000010825 */
[----:B------:R-:W-:Y:S01]  /*e050*/  FFMA.FTZ R39, R42, R34, R39 ;  /* 0x000000222a277223 */ /* 0x000fe20000010027 */
[C---:B------:R-:W-:Y:S01]  /*e060*/  FMUL.FTZ R34, R41.reuse, R5 ;  /* 0x0000000529227220 */ /* 0x040fe20000410000 */
[----:B------:R-:W-:Y:S01]  /*e070*/  LOP3.LUT R6, R6, 0xffff0000, RZ, 0xc0, !PT ;  /* 0xffff000006067812 */ /* 0x000fe200078ec0ff */
[-C--:B------:R-:W-:Y:S01]  /*e080*/  FFMA.FTZ R5, R41, R35.reuse, -R38 ;  /* 0x0000002329057223 */ /* 0x080fe20000010826 */
[----:B------:R-:W-:Y:S01]  /*e090*/  LOP3.LUT R40, R31, 0xffff0000, RZ, 0xc0, !PT ;  /* 0xffff00001f287812 */ /* 0x000fe200078ec0ff */
[----:B------:R-:W-:Y:S02]  /*e0a0*/  IMAD.U32 R42, R33, 0x10000, RZ ;  /* 0x00010000212a7824 */ /* 0x000fe400078e00ff */
[----:B------:R-:W-:Y:S01]  /*e0b0*/  FFMA.FTZ R34, R43, R35, R34 ;  /* 0x000000232b227223 */ /* 0x000fe20000010022 */
[----:B------:R-:W-:Y:S02]  /*e0c0*/  IMAD.U32 R38, R31, 0x10000, RZ ;  /* 0x000100001f267824 */ /* 0x000fe400078e00ff */
[-C--:B------:R-:W-:Y:S01]  /*e0d0*/  FMUL.FTZ R35, R44, R7.reuse ;  /* 0x000000072c237220 */ /* 0x080fe20000410000 */
[-C--:B------:R-:W-:Y:S01]  /*e0e0*/  FMUL.FTZ R31, R42, R6.reuse ;  /* 0x000000062a1f7220 */ /* 0x080fe20000410000 */
        /* <DEDUP_REMOVED lines=9> */
[----:B------:R-:W-:-:S05]  /*e180*/  F2FP.BF16.F32.PACK_AB R7, R32, R7 ;  /* 0x000000072007723e */ /* 0x000fca00000010ff */
[----:B------:R1:W-:Y:S02]  /*e190*/  STS.128 [R0+0x2000], R4 ;  /* 0x0020000400007388 */ /* 0x0003e40000000c00 */
.L_x_598:
[----:B------:R-:W-:Y:S05]  /*e1a0*/  BSYNC B1 ;  /* 0x0000000000017941 */ /* 0x000fea0003800000 */
.L_x_597:
[----:B------:R-:W-:Y:S04]  /*e1b0*/  BSSY B1, `(.L_x_599) ;  /* 0x0000028000017945 */ /* 0x000fe80003800000 */
[----:B------:R-:W-:Y:S05]  /*e1c0*/  @P2 BRA `(.L_x_600) ;  /* 0x0000000000982947 */ /* 0x000fea0003800000 */
[----:B01----:R-:W0:Y:S01]  /*e1d0*/  LDS.128 R4, [R3+0x18400] ;  /* 0x0184000003047984 */ /* 0x003e220000000c00 */
[----:B------:R-:W-:Y:S01]  /*e1e0*/  SHF.L.U32 R34, R26, 0x10, RZ ;  /* 0x000000101a227819 */ /* 0x000fe200000006ff */
[C---:B------:R-:W-:Y:S01]  /*e1f0*/  IMAD.U32 R38, R28.reuse, 0x10000, RZ ;  /* 0x000100001c267824 */ /* 0x040fe200078e00ff */
[----:B------:R-:W-:Y:S02]  /*e200*/  LOP3.LUT R39, R28, 0xffff0000, RZ, 0xc0, !PT ;  /* 0xffff00001c277812 */ /* 0x000fe400078ec0ff */
        /* <DEDUP_REMOVED lines=34> */
.L_x_600:
[----:B------:R-:W-:Y:S05]  /*e430*/  BSYNC B1 ;  /* 0x0000000000017941 */ /* 0x000fea0003800000 */
.L_x_599:
[----:B------:R-:W-:Y:S04]  /*e440*/  BSSY B1, `(.L_x_601) ;  /* 0x0000028000017945 */ /* 0x000fe80003800000 */
[----:B------:R-:W-:Y:S05]  /*e450*/  @P3 BRA `(.L_x_602) ;  /* 0x0000000000983947 */ /* 0x000fea0003800000 */
[----:B012---:R-:W0:Y:S01]  /*e460*/  LDS.128 R4, [R0+0x6000] ;  /* 0x0060000000047984 */ /* 0x007e220000000c00 */
        /* <DEDUP_REMOVED lines=37> */
.L_x_602:
[----:B------:R-:W-:Y:S05]  /*e6c0*/  BSYNC B1 ;  /* 0x0000000000017941 */ /* 0x000fea0003800000 */
.L_x_601:
[----:B------:R-:W-:Y:S04]  /*e6d0*/  BSSY B1, `(.L_x_603) ;  /* 0x0000028000017945 */ /* 0x000fe80003800000 */
[----:B------:R-:W-:Y:S05]  /*e6e0*/  @P4 BRA `(.L_x_604) ;  /* 0x0000000000984947 */ /* 0x000fea0003800000 */
[----:B0123--:R-:W0:Y:S01]  /*e6f0*/  LDS.128 R4, [R3+0x1c400] ;  /* 0x01c4000003047984 */ /* 0x00fe220000000c00 */
[----:B------:R-:W-:Y:S01]  /*e700*/  SHF.L.U32 R28, R14, 0x10, RZ ;  /* 0x000000100e1c7819 */ /* 0x000fe200000006ff */
[----:B------:R-:W-:Y:S01]  /*e710*/  IMAD.U32 R26, R12, 0x10000, RZ ;  /* 0x000100000c1a7824 */ /* 0x000fe200078e00ff */
        /* <DEDUP_REMOVED lines=35> */
.L_x_604:
[----:B------:R-:W-:Y:S05]  /*e950*/  BSYNC B1 ;  /* 0x0000000000017941 */ /* 0x000fea0003800000 */
.L_x_603:
[----:B------:R-:W-:Y:S05]  /*e960*/  @P5 BRA `(.L_x_594) ;  /* 0x0000003000345947 */ /* 0x000fea0003800000 */
[----:B01234-:R-:W0:Y:S01]  /*e970*/  LDS.128 R4, [R0+0xa000] ;  /* 0x00a0000000047984 */ /* 0x01fe220000000c00 */
        /* <DEDUP_REMOVED lines=17> */
[----:B------:R-:W-:Y:S01]  /*ea90*/  FMUL.FTZ R15, R24, R5 ;  /* 0x00000005180f7220 */ /* 0x000fe20000410000 */
        /* <DEDUP_REMOVED lines=18> */
[----:B------:R0:W-:Y:S01]  /*ebc0*/  STS.128 [R0+0xa000], R4 ;  /* 0x00a0000400007388 */ /* 0x0001e20000000c00 */
[----:B------:R-:W-:Y:S05]  /*ebd0*/  BRA `(.L_x_594) ;  /* 0x0000002c00987947 */ /* 0x000fea0003800000 */
.L_x_576:
[----:B------:R-:W-:-:S03]  /*ebe0*/  UMOV UR4, 0xffffffff ;  /* 0xffffffff00047882 */ /* 0x000fc60000000000 */
[----:B------:R-:W-:Y:S05]  /*ebf0*/  BRA.DIV UR4, `(.L_x_605) ;  /* 0x00000152044c7947 */ /* 0x000fea000b800000 */
[----:B------:R0:W1:Y:S04]  /*ec00*/  SHFL.IDX PT, R3, R25, RZ, 0x1c1f ;  /* 0x001c1fff19037589 */ /* 0x00006800000e0000 */
[----:B------:R0:W2:Y:S04]  /*ec10*/  SHFL.IDX PT, R0, R24, RZ, 0x1c1f ;  /* 0x001c1fff18007589 */ /* 0x0000a800000e0000 */
[----:B------:R0:W3:Y:S04]  /*ec20*/  SHFL.IDX PT, R39, R35, RZ, 0x1c1f ;  /* 0x001c1fff23277589 */ /* 0x0000e800000e0000 */
[----:B------:R-:W4:Y:S02]  /*ec30*/  SHFL.IDX PT, R40, R40, RZ, 0x1c1f ;  /* 0x001c1fff28287589 */ /* 0x000f2400000e0000 */
.L_x_833:
[----:B------:R-:W-:Y:S01]  /*ec40*/  ULDC UR4, c[0x0][0x448] ;  /* 0x0001120000047ab9 */ /* 0x000fe20000000800 */
[----:B------:R-:W-:Y:S01]  /*ec50*/  BSSY B1, `(.L_x_606) ;  /* 0x0000037000017945 */ /* 0x000fe20003800000 */
[----:B------:R-:W-:Y:S01]  /*ec60*/  IMAD R43, R139, UR4, RZ ;  /* 0x000000048b2b7c24 */ /* 0x000fe2000f8e02ff */
[----:B------:R-:W-:Y:S02]  /*ec70*/  CS2R R4, SRZ ;  /* 0x0000000000047805 */ /* 0x000fe4000001ff00 */
[----:B------:R-:W-:Y:S02]  /*ec80*/  CS2R R8, SRZ ;  /* 0x0000000000087805 */ /* 0x000fe4000001ff00 */
[----:B------:R-:W-:Y:S02]  /*ec90*/  CS2R R10, SRZ ;  /* 0x00000000000a7805 */ /* 0x000fe4000001ff00 */
[----:B------:R-:W-:Y:S02]  /*eca0*/  CS2R R12, SRZ ;  /* 0x00000000000c7805 */ /* 0x000fe4000001ff00 */
[----:B------:R-:W-:Y:S01]  /*ecb0*/  ISETP.GE.AND P0, PT, R6, R43, PT ;  /* 0x0000002b0600720c */ /* 0x000fe20003f06270 */
[----:B------:R-:W-:Y:S01]  /*ecc0*/  IMAD R43, R137, -0x80, R43 ;  /* 0xffffff80892b7824 */ /* 0x000fe200078e022b */
[----:B------:R-:W-:-:S02]  /*ecd0*/  CS2R R6, SRZ ;  /* 0x0000000000067805 */ /* 0x000fc4000001ff00 */
[----:B------:R-:W-:Y:S02]  /*ece0*/  CS2R R14, SRZ ;  /* 0x00000000000e7805 */ /* 0x000fe4000001ff00 */
[----:B0-----:R-:W-:Y:S02]  /*ecf0*/  CS2R R24, SRZ ;  /* 0x0000000000187805 */ /* 0x001fe4000001ff00 */
[----:B------:R-:W-:Y:S02]  /*ed00*/  CS2R R26, SRZ ;  /* 0x00000000001a7805 */ /* 0x000fe4000001ff00 */
[----:B------:R-:W-:Y:S02]  /*ed10*/  CS2R R28, SRZ ;  /* 0x00000000001c7805 */ /* 0x000fe4000001ff00 */
[----:B------:R-:W-:Y:S02]  /*ed20*/  CS2R R30, SRZ ;  /* 0x00000000001e7805 */ /* 0x000fe4000001ff00 */
[----:B------:R-:W-:-:S02]  /*ed30*/  CS2R R32, SRZ ;  /* 0x0000000000207805 */ /* 0x000fc4000001ff00 */
[----:B------:R-:W-:Y:S01]  /*ed40*/  CS2R R34, SRZ ;  /* 0x0000000000227805 */ /* 0x000fe2000001ff00 */
[----:B------:R-:W-:Y:S06]  /*ed50*/  @P0 BRA `(.L_x_607) ;  /* 0x0000000000980947 */ /* 0x000fec0003800000 */
[----:B------:R-:W-:Y:S01]  /*ed60*/  ULDC UR4, c[0x0][0x3f4] ;  /* 0x0000fd0000047ab9 */ /* 0x000fe20000000800 */
[----:B--2---:R-:W-:Y:S01]  /*ed70*/  IMAD.MOV.U32 R6, RZ, RZ, R0 ;  /* 0x000000ffff067224 */ /* 0x004fe200078e0000 */
[----:B------:R-:W-:Y:S01]  /*ed80*/  ISETP.GE.AND P2, PT, R16, UR4, PT ;  /* 0x0000000410007c0c */ /* 0x000fe2000bf46270 */
[----:B-1----:R-:W-:Y:S01]  /*ed90*/  IMAD.MOV.U32 R7, RZ, RZ, R3 ;  /* 0x000000ffff077224 */ /* 0x002fe200078e0003 */
[----:B------:R-:W-:Y:S01]  /*eda0*/  ISETP.GE.AND P3, PT, R193, UR4, PT ;  /* 0x00000004c1007c0c */ /* 0x000fe2000bf66270 */
[----:B----4-:R-:W-:Y:S01]  /*edb0*/  IMAD.MOV.U32 R8, RZ, RZ, R40 ;  /* 0x000000ffff087224 */ /* 0x010fe200078e0028 */
[----:B------:R-:W-:Y:S01]  /*edc0*/  ISETP.GE.AND P4, PT, R192, UR4, PT ;  /* 0x00000004c0007c0c */ /* 0x000fe2000bf86270 */
[----:B---3--:R-:W-:Y:S01]  /*edd0*/  IMAD.MOV.U32 R9, RZ, RZ, R39 ;  /* 0x000000ffff097224 */ /* 0x008fe200078e0027 */
[----:B------:R-:W-:Y:S02]  /*ede0*/  CS2R R28, SRZ ;  /* 0x00000000001c7805 */ /* 0x000fe4000001ff00 */
[----:B------:R-:W-:-:S02]  /*edf0*/  CS2R R30, SRZ ;  /* 0x00000000001e7805 */ /* 0x000fc4000001ff00 */
[----:B------:R-:W-:Y:S02]  /*ee00*/  CS2R R10, SRZ ;  /* 0x00000000000a7805 */ /* 0x000fe4000001ff00 */
[----:B------:R-:W-:Y:S02]  /*ee10*/  CS2R R32, SRZ ;  /* 0x0000000000207805 */ /* 0x000fe4000001ff00 */
[----:B------:R-:W-:Y:S01]  /*ee20*/  CS2R R34, SRZ ;  /* 0x0000000000227805 */ /* 0x000fe2000001ff00 */
[----:B------:R-:W-:Y:S02]  /*ee30*/  @!P2 IMAD.SHL.U32 R5, R16, 0x2, RZ ;  /* 0x000000021005a824 */ /* 0x000fe400078e00ff */
[----:B------:R-:W-:Y:S01]  /*ee40*/  @!P3 IMAD.SHL.U32 R13, R197, 0x8, RZ ;  /* 0x00000008c50db824 */ /* 0x000fe200078e00ff */
[----:B------:R-:W-:Y:S02]  /*ee50*/  @!P4 SHF.L.U32 R41, R198, 0x3, RZ ;  /* 0x00000003c629c819 */ /* 0x000fe400000006ff */
[----:B------:R-:W-:-:S02]  /*ee60*/  @!P2 IADD3 R20, P0, R0, R5, RZ ;  /* 0x000000050014a210 */ /* 0x000fc40007f1e0ff */
[----:B------:R-:W-:Y:S01]  /*ee70*/  @!P2 IADD3 R38, P1, R40, R5, RZ ;  /* 0x000000052826a210 */ /* 0x000fe20007f3e0ff */
[----:B------:R-:W-:Y:S01]  /*ee80*/  @!P3 IMAD.WIDE R4, R13, 0x2, R6 ;  /* 0x000000020d04b825 */ /* 0x000fe200078e0206 */
[----:B------:R-:W-:-:S03]  /*ee90*/  @!P2 SHF.L.U64.HI R0, R16, 0x1, R17 ;  /* 0x000000011000a819 */ /* 0x000fc60000010211 */
[----:B------:R-:W-:Y:S01]  /*eea0*/  @!P4 IMAD.WIDE R6, R41, 0x2, R6 ;  /* 0x000000022906c825 */ /* 0x000fe200078e0206 */
[----:B------:R0:W5:Y:S03]  /*eeb0*/  @!P3 LD.E.128 R28, desc[UR48][R4.64] ;  /* 0x00000030041cb980 */ /* 0x000166000c101d00 */
[--C-:B------:R-:W-:Y:S01]  /*eec0*/  @!P3 IMAD.WIDE R12, R13, 0x2, R8.reuse ;  /* 0x000000020d0cb825 */ /* 0x100fe200078e0208 */
[----:B------:R1:W5:Y:S03]  /*eed0*/  @!P4 LD.E.128 R32, desc[UR48][R6.64] ;  /* 0x000000300620c980 */ /* 0x000366000c101d00 */
[----:B------:R-:W-:Y:S01]  /*eee0*/  @!P4 IMAD.WIDE R40, R41, 0x2, R8 ;  /* 0x000000022928c825 */ /* 0x000fe200078e0208 */
[----:B------:R-:W-:Y:S02]  /*eef0*/  CS2R R8, SRZ ;  /* 0x0000000000087805 */ /* 0x000fe4000001ff00 */
[----:B------:R-:W-:-:S02]  /*ef00*/  CS2R R14, SRZ ;  /* 0x00000000000e7805 */ /* 0x000fc4000001ff00 */
[----:B------:R-:W-:Y:S02]  /*ef10*/  CS2R R24, SRZ ;  /* 0x0000000000187805 */ /* 0x000fe4000001ff00 */
[----:B------:R-:W-:Y:S02]  /*ef20*/  CS2R R26, SRZ ;  /* 0x00000000001a7805 */ /* 0x000fe4000001ff00 */
[----:B0-----:R-:W-:Y:S01]  /*ef30*/  CS2R R4, SRZ ;  /* 0x0000000000047805 */ /* 0x001fe2000001ff00 */
[--C-:B------:R-:W-:Y:S01]  /*ef40*/  @!P2 IMAD.X R21, R3, 0x1, R0.reuse, P0 ;  /* 0x000000010315a824 */ /* 0x100fe200000e0600 */
[----:B------:R0:W5:Y:S01]  /*ef50*/  @!P3 LD.E.128 R8, desc[UR48][R12.64] ;  /* 0x000000300c08b980 */ /* 0x000162000c101d00 */
[----:B-1----:R-:W-:Y:S01]  /*ef60*/  CS2R R6, SRZ ;  /* 0x0000000000067805 */ /* 0x002fe2000001ff00 */
[----:B------:R-:W-:Y:S02]  /*ef70*/  @!P2 IMAD.X R39, R39, 0x1, R0, P1 ;  /* 0x000000012727a824 */ /* 0x000fe400008e0600 */
[----:B------:R1:W5:Y:S04]  /*ef80*/  @!P2 LD.E.128 R24, desc[UR48][R20.64] ;  /* 0x000000301418a980 */ /* 0x000368000c101d00 */
[----:B------:R1:W5:Y:S01]  /*ef90*/  @!P2 LD.E.128 R4, desc[UR48][R38.64] ;  /* 0x000000302604a980 */ /* 0x000362000c101d00 */
[----:B0-----:R-:W-:-:S06]  /*efa0*/  CS2R R12, SRZ ;  /* 0x00000000000c7805 */ /* 0x001fcc000001ff00 */
[----:B------:R1:W5:Y:S02]  /*efb0*/  @!P4 LD.E.128 R12, desc[UR48][R40.64] ;  /* 0x00000030280cc980 */ /* 0x000364000c101d00 */
.L_x_607:
[----:B------:R-:W-:Y:S05]  /*efc0*/  BSYNC B1 ;  /* 0x0000000000017941 */ /* 0x000fea0003800000 */
.L_x_606:
[C---:B-1----:R-:W-:Y:S01]  /*efd0*/  LEA.HI R20, R229.reuse, R229, RZ, 0x1 ;  /* 0x000000e5e5147211 */ /* 0x042fe200078f08ff */
[--C-:B---3-5:R-:W-:Y:S01]  /*efe0*/  IMAD.MOV.U32 R39, RZ, RZ, R5.reuse ;  /* 0x000000ffff277224 */ /* 0x128fe200078e0005 */
[----:B------:R-:W-:Y:S01]  /*eff0*/  SHF.R.U64 R57, R4, 0x10, R5 ;  /* 0x0000001004397819 */ /* 0x000fe20000001205 */
[----:B--2---:R-:W-:Y:S01]  /*f000*/  IMAD.MOV.U32 R0, RZ, RZ, R24 ;  /* 0x000000ffff007224 */ /* 0x004fe200078e0018 */
[----:B------:R-:W-:Y:S01]  /*f010*/  LOP3.LUT R20, R20, 0xfffffffe, RZ, 0xc0, !PT ;  /* 0xfffffffe14147812 */ /* 0x000fe200078ec0ff */
[----:B------:R-:W-:Y:S01]  /*f020*/  IMAD.MOV.U32 R3, RZ, RZ, R25 ;  /* 0x000000ffff037224 */ /* 0x000fe200078e0019 */
[----:B------:R-:W-:Y:S01]  /*f030*/  SHF.R.U32.HI R54, RZ, 0x10, R5 ;  /* 0x00000010ff367819 */ /* 0x000fe20000011605 */
[----:B------:R-:W-:Y:S01]  /*f040*/  IMAD.MOV.U32 R44, RZ, RZ, R30 ;  /* 0x000000ffff2c7224 */ /* 0x000fe200078e001e */
[----:B------:R-:W-:Y:S01]  /*f050*/  IADD3 R20, R229, -R20, RZ ;  /* 0x80000014e5147210 */ /* 0x000fe20007ffe0ff */
[----:B------:R-:W-:Y:S01]  /*f060*/  IMAD.MOV.U32 R45, RZ, RZ, R31 ;  /* 0x000000ffff2d7224 */ /* 0x000fe200078e001f */
[--C-:B------:R-:W-:Y:S01]  /*f070*/  SHF.R.U64 R69, R24, 0x10, R25.reuse ;  /* 0x0000001018457819 */ /* 0x100fe20000001219 */
[----:B------:R-:W-:Y:S01]  /*f080*/  IMAD.MOV.U32 R24, RZ, RZ, R26 ;  /* 0x000000ffff187224 */ /* 0x000fe200078e001a */
[----:B------:R-:W-:Y:S01]  /*f090*/  SHF.L.U32 R5, R20, 0x1f, RZ ;  /* 0x0000001f14057819 */ /* 0x000fe200000006ff */
[----:B------:R-:W-:Y:S01]  /*f0a0*/  IMAD.MOV.U32 R46, RZ, RZ, R32 ;  /* 0x000000ffff2e7224 */ /* 0x000fe200078e0020 */
[----:B------:R-:W-:Y:S01]  /*f0b0*/  SHF.R.U32.HI R66, RZ, 0x10, R25 ;  /* 0x00000010ff427819 */ /* 0x000fe20000011619 */
[--C-:B------:R-:W-:Y:S01]  /*f0c0*/  IMAD.MOV.U32 R25, RZ, RZ, R27.reuse ;  /* 0x000000ffff197224 */ /* 0x100fe200078e001b */
[----:B------:R-:W0:Y:S01]  /*f0d0*/  SYNCS.PHASECHK.TRANS64.TRYWAIT P0, [R2+URZ+0x30800], R5 ;  /* 0x03080005020075a7 */ /* 0x000e22000800017f */
[--C-:B------:R-:W-:Y:S01]  /*f0e0*/  SHF.R.U64 R67, R26, 0x10, R27.reuse ;  /* 0x000000101a437819 */ /* 0x100fe2000000121b */
[----:B------:R-:W-:Y:S01]  /*f0f0*/  IMAD.MOV.U32 R26, RZ, RZ, R28 ;  /* 0x000000ffff1a7224 */ /* 0x000fe200078e001c */
[----:B------:R-:W-:Y:S01]  /*f100*/  SHF.R.U32.HI R64, RZ, 0x10, R27 ;  /* 0x00000010ff407819 */ /* 0x000fe2000001161b */
[--C-:B------:R-:W-:Y:S01]  /*f110*/  IMAD.MOV.U32 R27, RZ, RZ, R29.reuse ;  /* 0x000000ffff1b7224 */ /* 0x100fe200078e001d */
[----:B------:R-:W-:Y:S01]  /*f120*/  SHF.R.U64 R65, R28, 0x10, R29 ;  /* 0x000000101c417819 */ /* 0x000fe2000000121d */
[----:B------:R-:W-:Y:S01]  /*f130*/  IMAD.MOV.U32 R47, RZ, RZ, R33 ;  /* 0x000000ffff2f7224 */ /* 0x000fe200078e0021 */
[----:B------:R-:W-:Y:S01]  /*f140*/  SHF.R.U32.HI R62, RZ, 0x10, R29 ;  /* 0x00000010ff3e7819 */ /* 0x000fe2000001161d */
[----:B------:R-:W-:Y:S01]  /*f150*/  IMAD.MOV.U32 R48, RZ, RZ, R34 ;  /* 0x000000ffff307224 */ /* 0x000fe200078e0022 */
[----:B------:R-:W-:Y:S01]  /*f160*/  SHF.R.U64 R63, R30, 0x10, R31 ;  /* 0x000000101e3f7819 */ /* 0x000fe2000000121f */
[----:B------:R-:W-:Y:S01]  /*f170*/  IMAD.MOV.U32 R49, RZ, RZ, R35 ;  /* 0x000000ffff317224 */ /* 0x000fe200078e0023 */
[----:B------:R-:W-:Y:S01]  /*f180*/  SHF.R.U32.HI R60, RZ, 0x10, R31 ;  /* 0x00000010ff3c7819 */ /* 0x000fe2000001161f */
[----:B------:R-:W-:Y:S01]  /*f190*/  IMAD.MOV.U32 R38, RZ, RZ, R4 ;  /* 0x000000ffff267224 */ /* 0x000fe200078e0004 */
[----:B------:R-:W-:Y:S01]  /*f1a0*/  SHF.R.U64 R51, R10, 0x10, R11 ;  /* 0x000000100a337819 */ /* 0x000fe2000000120b */
[----:B----4-:R-:W-:Y:S01]  /*f1b0*/  IMAD.MOV.U32 R40, RZ, RZ, R6 ;  /* 0x000000ffff287224 */ /* 0x010fe200078e0006 */
        /* <DEDUP_REMOVED lines=9> */
[----:B------:R-:W-:Y:S01]  /*f250*/  IMAD.MOV.U32 R31, RZ, RZ, R11 ;  /* 0x000000ffff1f7224 */ /* 0x000fe200078e000b */
[----:B------:R-:W-:Y:S01]  /*f260*/  SHF.R.U32.HI R52, RZ, 0x10, R7 ;  /* 0x00000010ff347819 */ /* 0x000fe20000011607 */
[----:B------:R-:W-:Y:S01]  /*f270*/  BSSY B1, `(.L_x_608) ;  /* 0x0000023000017945 */ /* 0x000fe20003800000 */
[--C-:B------:R-:W-:Y:S01]  /*f280*/  SHF.R.U64 R53, R8, 0x10, R9.reuse ;  /* 0x0000001008357819 */ /* 0x100fe20000001209 */
[----:B------:R-:W-:Y:S01]  /*f290*/  IMAD.MOV.U32 R4, RZ, RZ, R12 ;  /* 0x000000ffff047224 */ /* 0x000fe200078e000c */
[----:B------:R-:W-:Y:S01]  /*f2a0*/  SHF.R.U32.HI R50, RZ, 0x10, R9 ;  /* 0x00000010ff327819 */ /* 0x000fe20000011609 */
[----:B------:R-:W-:Y:S01]  /*f2b0*/  IMAD.MOV.U32 R6, RZ, RZ, R13 ;  /* 0x000000ffff067224 */ /* 0x000fe200078e000d */
[----:B------:R-:W-:Y:S01]  /*f2c0*/  SHF.R.U32.HI R10, RZ, 0x10, R11 ;  /* 0x00000010ff0a7819 */ /* 0x000fe2000001160b */
[----:B------:R-:W-:Y:S01]  /*f2d0*/  IMAD.MOV.U32 R20, RZ, RZ, R14 ;  /* 0x000000ffff147224 */ /* 0x000fe200078e000e */
[----:B------:R-:W-:Y:S01]  /*f2e0*/  VIMNMX R43, R43, 0x80, PT ;  /* 0x000000802b2b7848 */ /* 0x000fe20003fe0100 */
[----:B------:R-:W-:Y:S01]  /*f2f0*/  IMAD.MOV.U32 R21, RZ, RZ, R15 ;  /* 0x000000ffff157224 */ /* 0x000fe200078e000f */
[----:B------:R-:W-:-:S02]  /*f300*/  PRMT R34, R24, 0x5410, R67 ;  /* 0x0000541018227816 */ /* 0x000fc40000000043 */
[----:B------:R-:W-:Y:S02]  /*f310*/  PRMT R35, R25, 0x5410, R64 ;  /* 0x0000541019237816 */ /* 0x000fe40000000040 */
[--C-:B------:R-:W-:Y:S02]  /*f320*/  SHF.R.U64 R11, R12, 0x10, R13.reuse ;  /* 0x000000100c0b7819 */ /* 0x100fe4000000120d */
[----:B------:R-:W-:Y:S02]  /*f330*/  SHF.R.U32.HI R9, RZ, 0x10, R13 ;  /* 0x00000010ff097819 */ /* 0x000fe4000001160d */
[----:B------:R-:W-:Y:S02]  /*f340*/  PRMT R32, R0, 0x5410, R69 ;  /* 0x0000541000207816 */ /* 0x000fe40000000045 */
[----:B------:R-:W-:Y:S02]  /*f350*/  PRMT R33, R3, 0x5410, R66 ;  /* 0x0000541003217816 */ /* 0x000fe40000000042 */
        /* <DEDUP_REMOVED lines=11> */
[----:B------:R-:W-:Y:S02]  /*f410*/  ISETP.GE.AND P1, PT, R202, R43, PT ;  /* 0x0000002bca00720c */ /* 0x000fe40003f26270 */
[----:B------:R-:W-:-:S02]  /*f420*/  PRMT R39, R39, 0x5410, R54 ;  /* 0x0000541027277816 */ /* 0x000fc40000000036 */
[----:B------:R-:W-:Y:S02]  /*f430*/  PRMT R40, R40, 0x5410, R55 ;  /* 0x0000541028287816 */ /* 0x000fe40000000037 */
[----:B------:R-:W-:Y:S02]  /*f440*/  PRMT R41, R41, 0x5410, R52 ;  /* 0x0000541029297816 */ /* 0x000fe40000000034 */
[----:B------:R-:W-:Y:S02]  /*f450*/  PRMT R28, R28, 0x5410, R53 ;  /* 0x000054101c1c7816 */ /* 0x000fe40000000035 */
[----:B------:R-:W-:Y:S02]  /*f460*/  PRMT R29, R29, 0x5410, R50 ;  /* 0x000054101d1d7816 */ /* 0x000fe40000000032 */
[----:B------:R-:W-:Y:S02]  /*f470*/  PRMT R30, R30, 0x5410, R51 ;  /* 0x000054101e1e7816 */ /* 0x000fe40000000033 */
[----:B------:R-:W-:Y:S01]  /*f480*/  PRMT R31, R31, 0x5410, R10 ;  /* 0x000054101f1f7816 */ /* 0x000fe2000000000a */
[----:B0-----:R-:W-:Y:S06]  /*f490*/  @!P0 BRA `(.L_x_609) ;  /* 0x0000014800988947 */ /* 0x001fec0003800000 */
.L_x_834:
[----:B------:R-:W-:Y:S05]  /*f4a0*/  BSYNC B1 ;  /* 0x0000000000017941 */ /* 0x000fea0003800000 */
.L_x_608:
[----:B------:R-:W-:Y:S01]  /*f4b0*/  BSSY B1, `(.L_x_610) ;  /* 0x000012e000017945 */ /* 0x000fe20003800000 */
[----:B------:R-:W-:Y:S02]  /*f4c0*/  PRMT R14, R4, 0x5410, R11 ;  /* 0x00005410040e7816 */ /* 0x000fe4000000000b */
[----:B------:R-:W-:Y:S02]  /*f4d0*/  PRMT R15, R6, 0x5410, R9 ;  /* 0x00005410060f7816 */ /* 0x000fe40000000009 */
[----:B------:R-:W-:Y:S02]  /*f4e0*/  PRMT R20, R20, 0x5410, R7 ;  /* 0x0000541014147816 */ /* 0x000fe40000000007 */
[----:B------:R-:W-:Y:S01]  /*f4f0*/  PRMT R21, R21, 0x5410, R8 ;  /* 0x0000541015157816 */ /* 0x000fe20000000008 */
[----:B------:R-:W-:Y:S06]  /*f500*/  @P1 BRA `(.L_x_611) ;  /* 0x0000001000a01947 */ /* 0x000fec0003800000 */
[----:B------:R-:W1:Y:S01]  /*f510*/  LDC R45, c[0x0][0x3f4] ;  /* 0x0000fd00ff2d7b82 */ /* 0x000e620000000800 */
[----:B------:R-:W-:Y:S01]  /*f520*/  BSSY B2, `(.L_x_612) ;  /* 0x0000062000027945 */ /* 0x000fe20003800000 */
[-C--:B-1----:R-:W-:Y:S02]  /*f530*/  ISETP.GE.AND P0, PT, R16, R45.reuse, PT ;  /* 0x0000002d1000720c */ /* 0x082fe40003f06270 */
[-C--:B------:R-:W-:Y:S02]  /*f540*/  ISETP.GE.AND P1, PT, R193, R45.reuse, PT ;  /* 0x0000002dc100720c */ /* 0x080fe40003f26270 */
[----:B------:R-:W-:-:S09]  /*f550*/  ISETP.GE.AND P2, PT, R192, R45, PT ;  /* 0x0000002dc000720c */ /* 0x000fd20003f46270 */
[----:B------:R-:W-:Y:S05]  /*f560*/  @P0 BRA `(.L_x_613) ;  /* 0x0000000400740947 */ /* 0x000fea0003800000 */
[----:B------:R-:W-:Y:S01]  /*f570*/  LEA.HI R4, R42, R37, RZ, 0x2 ;  /* 0x000000252a047211 */ /* 0x000fe200078f10ff */
[----:B------:R-:W-:Y:S01]  /*f580*/  IMAD.U32 R57, R38, 0x10000, RZ ;  /* 0x0001000026397824 */ /* 0x000fe200078e00ff */
[----:B0-----:R-:W-:Y:S01]  /*f590*/  LOP3.LUT R5, R217, 0x38, R16, 0xf8, !PT ;  /* 0x00000038d9057812 */ /* 0x001fe200078ef810 */
[----:B------:R-:W-:Y:S01]  /*f5a0*/  IMAD.U32 R55, R32, 0x10000, RZ ;  /* 0x0001000020377824 */ /* 0x000fe200078e00ff */
[----:B------:R-:W-:Y:S02]  /*f5b0*/  LOP3.LUT R4, R4, 0xfffffffc, RZ, 0xc0, !PT ;  /* 0xfffffffc04047812 */ /* 0x000fe400078ec0ff */
[----:B------:R-:W-:-:S03]  /*f5c0*/  LOP3.LUT R59, R38, 0xffff0000, RZ, 0xc0, !PT ;  /* 0xffff0000263b7812 */ /* 0x000fc600078ec0ff */
[----:B------:R-:W-:-:S05]  /*f5d0*/  IMAD.IADD R4, R37, 0x1, -R4 ;  /* 0x0000000125047824 */ /* 0x000fca00078e0a04 */
[----:B------:R-:W-:Y:S02]  /*f5e0*/  LEA.HI R6, R45, R4, RZ, 0x1d ;  /* 0x000000042d067211 */ /* 0x000fe400078fe8ff */
[----:B------:R-:W-:Y:S02]  /*f5f0*/  LOP3.LUT R4, R5, R218, RZ, 0x3c, !PT ;  /* 0x000000da05047212 */ /* 0x000fe400078e3cff */
[----:B------:R-:W-:Y:S01]  /*f600*/  SHF.R.S32.HI R7, RZ, 0x1f, R6 ;  /* 0x0000001fff077819 */ /* 0x000fe20000011406 */
[----:B------:R-:W-:Y:S02]  /*f610*/  IMAD.SHL.U32 R8, R6, 0x8, RZ ;  /* 0x0000000806087824 */ /* 0x000fe400078e00ff */
[----:B------:R-:W-:Y:S01]  /*f620*/  IMAD.IADD R5, R219, 0x1, R4 ;  /* 0x00000001db057824 */ /* 0x000fe200078e0204 */
[----:B------:R-:W-:Y:S02]  /*f630*/  LEA.HI R6, R7, R6, RZ, 0x3 ;  /* 0x0000000607067211 */ /* 0x000fe400078f18ff */
[----:B------:R-:W-:-:S02]  /*f640*/  LOP3.LUT R7, R217, 0x38, R8, 0xf8, !PT ;  /* 0x00000038d9077812 */ /* 0x000fc400078ef808 */
[----:B------:R-:W-:Y:S01]  /*f650*/  LEA R44, R5, R2, 0x1 ;  /* 0x00000002052c7211 */ /* 0x000fe200078e08ff */
[----:B------:R-:W-:Y:S01]  /*f660*/  IMAD.SHL.U32 R6, R6, 0x400, RZ ;  /* 0x0000040006067824 */ /* 0x000fe200078e00ff */
[----:B------:R-:W-:-:S04]  /*f670*/  LOP3.LUT R7, R7, R218, RZ, 0x3c, !PT ;  /* 0x000000da07077212 */ /* 0x000fc800078e3cff */
[----:B------:R-:W-:-:S04]  /*f680*/  LOP3.LUT R6, R6, 0x7fffe000, RZ, 0xc0, !PT ;  /* 0x7fffe00006067812 */ /* 0x000fc800078ec0ff */
[----:B------:R-:W-:Y:S02]  /*f690*/  IADD3 R9, R7, R6, R219 ;  /* 0x0000000607097210 */ /* 0x000fe40007ffe0db */
[----:B------:R-:W0:Y:S03]  /*f6a0*/  LDS.128 R4, [R44+0x12400] ;  /* 0x012400002c047984 */ /* 0x000e260000000c00 */
[----:B------:R-:W-:-:S05]  /*f6b0*/  IMAD R62, R9, 0x2, R2 ;  /* 0x00000002093e7824 */ /* 0x000fca00078e0202 */
[----:B------:R-:W1:Y:S01]  /*f6c0*/  LDS.128 R8, [R62+0x12400] ;  /* 0x012400003e087984 */ /* 0x000e620000000c00 */
[C---:B0-----:R-:W-:Y:S01]  /*f6d0*/  IMAD.U32 R46, R4.reuse, 0x10000, RZ ;  /* 0x00010000042e7824 */ /* 0x041fe200078e00ff */
[----:B------:R-:W-:Y:S01]  /*f6e0*/  LOP3.LUT R4, R4, 0xffff0000, RZ, 0xc0, !PT ;  /* 0xffff000004047812 */ /* 0x000fe200078ec0ff */
[C---:B------:R-:W-:Y:S01]  /*f6f0*/  IMAD.U32 R47, R5.reuse, 0x10000, RZ ;  /* 0x00010000052f7824 */ /* 0x040fe200078e00ff */
[----:B------:R-:W-:Y:S01]  /*f700*/  LOP3.LUT R5, R5, 0xffff0000, RZ, 0xc0, !PT ;  /* 0xffff000005057812 */ /* 0x000fe200078ec0ff */
[C---:B------:R-:W-:Y:S01]  /*f710*/  IMAD.U32 R48, R6.reuse, 0x10000, RZ ;  /* 0x0001000006307824 */ /* 0x040fe200078e00ff */
[----:B------:R-:W-:Y:S01]  /*f720*/  LOP3.LUT R6, R6, 0xffff0000, RZ, 0xc0, !PT ;  /* 0xffff000006067812 */ /* 0x000fe200078ec0ff */
[C---:B------:R-:W-:Y:S01]  /*f730*/  IMAD.U32 R49, R7.reuse, 0x10000, RZ ;  /* 0x0001000007317824 */ /* 0x040fe200078e00ff */
[----:B------:R-:W-:Y:S01]  /*f740*/  LOP3.LUT R7, R7, 0xffff0000, RZ, 0xc0, !PT ;  /* 0xffff000007077812 */ /* 0x000fe200078ec0ff */
[C---:B-1----:R-:W-:Y:S01]  /*f750*/  IMAD.U32 R50, R8.reuse, 0x10000, RZ ;  /* 0x0001000008327824 */ /* 0x042fe200078e00ff */
[----:B------:R-:W-:Y:S01]  /*f760*/  LOP3.LUT R8, R8, 0xffff0000, RZ, 0xc0, !PT ;  /* 0xffff000008087812 */ /* 0x000fe200078ec0ff */
[C---:B------:R-:W-:Y:S01]  /*f770*/  IMAD.U32 R51, R9.reuse, 0x10000, RZ ;  /* 0x0001000009337824 */ /* 0x040fe200078e00ff */
[----:B------:R-:W-:Y:S01]  /*f780*/  LOP3.LUT R9, R9, 0xffff0000, RZ, 0xc0, !PT ;  /* 0xffff000009097812 */ /* 0x000fe200078ec0ff */
[C---:B------:R-:W-:Y:S01]  /*f790*/  FMUL.FTZ R61, R50.reuse, R57 ;  /* 0x00000039323d7220 */ /* 0x040fe20000410000 */
[----:B------:R-:W-:Y:S01]  /*f7a0*/  FMUL.FTZ R63, R50, R55 ;  /* 0x00000037323f7220 */ /* 0x000fe20000410000 */
[----:B------:R-:W-:Y:S01]  /*f7b0*/  FMUL.FTZ R65, R8, R59 ;  /* 0x0000003b08417220 */ /* 0x000fe20000410000 */
[----:B------:R-:W-:-:S02]  /*f7c0*/  IMAD.U32 R50, R39, 0x10000, RZ ;  /* 0x0001000027327824 */ /* 0x000fc400078e00ff */
[----:B------:R-:W-:Y:S01]  /*f7d0*/  FFMA.FTZ R61, R46, R55, -R61 ;  /* 0x000000372e3d7223 */ /* 0x000fe2000001083d */
[----:B------:R-:W-:Y:S01]  /*f7e0*/  LOP3.LUT R55, R32, 0xffff0000, RZ, 0xc0, !PT ;  /* 0xffff000020377812 */ /* 0x000fe200078ec0ff */
[----:B------:R-:W-:Y:S01]  /*f7f0*/  FFMA.FTZ R63, R46, R57, R63 ;  /* 0x000000392e3f7223 */ /* 0x000fe2000001003f */
[----:B------:R-:W-:Y:S02]  /*f800*/  IMAD.U32 R46, R33, 0x10000, RZ ;  /* 0x00010000212e7824 */ /* 0x000fe400078e00ff */
[----:B------:R-:W-:Y:S02]  /*f810*/  IMAD.U32 R52, R10, 0x10000, RZ ;  /* 0x000100000a347824 */ /* 0x000fe400078e00ff */
[-C--:B------:R-:W-:Y:S01]  /*f820*/  FMUL.FTZ R57, R8, R55.reuse ;  /* 0x0000003708397220 */ /* 0x080fe20000410000 */
[----:B------:R-:W-:Y:S01]  /*f830*/  FFMA.FTZ R54, R4, R55, -R65 ;  /* 0x0000003704367223 */ /* 0x000fe20000010841 */
[----:B------:R-:W-:Y:S01]  /*f840*/  FMUL.FTZ R8, R51, R50 ;  /* 0x0000003233087220 */ /* 0x000fe20000410000 */
[----:B------:R-:W-:-:S02]  /*f850*/  IMAD.U32 R55, R40, 0x10000, RZ ;  /* 0x0001000028377824 */ /* 0x000fc400078e00ff */
[-C--:B------:R-:W-:Y:S01]  /*f860*/  FMUL.FTZ R65, R51, R46.reuse ;  /* 0x0000002e33417220 */ /* 0x080fe20000410000 */
[----:B------:R-:W-:Y:S01]  /*f870*/  FFMA.FTZ R56, R4, R59, R57 ;  /* 0x0000003b04387223 */ /* 0x000fe20000010039 */
[----:B------:R-:W-:Y:S01]  /*f880*/  LOP3.LUT R10, R10, 0xffff0000, RZ, 0xc0, !PT ;  /* 0xffff00000a0a7812 */ /* 0x000fe200078ec0ff */
[C---:B------:R-:W-:Y:S01]  /*f890*/  FFMA.FTZ R58, R47.reuse, R46, -R8 ;  /* 0x0000002e2f3a7223 */ /* 0x040fe20000010808 */
[----:B------:R-:W-:Y:S02]  /*f8a0*/  IMAD.U32 R51, R34, 0x10000, RZ ;  /* 0x0001000022337824 */ /* 0x000fe400078e00ff */
[----:B------:R-:W-:Y:S01]  /*f8b0*/  FFMA.FTZ R65, R47, R50, R65 ;  /* 0x000000322f417223 */ /* 0x000fe20000010041 */
[----:B------:R-:W-:Y:S01]  /*f8c0*/  FMUL.FTZ R59, R52, R55 ;  /* 0x00000037343b7220 */ /* 0x000fe20000410000 */
[----:B------:R-:W-:Y:S01]  /*f8d0*/  LOP3.LUT R57, R40, 0xffff0000, RZ, 0xc0, !PT ;  /* 0xffff000028397812 */ /* 0x000fe200078ec0ff */
[----:B------:R-:W-:Y:S01]  /*f8e0*/  IMAD.U32 R53, R11, 0x10000, RZ ;  /* 0x000100000b357824 */ /* 0x000fe200078e00ff */
[----:B------:R-:W-:Y:S01]  /*f8f0*/  LOP3.LUT R47, R34, 0xffff0000, RZ, 0xc0, !PT ;  /* 0xffff0000222f7812 */ /* 0x000fe200078ec0ff */
[----:B------:R-:W-:-:S02]  /*f900*/  IMAD.U32 R46, R41, 0x10000, RZ ;  /* 0x00010000292e7824 */ /* 0x000fc400078e00ff */
[-C--:B------:R-:W-:Y:S01]  /*f910*/  FMUL.FTZ R67, R52, R51.reuse ;  /* 0x0000003334437220 */ /* 0x080fe20000410000 */
[----:B------:R-:W-:Y:S01]  /*f920*/  FFMA.FTZ R59, R48, R51, -R59 ;  /* 0x00000033303b7223 */ /* 0x000fe2000001083b */
[----:B------:R-:W-:Y:S01]  /*f930*/  SHF.L.U32 R4, R35, 0x10, RZ ;  /* 0x0000001023047819 */ /* 0x000fe200000006ff */
[C---:B------:R-:W-:Y:S01]  /*f940*/  FMUL.FTZ R51, R10.reuse, R57 ;  /* 0x000000390a337220 */ /* 0x040fe20000410000 */
[----:B------:R-:W-:Y:S01]  /*f950*/  FMUL.FTZ R10, R10, R47 ;  /* 0x0000002f0a0a7220 */ /* 0x000fe20000410000 */
[----:B------:R-:W-:Y:S01]  /*f960*/  FMUL.FTZ R8, R53, R46 ;  /* 0x0000002e35087220 */ /* 0x000fe20000410000 */
[----:B------:R-:W-:Y:S01]  /*f970*/  FFMA.FTZ R67, R48, R55, R67 ;  /* 0x0000003730437223 */ /* 0x000fe20000010043 */
[C---:B------:R-:W-:Y:S01]  /*f980*/  FFMA.FTZ R48, R6.reuse, R47, -R51 ;  /* 0x0000002f06307223 */ /* 0x040fe20000010833 */
[----:B------:R-:W-:Y:S01]  /*f990*/  FFMA.FTZ R50, R6, R57, R10 ;  /* 0x0000003906327223 */ /* 0x000fe2000001000a */
[-C--:B------:R-:W-:Y:S01]  /*f9a0*/  FFMA.FTZ R51, R49, R4.reuse, -R8 ;  /* 0x0000000431337223 */ /* 0x080fe20000010808 */
[----:B------:R-:W-:Y:S01]  /*f9b0*/  LOP3.LUT R11, R11, 0xffff0000, RZ, 0xc0, !PT ;  /* 0xffff00000b0b7812 */ /* 0x000fe200078ec0ff */
[----:B------:R-:W-:Y:S01]  /*f9c0*/  FMUL.FTZ R52, R53, R4 ;  /* 0x0000000435347220 */ /* 0x000fe20000410000 */
[----:B------:R-:W-:-:S02]  /*f9d0*/  LOP3.LUT R8, R39, 0xffff0000, RZ, 0xc0, !PT ;  /* 0xffff000027087812 */ /* 0x000fc400078ec0ff */
[----:B------:R-:W-:Y:S01]  /*f9e0*/  LOP3.LUT R10, R41, 0xffff0000, RZ, 0xc0, !PT ;  /* 0xffff0000290a7812 */ /* 0x000fe200078ec0ff */
[----:B------:R-:W-:Y:S01]  /*f9f0*/  FFMA.FTZ R52, R49, R46, R52 ;  /* 0x0000002e31347223 */ /* 0x000fe20000010034 */
[----:B------:R-:W-:Y:S01]  /*fa00*/  LOP3.LUT R4, R33, 0xffff0000, RZ, 0xc0, !PT ;  /* 0xffff000021047812 */ /* 0x000fe200078ec0ff */
[----:B------:R-:W-:Y:S01]  /*fa10*/  FMUL.FTZ R46, R9, R8 ;  /* 0x00000008092e7220 */ /* 0x000fe20000410000 */
[----:B------:R-:W-:Y:S01]  /*fa20*/  LOP3.LUT R6, R35, 0xffff0000, RZ, 0xc0, !PT ;  /* 0xffff000023067812 */ /* 0x000fe200078ec0ff */
[----:B------:R-:W-:Y:S02]  /*fa30*/  FMUL.FTZ R60, R11, R10 ;  /* 0x0000000a0b3c7220 */ /* 0x000fe40000410000 */
[-C--:B------:R-:W-:Y:S01]  /*fa40*/  FMUL.FTZ R47, R9, R4.reuse ;  /* 0x00000004092f7220 */ /* 0x080fe20000410000 */
[----:B------:R-:W-:Y:S01]  /*fa50*/  FFMA.FTZ R9, R5, R4, -R46 ;  /* 0x0000000405097223 */ /* 0x000fe2000001082e */
[-C--:B------:R-:W-:Y:S01]  /*fa60*/  FMUL.FTZ R11, R11, R6.reuse ;  /* 0x000000060b0b7220 */ /* 0x080fe20000410000 */
[----:B------:R-:W-:Y:S01]  /*fa70*/  FFMA.FTZ R60, R7, R6, -R60 ;  /* 0x00000006073c7223 */ /* 0x000fe2000001083c */
[----:B------:R-:W-:Y:S01]  /*fa80*/  FFMA.FTZ R46, R5, R8, R47 ;  /* 0x00000008052e7223 */ /* 0x000fe2000001002f */
[----:B------:R-:W-:Y:S01]  /*fa90*/  F2FP.BF16.F32.PACK_AB R6, R48, R59 ;  /* 0x0000003b3006723e */ /* 0x000fe200000010ff */
[----:B------:R-:W-:Y:S01]  /*faa0*/  FFMA.FTZ R11, R7, R10, R11 ;  /* 0x0000000a070b7223 */ /* 0x000fe2000001000b */
[----:B------:R-:W-:-:S02]  /*fab0*/  F2FP.BF16.F32.PACK_AB R4, R54, R61 ;  /* 0x0000003d3604723e */ /* 0x000fc400000010ff */
[----:B------:R-:W-:Y:S02]  /*fac0*/  F2FP.BF16.F32.PACK_AB R5, R9, R58 ;  /* 0x0000003a0905723e */ /* 0x000fe400000010ff */
[----:B------:R-:W-:Y:S02]  /*fad0*/  F2FP.BF16.F32.PACK_AB R7, R60, R51 ;  /* 0x000000333c07723e */ /* 0x000fe400000010ff */
[----:B------:R-:W-:Y:S02]  /*fae0*/  F2FP.BF16.F32.PACK_AB R10, R50, R67 ;  /* 0x00000043320a723e */ /* 0x000fe400000010ff */
[----:B------:R-:W-:Y:S01]  /*faf0*/  F2FP.BF16.F32.PACK_AB R8, R56, R63 ;  /* 0x0000003f3808723e */ /* 0x000fe200000010ff */
[----:B------:R1:W-:Y:S01]  /*fb00*/  STS.128 [R44+0x12400], R4 ;  /* 0x012400042c007388 */ /* 0x0003e20000000c00 */
[----:B------:R-:W-:Y:S02]  /*fb10*/  F2FP.BF16.F32.PACK_AB R9, R46, R65 ;  /* 0x000000412e09723e */ /* 0x000fe400000010ff */
[----:B------:R-:W-:-:S05]  /*fb20*/  F2FP.BF16.F32.PACK_AB R11, R11, R52 ;  /* 0x000000340b0b723e */ /* 0x000fca00000010ff */
[----:B------:R1:W-:Y:S02]  /*fb30*/  STS.128 [R62+0x12400], R8 ;  /* 0x012400083e007388 */ /* 0x0003e40000000c00 */
.L_x_613:
[----:B------:R-:W-:Y:S05]  /*fb40*/  BSYNC B2 ;  /* 0x0000000000027941 */ /* 0x000fea0003800000 */
.L_x_612:
[----:B------:R-:W-:Y:S04]  /*fb50*/  BSSY B2, `(.L_x_614) ;  /* 0x0000062000027945 */ /* 0x000fe80003800000 */
[----:B------:R-:W-:Y:S05]  /*fb60*/  @P1 BRA `(.L_x_615) ;  /* 0x0000000400801947 */ /* 0x000fea0003800000 */
[----:B-1----:R-:W2:Y:S01]  /*fb70*/  LDL R9, [R1+0x4] ;  /* 0x0000040001097983 */ /* 0x002ea20000100800 */
[----:B------:R-:W-:Y:S01]  /*fb80*/  SHF.R.S32.HI R6, RZ, 0x1f, R193 ;  /* 0x0000001fff067819 */ /* 0x000fe200000114c1 */
[----:B------:R-:W-:Y:S01]  /*fb90*/  IMAD.U32 R57, R28, 0x10000, RZ ;  /* 0x000100001c397824 */ /* 0x000fe200078e00ff */
[----:B------:R-:W-:Y:S01]  /*fba0*/  LEA.HI R4, R45, R197, RZ, 0x1d ;  /* 0x000000c52d047211 */ /* 0x000fe200078fe8ff */
[----:B------:R-:W-:Y:S01]  /*fbb0*/  IMAD.U32 R55, R24, 0x10000, RZ ;  /* 0x0001000018377824 */ /* 0x000fe200078e00ff */
[CC--:B------:R-:W-:Y:S02]  /*fbc0*/  LEA.HI R7, R6.reuse, R193.reuse, RZ, 0x6 ;  /* 0x000000c106077211 */ /* 0x0c0fe400078f30ff */
[----:B------:R-:W-:Y:S02]  /*fbd0*/  LEA.HI R6, R6, R193, RZ, 0x3 ;  /* 0x000000c106067211 */ /* 0x000fe400078f18ff */
[----:B0-----:R-:W-:Y:S01]  /*fbe0*/  SHF.R.S32.HI R5, RZ, 0x1f, R4 ;  /* 0x0000001fff057819 */ /* 0x001fe20000011404 */
[----:B------:R-:W-:Y:S01]  /*fbf0*/  IMAD.SHL.U32 R8, R7, 0x80, RZ ;  /* 0x0000008007087824 */ /* 0x000fe200078e00ff */
[----:B------:R-:W-:-:S02]  /*fc00*/  LOP3.LUT R7, R217, 0x38, R6, 0xf8, !PT ;  /* 0x00000038d9077812 */ /* 0x000fc400078ef806 */
[----:B------:R-:W-:Y:S01]  /*fc10*/  LEA.HI R6, R5, R4, RZ, 0x3 ;  /* 0x0000000405067211 */ /* 0x000fe200078f18ff */
[----:B------:R-:W-:Y:S01]  /*fc20*/  IMAD.SHL.U32 R4, R4, 0x8, RZ ;  /* 0x0000000804047824 */ /* 0x000fe200078e00ff */
[----:B------:R-:W-:Y:S02]  /*fc30*/  LOP3.LUT R8, R8, 0xffffe000, RZ, 0xc0, !PT ;  /* 0xffffe00008087812 */ /* 0x000fe400078ec0ff */
[----:B------:R-:W-:Y:S01]  /*fc40*/  LOP3.LUT R7, R7, R218, RZ, 0x3c, !PT ;  /* 0x000000da07077212 */ /* 0x000fe200078e3cff */
[----:B------:R-:W-:Y:S01]  /*fc50*/  IMAD.SHL.U32 R6, R6, 0x400, RZ ;  /* 0x0000040006067824 */ /* 0x000fe200078e00ff */
[----:B------:R-:W-:Y:S02]  /*fc60*/  LOP3.LUT R5, R217, 0x38, R4, 0xf8, !PT ;  /* 0x00000038d9057812 */ /* 0x000fe400078ef804 */
[----:B------:R-:W-:Y:S02]  /*fc70*/  IADD3 R7, R7, R8, R219 ;  /* 0x0000000807077210 */ /* 0x000fe40007ffe0db */
[----:B------:R-:W-:-:S02]  /*fc80*/  LOP3.LUT R5, R5, R218, RZ, 0x3c, !PT ;  /* 0x000000da05057212 */ /* 0x000fc400078e3cff */
[----:B------:R-:W-:Y:S02]  /*fc90*/  LOP3.LUT R6, R6, 0x7fffe000, RZ, 0xc0, !PT ;  /* 0x7fffe00006067812 */ /* 0x000fe400078ec0ff */
[----:B------:R-:W-:Y:S01]  /*fca0*/  LOP3.LUT R59, R28, 0xffff0000, RZ, 0xc0, !PT ;  /* 0xffff00001c3b7812 */ /* 0x000fe200078ec0ff */
[----:B--2---:R-:W-:Y:S01]  /*fcb0*/  IMAD R62, R7, 0x2, R9 ;  /* 0x00000002073e7824 */ /* 0x004fe200078e0209 */
[----:B------:R-:W-:-:S04]  /*fcc0*/  IADD3 R9, R5, R6, R219 ;  /* 0x0000000605097210 */ /* 0x000fc80007ffe0db */
[----:B------:R-:W0:Y:S01]  /*fcd0*/  LDS.128 R4, [R62] ;  /* 0x000000003e047984 */ /* 0x000e220000000c00 */
        /* <DEDUP_REMOVED lines=19> */
[----:B------:R-:W-:Y:S01]  /*fe10*/  SHF.L.U32 R46, R25, 0x10, RZ ;  /* 0x00000010192e7819 */ /* 0x000fe200000006ff */
[C---:B------:R-:W-:Y:S01]  /*fe20*/  IMAD.U32 R52, R10.reuse, 0x10000, RZ ;  /* 0x000100000a347824 */ /* 0x040fe200078e00ff */
[----:B------:R-:W-:Y:S01]  /*fe30*/  LOP3.LUT R10, R10, 0xffff0000, RZ, 0xc0, !PT ;  /* 0xffff00000a0a7812 */ /* 0x000fe200078ec0ff */
[-C--:B------:R-:W-:Y:S01]  /*fe40*/  FMUL.FTZ R57, R8, R55.reuse ;  /* 0x0000003708397220 */ /* 0x080fe20000410000 */
[----:B------:R-:W-:Y:S01]  /*fe50*/  FFMA.FTZ R54, R4, R55, -R65 ;  /* 0x0000003704367223 */ /* 0x000fe20000010841 */
[C---:B------:R-:W-:Y:S01]  /*fe60*/  FMUL.FTZ R8, R51.reuse, R50 ;  /* 0x0000003233087220 */ /* 0x040fe20000410000 */
[----:B------:R-:W-:Y:S02]  /*fe70*/  IMAD.U32 R55, R30, 0x10000, RZ ;  /* 0x000100001e377824 */ /* 0x000fe400078e00ff */
[-C--:B------:R-:W-:Y:S01]  /*fe80*/  FMUL.FTZ R65, R51, R46.reuse ;  /* 0x0000002e33417220 */ /* 0x080fe20000410000 */
[----:B------:R-:W-:Y:S01]  /*fe90*/  FFMA.FTZ R56, R4, R59, R57 ;  /* 0x0000003b04387223 */ /* 0x000fe20000010039 */
[----:B------:R-:W-:Y:S01]  /*fea0*/  FFMA.FTZ R58, R47, R46, -R8 ;  /* 0x0000002e2f3a7223 */ /* 0x000fe20000010808 */
[----:B------:R-:W-:-:S02]  /*feb0*/  IMAD.U32 R51, R26, 0x10000, RZ ;  /* 0x000100001a337824 */ /* 0x000fc400078e00ff */
[----:B------:R-:W-:Y:S01]  /*fec0*/  FFMA.FTZ R65, R47, R50, R65 ;  /* 0x000000322f417223 */ /* 0x000fe20000010041 */
[----:B------:R-:W-:Y:S01]  /*fed0*/  FMUL.FTZ R59, R52, R55 ;  /* 0x00000037343b7220 */ /* 0x000fe20000410000 */
[----:B------:R-:W-:Y:S01]  /*fee0*/  LOP3.LUT R57, R30, 0xffff0000, RZ, 0xc0, !PT ;  /* 0xffff00001e397812 */ /* 0x000fe200078ec0ff */
[----:B------:R-:W-:Y:S01]  /*fef0*/  IMAD.U32 R53, R11, 0x10000, RZ ;  /* 0x000100000b357824 */ /* 0x000fe200078e00ff */
[----:B------:R-:W-:Y:S01]  /*ff00*/  LOP3.LUT R47, R26, 0xffff0000, RZ, 0xc0, !PT ;  /* 0xffff00001a2f7812 */ /* 0x000fe200078ec0ff */
[----:B------:R-:W-:Y:S02]  /*ff10*/  IMAD.U32 R46, R31, 0x10000, RZ ;  /* 0x000100001f2e7824 */ /* 0x000fe400078e00ff */
[-C--:B------:R-:W-:Y:S01]  /*ff20*/  FMUL.FTZ R67, R52, R51.reuse ;  /* 0x0000003334437220 */ /* 0x080fe20000410000 */
[----:B------:R-:W-:Y:S01]  /*ff30*/  FFMA.FTZ R59, R48, R51, -R59 ;  /* 0x00000033303b7223 */ /* 0x000fe2000001083b */
[----:B------:R-:W-:Y:S01]  /*ff40*/  FMUL.FTZ R51, R10, R57 ;  /* 0x000000390a337220 */ /* 0x000fe20000410000 */
[----:B------:R-:W-:-:S02]  /*ff50*/  IMAD.U32 R49, R7, 0x10000, RZ ;  /* 0x0001000007317824 */ /* 0x000fc400078e00ff */
[----:B------:R-:W-:Y:S01]  /*ff60*/  FMUL.FTZ R10, R10, R47 ;  /* 0x0000002f0a0a7220 */ /* 0x000fe20000410000 */
[----:B------:R-:W-:Y:S02]  /*ff70*/  IMAD.U32 R4, R27, 0x10000, RZ ;  /* 0x000100001b047824 */ /* 0x000fe400078e00ff */
        /* <DEDUP_REMOVED lines=13> */
[----:B------:R-:W-:Y:S01]  /*10050*/  FMUL.FTZ R60, R11, R10 ;  /* 0x0000000a0b3c7220 */ /* 0x000fe20000410000 */
[----:B------:R-:W-:Y:S01]  /*10060*/  LOP3.LUT R7, R7, 0xffff0000, RZ, 0xc0, !PT ;  /* 0xffff000007077812 */ /* 0x000fe200078ec0ff */
[-C--:B------:R-:W-:Y:S01]  /*10070*/  FMUL.FTZ R47, R9, R4.reuse ;  /* 0x00000004092f7220 */ /* 0x080fe20000410000 */
[----:B------:R-:W-:Y:S01]  /*10080*/  FFMA.FTZ R9, R5, R4, -R46 ;  /* 0x0000000405097223 */ /* 0x000fe2000001082e */
[-C--:B------:R-:W-:Y:S01]  /*10090*/  FMUL.FTZ R11, R11, R6.reuse ;  /* 0x000000060b0b7220 */ /* 0x080fe20000410000 */
[----:B------:R-:W-:Y:S01]  /*100a0*/  F2FP.BF16.F32.PACK_AB R4, R54, R61 ;  /* 0x0000003d3604723e */ /* 0x000fe200000010ff */
        /* <DEDUP_REMOVED lines=8> */
[----:B------:R2:W-:Y:S01]  /*10130*/  STS.128 [R62], R4 ;  /* 0x000000043e007388 */ /* 0x0005e20000000c00 */
[----:B------:R-:W-:Y:S02]  /*10140*/  F2FP.BF16.F32.PACK_AB R9, R46, R65 ;  /* 0x000000412e09723e */ /* 0x000fe400000010ff */
[----:B------:R-:W-:-:S05]  /*10150*/  F2FP.BF16.F32.PACK_AB R11, R11, R52 ;  /* 0x000000340b0b723e */ /* 0x000fca00000010ff */
[----:B------:R2:W-:Y:S02]  /*10160*/  STS.128 [R44+0x12400], R8 ;  /* 0x012400082c007388 */ /* 0x0005e40000000c00 */
.L_x_615:
[----:B------:R-:W-:Y:S05]  /*10170*/  BSYNC B2 ;  /* 0x0000000000027941 */ /* 0x000fea0003800000 */
.L_x_614:
[----:B------:R-:W-:Y:S05]  /*10180*/  @P2 BRA `(.L_x_611) ;  /* 0x0000000400802947 */ /* 0x000fea0003800000 */
[----:B-12---:R-:W2:Y:S01]  /*10190*/  LDL R9, [R1+0x4] ;  /* 0x0000040001097983 */ /* 0x006ea20000100800 */
[----:B0-----:R-:W-:Y:S01]  /*101a0*/  SHF.R.S32.HI R5, RZ, 0x1f, R192 ;  /* 0x0000001fff057819 */ /* 0x001fe200000114c0 */
[----:B------:R-:W-:Y:S01]  /*101b0*/  IMAD.U32 R56, R14, 0x10000, RZ ;  /* 0x000100000e387824 */ /* 0x000fe200078e00ff */
[----:B------:R-:W-:Y:S01]  /*101c0*/  LEA.HI R45, R45, R198, RZ, 0x1d ;  /* 0x000000c62d2d7211 */ /* 0x000fe200078fe8ff */
[----:B------:R-:W-:Y:S01]  /*101d0*/  IMAD.U32 R55, R15, 0x10000, RZ ;  /* 0x000100000f377824 */ /* 0x000fe200078e00ff */
[CC--:B------:R-:W-:Y:S02]  /*101e0*/  LEA.HI R7, R5.reuse, R192.reuse, RZ, 0x6 ;  /* 0x000000c005077211 */ /* 0x0c0fe400078f30ff */
[----:B------:R-:W-:Y:S02]  /*101f0*/  LEA.HI R6, R5, R192, RZ, 0x3 ;  /* 0x000000c005067211 */ /* 0x000fe400078f18ff */
[----:B------:R-:W-:Y:S01]  /*10200*/  SHF.R.S32.HI R4, RZ, 0x1f, R45 ;  /* 0x0000001fff047819 */ /* 0x000fe2000001142d */
        /* <DEDUP_REMOVED lines=11> */
[----:B------:R-:W-:Y:S02]  /*102c0*/  SHF.L.U32 R54, R3, 0x10, RZ ;  /* 0x0000001003367819 */ /* 0x000fe400000006ff */
        /* <DEDUP_REMOVED lines=17> */
[-C--:B------:R-:W-:Y:S01]  /*103e0*/  FMUL.FTZ R60, R49, R54.reuse ;  /* 0x00000036313c7220 */ /* 0x080fe20000410000 */
[----:B------:R-:W-:Y:S01]  /*103f0*/  LOP3.LUT R49, R3, 0xffff0000, RZ, 0xc0, !PT ;  /* 0xffff000003317812 */ /* 0x000fe200078ec0ff */
[----:B------:R-:W-:Y:S01]  /*10400*/  FMUL.FTZ R57, R8, R53 ;  /* 0x0000003508397220 */ /* 0x000fe20000410000 */
[C---:B------:R-:W-:Y:S01]  /*10410*/  FFMA.FTZ R58, R45.reuse, R54, -R58 ;  /* 0x000000362d3a7223 */ /* 0x040fe2000001083a */
[----:B------:R-:W-:Y:S01]  /*10420*/  FFMA.FTZ R60, R45, R56, R60 ;  /* 0x000000382d3c7223 */ /* 0x000fe2000001003c */
[----:B------:R-:W-:-:S02]  /*10430*/  IMAD.U32 R45, R0, 0x10000, RZ ;  /* 0x00010000002d7824 */ /* 0x000fc400078e00ff */
[-C--:B------:R-:W-:Y:S01]  /*10440*/  FMUL.FTZ R59, R8, R49.reuse ;  /* 0x00000031083b7220 */ /* 0x080fe20000410000 */
[----:B------:R-:W-:Y:S01]  /*10450*/  FFMA.FTZ R57, R4, R49, -R57 ;  /* 0x0000003104397223 */ /* 0x000fe20000010839 */
[----:B------:R-:W-:Y:S01]  /*10460*/  FMUL.FTZ R49, R50, R55 ;  /* 0x0000003732317220 */ /* 0x000fe20000410000 */
[----:B------:R-:W-:Y:S02]  /*10470*/  IMAD.U32 R51, R10, 0x10000, RZ ;  /* 0x000100000a337824 */ /* 0x000fe400078e00ff */
[----:B------:R-:W-:Y:S01]  /*10480*/  FMUL.FTZ R54, R50, R45 ;  /* 0x0000002d32367220 */ /* 0x000fe20000410000 */
[----:B------:R-:W-:Y:S01]  /*10490*/  FFMA.FTZ R59, R4, R53, R59 ;  /* 0x00000035043b7223 */ /* 0x000fe2000001003b */
[----:B------:R-:W-:Y:S01]  /*104a0*/  LOP3.LUT R10, R10, 0xffff0000, RZ, 0xc0, !PT ;  /* 0xffff00000a0a7812 */ /* 0x000fe200078ec0ff */
[----:B------:R-:W-:Y:S01]  /*104b0*/  FFMA.FTZ R50, R46, R45, -R49 ;  /* 0x0000002d2e327223 */ /* 0x000fe20000010831 */
[C---:B------:R-:W-:Y:S01]  /*104c0*/  LOP3.LUT R53, R20.reuse, 0xffff0000, RZ, 0xc0, !PT ;  /* 0xffff000014357812 */ /* 0x040fe200078ec0ff */
[----:B------:R-:W-:Y:S01]  /*104d0*/  IMAD.U32 R8, R20, 0x10000, RZ ;  /* 0x0001000014087824 */ /* 0x000fe200078e00ff */
[C---:B------:R-:W-:Y:S01]  /*104e0*/  LOP3.LUT R45, R12.reuse, 0xffff0000, RZ, 0xc0, !PT ;  /* 0xffff00000c2d7812 */ /* 0x040fe200078ec0ff */
[----:B------:R-:W-:-:S02]  /*104f0*/  IMAD.U32 R4, R12, 0x10000, RZ ;  /* 0x000100000c047824 */ /* 0x000fc400078e00ff */
[----:B------:R-:W-:Y:S01]  /*10500*/  FFMA.FTZ R54, R46, R55, R54 ;  /* 0x000000372e367223 */ /* 0x000fe20000010036 */
[C---:B------:R-:W-:Y:S01]  /*10510*/  FMUL.FTZ R61, R10.reuse, R53 ;  /* 0x000000350a3d7220 */ /* 0x040fe20000410000 */
[C---:B------:R-:W-:Y:S01]  /*10520*/  FMUL.FTZ R46, R51.reuse, R8 ;  /* 0x00000008332e7220 */ /* 0x040fe20000410000 */
[-C--:B------:R-:W-:Y:S01]  /*10530*/  FMUL.FTZ R56, R51, R4.reuse ;  /* 0x0000000433387220 */ /* 0x080fe20000410000 */
[----:B------:R-:W-:Y:S01]  /*10540*/  FMUL.FTZ R10, R10, R45 ;  /* 0x0000002d0a0a7220 */ /* 0x000fe20000410000 */
[----:B------:R-:W-:Y:S02]  /*10550*/  IMAD.U32 R52, R11, 0x10000, RZ ;  /* 0x000100000b347824 */ /* 0x000fe400078e00ff */
[----:B------:R-:W-:Y:S01]  /*10560*/  FFMA.FTZ R55, R47, R4, -R46 ;  /* 0x000000042f377223 */ /* 0x000fe2000001082e */
[----:B------:R-:W-:Y:S02]  /*10570*/  IMAD.U32 R51, R21, 0x10000, RZ ;  /* 0x0001000015337824 */ /* 0x000fe400078e00ff */
[----:B------:R-:W-:Y:S01]  /*10580*/  FFMA.FTZ R56, R47, R8, R56 ;  /* 0x000000082f387223 */ /* 0x000fe20000010038 */
[----:B------:R-:W-:-:S02]  /*10590*/  IMAD.U32 R49, R13, 0x10000, RZ ;  /* 0x000100000d317824 */ /* 0x000fc400078e00ff */
[----:B------:R-:W-:Y:S01]  /*105a0*/  FFMA.FTZ R53, R6, R53, R10 ;  /* 0x0000003506357223 */ /* 0x000fe2000001000a */
[----:B------:R-:W-:Y:S01]  /*105b0*/  IMAD.U32 R48, R7, 0x10000, RZ ;  /* 0x0001000007307824 */ /* 0x000fe200078e00ff */
[----:B------:R-:W-:Y:S01]  /*105c0*/  LOP3.LUT R11, R11, 0xffff0000, RZ, 0xc0, !PT ;  /* 0xffff00000b0b7812 */ /* 0x000fe200078ec0ff */
[----:B------:R-:W-:Y:S01]  /*105d0*/  FMUL.FTZ R47, R52, R51 ;  /* 0x00000033342f7220 */ /* 0x000fe20000410000 */
[----:B------:R-:W-:Y:S01]  /*105e0*/  FFMA.FTZ R62, R6, R45, -R61 ;  /* 0x0000002d063e7223 */ /* 0x000fe2000001083d */
[----:B------:R-:W-:Y:S01]  /*105f0*/  LOP3.LUT R8, R15, 0xffff0000, RZ, 0xc0, !PT ;  /* 0xffff00000f087812 */ /* 0x000fe200078ec0ff */
[-C--:B------:R-:W-:Y:S01]  /*10600*/  FMUL.FTZ R45, R52, R49.reuse ;  /* 0x00000031342d7220 */ /* 0x080fe20000410000 */
[----:B------:R-:W-:Y:S01]  /*10610*/  LOP3.LUT R10, R21, 0xffff0000, RZ, 0xc0, !PT ;  /* 0xffff0000150a7812 */ /* 0x000fe200078ec0ff */
[----:B------:R-:W-:Y:S01]  /*10620*/  FFMA.FTZ R47, R48, R49, -R47 ;  /* 0x00000031302f7223 */ /* 0x000fe2000001082f */
[----:B------:R-:W-:Y:S01]  /*10630*/  LOP3.LUT R4, R0, 0xffff0000, RZ, 0xc0, !PT ;  /* 0xffff000000047812 */ /* 0x000fe200078ec0ff */
[----:B------:R-:W-:Y:S01]  /*10640*/  FFMA.FTZ R48, R48, R51, R45 ;  /* 0x0000003330307223 */ /* 0x000fe2000001002d */
[----:B------:R-:W-:Y:S01]  /*10650*/  LOP3.LUT R6, R13, 0xffff0000, RZ, 0xc0, !PT ;  /* 0xffff00000d067812 */ /* 0x000fe200078ec0ff */
        /* <DEDUP_REMOVED lines=13> */
[----:B------:R-:W-:Y:S02]  /*10730*/  F2FP.BF16.F32.PACK_AB R10, R53, R56 ;  /* 0x00000038350a723e */ /* 0x000fe400000010ff */
[----:B------:R-:W-:Y:S01]  /*10740*/  F2FP.BF16.F32.PACK_AB R8, R59, R60 ;  /* 0x0000003c3b08723e */ /* 0x000fe200000010ff */
[----:B------:R3:W-:Y:S01]  /*10750*/  STS.128 [R63], R4 ;  /* 0x000000043f007388 */ /* 0x0007e20000000c00 */
[----:B------:R-:W-:-:S02]  /*10760*/  F2FP.BF16.F32.PACK_AB R9, R45, R54 ;  /* 0x000000362d09723e */ /* 0x000fc400000010ff */
[----:B------:R-:W-:-:S05]  /*10770*/  F2FP.BF16.F32.PACK_AB R11, R11, R48 ;  /* 0x000000300b0b723e */ /* 0x000fca00000010ff */
[----:B------:R3:W-:Y:S02]  /*10780*/  STS.128 [R44+0x12400], R8 ;  /* 0x012400082c007388 */ /* 0x0007e40000000c00 */
.L_x_611:
[----:B------:R-:W-:Y:S05]  /*10790*/  BSYNC B1 ;  /* 0x0000000000017941 */ /* 0x000fea0003800000 */
.L_x_610:
[----:B-123--:R-:W-:-:S05]  /*107a0*/  VIADD R4, R202, 0x40 ;  /* 0x00000040ca047836 */ /* 0x00efca0000000000 */
[----:B------:R-:W-:-:S13]  /*107b0*/  ISETP.GE.AND P0, PT, R4, R43, PT ;  /* 0x0000002b0400720c */ /* 0x000fda0003f06270 */
[----:B------:R-:W-:Y:S05]  /*107c0*/  @P0 BRA `(.L_x_594) ;  /* 0x00000010009c0947 */ /* 0x000fea0003800000 */
[----:B------:R1:W5:Y:S01]  /*107d0*/  LDL R60, [R1+0x4] ;  /* 0x00000400013c7983 */ /* 0x0003620000100800 */
[----:B------:R-:W2:Y:S01]  /*107e0*/  LDC R43, c[0x0][0x3f4] ;  /* 0x0000fd00ff2b7b82 */ /* 0x000ea20000000800 */
[----:B------:R-:W-:Y:S01]  /*107f0*/  BSSY B1, `(.L_x_616) ;  /* 0x0000062000017945 */ /* 0x000fe20003800000 */
[----:B------:R-:W-:Y:S02]  /*10800*/  SHF.R.U32.HI R61, RZ, 0x3, R204 ;  /* 0x00000003ff3d7819 */ /* 0x000fe400000116cc */
[-C--:B--2---:R-:W-:Y:S02]  /*10810*/  ISETP.GE.AND P0, PT, R16, R43.reuse, PT ;  /* 0x0000002b1000720c */ /* 0x084fe40003f06270 */
[-C--:B------:R-:W-:Y:S02]  /*10820*/  ISETP.GE.AND P1, PT, R193, R43.reuse, PT ;  /* 0x0000002bc100720c */ /* 0x080fe40003f26270 */
[----:B------:R-:W-:-:S09]  /*10830*/  ISETP.GE.AND P2, PT, R192, R43, PT ;  /* 0x0000002bc000720c */ /* 0x000fd20003f46270 */
[----:B-1----:R-:W-:Y:S05]  /*10840*/  @P0 BRA `(.L_x_617) ;  /* 0x0000000400700947 */ /* 0x002fea0003800000 */
[----:B------:R-:W-:Y:S01]  /*10850*/  LEA.HI R42, R42, R37, RZ, 0x2 ;  /* 0x000000252a2a7211 */ /* 0x000fe200078f10ff */
[----:B------:R-:W-:Y:S01]  /*10860*/  IMAD.U32 R54, R38, 0x10000, RZ ;  /* 0x0001000026367824 */ /* 0x000fe200078e00ff */
[----:B------:R-:W-:Y:S01]  /*10870*/  LOP3.LUT R9, R204, 0x38, R16, 0xf8, !PT ;  /* 0x00000038cc097812 */ /* 0x000fe200078ef810 */
[----:B------:R-:W-:Y:S01]  /*10880*/  IMAD.U32 R52, R32, 0x10000, RZ ;  /* 0x0001000020347824 */ /* 0x000fe200078e00ff */
[----:B------:R-:W-:Y:S01]  /*10890*/  LOP3.LUT R42, R42, 0xfffffffc, RZ, 0xc0, !PT ;  /* 0xfffffffc2a2a7812 */ /* 0x000fe200078ec0ff */
[----:B------:R-:W-:Y:S01]  /*108a0*/  IMAD.U32 R59, R40, 0x10000, RZ ;  /* 0x00010000283b7824 */ /* 0x000fe200078e00ff */
[----:B------:R-:W-:Y:S02]  /*108b0*/  LOP3.LUT R9, R220, R9, R61, 0xf6, !PT ;  /* 0x00000009dc097212 */ /* 0x000fe400078ef63d */
[----:B------:R-:W-:Y:S01]  /*108c0*/  LOP3.LUT R56, R38, 0xffff0000, RZ, 0xc0, !PT ;  /* 0xffff000026387812 */ /* 0x000fe200078ec0ff */
[----:B------:R-:W-:Y:S01]  /*108d0*/  IMAD.IADD R4, R37, 0x1, -R42 ;  /* 0x0000000125047824 */ /* 0x000fe200078e0a2a */
[----:B------:R-:W-:Y:S01]  /*108e0*/  LOP3.LUT R32, R32, 0xffff0000, RZ, 0xc0, !PT ;  /* 0xffff000020207812 */ /* 0x000fe200078ec0ff */
[----:B-----5:R-:W-:-:S02]  /*108f0*/  IMAD R58, R9, 0x2, R60 ;  /* 0x00000002093a7824 */ /* 0x020fc400078e023c */
[----:B------:R-:W-:Y:S01]  /*10900*/  IMAD.U32 R38, R33, 0x10000, RZ ;  /* 0x0001000021267824 */ /* 0x000fe200078e00ff */
[----:B------:R-:W-:Y:S02]  /*10910*/  LEA.HI R4, R43, R4, RZ, 0x1d ;  /* 0x000000042b047211 */ /* 0x000fe400078fe8ff */
[----:B------:R-:W-:Y:S02]  /*10920*/  LOP3.LUT R33, R33, 0xffff0000, RZ, 0xc0, !PT ;  /* 0xffff000021217812 */ /* 0x000fe400078ec0ff */
[----:B------:R-:W-:Y:S01]  /*10930*/  SHF.R.S32.HI R7, RZ, 0x1f, R4 ;  /* 0x0000001fff077819 */ /* 0x000fe20000011404 */
[----:B0-----:R-:W-:-:S03]  /*10940*/  IMAD.SHL.U32 R5, R4, 0x8, RZ ;  /* 0x0000000804057824 */ /* 0x001fc600078e00ff */
[----:B------:R-:W-:Y:S02]  /*10950*/  LEA.HI R7, R7, R4, RZ, 0x3 ;  /* 0x0000000407077211 */ /* 0x000fe400078f18ff */
[----:B------:R-:W-:-:S03]  /*10960*/  LOP3.LUT R4, R204, 0x38, R5, 0xf8, !PT ;  /* 0x00000038cc047812 */ /* 0x000fc600078ef805 */
[----:B------:R-:W-:Y:S01]  /*10970*/  IMAD.SHL.U32 R7, R7, 0x400, RZ ;  /* 0x0000040007077824 */ /* 0x000fe200078e00ff */
[----:B------:R-:W-:-:S04]  /*10980*/  LOP3.LUT R5, R4, R61, RZ, 0x3c, !PT ;  /* 0x0000003d04057212 */ /* 0x000fc800078e3cff */
[----:B------:R-:W-:-:S04]  /*10990*/  LOP3.LUT R7, R7, 0x7fffe000, RZ, 0xc0, !PT ;  /* 0x7fffe00007077812 */ /* 0x000fc800078ec0ff */
[----:B------:R-:W-:Y:S02]  /*109a0*/  IADD3 R9, R5, R7, R220 ;  /* 0x0000000705097210 */ /* 0x000fe40007ffe0dc */
[----:B------:R-:W0:Y:S03]  /*109b0*/  LDS.128 R4, [R58] ;  /* 0x000000003a047984 */ /* 0x000e260000000c00 */
[----:B------:R-:W-:-:S05]  /*109c0*/  IMAD R37, R9, 0x2, R2 ;  /* 0x0000000209257824 */ /* 0x000fca00078e0202 */
[----:B------:R-:W1:Y:S01]  /*109d0*/  LDS.128 R8, [R37+0x12400] ;  /* 0x0124000025087984 */ /* 0x000e620000000c00 */
[C---:B0-----:R-:W-:Y:S01]  /*109e0*/  IMAD.U32 R42, R4.reuse, 0x10000, RZ ;  /* 0x00010000042a7824 */ /* 0x041fe200078e00ff */
[----:B------:R-:W-:Y:S01]  /*109f0*/  LOP3.LUT R4, R4, 0xffff0000, RZ, 0xc0, !PT ;  /* 0xffff000004047812 */ /* 0x000fe200078ec0ff */
[----:B------:R-:W-:Y:S01]  /*10a00*/  IMAD.U32 R44, R5, 0x10000, RZ ;  /* 0x00010000052c7824 */ /* 0x000fe200078e00ff */
[C---:B------:R-:W-:Y:S01]  /*10a10*/  SHF.L.U32 R45, R6.reuse, 0x10, RZ ;  /* 0x00000010062d7819 */ /* 0x040fe200000006ff */
[----:B------:R-:W-:Y:S01]  /*10a20*/  IMAD.U32 R46, R7, 0x10000, RZ ;  /* 0x00010000072e7824 */ /* 0x000fe200078e00ff */
[----:B------:R-:W-:Y:S02]  /*10a30*/  LOP3.LUT R6, R6, 0xffff0000, RZ, 0xc0, !PT ;  /* 0xffff000006067812 */ /* 0x000fe400078ec0ff */
[----:B------:R-:W-:Y:S01]  /*10a40*/  LOP3.LUT R5, R5, 0xffff0000, RZ, 0xc0, !PT ;  /* 0xffff000005057812 */ /* 0x000fe200078ec0ff */
[C---:B-1----:R-:W-:Y:S01]  /*10a50*/  IMAD.U32 R47, R8.reuse, 0x10000, RZ ;  /* 0x00010000082f7824 */ /* 0x042fe200078e00ff */
[----:B------:R-:W-:Y:S01]  /*10a60*/  LOP3.LUT R8, R8, 0xffff0000, RZ, 0xc0, !PT ;  /* 0xffff000008087812 */ /* 0x000fe200078ec0ff */
[C---:B------:R-:W-:Y:S01]  /*10a70*/  IMAD.U32 R48, R9.reuse, 0x10000, RZ ;  /* 0x0001000009307824 */ /* 0x040fe200078e00ff */
[----:B------:R-:W-:Y:S01]  /*10a80*/  LOP3.LUT R9, R9, 0xffff0000, RZ, 0xc0, !PT ;  /* 0xffff000009097812 */ /* 0x000fe200078ec0ff */
[-C--:B------:R-:W-:Y:S01]  /*10a90*/  FMUL.FTZ R51, R54, R47.reuse ;  /* 0x0000002f36337220 */ /* 0x080fe20000410000 */
[----:B------:R-:W-:Y:S01]  /*10aa0*/  FMUL.FTZ R47, R52, R47 ;  /* 0x0000002f342f7220 */ /* 0x000fe20000410000 */
[-C--:B------:R-:W-:Y:S01]  /*10ab0*/  FMUL.FTZ R53, R56, R8.reuse ;  /* 0x0000000838357220 */ /* 0x080fe20000410000 */
[----:B------:R-:W-:Y:S01]  /*10ac0*/  FMUL.FTZ R55, R32, R8 ;  /* 0x0000000820377220 */ /* 0x000fe20000410000 */
[----:B------:R-:W-:Y:S01]  /*10ad0*/  FFMA.FTZ R51, R52, R42, -R51 ;  /* 0x0000002a34337223 */ /* 0x000fe20000010833 */
[----:B------:R-:W-:-:S02]  /*10ae0*/  IMAD.U32 R52, R39, 0x10000, RZ ;  /* 0x0001000027347824 */ /* 0x000fc400078e00ff */
[-C--:B------:R-:W-:Y:S01]  /*10af0*/  FFMA.FTZ R8, R32, R4.reuse, -R53 ;  /* 0x0000000420087223 */ /* 0x080fe20000010835 */
[----:B------:R-:W-:Y:S02]  /*10b00*/  IMAD.U32 R49, R10, 0x10000, RZ ;  /* 0x000100000a317824 */ /* 0x000fe400078e00ff */
[----:B------:R-:W-:Y:S01]  /*10b10*/  FFMA.FTZ R32, R56, R4, R55 ;  /* 0x0000000438207223 */ /* 0x000fe20000010037 */
[-C--:B------:R-:W-:Y:S01]  /*10b20*/  FMUL.FTZ R53, R52, R48.reuse ;  /* 0x0000003034357220 */ /* 0x080fe20000410000 */
[----:B------:R-:W-:Y:S01]  /*10b30*/  FMUL.FTZ R57, R38, R48 ;  /* 0x0000003026397220 */ /* 0x000fe20000410000 */
[----:B------:R-:W-:Y:S02]  /*10b40*/  IMAD.U32 R55, R34, 0x10000, RZ ;  /* 0x0001000022377824 */ /* 0x000fe400078e00ff */
[----:B------:R-:W-:Y:S01]  /*10b50*/  FFMA.FTZ R47, R54, R42, R47 ;  /* 0x0000002a362f7223 */ /* 0x000fe2000001002f */
[-C--:B------:R-:W-:Y:S01]  /*10b60*/  FFMA.FTZ R53, R38, R44.reuse, -R53 ;  /* 0x0000002c26357223 */ /* 0x080fe20000010835 */
[-C--:B------:R-:W-:Y:S01]  /*10b70*/  FMUL.FTZ R4, R59, R49.reuse ;  /* 0x000000313b047220 */ /* 0x080fe20000410000 */
[----:B------:R-:W-:Y:S01]  /*10b80*/  LOP3.LUT R10, R10, 0xffff0000, RZ, 0xc0, !PT ;  /* 0xffff00000a0a7812 */ /* 0x000fe200078ec0ff */
[----:B------:R-:W-:Y:S01]  /*10b90*/  FFMA.FTZ R57, R52, R44, R57 ;  /* 0x0000002c34397223 */ /* 0x000fe20000010039 */
[----:B------:R-:W-:Y:S01]  /*10ba0*/  LOP3.LUT R38, R34, 0xffff0000, RZ, 0xc0, !PT ;  /* 0xffff000022267812 */ /* 0x000fe200078ec0ff */
[----:B------:R-:W-:Y:S01]  /*10bb0*/  FMUL.FTZ R34, R55, R49 ;  /* 0x0000003137227220 */ /* 0x000fe20000410000 */
[----:B------:R-:W-:Y:S01]  /*10bc0*/  LOP3.LUT R42, R40, 0xffff0000, RZ, 0xc0, !PT ;  /* 0xffff0000282a7812 */ /* 0x000fe200078ec0ff */
[----:B------:R-:W-:-:S02]  /*10bd0*/  IMAD.U32 R50, R11, 0x10000, RZ ;  /* 0x000100000b327824 */ /* 0x000fc400078e00ff */
[-C--:B------:R-:W-:Y:S01]  /*10be0*/  FFMA.FTZ R40, R55, R45.reuse, -R4 ;  /* 0x0000002d37287223 */ /* 0x080fe20000010804 */
[----:B------:R-:W-:Y:S02]  /*10bf0*/  IMAD.U32 R44, R41, 0x10000, RZ ;  /* 0x00010000292c7824 */ /* 0x000fe400078e00ff */
[-C--:B------:R-:W-:Y:S01]  /*10c00*/  FMUL.FTZ R55, R38, R10.reuse ;  /* 0x0000000a26377220 */ /* 0x080fe20000410000 */
[----:B------:R-:W-:Y:S02]  /*10c10*/  IMAD.U32 R4, R35, 0x10000, RZ ;  /* 0x0001000023047824 */ /* 0x000fe400078e00ff */
[----:B------:R-:W-:Y:S01]  /*10c20*/  FMUL.FTZ R49, R42, R10 ;  /* 0x0000000a2a317220 */ /* 0x000fe20000410000 */
[----:B------:R-:W-:Y:S01]  /*10c30*/  FFMA.FTZ R10, R59, R45, R34 ;  /* 0x0000002d3b0a7223 */ /* 0x000fe20000010022 */
[----:B------:R-:W-:Y:S01]  /*10c40*/  LOP3.LUT R11, R11, 0xffff0000, RZ, 0xc0, !PT ;  /* 0xffff00000b0b7812 */ /* 0x000fe200078ec0ff */
[-C--:B------:R-:W-:Y:S01]  /*10c50*/  FMUL.FTZ R45, R44, R50.reuse ;  /* 0x000000322c2d7220 */ /* 0x080fe20000410000 */
[----:B------:R-:W-:Y:S01]  /*10c60*/  LOP3.LUT R39, R39, 0xffff0000, RZ, 0xc0, !PT ;  /* 0xffff000027277812 */ /* 0x000fe200078ec0ff */
[----:B------:R-:W-:Y:S01]  /*10c70*/  FMUL.FTZ R59, R4, R50 ;  /* 0x00000032043b7220 */ /* 0x000fe20000410000 */
[----:B------:R-:W-:Y:S01]  /*10c80*/  LOP3.LUT R41, R41, 0xffff0000, RZ, 0xc0, !PT ;  /* 0xffff000029297812 */ /* 0x000fe200078ec0ff */
[----:B------:R-:W-:Y:S01]  /*10c90*/  FFMA.FTZ R55, R42, R6, R55 ;  /* 0x000000062a377223 */ /* 0x000fe20000010037 */
[----:B------:R-:W-:Y:S01]  /*10ca0*/  LOP3.LUT R35, R35, 0xffff0000, RZ, 0xc0, !PT ;  /* 0xffff000023237812 */ /* 0x000fe200078ec0ff */
[----:B------:R-:W-:Y:S01]  /*10cb0*/  FFMA.FTZ R45, R4, R46, -R45 ;  /* 0x0000002e042d7223 */ /* 0x000fe2000001082d */
[----:B------:R-:W-:Y:S01]  /*10cc0*/  LOP3.LUT R7, R7, 0xffff0000, RZ, 0xc0, !PT ;  /* 0xffff000007077812 */ /* 0x000fe200078ec0ff */
[----:B------:R-:W-:Y:S01]  /*10cd0*/  FFMA.FTZ R49, R38, R6, -R49 ;  /* 0x0000000626317223 */ /* 0x000fe20000010831 */
[----:B------:R-:W-:Y:S01]  /*10ce0*/  FFMA.FTZ R59, R44, R46, R59 ;  /* 0x0000002e2c3b7223 */ /* 0x000fe2000001003b */
[----:B------:R-:W-:Y:S01]  /*10cf0*/  FMUL.FTZ R4, R39, R9 ;  /* 0x0000000927047220 */ /* 0x000fe20000410000 */
        /* <DEDUP_REMOVED lines=17> */
.L_x_617:
[----:B------:R-:W-:Y:S05]  /*10e10*/  BSYNC B1 ;  /* 0x0000000000017941 */ /* 0x000fea0003800000 */
.L_x_616:
[----:B------:R-:W-:Y:S04]  /*10e20*/  BSSY B1, `(.L_x_618) ;  /* 0x0000061000017945 */ /* 0x000fe80003800000 */
[----:B------:R-:W-:Y:S05]  /*10e30*/  @P1 BRA `(.L_x_619) ;  /* 0x00000004007c1947 */ /* 0x000fea0003800000 */
[----:B-1----:R-:W-:Y:S01]  /*10e40*/  LEA.HI R4, R43, R197, RZ, 0x1d ;  /* 0x000000c52b047211 */ /* 0x002fe200078fe8ff */
[----:B------:R-:W-:Y:S01]  /*10e50*/  IMAD.U32 R47, R28, 0x10000, RZ ;  /* 0x000100001c2f7824 */ /* 0x000fe200078e00ff */
[----:B------:R-:W-:Y:S01]  /*10e60*/  SHF.R.S32.HI R6, RZ, 0x1f, R193 ;  /* 0x0000001fff067819 */ /* 0x000fe200000114c1 */
[----:B------:R-:W-:Y:S01]  /*10e70*/  IMAD.U32 R45, R24, 0x10000, RZ ;  /* 0x00010000182d7824 */ /* 0x000fe200078e00ff */
[----:B0-----:R-:W-:Y:S01]  /*10e80*/  SHF.R.S32.HI R5, RZ, 0x1f, R4 ;  /* 0x0000001fff057819 */ /* 0x001fe20000011404 */
[----:B------:R-:W-:Y:S01]  /*10e90*/  IMAD.U32 R55, R30, 0x10000, RZ ;  /* 0x000100001e377824 */ /* 0x000fe200078e00ff */
[-C--:B------:R-:W-:Y:S01]  /*10ea0*/  LEA.HI R8, R6, R193.reuse, RZ, 0x6 ;  /* 0x000000c106087211 */ /* 0x080fe200078f30ff */
[----:B------:R-:W-:Y:S01]  /*10eb0*/  IMAD.U32 R49, R26, 0x10000, RZ ;  /* 0x000100001a317824 */ /* 0x000fe200078e00ff */
[----:B------:R-:W-:Y:S01]  /*10ec0*/  LEA.HI R7, R6, R193, RZ, 0x3 ;  /* 0x000000c106077211 */ /* 0x000fe200078f18ff */
[----:B------:R-:W-:Y:S01]  /*10ed0*/  IMAD.U32 R46, R29, 0x10000, RZ ;  /* 0x000100001d2e7824 */ /* 0x000fe200078e00ff */
[----:B------:R-:W-:Y:S01]  /*10ee0*/  LEA.HI R6, R5, R4, RZ, 0x3 ;  /* 0x0000000405067211 */ /* 0x000fe200078f18ff */
[----:B------:R-:W-:Y:S01]  /*10ef0*/  IMAD.SHL.U32 R5, R4, 0x8, RZ ;  /* 0x0000000804057824 */ /* 0x000fe200078e00ff */
[----:B------:R-:W-:Y:S01]  /*10f00*/  LOP3.LUT R9, R204, 0x38, R7, 0xf8, !PT ;  /* 0x00000038cc097812 */ /* 0x000fe200078ef807 */
[----:B------:R-:W-:Y:S01]  /*10f10*/  IMAD.SHL.U32 R8, R8, 0x80, RZ ;  /* 0x0000008008087824 */ /* 0x000fe200078e00ff */
[----:B------:R-:W-:Y:S01]  /*10f20*/  LOP3.LUT R44, R28, 0xffff0000, RZ, 0xc0, !PT ;  /* 0xffff00001c2c7812 */ /* 0x000fe200078ec0ff */
[----:B------:R-:W-:Y:S01]  /*10f30*/  IMAD.SHL.U32 R6, R6, 0x400, RZ ;  /* 0x0000040006067824 */ /* 0x000fe200078e00ff */
[----:B------:R-:W-:Y:S01]  /*10f40*/  LOP3.LUT R4, R204, 0x38, R5, 0xf8, !PT ;  /* 0x00000038cc047812 */ /* 0x000fe200078ef805 */
[----:B------:R-:W-:Y:S01]  /*10f50*/  IMAD.U32 R57, R31, 0x10000, RZ ;  /* 0x000100001f397824 */ /* 0x000fe200078e00ff */
[----:B------:R-:W-:Y:S01]  /*10f60*/  LOP3.LUT R7, R8, 0xffffe000, RZ, 0xc0, !PT ;  /* 0xffffe00008077812 */ /* 0x000fe200078ec0ff */
[----:B------:R-:W-:Y:S01]  /*10f70*/  IMAD.U32 R28, R25, 0x10000, RZ ;  /* 0x00010000191c7824 */ /* 0x000fe200078e00ff */
[----:B------:R-:W-:-:S02]  /*10f80*/  LOP3.LUT R9, R9, R61, RZ, 0x3c, !PT ;  /* 0x0000003d09097212 */ /* 0x000fc400078e3cff */
[----:B------:R-:W-:Y:S02]  /*10f90*/  LOP3.LUT R5, R4, R61, RZ, 0x3c, !PT ;  /* 0x0000003d04057212 */ /* 0x000fe400078e3cff */
[----:B------:R-:W-:Y:S02]  /*10fa0*/  LOP3.LUT R6, R6, 0x7fffe000, RZ, 0xc0, !PT ;  /* 0x7fffe00006067812 */ /* 0x000fe400078ec0ff */
[--C-:B------:R-:W-:Y:S02]  /*10fb0*/  IADD3 R7, R9, R7, R220.reuse ;  /* 0x0000000709077210 */ /* 0x100fe40007ffe0dc */
[----:B------:R-:W-:Y:S02]  /*10fc0*/  IADD3 R9, R5, R6, R220 ;  /* 0x0000000605097210 */ /* 0x000fe40007ffe0dc */
[----:B-----5:R-:W-:Y:S02]  /*10fd0*/  LEA R48, R7, R60, 0x1 ;  /* 0x0000003c07307211 */ /* 0x020fe400078e08ff */
[----:B------:R-:W-:Y:S01]  /*10fe0*/  LOP3.LUT R24, R24, 0xffff0000, RZ, 0xc0, !PT ;  /* 0xffff000018187812 */ /* 0x000fe200078ec0ff */
[----:B------:R-:W-:Y:S01]  /*10ff0*/  IMAD R32, R9, 0x2, R2 ;  /* 0x0000000209207824 */ /* 0x000fe200078e0202 */
[----:B------:R-:W-:Y:S01]  /*11000*/  LOP3.LUT R26, R26, 0xffff0000, RZ, 0xc0, !PT ;  /* 0xffff00001a1a7812 */ /* 0x000fe200078ec0ff */
[----:B------:R-:W0:Y:S01]  /*11010*/  LDS.128 R4, [R48] ;  /* 0x0000000030047984 */ /* 0x000e220000000c00 */
[----:B------:R-:W-:-:S02]  /*11020*/  LOP3.LUT R30, R30, 0xffff0000, RZ, 0xc0, !PT ;  /* 0xffff00001e1e7812 */ /* 0x000fc400078ec0ff */
[----:B------:R-:W-:Y:S01]  /*11030*/  SHF.L.U32 R53, R27, 0x10, RZ ;  /* 0x000000101b357819 */ /* 0x000fe200000006ff */
[----:B------:R-:W1:Y:S01]  /*11040*/  LDS.128 R8, [R32+0x12400] ;  /* 0x0124000020087984 */ /* 0x000e620000000c00 */
[----:B------:R-:W-:Y:S02]  /*11050*/  LOP3.LUT R29, R29, 0xffff0000, RZ, 0xc0, !PT ;  /* 0xffff00001d1d7812 */ /* 0x000fe400078ec0ff */
[----:B------:R-:W-:Y:S02]  /*11060*/  LOP3.LUT R31, R31, 0xffff0000, RZ, 0xc0, !PT ;  /* 0xffff00001f1f7812 */ /* 0x000fe400078ec0ff */
[----:B------:R-:W-:Y:S02]  /*11070*/  LOP3.LUT R25, R25, 0xffff0000, RZ, 0xc0, !PT ;  /* 0xffff000019197812 */ /* 0x000fe400078ec0ff */
[----:B------:R-:W-:Y:S01]  /*11080*/  LOP3.LUT R27, R27, 0xffff0000, RZ, 0xc0, !PT ;  /* 0xffff00001b1b7812 */ /* 0x000fe200078ec0ff */
[C---:B0-----:R-:W-:Y:S01]  /*11090*/  IMAD.U32 R33, R4.reuse, 0x10000, RZ ;  /* 0x0001000004217824 */ /* 0x041fe200078e00ff */
[----:B------:R-:W-:Y:S01]  /*110a0*/  LOP3.LUT R4, R4, 0xffff0000, RZ, 0xc0, !PT ;  /* 0xffff000004047812 */ /* 0x000fe200078ec0ff */
[C---:B------:R-:W-:Y:S01]  /*110b0*/  IMAD.U32 R35, R6.reuse, 0x10000, RZ ;  /* 0x0001000006237824 */ /* 0x040fe200078e00ff */
[----:B------:R-:W-:Y:S01]  /*110c0*/  LOP3.LUT R6, R6, 0xffff0000, RZ, 0xc0, !PT ;  /* 0xffff000006067812 */ /* 0x000fe200078ec0ff */
[C---:B-1----:R-:W-:Y:S01]  /*110d0*/  IMAD.U32 R38, R8.reuse, 0x10000, RZ ;  /* 0x0001000008267824 */ /* 0x042fe200078e00ff */
[----:B------:R-:W-:Y:S01]  /*110e0*/  LOP3.LUT R8, R8, 0xffff0000, RZ, 0xc0, !PT ;  /* 0xffff000008087812 */ /* 0x000fe200078ec0ff */
[C---:B------:R-:W-:Y:S01]  /*110f0*/  IMAD.U32 R40, R10.reuse, 0x10000, RZ ;  /* 0x000100000a287824 */ /* 0x040fe200078e00ff */
[----:B------:R-:W-:Y:S01]  /*11100*/  LOP3.LUT R10, R10, 0xffff0000, RZ, 0xc0, !PT ;  /* 0xffff00000a0a7812 */ /* 0x000fe200078ec0ff */
[-C--:B------:R-:W-:Y:S01]  /*11110*/  FMUL.FTZ R42, R47, R38.reuse ;  /* 0x000000262f2a7220 */ /* 0x080fe20000410000 */
[----:B------:R-:W-:Y:S01]  /*11120*/  FMUL.FTZ R38, R45, R38 ;  /* 0x000000262d267220 */ /* 0x000fe20000410000 */
[C---:B------:R-:W-:Y:S01]  /*11130*/  IMAD.U32 R39, R9.reuse, 0x10000, RZ ;  /* 0x0001000009277824 */ /* 0x040fe200078e00ff */
[----:B------:R-:W-:Y:S01]  /*11140*/  LOP3.LUT R9, R9, 0xffff0000, RZ, 0xc0, !PT ;  /* 0xffff000009097812 */ /* 0x000fe200078ec0ff */
[-C--:B------:R-:W-:Y:S01]  /*11150*/  FFMA.FTZ R42, R45, R33.reuse, -R42 ;  /* 0x000000212d2a7223 */ /* 0x080fe2000001082a */
[----:B------:R-:W-:Y:S01]  /*11160*/  FFMA.FTZ R38, R47, R33, R38 ;  /* 0x000000212f267223 */ /* 0x000fe20000010026 */
[-C--:B------:R-:W-:Y:S01]  /*11170*/  FMUL.FTZ R45, R44, R8.reuse ;  /* 0x000000082c2d7220 */ /* 0x080fe20000410000 */
[----:B------:R-:W-:Y:S01]  /*11180*/  FMUL.FTZ R33, R24, R8 ;  /* 0x0000000818217220 */ /* 0x000fe20000410000 */
[----:B------:R-:W-:-:S02]  /*11190*/  IMAD.U32 R41, R11, 0x10000, RZ ;  /* 0x000100000b297824 */ /* 0x000fc400078e00ff */
[----:B------:R-:W-:Y:S01]  /*111a0*/  FMUL.FTZ R51, R26, R10 ;  /* 0x0000000a1a337220 */ /* 0x000fe20000410000 */
[-C--:B------:R-:W-:Y:S01]  /*111b0*/  FFMA.FTZ R45, R24, R4.reuse, -R45 ;  /* 0x00000004182d7223 */ /* 0x080fe2000001082d */
[----:B------:R-:W-:Y:S01]  /*111c0*/  FFMA.FTZ R33, R44, R4, R33 ;  /* 0x000000042c217223 */ /* 0x000fe20000010021 */
[-C--:B------:R-:W-:Y:S01]  /*111d0*/  FMUL.FTZ R4, R55, R40.reuse ;  /* 0x0000002837047220 */ /* 0x080fe20000410000 */
[----:B------:R-:W-:Y:S01]  /*111e0*/  FMUL.FTZ R40, R49, R40 ;  /* 0x0000002831287220 */ /* 0x000fe20000410000 */
[----:B------:R-:W-:Y:S02]  /*111f0*/  IMAD.U32 R34, R5, 0x10000, RZ ;  /* 0x0001000005227824 */ /* 0x000fe400078e00ff */
[----:B------:R-:W-:Y:S01]  /*11200*/  FMUL.FTZ R47, R46, R39 ;  /* 0x000000272e2f7220 */ /* 0x000fe20000410000 */
[----:B------:R-:W-:Y:S01]  /*11210*/  FFMA.FTZ R8, R49, R35, -R4 ;  /* 0x0000002331087223 */ /* 0x000fe20000010804 */
[----:B------:R-:W-:Y:S01]  /*11220*/  FMUL.FTZ R49, R30, R10 ;  /* 0x0000000a1e317220 */ /* 0x000fe20000410000 */
[----:B------:R-:W-:Y:S01]  /*11230*/  IMAD.U32 R37, R7, 0x10000, RZ ;  /* 0x0001000007257824 */ /* 0x000fe200078e00ff */
[----:B------:R-:W-:Y:S01]  /*11240*/  LOP3.LUT R11, R11, 0xffff0000, RZ, 0xc0, !PT ;  /* 0xffff00000b0b7812 */ /* 0x000fe200078ec0ff */
[----:B------:R-:W-:Y:S01]  /*11250*/  FMUL.FTZ R4, R57, R41 ;  /* 0x0000002939047220 */ /* 0x000fe20000410000 */
[-C--:B------:R-:W-:Y:S01]  /*11260*/  FFMA.FTZ R49, R26, R6.reuse, -R49 ;  /* 0x000000061a317223 */ /* 0x080fe20000010831 */
[----:B------:R-:W-:Y:S01]  /*11270*/  FFMA.FTZ R51, R30, R6, R51 ;  /* 0x000000061e337223 */ /* 0x000fe20000010033 */
[C---:B------:R-:W-:Y:S01]  /*11280*/  FMUL.FTZ R39, R28.reuse, R39 ;  /* 0x000000271c277220 */ /* 0x040fe20000410000 */
[----:B------:R-:W-:Y:S01]  /*11290*/  FMUL.FTZ R6, R53, R41 ;  /* 0x0000002935067220 */ /* 0x000fe20000410000 */
[-C--:B------:R-:W-:Y:S01]  /*112a0*/  FFMA.FTZ R47, R28, R34.reuse, -R47 ;  /* 0x000000221c2f7223 */ /* 0x080fe2000001082f */
[----:B------:R-:W-:Y:S01]  /*112b0*/  LOP3.LUT R5, R5, 0xffff0000, RZ, 0xc0, !PT ;  /* 0xffff000005057812 */ /* 0x000fe200078ec0ff */
[-C--:B------:R-:W-:Y:S01]  /*112c0*/  FFMA.FTZ R28, R53, R37.reuse, -R4 ;  /* 0x00000025351c7223 */ /* 0x080fe20000010804 */
[----:B------:R-:W-:Y:S01]  /*112d0*/  LOP3.LUT R7, R7, 0xffff0000, RZ, 0xc0, !PT ;  /* 0xffff000007077812 */ /* 0x000fe200078ec0ff */
[----:B------:R-:W-:Y:S01]  /*112e0*/  FFMA.FTZ R39, R46, R34, R39 ;  /* 0x000000222e277223 */ /* 0x000fe20000010027 */
        /* <DEDUP_REMOVED lines=20> */
.L_x_619:
[----:B------:R-:W-:Y:S05]  /*11430*/  BSYNC B1 ;  /* 0x0000000000017941 */ /* 0x000fea0003800000 */
.L_x_618:
[----:B------:R-:W-:Y:S05]  /*11440*/  @P2 BRA `(.L_x_594) ;  /* 0x00000004007c2947 */ /* 0x000fea0003800000 */
[----:B012---:R-:W-:Y:S01]  /*11450*/  SHF.R.S32.HI R5, RZ, 0x1f, R192 ;  /* 0x0000001fff057819 */ /* 0x007fe200000114c0 */
[----:B------:R-:W-:Y:S01]  /*11460*/  IMAD.U32 R35, R14, 0x10000, RZ ;  /* 0x000100000e237824 */ /* 0x000fe200078e00ff */
[----:B------:R-:W-:Y:S01]  /*11470*/  LEA.HI R43, R43, R198, RZ, 0x1d ;  /* 0x000000c62b2b7211 */ /* 0x000fe200078fe8ff */
[----:B------:R-:W-:Y:S01]  /*11480*/  IMAD.U32 R33, R3, 0x10000, RZ ;  /* 0x0001000003217824 */ /* 0x000fe200078e00ff */
[-C--:B------:R-:W-:Y:S01]  /*11490*/  LEA.HI R6, R5, R192.reuse, RZ, 0x6 ;  /* 0x000000c005067211 */ /* 0x080fe200078f30ff */
[----:B------:R-:W-:Y:S01]  /*114a0*/  IMAD.U32 R44, R15, 0x10000, RZ ;  /* 0x000100000f2c7824 */ /* 0x000fe200078e00ff */
[----:B------:R-:W-:Y:S01]  /*114b0*/  LEA.HI R5, R5, R192, RZ, 0x3 ;  /* 0x000000c005057211 */ /* 0x000fe200078f18ff */
[----:B------:R-:W-:Y:S01]  /*114c0*/  IMAD.U32 R37, R20, 0x10000, RZ ;  /* 0x0001000014257824 */ /* 0x000fe200078e00ff */
        /* <DEDUP_REMOVED lines=11> */
[----:B------:R-:W-:Y:S01]  /*11580*/  LOP3.LUT R6, R6, 0x7fffe000, RZ, 0xc0, !PT ;  /* 0x7fffe00006067812 */ /* 0x000fe200078ec0ff */
[----:B-----5:R-:W-:Y:S01]  /*11590*/  IMAD R41, R7, 0x2, R60 ;  /* 0x0000000207297824 */ /* 0x020fe200078e023c */
[----:B------:R-:W-:Y:S02]  /*115a0*/  LOP3.LUT R42, R14, 0xffff0000, RZ, 0xc0, !PT ;  /* 0xffff00000e2a7812 */ /* 0x000fe400078ec0ff */
[----:B------:R-:W-:Y:S02]  /*115b0*/  IADD3 R9, R5, R6, R220 ;  /* 0x0000000605097210 */ /* 0x000fe40007ffe0dc */
[----:B------:R-:W0:Y:S01]  /*115c0*/  LDS.128 R4, [R41] ;  /* 0x0000000029047984 */ /* 0x000e220000000c00 */
[----:B------:R-:W-:Y:S02]  /*115d0*/  LOP3.LUT R38, R3, 0xffff0000, RZ, 0xc0, !PT ;  /* 0xffff000003267812 */ /* 0x000fe400078ec0ff */
[----:B------:R-:W-:Y:S01]  /*115e0*/  IMAD R24, R9, 0x2, R2 ;  /* 0x0000000209187824 */ /* 0x000fe200078e0202 */
[----:B------:R-:W-:-:S02]  /*115f0*/  SHF.L.U32 R40, R0, 0x10, RZ ;  /* 0x0000001000287819 */ /* 0x000fc400000006ff */
[----:B------:R-:W-:Y:S02]  /*11600*/  LOP3.LUT R20, R20, 0xffff0000, RZ, 0xc0, !PT ;  /* 0xffff000014147812 */ /* 0x000fe400078ec0ff */
[----:B------:R-:W1:Y:S01]  /*11610*/  LDS.128 R8, [R24+0x12400] ;  /* 0x0124000018087984 */ /* 0x000e620000000c00 */
        /* <DEDUP_REMOVED lines=15> */
[C---:B------:R-:W-:Y:S01]  /*11710*/  FMUL.FTZ R14, R33.reuse, R29 ;  /* 0x0000001d210e7220 */ /* 0x040fe20000410000 */
[----:B------:R-:W-:Y:S01]  /*11720*/  FMUL.FTZ R3, R42, R8 ;  /* 0x000000082a037220 */ /* 0x000fe20000410000 */
[----:B------:R-:W-:Y:S01]  /*11730*/  FMUL.FTZ R29, R44, R30 ;  /* 0x0000001e2c1d7220 */ /* 0x000fe20000410000 */
[-C--:B------:R-:W-:Y:S01]  /*11740*/  FFMA.FTZ R34, R33, R25.reuse, -R34 ;  /* 0x0000001921227223 */ /* 0x080fe20000010822 */
[----:B------:R-:W-:Y:S01]  /*11750*/  FFMA.FTZ R14, R35, R25, R14 ;  /* 0x00000019230e7223 */ /* 0x000fe2000001000e */
[----:B------:R-:W-:Y:S01]  /*11760*/  FMUL.FTZ R25, R38, R8 ;  /* 0x0000000826197220 */ /* 0x000fe20000410000 */
[----:B------:R-:W-:Y:S01]  /*11770*/  FMUL.FTZ R33, R40, R30 ;  /* 0x0000001e28217220 */ /* 0x000fe20000410000 */
[----:B------:R-:W-:-:S02]  /*11780*/  IMAD.U32 R31, R10, 0x10000, RZ ;  /* 0x000100000a1f7824 */ /* 0x000fc400078e00ff */
[-C--:B------:R-:W-:Y:S01]  /*11790*/  FFMA.FTZ R3, R38, R4.reuse, -R3 ;  /* 0x0000000426037223 */ /* 0x080fe20000010803 */
[----:B------:R-:W-:Y:S02]  /*117a0*/  IMAD.U32 R35, R12, 0x10000, RZ ;  /* 0x000100000c237824 */ /* 0x000fe400078e00ff */
[----:B------:R-:W-:Y:S01]  /*117b0*/  FFMA.FTZ R25, R42, R4, R25 ;  /* 0x000000042a197223 */ /* 0x000fe20000010019 */
[-C--:B------:R-:W-:Y:S01]  /*117c0*/  FFMA.FTZ R29, R40, R26.reuse, -R29 ;  /* 0x0000001a281d7223 */ /* 0x080fe2000001081d */
[----:B------:R-:W-:Y:S01]  /*117d0*/  FFMA.FTZ R33, R44, R26, R33 ;  /* 0x0000001a2c217223 */ /* 0x000fe20000010021 */
[----:B------:R-:W-:Y:S01]  /*117e0*/  LOP3.LUT R10, R10, 0xffff0000, RZ, 0xc0, !PT ;  /* 0xffff00000a0a7812 */ /* 0x000fe200078ec0ff */
[-C--:B------:R-:W-:Y:S01]  /*117f0*/  FMUL.FTZ R4, R37, R31.reuse ;  /* 0x0000001f25047220 */ /* 0x080fe20000410000 */
[----:B------:R-:W-:Y:S01]  /*11800*/  LOP3.LUT R26, R12, 0xffff0000, RZ, 0xc0, !PT ;  /* 0xffff00000c1a7812 */ /* 0x000fe200078ec0ff */
[----:B------:R-:W-:Y:S01]  /*11810*/  FMUL.FTZ R12, R35, R31 ;  /* 0x0000001f230c7220 */ /* 0x000fe20000410000 */
[----:B------:R-:W-:-:S02]  /*11820*/  IMAD.U32 R32, R11, 0x10000, RZ ;  /* 0x000100000b207824 */ /* 0x000fc400078e00ff */
[-C--:B------:R-:W-:Y:S01]  /*11830*/  FFMA.FTZ R8, R35, R27.reuse, -R4 ;  /* 0x0000001b23087223 */ /* 0x080fe20000010804 */
[----:B------:R-:W-:Y:S02]  /*11840*/  IMAD.U32 R30, R21, 0x10000, RZ ;  /* 0x00010000151e7824 */ /* 0x000fe400078e00ff */
[-C--:B------:R-:W-:Y:S01]  /*11850*/  FMUL.FTZ R31, R20, R10.reuse ;  /* 0x0000000a141f7220 */ /* 0x080fe20000410000 */
[----:B------:R-:W-:Y:S01]  /*11860*/  FMUL.FTZ R35, R26, R10 ;  /* 0x0000000a1a237220 */ /* 0x000fe20000410000 */
[----:B------:R-:W-:Y:S01]  /*11870*/  LOP3.LUT R11, R11, 0xffff0000, RZ, 0xc0, !PT ;  /* 0xffff00000b0b7812 */ /* 0x000fe200078ec0ff */
[----:B------:R-:W-:Y:S02]  /*11880*/  IMAD.U32 R4, R13, 0x10000, RZ ;  /* 0x000100000d047824 */ /* 0x000fe400078e00ff */
[----:B------:R-:W-:Y:S01]  /*11890*/  FFMA.FTZ R10, R37, R27, R12 ;  /* 0x0000001b250a7223 */ /* 0x000fe2000001000c */
[----:B------:R-:W-:Y:S01]  /*118a0*/  LOP3.LUT R21, R21, 0xffff0000, RZ, 0xc0, !PT ;  /* 0xffff000015157812 */ /* 0x000fe200078ec0ff */
[----:B------:R-:W-:Y:S01]  /*118b0*/  FMUL.FTZ R27, R30, R32 ;  /* 0x000000201e1b7220 */ /* 0x000fe20000410000 */
[----:B------:R-:W-:Y:S01]  /*118c0*/  LOP3.LUT R13, R13, 0xffff0000, RZ, 0xc0, !PT ;  /* 0xffff00000d0d7812 */ /* 0x000fe200078ec0ff */
[-C--:B------:R-:W-:Y:S01]  /*118d0*/  FFMA.FTZ R31, R26, R6.reuse, -R31 ;  /* 0x000000061a1f7223 */ /* 0x080fe2000001081f */
[----:B------:R-:W-:Y:S01]  /*118e0*/  FFMA.FTZ R35, R20, R6, R35 ;  /* 0x0000000614237223 */ /* 0x000fe20000010023 */
[C---:B------:R-:W-:Y:S01]  /*118f0*/  FMUL.FTZ R37, R4.reuse, R32 ;  /* 0x0000002004257220 */ /* 0x040fe20000410000 */
[-C--:B------:R-:W-:Y:S01]  /*11900*/  FFMA.FTZ R27, R4, R28.reuse, -R27 ;  /* 0x0000001c041b7223 */ /* 0x080fe2000001081b */
        /* <DEDUP_REMOVED lines=19> */
.L_x_594:
[----:B------:R-:W-:Y:S05]  /*11a40*/  BSYNC B0 ;  /* 0x0000000000007941 */ /* 0x000fea0003800000 */
.L_x_575:
[----:B------:R-:W-:Y:S01]  /*11a50*/  @!PT LDS RZ, [RZ] ;  /* 0x00000000fffff984 */ /* 0x000fe20000000800 */
[----:B------:R-:W-:Y:S01]  /*11a60*/  @!PT LDS RZ, [RZ] ;  /* 0x00000000fffff984 */ /* 0x000fe20000000800 */
[----:B------:R-:W-:Y:S01]  /*11a70*/  @!PT LDS RZ, [RZ] ;  /* 0x00000000fffff984 */ /* 0x000fe20000000800 */
[----:B------:R-:W-:Y:S01]  /*11a80*/  @!PT LDS RZ, [RZ] ;  /* 0x00000000fffff984 */ /* 0x000fe20000000800 */
[----:B------:R1:W-:Y:S06]  /*11a90*/  MEMBAR.ALL.CTA ;  /* 0x0000000000007992 */ /* 0x0003ec0000008000 */
[----:B-1----:R-:W1:Y:S01]  /*11aa0*/  FENCE.VIEW.ASYNC.S ;  /* 0x00000000000073c6 */ /* 0x002e620000000000 */
[----:B------:R-:W-:Y:S05]  /*11ab0*/  WARPSYNC.ALL ;  /* 0x0000000000007948 */ /* 0x000fea0003800000 */
[----:B-1----:R-:W-:Y:S06]  /*11ac0*/  BAR.SYNC.DEFER_BLOCKING 0xd, 0x100 ;  /* 0x0344000000007b1d */ /* 0x002fec0000010000 */
.L_x_573:
[----:B------:R-:W-:-:S13]  /*11ad0*/  ISETP.NE.AND P0, PT, R214, 0x3, PT ;  /* 0x00000003d600780c */ /* 0x000fda0003f05270 */
[----:B------:R-:W-:Y:S05]  /*11ae0*/  @!P0 BRA `(.L_x_620) ;  /* 0x0000000000048947 */ /* 0x000fea0003800000 */
[----:B------:R-:W-:Y:S01]  /*11af0*/  BPT.TRAP 0x1 ;  /* 0x000000040000795c */ /* 0x000fe20000300000 */
.L_x_620:
[----:B012-4-:R-:W-:Y:S01]  /*11b00*/  IMAD R3, R210, 0x8, R2 ;  /* 0x00000008d2037824 */ /* 0x017fe200078e0202 */
[----:B---3--:R-:W-:-:S04]  /*11b10*/  SHF.L.U32 R0, R221, 0x1f, RZ ;  /* 0x0000001fdd007819 */ /* 0x008fc800000006ff */
[----:B------:R0:W1:Y:S01]  /*11b20*/  SYNCS.PHASECHK.TRANS64.TRYWAIT P1, [R3+URZ+0x30830], R0 ;  /* 0x03083000030075a7 */ /* 0x000062000802017f */
[----:B------:R-:W-:Y:S05]  /*11b30*/  @!P0 BRA `(.L_x_621) ;  /* 0x0000000000048947 */ /* 0x000fea0003800000 */
[----:B------:R-:W-:Y:S01]  /*11b40*/  BPT.TRAP 0x1 ;  /* 0x000000040000795c */ /* 0x000fe20000300000 */
.L_x_621:
[----:B------:R-:W-:Y:S01]  /*11b50*/  IMAD.MOV.U32 R119, RZ, RZ, RZ ;  /* 0x000000ffff777224 */ /* 0x000fe200078e00ff */
[----:B-1----:R-:W-:Y:S06]  /*11b60*/  @P1 BRA `(.L_x_622) ;  /* 0x0000000000081947 */ /* 0x002fec0003800000 */
[----:B------:R-:W1:Y:S02]  /*11b70*/  SYNCS.PHASECHK.TRANS64.TRYWAIT P1, [R3+URZ+0x30830], R0 ;  /* 0x03083000030075a7 */ /* 0x000e64000802017f */
[----:B-1----:R-:W-:Y:S05]  /*11b80*/  @!P1 BRA `(.L_x_623) ;  /* 0x0000012000f09947 */ /* 0x002fea0003800000 */
.L_x_622:
[----:B------:R-:W-:Y:S05]  /*11b90*/  WARPSYNC.ALL ;  /* 0x0000000000007948 */ /* 0x000fea0003800000 */
[----:B01----:R-:W-:Y:S01]  /*11ba0*/  VIADD R0, R2, 0x1e400 ;  /* 0x0001e40002007836 */ /* 0x003fe20000000000 */
[----:B------:R-:W-:Y:S01]  /*11bb0*/  R2UR UR4, R36 ;  /* 0x00000000240472ca */ /* 0x000fe200000e0000 */
[----:B------:R-:W-:Y:S01]  /*11bc0*/  IMAD.MOV.U32 R5, RZ, RZ, 0x40000040 ;  /* 0x40000040ff057424 */ /* 0x000fe200078e00ff */
[----:B-----5:R-:W-:Y:S01]  /*11bd0*/  WARPGROUP.ARRIVE ;  /* 0x00000000000079c5 */ /* 0x020fe20000000000 */
[----:B------:R-:W-:Y:S01]  /*11be0*/  UMOV UR9, 0x40000040 ;  /* 0x4000004000097882 */ /* 0x000fe20000000000 */
[----:B------:R-:W-:Y:S01]  /*11bf0*/  SHF.R.U32.HI R0, RZ, 0x4, R0 ;  /* 0x00000004ff007819 */ /* 0x000fe20000011600 */
[----:B------:R-:W-:Y:S01]  /*11c00*/  IMAD.MOV.U32 R7, RZ, RZ, 0x40000040 ;  /* 0x40000040ff077424 */ /* 0x000fe200078e00ff */
[----:B------:R-:W-:Y:S01]  /*11c10*/  R2UR UR11, R5 ;  /* 0x00000000050b72ca */ /* 0x000fe200000e0000 */
[----:B------:R-:W-:Y:S01]  /*11c20*/  IMAD.U32 R9, RZ, RZ, UR9 ;  /* 0x00000009ff097e24 */ /* 0x000fe2000f8e00ff */
[----:B------:R-:W-:Y:S01]  /*11c30*/  LOP3.LUT R0, R0, 0x3fff, RZ, 0xc0, !PT ;  /* 0x00003fff00007812 */ /* 0x000fe200078ec0ff */
[----:B------:R-:W-:Y:S01]  /*11c40*/  UMOV UR57, 0x40000040 ;  /* 0x4000004000397882 */ /* 0x000fe20000000000 */
[----:B------:R-:W-:Y:S01]  /*11c50*/  UMOV UR53, 0x40000040 ;  /* 0x4000004000357882 */ /* 0x000fe20000000000 */
[----:B------:R-:W-:Y:S01]  /*11c60*/  UMOV UR45, 0x40000040 ;  /* 0x40000040002d7882 */ /* 0x000fe20000000000 */
[----:B------:R-:W-:Y:S01]  /*11c70*/  LOP3.LUT R223, R0, 0x10000, RZ, 0xfc, !PT ;  /* 0x0001000000df7812 */ /* 0x000fe200078efcff */
[----:B------:R-:W-:Y:S01]  /*11c80*/  ULOP3.LUT UR4, UR4, 0x10000, URZ, 0xfc, !UPT ;  /* 0x0001000004047892 */ /* 0x000fe2000f8efc3f */
[----:B------:R-:W-:Y:S01]  /*11c90*/  IMAD.MOV.U32 R5, RZ, RZ, 0x40000040 ;  /* 0x40000040ff057424 */ /* 0x000fe200078e00ff */
[----:B------:R-:W-:Y:S01]  /*11ca0*/  UMOV UR41, 0x40000040 ;  /* 0x4000004000297882 */ /* 0x000fe20000000000 */
[----:B------:R-:W-:Y:S01]  /*11cb0*/  UMOV UR37, 0x40000040 ;  /* 0x4000004000257882 */ /* 0x000fe20000000000 */
[----:B------:R-:W-:Y:S01]  /*11cc0*/  IMAD R4, R210, 0x900, R223 ;  /* 0x00000900d2047824 */ /* 0x000fe200078e02df */
[----:B------:R-:W-:Y:S01]  /*11cd0*/  UIADD3 UR5, UR4, 0x2, URZ ;  /* 0x0000000204057890 */ /* 0x000fe2000fffe03f */
[----:B------:R-:W-:Y:S01]  /*11ce0*/  R2UR UR39, R5 ;  /* 0x00000000052772ca */ /* 0x000fe200000e0000 */
[----:B------:R-:W-:Y:S01]  /*11cf0*/  UMOV UR8, UR4 ;  /* 0x0000000400087c82 */ /* 0x000fe20008000000 */
[C---:B------:R-:W-:Y:S01]  /*11d00*/  VIADD R6, R4.reuse, 0x2 ;  /* 0x0000000204067836 */ /* 0x040fe20000000000 */
[----:B------:R-:W-:Y:S01]  /*11d10*/  R2UR UR10, R4 ;  /* 0x00000000040a72ca */ /* 0x000fe200000e0000 */
[----:B------:R-:W-:Y:S01]  /*11d20*/  IMAD.U32 R8, RZ, RZ, UR8 ;  /* 0x00000008ff087e24 */ /* 0x000fe2000f8e00ff */
[----:B------:R-:W-:-:S02]  /*11d30*/  UIADD3 UR56, UR4, 0x406, URZ ;  /* 0x0000040604387890 */ /* 0x000fc4000fffe03f */
[----:B------:R-:W-:Y:S02]  /*11d40*/  UIADD3 UR52, UR4, 0x800, URZ ;  /* 0x0000080004347890 */ /* 0x000fe4000fffe03f */
[----:B------:R0:W-:Y:S01]  /*11d50*/  STL.64 [R1+0x38], R8 ;  /* 0x0000380801007387 */ /* 0x0001e20000100a00 */
[----:B------:R-:W-:Y:S02]  /*11d60*/  UIADD3 UR44, UR4, 0x802, URZ ;  /* 0x00000802042c7890 */ /* 0x000fe4000fffe03f */
[----:B------:R-:W-:Y:S02]  /*11d70*/  UIADD3 UR40, UR4, 0x804, URZ ;  /* 0x0000080404287890 */ /* 0x000fe4000fffe03f */
[----:B------:R-:W-:Y:S02]  /*11d80*/  UIADD3 UR36, UR4, 0x806, URZ ;  /* 0x0000080604247890 */ /* 0x000fe4000fffe03f */
[----:B------:R-:W-:Y:S01]  /*11d90*/  HGMMA.64x96x16.F32.BF16 R24, gdesc[UR8], RZ, !UPT, gsb0 ;  /* 0x01600000081879f0 */ /* 0x000fe2000c0018ff */
[----:B------:R-:W-:Y:S01]  /*11da0*/  R2UR UR10, R6 ;  /* 0x00000000060a72ca */ /* 0x000fe200000e0000 */
[----:B------:R-:W-:Y:S01]  /*11db0*/  UMOV UR8, UR5 ;  /* 0x0000000500087c82 */ /* 0x000fe20008000000 */
[----:B------:R-:W-:Y:S01]  /*11dc0*/  R2UR UR11, R7 ;  /* 0x00000000070b72ca */ /* 0x000fe200000e0000 */
[----:B------:R-:W-:Y:S01]  /*11dd0*/  UMOV UR9, 0x40000040 ;  /* 0x4000004000097882 */ /* 0x000fe20000000000 */
[----:B------:R-:W-:Y:S01]  /*11de0*/  VIADD R6, R4, 0x4 ;  /* 0x0000000404067836 */ /* 0x000fe20000000000 */
[----:B------:R-:W-:Y:S01]  /*11df0*/  UIADD3 UR5, UR4, 0x4, URZ ;  /* 0x0000000404057890 */ /* 0x000fe2000fffe03f */
[----:B------:R-:W-:-:S02]  /*11e00*/  IMAD.MOV.U32 R7, RZ, RZ, 0x40000040 ;  /* 0x40000040ff077424 */ /* 0x000fc400078e00ff */
[----:B0-----:R-:W-:Y:S02]  /*11e10*/  IMAD.U32 R8, RZ, RZ, UR8 ;  /* 0x00000008ff087e24 */ /* 0x001fe4000f8e00ff */
[----:B------:R-:W-:-:S05]  /*11e20*/  IMAD.U32 R9, RZ, RZ, UR9 ;  /* 0x00000009ff097e24 */ /* 0x000fca000f8e00ff */
[----:B------:R0:W-:Y:S01]  /*11e30*/  STL.64 [R1+0x30], R8 ;  /* 0x0000300801007387 */ /* 0x0001e20000100a00 */
[----:B------:R-:W-:Y:S02]  /*11e40*/  WARPGROUP.DEPBAR.LE gsb0, 0x0 ;  /* 0x00008000000079c5 */ /* 0x000fe40000010000 */
[----:B------:R-:W-:-:S06]  /*11e50*/  WARPGROUP.ARRIVE ;  /* 0x00000000000079c5 */ /* 0x000fcc0000000000 */
[----:B------:R-:W-:Y:S01]  /*11e60*/  HGMMA.64x96x16.F32.BF16 R24, gdesc[UR8], R24, gsb0 ;  /* 0x01600000081879f0 */ /* 0x000fe20008001818 */
[----:B------:R-:W-:Y:S01]  /*11e70*/  R2UR UR10, R6 ;  /* 0x00000000060a72ca */ /* 0x000fe200000e0000 */
[----:B------:R-:W-:Y:S01]  /*11e80*/  UMOV UR8, UR5 ;  /* 0x0000000500087c82 */ /* 0x000fe20008000000 */
[----:B------:R-:W-:Y:S01]  /*11e90*/  R2UR UR11, R7 ;  /* 0x00000000070b72ca */ /* 0x000fe200000e0000 */
[----:B------:R-:W-:Y:S01]  /*11ea0*/  UMOV UR9, 0x40000040 ;  /* 0x4000004000097882 */ /* 0x000fe20000000000 */
[----:B------:R-:W-:Y:S01]  /*11eb0*/  VIADD R6, R4, 0x6 ;  /* 0x0000000604067836 */ /* 0x000fe20000000000 */
[----:B------:R-:W-:Y:S01]  /*11ec0*/  UIADD3 UR5, UR4, 0x6, URZ ;  /* 0x0000000604057890 */ /* 0x000fe2000fffe03f */
[----:B------:R-:W-:Y:S01]  /*11ed0*/  IMAD.MOV.U32 R7, RZ, RZ, 0x40000040 ;  /* 0x40000040ff077424 */ /* 0x000fe200078e00ff */
[----:B0-----:R-:W-:Y:S01]  /*11ee0*/  MOV R8, UR8 ;  /* 0x0000000800087c02 */ /* 0x001fe20008000f00 */
        /* <DEDUP_REMOVED lines=11> */
[----:B------:R-:W-:Y:S02]  /*11fa0*/  IMAD.MOV.U32 R7, RZ, RZ, 0x40000040 ;  /* 0x40000040ff077424 */ /* 0x000fe400078e00ff */
        /* <DEDUP_REMOVED lines=37> */
[----:B0-----:R-:W-:Y:S01]  /*12200*/  MOV R9, UR9 ;  /* 0x0000000900097c02 */ /* 0x001fe20008000f00 */
[----:B------:R-:W-:Y:S02]  /*12210*/  IMAD.MOV.U32 R7, RZ, RZ, 0x40000040 ;  /* 0x40000040ff077424 */ /* 0x000fe400078e00ff */
[----:B------:R-:W-:Y:S01]  /*12220*/  IMAD.U32 R8, RZ, RZ, UR8 ;  /* 0x00000008ff087e24 */ /* 0x000fe2000f8e00ff */
[----:B------:R-:W-:Y:S01]  /*12230*/  R2UR UR58, R6 ;  /* 0x00000000063a72ca */ /* 0x000fe200000e0000 */
[----:B------:R-:W-:Y:S01]  /*12240*/  VIADD R6, R4, 0x600 ;  /* 0x0000060004067836 */ /* 0x000fe20000000000 */
[----:B------:R-:W-:Y:S01]  /*12250*/  R2UR UR59, R7 ;  /* 0x00000000073b72ca */ /* 0x000fe200000e0000 */
[----:B------:R-:W-:Y:S01]  /*12260*/  IMAD.MOV.U32 R7, RZ, RZ, 0x40000040 ;  /* 0x40000040ff077424 */ /* 0x000fe200078e00ff */
[----:B------:R0:W-:Y:S02]  /*12270*/  STL.64 [R1+0x8], R8 ;  /* 0x0000080801007387 */ /* 0x0001e40000100a00 */
[----:B------:R-:W-:Y:S01]  /*12280*/  R2UR UR54, R6 ;  /* 0x00000000063672ca */ /* 0x000fe200000e0000 */
[----:B------:R-:W-:Y:S01]  /*12290*/  VIADD R6, R4, 0x602 ;  /* 0x0000060204067836 */ /* 0x000fe20000000000 */
[----:B------:R-:W-:Y:S01]  /*122a0*/  R2UR UR55, R7 ;  /* 0x00000000073772ca */ /* 0x000fe200000e0000 */
[----:B------:R-:W-:-:S03]  /*122b0*/  IMAD.MOV.U32 R7, RZ, RZ, 0x40000040 ;  /* 0x40000040ff077424 */ /* 0x000fc600078e00ff */
[----:B------:R-:W-:Y:S01]  /*122c0*/  R2UR UR46, R6 ;  /* 0x00000000062e72ca */ /* 0x000fe200000e0000 */
[C---:B------:R-:W-:Y:S01]  /*122d0*/  VIADD R6, R4.reuse, 0x604 ;  /* 0x0000060404067836 */ /* 0x040fe20000000000 */
[----:B------:R-:W-:Y:S01]  /*122e0*/  R2UR UR47, R7 ;  /* 0x00000000072f72ca */ /* 0x000fe200000e0000 */
[----:B------:R-:W-:Y:S02]  /*122f0*/  IMAD.MOV.U32 R7, RZ, RZ, 0x40000040 ;  /* 0x40000040ff077424 */ /* 0x000fe400078e00ff */
[----:B------:R-:W-:Y:S01]  /*12300*/  VIADD R4, R4, 0x606 ;  /* 0x0000060604047836 */ /* 0x000fe20000000000 */
[----:B------:R-:W-:Y:S02]  /*12310*/  R2UR UR42, R6 ;  /* 0x00000000062a72ca */ /* 0x000fe400000e0000 */
[----:B------:R-:W-:Y:S02]  /*12320*/  R2UR UR43, R7 ;  /* 0x00000000072b72ca */ /* 0x000fe400000e0000 */
[----:B------:R-:W-:Y:S01]  /*12330*/  R2UR UR38, R4 ;  /* 0x00000000042672ca */ /* 0x000fe200000e0000 */
[----:B------:R-:W-:-:S02]  /*12340*/  WARPGROUP.DEPBAR.LE gsb0, 0x0 ;  /* 0x00008000000079c5 */ /* 0x000fc40000010000 */
        /* <DEDUP_REMOVED lines=18> */
[----:B0-----:R-:W-:Y:S05]  /*12470*/  @!P0 BRA `(.L_x_624) ;  /* 0x0000000000048947 */ /* 0x001fea0003800000 */
[----:B------:R-:W-:Y:S01]  /*12480*/  BPT.TRAP 0x1 ;  /* 0x000000040000795c */ /* 0x000fe20000300000 */
.L_x_624:
[----:B------:R-:W2:Y:S01]  /*12490*/  LDL R73, [R1+0x48] ;  /* 0x0000480001497983 */ /* 0x000ea20000100800 */
[----:B------:R-:W-:Y:S01]  /*124a0*/  ULDC UR4, c[0x0][0x9d8] ;  /* 0x0002760000047ab9 */ /* 0x000fe20000000800 */
[----:B------:R-:W-:Y:S01]  /*124b0*/  ULDC UR5, c[0x0][0x988] ;  /* 0x0002620000057ab9 */ /* 0x000fe20000000800 */
        /* <DEDUP_REMOVED lines=30> */
[----:B------:R-:W4:Y:S01]  /*126a0*/  MUFU.TANH R12, R12 ;  /* 0x0000000c000c7308 */ /* 0x000f220000002400 */
[----:B------:R-:W-:Y:S01]  /*126b0*/  FMUL.FTZ R14, R39, UR4 ;  /* 0x00000004270e7c20 */ /* 0x000fe20008410000 */
[----:B------:R-:W-:Y:S01]  /*126c0*/  FMUL.FTZ R36, R48, UR4 ;  /* 0x0000000430247c20 */ /* 0x000fe20008410000 */
[----:B------:R-:W-:Y:S01]  /*126d0*/  FMUL.FTZ R61, R61, UR4 ;  /* 0x000000043d3d7c20 */ /* 0x000fe20008410000 */
[----:B------:R-:W-:Y:S01]  /*126e0*/  FMUL.FTZ R24, R43, UR4 ;  /* 0x000000042b187c20 */ /* 0x000fe20008410000 */
[----:B------:R-:W-:Y:S01]  /*126f0*/  FMUL.FTZ R40, R52, UR4 ;  /* 0x0000000434287c20 */ /* 0x000fe20008410000 */
[----:B------:R-:W-:Y:S01]  /*12700*/  FMUL.FTZ R43, R59, UR4 ;  /* 0x000000043b2b7c20 */ /* 0x000fe20008410000 */
[----:B------:R-:W-:Y:S01]  /*12710*/  FMUL.FTZ R69, R69, UR4 ;  /* 0x0000000445457c20 */ /* 0x000fe20008410000 */
[----:B------:R-:W5:Y:S01]  /*12720*/  MUFU.TANH R20, R20 ;  /* 0x0000001400147308 */ /* 0x000f620000002400 */
        /* <DEDUP_REMOVED lines=12> */
[----:B------:R-:W-:Y:S01]  /*127f0*/  P2R R72, PR, RZ, 0x1 ;  /* 0x00000001ff487803 */ /* 0x000fe20000000000 */
[----:B------:R-:W-:Y:S01]  /*12800*/  FMUL.FTZ R67, R67, UR4 ;  /* 0x0000000443437c20 */ /* 0x000fe20008410000 */
[----:B------:R-:W-:Y:S01]  /*12810*/  FMUL.FTZ R70, R70, UR4 ;  /* 0x0000000446467c20 */ /* 0x000fe20008410000 */
[----:B------:R-:W5:Y:S01]  /*12820*/  MUFU.TANH R13, R13 ;  /* 0x0000000d000d7308 */ /* 0x000f620000002400 */
[----:B------:R-:W-:Y:S01]  /*12830*/  FMUL.FTZ R71, R71, UR4 ;  /* 0x0000000447477c20 */ /* 0x000fe20008410000 */
[----:B------:R-:W-:Y:S01]  /*12840*/  VIADD R3, R3, 0x30840 ;  /* 0x0003084003037836 */ /* 0x000fe20000000000 */
[----:B------:R-:W-:Y:S01]  /*12850*/  ULDC UR38, c[0x0][0x9d8] ;  /* 0x0002760000267ab9 */ /* 0x000fe20000000800 */
[----:B------:R-:W-:Y:S01]  /*12860*/  ULDC UR39, c[0x0][0x988] ;  /* 0x0002620000277ab9 */ /* 0x000fe20000000800 */
[----:B------:R-:W-:Y:S01]  /*12870*/  BSSY B0, `(.L_x_625) ;  /* 0x0000480000007945 */ /* 0x000fe20003800000 */
[----:B------:R-:W-:Y:S01]  /*12880*/  IMAD.MOV.U32 R118, RZ, RZ, R119 ;  /* 0x000000ffff767224 */ /* 0x000fe200078e0077 */
[----:B------:R-:W-:Y:S01]  /*12890*/  PRMT R3, R224, 0x654, R3 ;  /* 0x00000654e0037816 */ /* 0x000fe20000000003 */
[----:B------:R-:W5:Y:S01]  /*128a0*/  MUFU.TANH R4, R4 ;  /* 0x0000000400047308 */ /* 0x000f620000002400 */
[-C--:B------:R-:W-:Y:S01]  /*128b0*/  MOV R117, R119.reuse ;  /* 0x0000007700757202 */ /* 0x080fe20000000f00 */
[--C-:B------:R-:W-:Y:S01]  /*128c0*/  IMAD.MOV.U32 R115, RZ, RZ, R119.reuse ;  /* 0x000000ffff737224 */ /* 0x100fe200078e0077 */
[----:B------:R5:W-:Y:S01]  /*128d0*/  SYNCS.ARRIVE.TRANS64.RED.A1T0 RZ, [R3+URZ], RZ ;  /* 0x000000ff03ff79a7 */ /* 0x000be2000810043f */
[--C-:B------:R-:W-:Y:S01]  /*128e0*/  IMAD.MOV.U32 R114, RZ, RZ, R119.reuse ;  /* 0x000000ffff727224 */ /* 0x100fe200078e0077 */
[----:B------:R-:W-:Y:S01]  /*128f0*/  MOV R100, R119 ;  /* 0x0000007700647202 */ /* 0x000fe20000000f00 */
[----:B------:R-:W-:-:S02]  /*12900*/  IMAD.MOV.U32 R113, RZ, RZ, R119 ;  /* 0x000000ffff717224 */ /* 0x000fc400078e0077 */
[----:B------:R-:W5:Y:S01]  /*12910*/  MUFU.TANH R25, R25 ;  /* 0x0000001900197308 */ /* 0x000f620000002400 */
[--C-:B------:R-:W-:Y:S02]  /*12920*/  IMAD.MOV.U32 R112, RZ, RZ, R119.reuse ;  /* 0x000000ffff707224 */ /* 0x100fe400078e0077 */
[--C-:B------:R-:W-:Y:S02]  /*12930*/  IMAD.MOV.U32 R111, RZ, RZ, R119.reuse ;  /* 0x000000ffff6f7224 */ /* 0x100fe400078e0077 */
[--C-:B------:R-:W-:Y:S02]  /*12940*/  IMAD.MOV.U32 R110, RZ, RZ, R119.reuse ;  /* 0x000000ffff6e7224 */ /* 0x100fe400078e0077 */
[--C-:B------:R-:W-:Y:S01]  /*12950*/  IMAD.MOV.U32 R109, RZ, RZ, R119.reuse ;  /* 0x000000ffff6d7224 */ /* 0x100fe200078e0077 */
[----:B------:R-:W5:Y:S01]  /*12960*/  MUFU.TANH R8, R8 ;  /* 0x0000000800087308 */ /* 0x000f620000002400 */
[--C-:B------:R-:W-:Y:S02]  /*12970*/  IMAD.MOV.U32 R108, RZ, RZ, R119.reuse ;  /* 0x000000ffff6c7224 */ /* 0x100fe400078e0077 */
[----:B------:R-:W-:-:S02]  /*12980*/  IMAD.MOV.U32 R107, RZ, RZ, R119 ;  /* 0x000000ffff6b7224 */ /* 0x000fc400078e0077 */
[--C-:B------:R-:W-:Y:S02]  /*12990*/  IMAD.MOV.U32 R106, RZ, RZ, R119.reuse ;  /* 0x000000ffff6a7224 */ /* 0x100fe400078e0077 */
[--C-:B------:R-:W-:Y:S01]  /*129a0*/  IMAD.MOV.U32 R105, RZ, RZ, R119.reuse ;  /* 0x000000ffff697224 */ /* 0x100fe200078e0077 */
[----:B------:R-:W5:Y:S01]  /*129b0*/  MUFU.TANH R21, R21 ;  /* 0x0000001500157308 */ /* 0x000f620000002400 */
[--C-:B------:R-:W-:Y:S02]  /*129c0*/  IMAD.MOV.U32 R104, RZ, RZ, R119.reuse ;  /* 0x000000ffff687224 */ /* 0x100fe400078e0077 */
[--C-:B------:R-:W-:Y:S02]  /*129d0*/  IMAD.MOV.U32 R103, RZ, RZ, R119.reuse ;  /* 0x000000ffff677224 */ /* 0x100fe400078e0077 */
[--C-:B------:R-:W-:Y:S02]  /*129e0*/  IMAD.MOV.U32 R102, RZ, RZ, R119.reuse ;  /* 0x000000ffff667224 */ /* 0x100fe400078e0077 */
[--C-:B------:R-:W-:Y:S01]  /*129f0*/  IMAD.MOV.U32 R101, RZ, RZ, R119.reuse ;  /* 0x000000ffff657224 */ /* 0x100fe200078e0077 */
[----:B------:R-:W5:Y:S01]  /*12a00*/  MUFU.TANH R7, R7 ;  /* 0x0000000700077308 */ /* 0x000f620000002400 */
[----:B------:R-:W-:-:S02]  /*12a10*/  IMAD.MOV.U32 R98, RZ, RZ, R119 ;  /* 0x000000ffff627224 */ /* 0x000fc400078e0077 */
[--C-:B------:R-:W-:Y:S02]  /*12a20*/  IMAD.MOV.U32 R96, RZ, RZ, R119.reuse ;  /* 0x000000ffff607224 */ /* 0x100fe400078e0077 */
[--C-:B------:R-:W-:Y:S02]  /*12a30*/  IMAD.MOV.U32 R94, RZ, RZ, R119.reuse ;  /* 0x000000ffff5e7224 */ /* 0x100fe400078e0077 */
[--C-:B------:R-:W-:Y:S01]  /*12a40*/  IMAD.MOV.U32 R92, RZ, RZ, R119.reuse ;  /* 0x000000ffff5c7224 */ /* 0x100fe200078e0077 */
[----:B------:R-:W5:Y:S01]  /*12a50*/  MUFU.TANH R28, R28 ;  /* 0x0000001c001c7308 */ /* 0x000f620000002400 */
[--C-:B------:R-:W-:Y:S02]  /*12a60*/  IMAD.MOV.U32 R90, RZ, RZ, R119.reuse ;  /* 0x000000ffff5a7224 */ /* 0x100fe400078e0077 */
[--C-:B------:R-:W-:Y:S02]  /*12a70*/  IMAD.MOV.U32 R88, RZ, RZ, R119.reuse ;  /* 0x000000ffff587224 */ /* 0x100fe400078e0077 */
[----:B------:R-:W-:-:S02]  /*12a80*/  IMAD.MOV.U32 R86, RZ, RZ, R119 ;  /* 0x000000ffff567224 */ /* 0x000fc400078e0077 */
        /* <DEDUP_REMOVED lines=15> */
[----:B------:R-:W-:Y:S01]  /*12b80*/  IMAD.MOV.U32 R44, RZ, RZ, R119 ;  /* 0x000000ffff2c7224 */ /* 0x000fe200078e0077 */
[----:B------:R-:W5:Y:S08]  /*12b90*/  MUFU.TANH R32, R32 ;  /* 0x0000002000207308 */ /* 0x000f700000002400 */
[----:B------:R5:W-:Y:S08]  /*12ba0*/  MUFU.TANH R85, R57 ;  /* 0x0000003900557308 */ /* 0x000bf00000002400 */
[----:B------:R-:W5:Y:S08]  /*12bb0*/  MUFU.TANH R15, R15 ;  /* 0x0000000f000f7308 */ /* 0x000f700000002400 */
[----:B------:R-:W5:Y:S08]  /*12bc0*/  MUFU.TANH R29, R29 ;  /* 0x0000001d001d7308 */ /* 0x000f700000002400 */
[----:B------:R5:W-:Y:S08]  /*12bd0*/  MUFU.TANH R93, R65 ;  /* 0x00000041005d7308 */ /* 0x000bf00000002400 */
[----:B------:R-:W5:Y:S08]  /*12be0*/  MUFU.TANH R14, R14 ;  /* 0x0000000e000e7308 */ /* 0x000f700000002400 */
[----:B------:R-:W5:Y:S08]  /*12bf0*/  MUFU.TANH R36, R36 ;  /* 0x0000002400247308 */ /* 0x000f700000002400 */
[----:B------:R5:W-:Y:S08]  /*12c00*/  MUFU.TANH R89, R61 ;  /* 0x0000003d00597308 */ /* 0x000bf00000002400 */
[----:B------:R-:W5:Y:S08]  /*12c10*/  MUFU.TANH R27, R27 ;  /* 0x0000001b001b7308 */ /* 0x000f700000002400 */
[----:B------:R-:W5:Y:S08]  /*12c20*/  MUFU.TANH R34, R34 ;  /* 0x0000002200227308 */ /* 0x000f700000002400 */
[----:B------:R-:W5:Y:S08]  /*12c30*/  MUFU.TANH R24, R24 ;  /* 0x0000001800187308 */ /* 0x000f700000002400 */
[----:B------:R-:W5:Y:S08]  /*12c40*/  MUFU.TANH R40, R40 ;  /* 0x0000002800287308 */ /* 0x000f700000002400 */
[----:B------:R5:W-:Y:S08]  /*12c50*/  MUFU.TANH R97, R69 ;  /* 0x0000004500617308 */ /* 0x000bf00000002400 */
[----:B------:R-:W5:Y:S08]  /*12c60*/  MUFU.TANH R31, R31 ;  /* 0x0000001f001f7308 */ /* 0x000f700000002400 */
[----:B------:R-:W5:Y:S08]  /*12c70*/  MUFU.TANH R38, R38 ;  /* 0x0000002600267308 */ /* 0x000f700000002400 */
[----:B------:R-:W5:Y:S08]  /*12c80*/  MUFU.TANH R33, R33 ;  /* 0x0000002100217308 */ /* 0x000f700000002400 */
[----:B------:R-:W5:Y:S08]  /*12c90*/  MUFU.TANH R56, R56 ;  /* 0x0000003800387308 */ /* 0x000f700000002400 */
[----:B------:R-:W5:Y:S08]  /*12ca0*/  MUFU.TANH R35, R35 ;  /* 0x0000002300237308 */ /* 0x000f700000002400 */
[----:B------:R-:W5:Y:S08]  /*12cb0*/  MUFU.TANH R37, R37 ;  /* 0x0000002500257308 */ /* 0x000f700000002400 */
[----:B------:R-:W5:Y:S08]  /*12cc0*/  MUFU.TANH R60, R60 ;  /* 0x0000003c003c7308 */ /* 0x000f700000002400 */
[----:B------:R-:W5:Y:S01]  /*12cd0*/  MUFU.TANH R39, R39 ;  /* 0x0000002700277308 */ /* 0x000f620000002400 */
[----:B--2---:R-:W-:-:S05]  /*12ce0*/  IADD3 R47, R138, 0x60, -R73 ;  /* 0x000000608a2f7810 */ /* 0x004fca0007ffe849 */
[----:B------:R-:W-:Y:S02]  /*12cf0*/  IMAD R42, R116, -0x60, R47 ;  /* 0xffffffa0742a7824 */ /* 0x000fe400078e022f */
[----:B------:R-:W2:Y:S03]  /*12d00*/  MUFU.TANH R41, R41 ;  /* 0x0000002900297308 */ /* 0x000ea60000002400 */
[C---:B------:R-:W-:Y:S02]  /*12d10*/  ISETP.GT.AND P6, PT, R42.reuse, RZ, PT ;  /* 0x000000ff2a00720c */ /* 0x040fe40003fc4270 */
[C---:B------:R-:W-:Y:S02]  /*12d20*/  ISETP.GT.AND P5, PT, R42.reuse, 0x1, PT ;  /* 0x000000012a00780c */ /* 0x040fe40003fa4270 */
[----:B------:R-:W-:Y:S01]  /*12d30*/  ISETP.GT.AND P4, PT, R42, 0x8, PT ;  /* 0x000000082a00780c */ /* 0x000fe20003f84270 */
[----:B------:R-:W2:Y:S01]  /*12d40*/  MUFU.TANH R64, R64 ;  /* 0x0000004000407308 */ /* 0x000ea20000002400 */
[----:B0-----:R-:W-:-:S02]  /*12d50*/  FSEL R47, R5, -INF , P6 ;  /* 0xff800000052f7808 */ /* 0x001fc40003000000 */
[----:B-1----:R-:W-:Y:S02]  /*12d60*/  FSEL R30, R6, -INF , P5 ;  /* 0xff800000061e7808 */ /* 0x002fe40002800000 */
[C---:B------:R-:W-:Y:S02]  /*12d70*/  ISETP.GT.AND P3, PT, R42.reuse, 0x9, PT ;  /* 0x000000092a00780c */ /* 0x040fe40003f64270 */
[----:B---3--:R-:W-:Y:S01]  /*12d80*/  FSEL R49, R9, -INF , P4 ;  /* 0xff80000009317808 */ /* 0x008fe20002000000 */
[----:B------:R-:W0:Y:S01]  /*12d90*/  MUFU.TANH R45, R45 ;  /* 0x0000002d002d7308 */ /* 0x000e220000002400 */
[----:B------:R-:W-:Y:S02]  /*12da0*/  FMNMX.FTZ R6, R47, R30, !PT ;  /* 0x0000001e2f067209 */ /* 0x000fe40007810000 */
[----:B------:R-:W-:Y:S02]  /*12db0*/  ISETP.GT.AND P2, PT, R42, 0x10, PT ;  /* 0x000000102a00780c */ /* 0x000fe40003f44270 */
[----:B----4-:R-:W-:-:S02]  /*12dc0*/  FSEL R51, R12, -INF , P3 ;  /* 0xff8000000c337808 */ /* 0x010fc40001800000 */
[----:B------:R-:W-:Y:S01]  /*12dd0*/  FMNMX.FTZ R6, R49, R6, !PT ;  /* 0x0000000631067209 */ /* 0x000fe20007810000 */
[----:B------:R-:W1:Y:S01]  /*12de0*/  MUFU.TANH R43, R43 ;  /* 0x0000002b002b7308 */ /* 0x000e620000002400 */
[----:B------:R-:W-:Y:S02]  /*12df0*/  ISETP.GT.AND P1, PT, R42, 0x11, PT ;  /* 0x000000112a00780c */ /* 0x000fe40003f24270 */
[----:B-----5:R-:W-:Y:S02]  /*12e00*/  FSEL R53, R20, -INF , P2 ;  /* 0xff80000014357808 */ /* 0x020fe40001000000 */
[----:B------:R-:W-:Y:S02]  /*12e10*/  FMNMX.FTZ R6, R51, R6, !PT ;  /* 0x0000000633067209 */ /* 0x000fe40007810000 */
[----:B------:R-:W-:Y:S01]  /*12e20*/  FSEL R9, R0, -INF , P6 ;  /* 0xff80000000097808 */ /* 0x000fe20003000000 */
[----:B------:R-:W3:Y:S01]  /*12e30*/  MUFU.TANH R68, R68 ;  /* 0x0000004400447308 */ /* 0x000ee20000002400 */
[----:B------:R-:W-:-:S02]  /*12e40*/  ISETP.GT.AND P6, PT, R42, 0x18, PT ;  /* 0x000000182a00780c */ /* 0x000fc40003fc4270 */
[----:B------:R-:W-:Y:S02]  /*12e50*/  FSEL R55, R13, -INF , P1 ;  /* 0xff8000000d377808 */ /* 0x000fe40000800000 */
[----:B------:R-:W-:Y:S02]  /*12e60*/  FMNMX.FTZ R0, R53, R6, !PT ;  /* 0x0000000635007209 */ /* 0x000fe40007810000 */
[----:B------:R-:W-:Y:S01]  /*12e70*/  FSEL R6, R4, -INF , P5 ;  /* 0xff80000004067808 */ /* 0x000fe20002800000 */
[----:B------:R-:W4:Y:S01]  /*12e80*/  MUFU.TANH R62, R62 ;  /* 0x0000003e003e7308 */ /* 0x000f220000002400 */
[----:B------:R-:W-:Y:S02]  /*12e90*/  ISETP.GT.AND P5, PT, R42, 0x19, PT ;  /* 0x000000192a00780c */ /* 0x000fe40003fa4270 */
[----:B------:R-:W-:Y:S02]  /*12ea0*/  FSEL R57, R25, -INF , P6 ;  /* 0xff80000019397808 */ /* 0x000fe40003000000 */
[----:B------:R-:W-:-:S02]  /*12eb0*/  FMNMX.FTZ R0, R55, R0, !PT ;  /* 0x0000000037007209 */ /* 0x000fc40007810000 */
[----:B------:R-:W-:Y:S01]  /*12ec0*/  FSEL R13, R8, -INF , P4 ;  /* 0xff800000080d7808 */ /* 0x000fe20002000000 */
[----:B------:R-:W5:Y:S01]  /*12ed0*/  MUFU.TANH R63, R63 ;  /* 0x0000003f003f7308 */ /* 0x000f620000002400 */
[C---:B------:R-:W-:Y:S02]  /*12ee0*/  ISETP.GT.AND P4, PT, R42.reuse, 0x20, PT ;  /* 0x000000202a00780c */ /* 0x040fe40003f84270 */
[----:B------:R-:W-:Y:S02]  /*12ef0*/  FSEL R65, R21, -INF , P5 ;  /* 0xff80000015417808 */ /* 0x000fe40002800000 */
[----:B------:R-:W-:Y:S02]  /*12f00*/  FMNMX.FTZ R0, R57, R0, !PT ;  /* 0x0000000039007209 */ /* 0x000fe40007810000 */
[----:B------:R-:W-:Y:S01]  /*12f10*/  FSEL R7, R7, -INF , P3 ;  /* 0xff80000007077808 */ /* 0x000fe20001800000 */
[----:B------:R-:W5:Y:S01]  /*12f20*/  MUFU.TANH R66, R66 ;  /* 0x0000004200427308 */ /* 0x000f620000002400 */
[----:B------:R-:W-:-:S02]  /*12f30*/  ISETP.GT.AND P3, PT, R42, 0x21, PT ;  /* 0x000000212a00780c */ /* 0x000fc40003f64270 */
[----:B------:R-:W-:Y:S02]  /*12f40*/  FSEL R61, R28, -INF , P4 ;  /* 0xff8000001c3d7808 */ /* 0x000fe40002000000 */
[----:B------:R-:W-:Y:S02]  /*12f50*/  FMNMX.FTZ R0, R65, R0, !PT ;  /* 0x0000000041007209 */ /* 0x000fe40007810000 */
[----:B------:R-:W-:Y:S01]  /*12f60*/  FSEL R21, R10, -INF , P2 ;  /* 0xff8000000a157808 */ /* 0x000fe20001000000 */
[----:B------:R-:W5:Y:S01]  /*12f70*/  MUFU.TANH R67, R67 ;  /* 0x0000004300437308 */ /* 0x000f620000002400 */
[----:B------:R-:W-:Y:S02]  /*12f80*/  ISETP.GT.AND P2, PT, R42, 0x28, PT ;  /* 0x000000282a00780c */ /* 0x000fe40003f44270 */
[----:B------:R-:W-:Y:S02]  /*12f90*/  FSEL R59, R26, -INF , P3 ;  /* 0xff8000001a3b7808 */ /* 0x000fe40001800000 */
[----:B------:R-:W-:-:S02]  /*12fa0*/  FMNMX.FTZ R0, R61, R0, !PT ;  /* 0x000000003d007209 */ /* 0x000fc40007810000 */
[----:B------:R-:W-:Y:S01]  /*12fb0*/  FSEL R11, R11, -INF , P1 ;  /* 0xff8000000b0b7808 */ /* 0x000fe20000800000 */
[----:B------:R-:W5:Y:S01]  /*12fc0*/  MUFU.TANH R70, R70 ;  /* 0x0000004600467308 */ /* 0x000f620000002400 */
[----:B------:R-:W-:Y:S02]  /*12fd0*/  ISETP.GT.AND P1, PT, R42, 0x29, PT ;  /* 0x000000292a00780c */ /* 0x000fe40003f24270 */
[----:B------:R-:W-:Y:S02]  /*12fe0*/  FSEL R69, R32, -INF , P2 ;  /* 0xff80000020457808 */ /* 0x000fe40001000000 */
[----:B------:R-:W-:Y:S02]  /*12ff0*/  FMNMX.FTZ R0, R59, R0, !PT ;  /* 0x000000003b007209 */ /* 0x000fe40007810000 */
[----:B------:R-:W-:Y:S01]  /*13000*/  FSEL R15, R15, -INF , P6 ;  /* 0xff8000000f0f7808 */ /* 0x000fe20003000000 */
[----:B------:R-:W5:Y:S01]  /*13010*/  MUFU.TANH R71, R71 ;  /* 0x0000004700477308 */ /* 0x000f620000002400 */
[----:B------:R-:W-:-:S02]  /*13020*/  ISETP.GT.AND P6, PT, R42, 0x30, PT ;  /* 0x000000302a00780c */ /* 0x000fc40003fc4270 */
[----:B------:R-:W-:Y:S02]  /*13030*/  FSEL R73, R29, -INF , P1 ;  /* 0xff8000001d497808 */ /* 0x000fe40000800000 */
[----:B------:R-:W-:Y:S02]  /*13040*/  FMNMX.FTZ R0, R69, R0, !PT ;  /* 0x0000000045007209 */ /* 0x000fe40007810000 */
[----:B------:R-:W-:Y:S02]  /*13050*/  FSEL R25, R14, -INF , P5 ;  /* 0xff8000000e197808 */ /* 0x000fe40002800000 */
[----:B------:R-:W-:Y:S02]  /*13060*/  ISETP.GT.AND P5, PT, R42, 0x31, PT ;  /* 0x000000312a00780c */ /* 0x000fe40003fa4270 */
[----:B------:R-:W-:Y:S02]  /*13070*/  FSEL R75, R36, -INF , P6 ;  /* 0xff800000244b7808 */ /* 0x000fe40003000000 */
[----:B------:R-:W-:-:S02]  /*13080*/  FMNMX.FTZ R0, R73, R0, !PT ;  /* 0x0000000049007209 */ /* 0x000fc40007810000 */
[----:B------:R-:W-:Y:S02]  /*13090*/  FSEL R27, R27, -INF , P4 ;  /* 0xff8000001b1b7808 */ /* 0x000fe40002000000 */
[----:B------:R-:W-:Y:S02]  /*130a0*/  ISETP.GT.AND P4, PT, R42, 0x38, PT ;  /* 0x000000382a00780c */ /* 0x000fe40003f84270 */
[----:B------:R-:W-:Y:S02]  /*130b0*/  FSEL R77, R34, -INF , P5 ;  /* 0xff800000224d7808 */ /* 0x000fe40002800000 */
[----:B------:R-:W-:Y:S02]  /*130c0*/  FMNMX.FTZ R0, R75, R0, !PT ;  /* 0x000000004b007209 */ /* 0x000fe40007810000 */
[----:B------:R-:W-:Y:S02]  /*130d0*/  FSEL R29, R24, -INF , P3 ;  /* 0xff800000181d7808 */ /* 0x000fe40001800000 */
[----:B------:R-:W-:-:S02]  /*130e0*/  ISETP.GT.AND P3, PT, R42, 0x39, PT ;  /* 0x000000392a00780c */ /* 0x000fc40003f64270 */
[----:B------:R-:W-:Y:S01]  /*130f0*/  FSEL R79, R40, -INF , P4 ;  /* 0xff800000284f7808 */ /* 0x000fe20002000000 */
[--C-:B------:R-:W-:Y:S01]  /*13100*/  IMAD.MOV.U32 R40, RZ, RZ, R119.reuse ;  /* 0x000000ffff287224 */ /* 0x100fe200078e0077 */
[----:B------:R-:W-:Y:S02]  /*13110*/  FMNMX.FTZ R0, R77, R0, !PT ;  /* 0x000000004d007209 */ /* 0x000fe40007810000 */
[----:B------:R-:W-:Y:S02]  /*13120*/  FSEL R31, R31, -INF , P2 ;  /* 0xff8000001f1f7808 */ /* 0x000fe40001000000 */
[----:B------:R-:W-:Y:S02]  /*13130*/  ISETP.GT.AND P2, PT, R42, 0x40, PT ;  /* 0x000000402a00780c */ /* 0x000fe40003f44270 */
[----:B------:R-:W-:Y:S01]  /*13140*/  FSEL R81, R38, -INF , P3 ;  /* 0xff80000026517808 */ /* 0x000fe20001800000 */
[----:B------:R-:W-:Y:S01]  /*13150*/  IMAD.MOV.U32 R38, RZ, RZ, R119 ;  /* 0x000000ffff267224 */ /* 0x000fe200078e0077 */
[----:B------:R-:W-:-:S02]  /*13160*/  FMNMX.FTZ R0, R79, R0, !PT ;  /* 0x000000004f007209 */ /* 0x000fc40007810000 */
[----:B------:R-:W-:Y:S02]  /*13170*/  FSEL R33, R33, -INF , P1 ;  /* 0xff80000021217808 */ /* 0x000fe40000800000 */
[----:B------:R-:W-:Y:S02]  /*13180*/  ISETP.GT.AND P1, PT, R42, 0x41, PT ;  /* 0x000000412a00780c */ /* 0x000fe40003f24270 */
[----:B------:R-:W-:Y:S01]  /*13190*/  FSEL R83, R56, -INF , P2 ;  /* 0xff80000038537808 */ /* 0x000fe20001000000 */
[----:B------:R-:W-:Y:S01]  /*131a0*/  IMAD.MOV.U32 R56, RZ, RZ, R119 ;  /* 0x000000ffff387224 */ /* 0x000fe200078e0077 */
[----:B------:R-:W-:Y:S02]  /*131b0*/  FMNMX.FTZ R0, R81, R0, !PT ;  /* 0x0000000051007209 */ /* 0x000fe40007810000 */
[----:B------:R-:W-:Y:S02]  /*131c0*/  FSEL R35, R35, -INF , P6 ;  /* 0xff80000023237808 */ /* 0x000fe40003000000 */
[----:B------:R-:W-:-:S02]  /*131d0*/  ISETP.GT.AND P6, PT, R42, 0x48, PT ;  /* 0x000000482a00780c */ /* 0x000fc40003fc4270 */
[----:B------:R-:W-:Y:S02]  /*131e0*/  FSEL R85, R85, -INF , P1 ;  /* 0xff80000055557808 */ /* 0x000fe40000800000 */
[----:B------:R-:W-:Y:S02]  /*131f0*/  FMNMX.FTZ R0, R83, R0, !PT ;  /* 0x0000000053007209 */ /* 0x000fe40007810000 */
[----:B------:R-:W-:Y:S02]  /*13200*/  FSEL R37, R37, -INF , P5 ;  /* 0xff80000025257808 */ /* 0x000fe40002800000 */
[----:B------:R-:W-:Y:S02]  /*13210*/  ISETP.GT.AND P5, PT, R42, 0x49, PT ;  /* 0x000000492a00780c */ /* 0x000fe40003fa4270 */
[----:B------:R-:W-:Y:S01]  /*13220*/  FSEL R87, R60, -INF , P6 ;  /* 0xff8000003c577808 */ /* 0x000fe20003000000 */
[----:B------:R-:W-:Y:S01]  /*13230*/  IMAD.MOV.U32 R60, RZ, RZ, R119 ;  /* 0x000000ffff3c7224 */ /* 0x000fe200078e0077 */
[----:B------:R-:W-:-:S02]  /*13240*/  FMNMX.FTZ R0, R85, R0, !PT ;  /* 0x0000000055007209 */ /* 0x000fc40007810000 */
[----:B------:R-:W-:Y:S02]  /*13250*/  FSEL R39, R39, -INF , P4 ;  /* 0xff80000027277808 */ /* 0x000fe40002000000 */
[C---:B------:R-:W-:Y:S02]  /*13260*/  ISETP.GT.AND P4, PT, R42.reuse, 0x50, PT ;  /* 0x000000502a00780c */ /* 0x040fe40003f84270 */
[----:B------:R-:W-:Y:S02]  /*13270*/  FSEL R89, R89, -INF , P5 ;  /* 0xff80000059597808 */ /* 0x000fe40002800000 */
[----:B------:R-:W-:Y:S02]  /*13280*/  FMNMX.FTZ R0, R87, R0, !PT ;  /* 0x0000000057007209 */ /* 0x000fe40007810000 */
[----:B--2---:R-:W-:Y:S02]  /*13290*/  FSEL R41, R41, -INF , P3 ;  /* 0xff80000029297808 */ /* 0x004fe40001800000 */
[----:B------:R-:W-:-:S02]  /*132a0*/  ISETP.GT.AND P3, PT, R42, 0x51, PT ;  /* 0x000000512a00780c */ /* 0x000fc40003f64270 */
[----:B------:R-:W-:Y:S01]  /*132b0*/  FSEL R91, R64, -INF , P4 ;  /* 0xff800000405b7808 */ /* 0x000fe20002000000 */
[----:B------:R-:W-:Y:S01]  /*132c0*/  IMAD.MOV.U32 R64, RZ, RZ, R119 ;  /* 0x000000ffff407224 */ /* 0x000fe200078e0077 */
[----:B------:R-:W-:Y:S02]  /*132d0*/  FMNMX.FTZ R0, R89, R0, !PT ;  /* 0x0000000059007209 */ /* 0x000fe40007810000 */
[----:B0-----:R-:W-:Y:S02]  /*132e0*/  FSEL R45, R45, -INF , P2 ;  /* 0xff8000002d2d7808 */ /* 0x001fe40001000000 */
[----:B------:R-:W-:Y:S02]  /*132f0*/  ISETP.GT.AND P2, PT, R42, 0x58, PT ;  /* 0x000000582a00780c */ /* 0x000fe40003f44270 */
[----:B------:R-:W-:Y:S02]  /*13300*/  FSEL R93, R93, -INF , P3 ;  /* 0xff8000005d5d7808 */ /* 0x000fe40001800000 */
[----:B------:R-:W-:-:S02]  /*13310*/  FMNMX.FTZ R0, R91, R0, !PT ;  /* 0x000000005b007209 */ /* 0x000fc40007810000 */
[----:B-1----:R-:W-:Y:S02]  /*13320*/  FSEL R43, R43, -INF , P1 ;  /* 0xff8000002b2b7808 */ /* 0x002fe40000800000 */
[----:B------:R-:W-:Y:S01]  /*13330*/  ISETP.GT.AND P1, PT, R42, 0x59, PT ;  /* 0x000000592a00780c */ /* 0x000fe20003f24270 */
[--C-:B------:R-:W-:Y:S01]  /*13340*/  IMAD.MOV.U32 R42, RZ, RZ, R119.reuse ;  /* 0x000000ffff2a7224 */ /* 0x100fe200078e0077 */
[----:B---3--:R-:W-:Y:S01]  /*13350*/  FSEL R95, R68, -INF , P2 ;  /* 0xff800000445f7808 */ /* 0x008fe20001000000 */
[----:B------:R-:W-:Y:S01]  /*13360*/  IMAD.MOV.U32 R68, RZ, RZ, R119 ;  /* 0x000000ffff447224 */ /* 0x000fe200078e0077 */
[----:B------:R-:W-:Y:S02]  /*13370*/  FMNMX.FTZ R0, R93, R0, !PT ;  /* 0x000000005d007209 */ /* 0x000fe40007810000 */
[----:B------:R-:W-:Y:S02]  /*13380*/  FSEL R97, R97, -INF , P1 ;  /* 0xff80000061617808 */ /* 0x000fe40000800000 */
[----:B------:R-:W-:-:S04]  /*13390*/  FMNMX.FTZ R0, R95, R0, !PT ;  /* 0x000000005f007209 */ /* 0x000fc80007810000 */
[----:B------:R-:W-:Y:S01]  /*133a0*/  FMNMX.FTZ R4, R97, R0, !PT ;  /* 0x0000000061047209 */ /* 0x000fe20007810000 */
[----:B------:R-:W-:-:S04]  /*133b0*/  IMAD.U32 R0, RZ, RZ, UR5 ;  /* 0x00000005ff007e24 */ /* 0x000fc8000f8e00ff */
[----:B------:R-:W0:Y:S02]  /*133c0*/  SHFL.BFLY PT, R5, R4, 0x2, 0x1f ;  /* 0x0c401f0004057f89 */ /* 0x000e2400000e0000 */
[----:B0-----:R-:W-:Y:S02]  /*133d0*/  FMNMX.FTZ R10, R4, R5, !PT ;  /* 0x00000005040a7209 */ /* 0x001fe40007810000 */
[----:B------:R-:W-:-:S03]  /*133e0*/  FMNMX.FTZ R4, R9, R6, !PT ;  /* 0x0000000609047209 */ /* 0x000fc60007810000 */
[----:B------:R-:W0:Y:S01]  /*133f0*/  SHFL.BFLY PT, R5, R10, 0x1, 0x1f ;  /* 0x0c201f000a057f89 */ /* 0x000e2200000e0000 */
[----:B------:R-:W-:-:S04]  /*13400*/  FMNMX.FTZ R4, R13, R4, !PT ;  /* 0x000000040d047209 */ /* 0x000fc80007810000 */
[----:B------:R-:W-:-:S04]  /*13410*/  FMNMX.FTZ R4, R7, R4, !PT ;  /* 0x0000000407047209 */ /* 0x000fc80007810000 */
[----:B------:R-:W-:-:S04]  /*13420*/  FMNMX.FTZ R4, R21, R4, !PT ;  /* 0x0000000415047209 */ /* 0x000fc80007810000 */
        /* <DEDUP_REMOVED lines=15> */
[----:B----4-:R-:W-:Y:S01]  /*13520*/  FSEL R53, R62, -INF , P6 ;  /* 0xff8000003e357808 */ /* 0x010fe20003000000 */
[--C-:B------:R-:W-:Y:S01]  /*13530*/  FFMA.FTZ R180, R61, R0, -R8.reuse ;  /* 0x000000003db47223 */ /* 0x100fe20000010808 */
[----:B------:R-:W-:Y:S01]  /*13540*/  FMNMX.FTZ R4, R37, R4, !PT ;  /* 0x0000000425047209 */ /* 0x000fe20007810000 */
[-CC-:B------:R-:W-:Y:S01]  /*13550*/  FFMA.FTZ R190, R49, R0.reuse, -R8.reuse ;  /* 0x0000000031be7223 */ /* 0x180fe20000010808 */
[----:B-----5:R-:W-:Y:S01]  /*13560*/  FSEL R57, R63, -INF , P5 ;  /* 0xff8000003f397808 */ /* 0x020fe20002800000 */
[--C-:B------:R-:W-:Y:S01]  /*13570*/  FFMA.FTZ R49, R51, R0, -R8.reuse ;  /* 0x0000000033317223 */ /* 0x100fe20000010808 */
[----:B------:R-:W-:Y:S01]  /*13580*/  FMNMX.FTZ R4, R39, R4, !PT ;  /* 0x0000000427047209 */ /* 0x000fe20007810000 */
[-CC-:B------:R-:W-:Y:S01]  /*13590*/  FFMA.FTZ R51, R55, R0.reuse, -R8.reuse ;  /* 0x0000000037337223 */ /* 0x180fe20000010808 */
[----:B------:R-:W-:Y:S01]  /*135a0*/  FSEL R63, R66, -INF , P4 ;  /* 0xff800000423f7808 */ /* 0x000fe20002000000 */
[--C-:B------:R-:W-:Y:S01]  /*135b0*/  FFMA.FTZ R55, R65, R0, -R8.reuse ;  /* 0x0000000041377223 */ /* 0x100fe20000010808 */
[----:B------:R-:W-:Y:S01]  /*135c0*/  FMNMX.FTZ R4, R41, R4, !PT ;  /* 0x0000000429047209 */ /* 0x000fe20007810000 */
[-CC-:B------:R-:W-:Y:S01]  /*135d0*/  FFMA.FTZ R188, R47, R0.reuse, -R8.reuse ;  /* 0x000000002fbc7223 */ /* 0x180fe20000010808 */
[----:B------:R-:W-:Y:S01]  /*135e0*/  FSEL R61, R67, -INF , P3 ;  /* 0xff800000433d7808 */ /* 0x000fe20001800000 */
[--C-:B------:R-:W-:Y:S01]  /*135f0*/  FFMA.FTZ R47, R30, R0, -R8.reuse ;  /* 0x000000001e2f7223 */ /* 0x100fe20000010808 */
[----:B------:R-:W-:Y:S01]  /*13600*/  FMNMX.FTZ R4, R45, R4, !PT ;  /* 0x000000042d047209 */ /* 0x000fe20007810000 */
[----:B------:R-:W-:Y:S01]  /*13610*/  MUFU.EX2 R190, R190 ;  /* 0x000000be00be7308 */ /* 0x000fe20000000800 */
        /* <DEDUP_REMOVED lines=8> */
[-CC-:B------:R-:W-:Y:S01]  /*136a0*/  FFMA.FTZ R71, R77, R0.reuse, -R8.reuse ;  /* 0x000000004d477223 */ /* 0x180fe20000010808 */
[--C-:B------:R-:W-:Y:S01]  /*136b0*/  FFMA.FTZ R178, R79, R0, -R8.reuse ;  /* 0x000000004fb27223 */ /* 0x100fe20000010808 */
[----:B------:R-:W-:Y:S01]  /*136c0*/  FMNMX.FTZ R4, R57, R4, !PT ;  /* 0x0000000439047209 */ /* 0x000fe20007810000 */
[-CC-:B------:R-:W-:Y:S01]  /*136d0*/  FFMA.FTZ R73, R81, R0.reuse, -R8.reuse ;  /* 0x0000000051497223 */ /* 0x180fe20000010808 */
[-CC-:B------:R-:W-:Y:S01]  /*136e0*/  FFMA.FTZ R59, R59, R0.reuse, -R8.reuse ;  /* 0x000000003b3b7223 */ /* 0x180fe20000010808 */
[--C-:B------:R-:W-:Y:S01]  /*136f0*/  FFMA.FTZ R172, R83, R0, -R8.reuse ;  /* 0x0000000053ac7223 */ /* 0x100fe20000010808 */
[----:B------:R-:W-:Y:S01]  /*13700*/  FMNMX.FTZ R4, R63, R4, !PT ;  /* 0x000000043f047209 */ /* 0x000fe20007810000 */
[----:B------:R-:W0:Y:S01]  /*13710*/  MUFU.EX2 R47, R47 ;  /* 0x0000002f002f7308 */ /* 0x000e220000000800 */
[-CC-:B------:R-:W-:Y:S01]  /*13720*/  FFMA.FTZ R75, R85, R0.reuse, -R8.reuse ;  /* 0x00000000554b7223 */ /* 0x180fe20000010808 */
[--C-:B------:R-:W-:Y:S01]  /*13730*/  FFMA.FTZ R174, R87, R0, -R8.reuse ;  /* 0x0000000057ae7223 */ /* 0x100fe20000010808 */
[----:B------:R-:W-:Y:S01]  /*13740*/  FMNMX.FTZ R4, R61, R4, !PT ;  /* 0x000000043d047209 */ /* 0x000fe20007810000 */
[-CC-:B------:R-:W-:Y:S01]  /*13750*/  FFMA.FTZ R77, R89, R0.reuse, -R8.reuse ;  /* 0x00000000594d7223 */ /* 0x180fe20000010808 */
[-CC-:B------:R-:W-:Y:S01]  /*13760*/  FFMA.FTZ R168, R91, R0.reuse, -R8.reuse ;  /* 0x000000005ba87223 */ /* 0x180fe20000010808 */
[--C-:B------:R-:W-:Y:S01]  /*13770*/  FFMA.FTZ R79, R93, R0, -R8.reuse ;  /* 0x000000005d4f7223 */ /* 0x100fe20000010808 */
[----:B------:R-:W-:Y:S01]  /*13780*/  FMNMX.FTZ R4, R65, R4, !PT ;  /* 0x0000000441047209 */ /* 0x000fe20007810000 */
[----:B------:R-:W1:Y:S01]  /*13790*/  MUFU.EX2 R49, R49 ;  /* 0x0000003100317308 */ /* 0x000e620000000800 */
[-CC-:B------:R-:W-:Y:S01]  /*137a0*/  FFMA.FTZ R170, R95, R0.reuse, -R8.reuse ;  /* 0x000000005faa7223 */ /* 0x180fe20000010808 */
[----:B------:R-:W-:Y:S01]  /*137b0*/  FFMA.FTZ R81, R97, R0, -R8 ;  /* 0x0000000061517223 */ /* 0x000fe20000010808 */
[----:B------:R-:W-:Y:S01]  /*137c0*/  FMNMX.FTZ R4, R67, R4, !PT ;  /* 0x0000000443047209 */ /* 0x000fe20007810000 */
[--C-:B------:R-:W-:Y:S01]  /*137d0*/  IMAD.MOV.U32 R97, RZ, RZ, R119.reuse ;  /* 0x000000ffff617224 */ /* 0x100fe200078e0077 */
[-C--:B------:R-:W-:Y:S01]  /*137e0*/  MOV R83, R119.reuse ;  /* 0x0000007700537202 */ /* 0x080fe20000000f00 */
[--C-:B------:R-:W-:Y:S01]  /*137f0*/  IMAD.MOV.U32 R95, RZ, RZ, R119.reuse ;  /* 0x000000ffff5f7224 */ /* 0x100fe200078e0077 */
[----:B------:R-:W-:Y:S01]  /*13800*/  MOV R66, R119 ;  /* 0x0000007700427202 */ /* 0x000fe20000000f00 */
[----:B------:R-:W2:Y:S01]  /*13810*/  SHFL.BFLY PT, R99, R4, 0x2, 0x1f ;  /* 0x0c401f0004637f89 */ /* 0x000ea200000e0000 */
[----:B------:R-:W3:Y:S01]  /*13820*/  MUFU.EX2 R184, R184 ;  /* 0x000000b800b87308 */ /* 0x000ee20000000800 */
[----:B------:R-:W-:-:S02]  /*13830*/  IMAD.MOV.U32 R93, RZ, RZ, R119 ;  /* 0x000000ffff5d7224 */ /* 0x000fc400078e0077 */
[--C-:B------:R-:W-:Y:S02]  /*13840*/  IMAD.MOV.U32 R91, RZ, RZ, R119.reuse ;  /* 0x000000ffff5b7224 */ /* 0x100fe400078e0077 */
[--C-:B------:R-:W-:Y:S02]  /*13850*/  IMAD.MOV.U32 R89, RZ, RZ, R119.reuse ;  /* 0x000000ffff597224 */ /* 0x100fe400078e0077 */
[--C-:B------:R-:W-:Y:S01]  /*13860*/  IMAD.MOV.U32 R87, RZ, RZ, R119.reuse ;  /* 0x000000ffff577224 */ /* 0x100fe200078e0077 */
[----:B------:R-:W4:Y:S01]  /*13870*/  MUFU.EX2 R51, R51 ;  /* 0x0000003300337308 */ /* 0x000f220000000800 */
[--C-:B------:R-:W-:Y:S02]  /*13880*/  IMAD.MOV.U32 R85, RZ, RZ, R119.reuse ;  /* 0x000000ffff557224 */ /* 0x100fe400078e0077 */
[--C-:B------:R-:W-:Y:S02]  /*13890*/  IMAD.MOV.U32 R72, RZ, RZ, R119.reuse ;  /* 0x000000ffff487224 */ /* 0x100fe400078e0077 */
[----:B------:R-:W-:-:S02]  /*138a0*/  IMAD.MOV.U32 R70, RZ, RZ, R119 ;  /* 0x000000ffff467224 */ /* 0x000fc400078e0077 */
[----:B------:R-:W-:Y:S01]  /*138b0*/  IMAD.MOV.U32 R62, RZ, RZ, R119 ;  /* 0x000000ffff3e7224 */ /* 0x000fe200078e0077 */
[----:B------:R-:W5:Y:S01]  /*138c0*/  MUFU.EX2 R186, R186 ;  /* 0x000000ba00ba7308 */ /* 0x000f620000000800 */
[----:B--2---:R-:W-:-:S07]  /*138d0*/  FMNMX.FTZ R99, R4, R99, !PT ;  /* 0x0000006304637209 */ /* 0x004fce0007810000 */
[----:B------:R-:W2:Y:S01]  /*138e0*/  MUFU.EX2 R55, R55 ;  /* 0x0000003700377308 */ /* 0x000ea20000000800 */
[----:B------:R-:W0:Y:S07]  /*138f0*/  SHFL.BFLY PT, R4, R99, 0x1, 0x1f ;  /* 0x0c201f0063047f89 */ /* 0x000e2e00000e0000 */
[----:B------:R-:W-:Y:S08]  /*13900*/  MUFU.EX2 R180, R180 ;  /* 0x000000b400b47308 */ /* 0x000ff00000000800 */
[----:B------:R-:W-:Y:S08]  /*13910*/  MUFU.EX2 R59, R59 ;  /* 0x0000003b003b7308 */ /* 0x000ff00000000800 */
[----:B------:R-:W-:Y:S01]  /*13920*/  MUFU.EX2 R182, R182 ;  /* 0x000000b600b67308 */ /* 0x000fe20000000800 */
[----:B0-----:R-:W-:Y:S01]  /*13930*/  FMNMX.FTZ R4, R99, R4, !PT ;  /* 0x0000000463047209 */ /* 0x001fe20007810000 */
[----:B------:R-:W-:-:S03]  /*13940*/  IMAD.MOV.U32 R99, RZ, RZ, R119 ;  /* 0x000000ffff637224 */ /* 0x000fc600078e0077 */
[C---:B------:R-:W-:Y:S01]  /*13950*/  FSETP.NEU.FTZ.AND P1, PT, R4.reuse, -INF , PT ;  /* 0xff8000000400780b */ /* 0x040fe20003f3d000 */
[----:B------:R-:W-:Y:S02]  /*13960*/  FMUL.FTZ R20, R4, R0 ;  /* 0x0000000004147220 */ /* 0x000fe40000410000 */
[----:B------:R-:W-:Y:S03]  /*13970*/  MUFU.EX2 R69, R69 ;  /* 0x0000004500457308 */ /* 0x000fe60000000800 */
[----:B------:R-:W-:-:S05]  /*13980*/  FSEL R20, R20, RZ, P1 ;  /* 0x000000ff14147208 */ /* 0x000fca0000800000 */
[----:B------:R-:W-:Y:S01]  /*13990*/  MUFU.EX2 R176, R176 ;  /* 0x000000b000b07308 */ /* 0x000fe20000000800 */
[-CC-:B------:R-:W-:Y:S01]  /*139a0*/  FFMA.FTZ R189, R9, R0.reuse, -R20.reuse ;  /* 0x0000000009bd7223 */ /* 0x180fe20000010814 */
[-CC-:B------:R-:W-:Y:S01]  /*139b0*/  FFMA.FTZ R6, R6, R0.reuse, -R20.reuse ;  /* 0x0000000006067223 */ /* 0x180fe20000010814 */
[-CC-:B------:R-:W-:Y:S01]  /*139c0*/  FFMA.FTZ R191, R13, R0.reuse, -R20.reuse ;  /* 0x000000000dbf7223 */ /* 0x180fe20000010814 */
[-CC-:B------:R-:W-:Y:S01]  /*139d0*/  FFMA.FTZ R8, R7, R0.reuse, -R20.reuse ;  /* 0x0000000007087223 */ /* 0x180fe20000010814 */
[-CC-:B------:R-:W-:Y:S01]  /*139e0*/  FFMA.FTZ R185, R21, R0.reuse, -R20.reuse ;  /* 0x0000000015b97223 */ /* 0x180fe20000010814 */
[----:B------:R-:W-:Y:S01]  /*139f0*/  FADD.FTZ R7, R188, R47 ;  /* 0x0000002fbc077221 */ /* 0x000fe20000010000 */
[-CC-:B------:R-:W-:Y:S01]  /*13a00*/  FFMA.FTZ R10, R11, R0.reuse, -R20.reuse ;  /* 0x000000000b0a7223 */ /* 0x180fe20000010814 */
[----:B------:R-:W-:Y:S01]  /*13a10*/  MUFU.EX2 R189, R189 ;  /* 0x000000bd00bd7308 */ /* 0x000fe20000000800 */
[-CC-:B------:R-:W-:Y:S01]  /*13a20*/  FFMA.FTZ R187, R15, R0.reuse, -R20.reuse ;  /* 0x000000000fbb7223 */ /* 0x180fe20000010814 */
[----:B------:R-:W-:Y:S01]  /*13a30*/  FADD.FTZ R28, R190, R7 ;  /* 0x00000007be1c7221 */ /* 0x000fe20000010000 */
[-CC-:B------:R-:W-:Y:S01]  /*13a40*/  FFMA.FTZ R12, R25, R0.reuse, -R20.reuse ;  /* 0x00000000190c7223 */ /* 0x180fe20000010814 */
[-CC-:B------:R-:W-:Y:S01]  /*13a50*/  FFMA.FTZ R181, R27, R0.reuse, -R20.reuse ;  /* 0x000000001bb57223 */ /* 0x180fe20000010814 */
[-C--:B------:R-:W-:Y:S01]  /*13a60*/  FFMA.FTZ R14, R29, R0.reuse, -R20 ;  /* 0x000000001d0e7223 */ /* 0x080fe20000010814 */
[----:B-1----:R-:W-:Y:S01]  /*13a70*/  FADD.FTZ R7, R49, R28 ;  /* 0x0000001c31077221 */ /* 0x002fe20000010000 */
[-CC-:B------:R-:W-:Y:S01]  /*13a80*/  FFMA.FTZ R183, R31, R0.reuse, -R20.reuse ;  /* 0x000000001fb77223 */ /* 0x180fe20000010814 */
[----:B------:R-:W0:Y:S01]  /*13a90*/  MUFU.EX2 R6, R6 ;  /* 0x0000000600067308 */ /* 0x000e220000000800 */
[-CC-:B------:R-:W-:Y:S01]  /*13aa0*/  FFMA.FTZ R24, R33, R0.reuse, -R20.reuse ;  /* 0x0000000021187223 */ /* 0x180fe20000010814 */
[----:B---3--:R-:W-:Y:S01]  /*13ab0*/  FADD.FTZ R28, R184, R7 ;  /* 0x00000007b81c7221 */ /* 0x008fe20000010000 */
[-CC-:B------:R-:W-:Y:S01]  /*13ac0*/  FFMA.FTZ R177, R35, R0.reuse, -R20.reuse ;  /* 0x0000000023b17223 */ /* 0x180fe20000010814 */
[-CC-:B------:R-:W-:Y:S01]  /*13ad0*/  FFMA.FTZ R26, R37, R0.reuse, -R20.reuse ;  /* 0x00000000251a7223 */ /* 0x180fe20000010814 */
[-C--:B------:R-:W-:Y:S01]  /*13ae0*/  FFMA.FTZ R179, R39, R0.reuse, -R20 ;  /* 0x0000000027b37223 */ /* 0x080fe20000010814 */
[----:B----4-:R-:W-:Y:S01]  /*13af0*/  FADD.FTZ R9, R51, R28 ;  /* 0x0000001c33097221 */ /* 0x010fe20000010000 */
[-CC-:B------:R-:W-:Y:S01]  /*13b00*/  FFMA.FTZ R28, R41, R0.reuse, -R20.reuse ;  /* 0x00000000291c7223 */ /* 0x180fe20000010814 */
[----:B------:R-:W1:Y:S01]  /*13b10*/  MUFU.EX2 R191, R191 ;  /* 0x000000bf00bf7308 */ /* 0x000e620000000800 */
[-CC-:B------:R-:W-:Y:S01]  /*13b20*/  FFMA.FTZ R173, R45, R0.reuse, -R20.reuse ;  /* 0x000000002dad7223 */ /* 0x180fe20000010814 */
[----:B-----5:R-:W-:Y:S01]  /*13b30*/  FADD.FTZ R32, R186, R9 ;  /* 0x00000009ba207221 */ /* 0x020fe20000010000 */
[-CC-:B------:R-:W-:Y:S01]  /*13b40*/  FFMA.FTZ R53, R53, R0.reuse, -R20.reuse ;  /* 0x0000000035357223 */ /* 0x180fe20000010814 */
[-CC-:B------:R-:W-:Y:S01]  /*13b50*/  FFMA.FTZ R57, R57, R0.reuse, -R20.reuse ;  /* 0x0000000039397223 */ /* 0x180fe20000010814 */
[-C--:B------:R-:W-:Y:S01]  /*13b60*/  FFMA.FTZ R63, R63, R0.reuse, -R20 ;  /* 0x000000003f3f7223 */ /* 0x080fe20000010814 */
[----:B--2---:R-:W-:Y:S01]  /*13b70*/  FADD.FTZ R9, R55, R32 ;  /* 0x0000002037097221 */ /* 0x004fe20000010000 */
[-C--:B------:R-:W-:Y:S01]  /*13b80*/  FFMA.FTZ R61, R61, R0.reuse, -R20 ;  /* 0x000000003d3d7223 */ /* 0x080fe20000010814 */
[----:B------:R-:W2:Y:S01]  /*13b90*/  MUFU.EX2 R8, R8 ;  /* 0x0000000800087308 */ /* 0x000ea20000000800 */
[----:B0-----:R-:W-:Y:S01]  /*13ba0*/  FADD.FTZ R30, R189, R6 ;  /* 0x00000006bd1e7221 */ /* 0x001fe20000010000 */
[-CC-:B------:R-:W-:Y:S01]  /*13bb0*/  FFMA.FTZ R65, R65, R0.reuse, -R20.reuse ;  /* 0x0000000041417223 */ /* 0x180fe20000010814 */
[----:B------:R-:W-:Y:S01]  /*13bc0*/  FFMA.FTZ R67, R67, R0, -R20 ;  /* 0x0000000043437223 */ /* 0x000fe20000010814 */
[----:B------:R-:W-:Y:S01]  /*13bd0*/  F2FP.BF16.F32.PACK_AB R189, R6, R189 ;  /* 0x000000bd06bd723e */ /* 0x000fe200000010ff */
[--C-:B------:R-:W-:Y:S01]  /*13be0*/  IMAD.MOV.U32 R45, RZ, RZ, R119.reuse ;  /* 0x000000ffff2d7224 */ /* 0x100fe200078e0077 */
[----:B------:R-:W-:Y:S01]  /*13bf0*/  F2FP.BF16.F32.PACK_AB R188, R47, R188 ;  /* 0x000000bc2fbc723e */ /* 0x000fe200000010ff */
[--C-:B------:R-:W-:Y:S01]  /*13c00*/  IMAD.MOV.U32 R47, RZ, RZ, R119.reuse ;  /* 0x000000ffff2f7224 */ /* 0x100fe200078e0077 */
[----:B------:R-:W0:Y:S01]  /*13c10*/  MUFU.EX2 R185, R185 ;  /* 0x000000b900b97308 */ /* 0x000e220000000800 */
[----:B-1----:R-:W-:Y:S01]  /*13c20*/  FADD.FTZ R7, R191, R30 ;  /* 0x0000001ebf077221 */ /* 0x002fe20000010000 */
[----:B------:R-:W-:Y:S01]  /*13c30*/  F2FP.BF16.F32.PACK_AB R190, R49, R190 ;  /* 0x000000be31be723e */ /* 0x000fe200000010ff */
[--C-:B------:R-:W-:Y:S01]  /*13c40*/  IMAD.MOV.U32 R41, RZ, RZ, R119.reuse ;  /* 0x000000ffff297224 */ /* 0x100fe200078e0077 */
[----:B------:R-:W-:Y:S01]  /*13c50*/  F2FP.BF16.F32.PACK_AB R184, R51, R184 ;  /* 0x000000b833b8723e */ /* 0x000fe200000010ff */
[--C-:B------:R-:W-:Y:S01]  /*13c60*/  IMAD.MOV.U32 R51, RZ, RZ, R119.reuse ;  /* 0x000000ffff337224 */ /* 0x100fe200078e0077 */
[----:B------:R-:W-:Y:S01]  /*13c70*/  F2FP.BF16.F32.PACK_AB R186, R55, R186 ;  /* 0x000000ba37ba723e */ /* 0x000fe200000010ff */
[----:B------:R-:W-:Y:S01]  /*13c80*/  IMAD.MOV.U32 R55, RZ, RZ, R119 ;  /* 0x000000ffff377224 */ /* 0x000fe200078e0077 */
[----:B------:R-:W1:Y:S01]  /*13c90*/  MUFU.EX2 R10, R10 ;  /* 0x0000000a000a7308 */ /* 0x000e620000000800 */
[C---:B--2---:R-:W-:Y:S01]  /*13ca0*/  FADD.FTZ R30, R8.reuse, R7 ;  /* 0x00000007081e7221 */ /* 0x044fe20000010000 */
[----:B------:R-:W-:Y:S01]  /*13cb0*/  F2FP.BF16.F32.PACK_AB R191, R8, R191 ;  /* 0x000000bf08bf723e */ /* 0x000fe200000010ff */
[----:B------:R-:W-:Y:S01]  /*13cc0*/  VIADD R8, R116, 0xfffffffe ;  /* 0xfffffffe74087836 */ /* 0x000fe20000000000 */
[----:B------:R-:W-:Y:S01]  /*13cd0*/  MOV R49, R119 ;  /* 0x0000007700317202 */ /* 0x000fe20000000f00 */
[----:B------:R-:W-:-:S02]  /*13ce0*/  IMAD.MOV.U32 R116, RZ, RZ, R119 ;  /* 0x000000ffff747224 */ /* 0x000fc400078e0077 */
[----:B------:R-:W-:Y:S01]  /*13cf0*/  IMAD.MOV.U32 R39, RZ, RZ, R119 ;  /* 0x000000ffff277224 */ /* 0x000fe200078e0077 */
[----:B------:R-:W2:Y:S01]  /*13d00*/  MUFU.EX2 R187, R187 ;  /* 0x000000bb00bb7308 */ /* 0x000ea20000000800 */
[----:B0-----:R-:W-:Y:S01]  /*13d10*/  FADD.FTZ R7, R185, R30 ;  /* 0x0000001eb9077221 */ /* 0x001fe20000010000 */
[----:B------:R-:W-:Y:S01]  /*13d20*/  FADD.FTZ R30, R180, R9 ;  /* 0x00000009b41e7221 */ /* 0x000fe20000010000 */
[----:B------:R-:W-:Y:S01]  /*13d30*/  ISETP.GE.AND P1, PT, R8, R222, PT ;  /* 0x000000de0800720c */ /* 0x000fe20003f26270 */
[----:B------:R-:W-:Y:S01]  /*13d40*/  IMAD.MOV.U32 R37, RZ, RZ, R119 ;  /* 0x000000ffff257224 */ /* 0x000fe200078e0077 */
[C---:B------:R-:W-:Y:S01]  /*13d50*/  F2FP.BF16.F32.PACK_AB R180, R59.reuse, R180 ;  /* 0x000000b43bb4723e */ /* 0x040fe200000010ff */
[----:B------:R-:W-:Y:S01]  /*13d60*/  FADD.FTZ R9, R59, R30 ;  /* 0x0000001e3b097221 */ /* 0x000fe20000010000 */
[----:B------:R-:W-:Y:S01]  /*13d70*/  FFMA.FTZ R30, R43, R0, -R20 ;  /* 0x000000002b1e7223 */ /* 0x000fe20000010814 */
[----:B------:R-:W0:Y:S01]  /*13d80*/  MUFU.EX2 R12, R12 ;  /* 0x0000000c000c7308 */ /* 0x000e220000000800 */
[----:B-1----:R-:W-:Y:S01]  /*13d90*/  FADD.FTZ R32, R10, R7 ;  /* 0x000000070a207221 */ /* 0x002fe20000010000 */
[----:B------:R-:W-:Y:S01]  /*13da0*/  FADD.FTZ R34, R182, R9 ;  /* 0x00000009b6227221 */ /* 0x000fe20000010000 */
[----:B------:R-:W-:Y:S01]  /*13db0*/  F2FP.BF16.F32.PACK_AB R182, R69, R182 ;  /* 0x000000b645b6723e */ /* 0x000fe200000010ff */
[--C-:B------:R-:W-:Y:S01]  /*13dc0*/  IMAD.MOV.U32 R59, RZ, RZ, R119.reuse ;  /* 0x000000ffff3b7224 */ /* 0x100fe200078e0077 */
[----:B------:R-:W-:Y:S01]  /*13dd0*/  F2FP.BF16.F32.PACK_AB R185, R10, R185 ;  /* 0x000000b90ab9723e */ /* 0x000fe200000010ff */
[----:B------:R-:W-:-:S02]  /*13de0*/  IMAD.MOV.U32 R43, RZ, RZ, R119 ;  /* 0x000000ffff2b7224 */ /* 0x000fc400078e0077 */
[----:B------:R-:W1:Y:S01]  /*13df0*/  MUFU.EX2 R181, R181 ;  /* 0x000000b500b57308 */ /* 0x000e620000000800 */
[----:B--2---:R-:W-:Y:S01]  /*13e00*/  FADD.FTZ R7, R187, R32 ;  /* 0x00000020bb077221 */ /* 0x004fe20000010000 */
[--C-:B------:R-:W-:Y:S02]  /*13e10*/  IMAD.MOV.U32 R35, RZ, RZ, R119.reuse ;  /* 0x000000ffff237224 */ /* 0x100fe400078e0077 */
[--C-:B------:R-:W-:Y:S02]  /*13e20*/  IMAD.MOV.U32 R33, RZ, RZ, R119.reuse ;  /* 0x000000ffff217224 */ /* 0x100fe400078e0077 */
[----:B------:R-:W-:Y:S02]  /*13e30*/  IMAD.MOV.U32 R31, RZ, RZ, R119 ;  /* 0x000000ffff1f7224 */ /* 0x000fe400078e0077 */
[----:B------:R-:W2:Y:S01]  /*13e40*/  MUFU.EX2 R14, R14 ;  /* 0x0000000e000e7308 */ /* 0x000ea20000000800 */
[C---:B0-----:R-:W-:Y:S01]  /*13e50*/  FADD.FTZ R32, R12.reuse, R7 ;  /* 0x000000070c207221 */ /* 0x041fe20000010000 */
[----:B------:R-:W-:Y:S01]  /*13e60*/  FADD.FTZ R7, R69, R34 ;  /* 0x0000002245077221 */ /* 0x000fe20000010000 */
[----:B------:R-:W-:Y:S01]  /*13e70*/  F2FP.BF16.F32.PACK_AB R187, R12, R187 ;  /* 0x000000bb0cbb723e */ /* 0x000fe200000010ff */
[----:B------:R-:W-:-:S02]  /*13e80*/  IMAD.MOV.U32 R69, RZ, RZ, R119 ;  /* 0x000000ffff457224 */ /* 0x000fc400078e0077 */
[----:B------:R-:W-:Y:S01]  /*13e90*/  FADD.FTZ R34, R176, R7 ;  /* 0x00000007b0227221 */ /* 0x000fe20000010000 */
[--C-:B------:R-:W-:Y:S01]  /*13ea0*/  IMAD.MOV.U32 R29, RZ, RZ, R119.reuse ;  /* 0x000000ffff1d7224 */ /* 0x100fe200078e0077 */
[----:B------:R-:W0:Y:S01]  /*13eb0*/  MUFU.EX2 R183, R183 ;  /* 0x000000b700b77308 */ /* 0x000e220000000800 */
[----:B-1----:R-:W-:Y:S01]  /*13ec0*/  FADD.FTZ R3, R181, R32 ;  /* 0x00000020b5037221 */ /* 0x002fe20000010000 */
[--C-:B------:R-:W-:Y:S02]  /*13ed0*/  IMAD.MOV.U32 R27, RZ, RZ, R119.reuse ;  /* 0x000000ffff1b7224 */ /* 0x100fe400078e0077 */
[----:B------:R-:W-:-:S04]  /*13ee0*/  IMAD.MOV.U32 R25, RZ, RZ, R119 ;  /* 0x000000ffff197224 */ /* 0x000fc800078e0077 */
[----:B------:R-:W1:Y:S01]  /*13ef0*/  MUFU.EX2 R71, R71 ;  /* 0x0000004700477308 */ /* 0x000e620000000800 */
[C---:B--2---:R-:W-:Y:S01]  /*13f00*/  FADD.FTZ R32, R14.reuse, R3 ;  /* 0x000000030e207221 */ /* 0x044fe20000010000 */
[----:B------:R-:W-:-:S06]  /*13f10*/  F2FP.BF16.F32.PACK_AB R181, R14, R181 ;  /* 0x000000b50eb5723e */ /* 0x000fcc00000010ff */
[----:B------:R-:W2:Y:S01]  /*13f20*/  MUFU.EX2 R24, R24 ;  /* 0x0000001800187308 */ /* 0x000ea20000000800 */
[----:B0-----:R-:W-:-:S07]  /*13f30*/  FADD.FTZ R3, R183, R32 ;  /* 0x00000020b7037221 */ /* 0x001fce0000010000 */
[----:B------:R-:W0:Y:S01]  /*13f40*/  MUFU.EX2 R178, R178 ;  /* 0x000000b200b27308 */ /* 0x000e220000000800 */
[C---:B-1----:R-:W-:Y:S01]  /*13f50*/  FADD.FTZ R7, R71.reuse, R34 ;  /* 0x0000002247077221 */ /* 0x042fe20000010000 */
[----:B------:R-:W-:Y:S01]  /*13f60*/  F2FP.BF16.F32.PACK_AB R176, R71, R176 ;  /* 0x000000b047b0723e */ /* 0x000fe200000010ff */
[----:B------:R-:W-:-:S05]  /*13f70*/  IMAD.MOV.U32 R71, RZ, RZ, R119 ;  /* 0x000000ffff477224 */ /* 0x000fca00078e0077 */
[----:B------:R-:W1:Y:S01]  /*13f80*/  MUFU.EX2 R177, R177 ;  /* 0x000000b100b17308 */ /* 0x000e620000000800 */
[C---:B--2---:R-:W-:Y:S01]  /*13f90*/  FADD.FTZ R34, R24.reuse, R3 ;  /* 0x0000000318227221 */ /* 0x044fe20000010000 */
[----:B------:R-:W-:Y:S01]  /*13fa0*/  F2FP.BF16.F32.PACK_AB R183, R24, R183 ;  /* 0x000000b718b7723e */ /* 0x000fe200000010ff */
[----:B------:R-:W-:-:S05]  /*13fb0*/  IMAD.MOV.U32 R24, RZ, RZ, R119 ;  /* 0x000000ffff187224 */ /* 0x000fca00078e0077 */
[----:B------:R-:W2:Y:S01]  /*13fc0*/  MUFU.EX2 R73, R73 ;  /* 0x0000004900497308 */ /* 0x000ea20000000800 */
[----:B0-----:R-:W-:-:S07]  /*13fd0*/  FADD.FTZ R36, R178, R7 ;  /* 0x00000007b2247221 */ /* 0x001fce0000010000 */
[----:B------:R-:W0:Y:S01]  /*13fe0*/  MUFU.EX2 R26, R26 ;  /* 0x0000001a001a7308 */ /* 0x000e220000000800 */
[----:B-1----:R-:W-:-:S07]  /*13ff0*/  FADD.FTZ R3, R177, R34 ;  /* 0x00000022b1037221 */ /* 0x002fce0000010000 */
[----:B------:R-:W1:Y:S01]  /*14000*/  MUFU.EX2 R172, R172 ;  /* 0x000000ac00ac7308 */ /* 0x000e620000000800 */
[C---:B--2---:R-:W-:Y:S01]  /*14010*/  FADD.FTZ R7, R73.reuse, R36 ;  /* 0x0000002449077221 */ /* 0x044fe20000010000 */
[----:B------:R-:W-:Y:S01]  /*14020*/  F2FP.BF16.F32.PACK_AB R178, R73, R178 ;  /* 0x000000b249b2723e */ /* 0x000fe200000010ff */
[----:B------:R-:W-:-:S05]  /*14030*/  IMAD.MOV.U32 R73, RZ, RZ, R119 ;  /* 0x000000ffff497224 */ /* 0x000fca00078e0077 */
[----:B------:R-:W2:Y:S01]  /*14040*/  MUFU.EX2 R179, R179 ;  /* 0x000000b300b37308 */ /* 0x000ea20000000800 */
[C---:B0-----:R-:W-:Y:S01]  /*14050*/  FADD.FTZ R20, R26.reuse, R3 ;  /* 0x000000031a147221 */ /* 0x041fe20000010000 */
[----:B------:R-:W-:Y:S01]  /*14060*/  F2FP.BF16.F32.PACK_AB R177, R26, R177 ;  /* 0x000000b11ab1723e */ /* 0x000fe200000010ff */
[----:B------:R-:W-:-:S05]  /*14070*/  IMAD.MOV.U32 R26, RZ, RZ, R119 ;  /* 0x000000ffff1a7224 */ /* 0x000fca00078e0077 */
[----:B------:R-:W0:Y:S01]  /*14080*/  MUFU.EX2 R75, R75 ;  /* 0x0000004b004b7308 */ /* 0x000e220000000800 */
[----:B-1----:R-:W-:-:S07]  /*14090*/  FADD.FTZ R34, R172, R7 ;  /* 0x00000007ac227221 */ /* 0x002fce0000010000 */
[----:B------:R-:W1:Y:S01]  /*140a0*/  MUFU.EX2 R28, R28 ;  /* 0x0000001c001c7308 */ /* 0x000e620000000800 */
[----:B--2---:R-:W-:-:S07]  /*140b0*/  FADD.FTZ R3, R179, R20 ;  /* 0x00000014b3037221 */ /* 0x004fce0000010000 */
[----:B------:R-:W2:Y:S01]  /*140c0*/  MUFU.EX2 R174, R174 ;  /* 0x000000ae00ae7308 */ /* 0x000ea20000000800 */
[C---:B0-----:R-:W-:Y:S01]  /*140d0*/  FADD.FTZ R7, R75.reuse, R34 ;  /* 0x000000224b077221 */ /* 0x041fe20000010000 */
[----:B------:R-:W-:Y:S01]  /*140e0*/  F2FP.BF16.F32.PACK_AB R172, R75, R172 ;  /* 0x000000ac4bac723e */ /* 0x000fe200000010ff */
[----:B------:R-:W-:-:S05]  /*140f0*/  IMAD.MOV.U32 R75, RZ, RZ, R119 ;  /* 0x000000ffff4b7224 */ /* 0x000fca00078e0077 */
[----:B------:R-:W0:Y:S01]  /*14100*/  MUFU.EX2 R173, R173 ;  /* 0x000000ad00ad7308 */ /* 0x000e220000000800 */
[C---:B-1----:R-:W-:Y:S01]  /*14110*/  FADD.FTZ R34, R28.reuse, R3 ;  /* 0x000000031c227221 */ /* 0x042fe20000010000 */
[----:B------:R-:W-:Y:S01]  /*14120*/  F2FP.BF16.F32.PACK_AB R179, R28, R179 ;  /* 0x000000b31cb3723e */ /* 0x000fe200000010ff */
[----:B------:R-:W-:-:S05]  /*14130*/  IMAD.MOV.U32 R28, RZ, RZ, R119 ;  /* 0x000000ffff1c7224 */ /* 0x000fca00078e0077 */
[----:B------:R-:W1:Y:S01]  /*14140*/  MUFU.EX2 R77, R77 ;  /* 0x0000004d004d7308 */ /* 0x000e620000000800 */
[----:B--2---:R-:W-:-:S07]  /*14150*/  FADD.FTZ R36, R174, R7 ;  /* 0x00000007ae247221 */ /* 0x004fce0000010000 */
        /* <DEDUP_REMOVED lines=12> */
[----:B------:R0:W3:Y:S01]  /*14220*/  MUFU.EX2 R32, R57 ;  /* 0x0000003900207308 */ /* 0x0000e20000000800 */
[----:B-1----:R-:W-:-:S07]  /*14230*/  FADD.FTZ R3, R53, R34 ;  /* 0x0000002235037221 */ /* 0x002fce0000010000 */
[----:B------:R-:W1:Y:S01]  /*14240*/  MUFU.EX2 R63, R63 ;  /* 0x0000003f003f7308 */ /* 0x000e620000000800 */
[C---:B--2---:R-:W-:Y:S01]  /*14250*/  FADD.FTZ R7, R79.reuse, R36 ;  /* 0x000000244f077221 */ /* 0x044fe20000010000 */
[----:B------:R-:W-:Y:S01]  /*14260*/  F2FP.BF16.F32.PACK_AB R168, R79, R168 ;  /* 0x000000a84fa8723e */ /* 0x000fe200000010ff */
[--C-:B------:R-:W-:Y:S02]  /*14270*/  IMAD.MOV.U32 R79, RZ, RZ, R119.reuse ;  /* 0x000000ffff4f7224 */ /* 0x100fe400078e0077 */
[----:B0-----:R-:W-:-:S03]  /*14280*/  IMAD.MOV.U32 R57, RZ, RZ, R119 ;  /* 0x000000ffff397224 */ /* 0x001fc600078e0077 */
[----:B------:R0:W2:Y:S01]  /*14290*/  MUFU.EX2 R20, R61 ;  /* 0x0000003d00147308 */ /* 0x0000a20000000800 */
[C---:B---3--:R-:W-:Y:S01]  /*142a0*/  FADD.FTZ R36, R32.reuse, R3 ;  /* 0x0000000320247221 */ /* 0x048fe20000010000 */
[----:B------:R-:W-:Y:S01]  /*142b0*/  F2FP.BF16.F32.PACK_AB R175, R32, R53 ;  /* 0x0000003520af723e */ /* 0x000fe200000010ff */
[----:B------:R-:W-:Y:S01]  /*142c0*/  IMAD.MOV.U32 R53, RZ, RZ, R119 ;  /* 0x000000ffff357224 */ /* 0x000fe200078e0077 */
[----:B------:R-:W-:-:S04]  /*142d0*/  MOV R32, R119 ;  /* 0x0000007700207202 */ /* 0x000fc80000000f00 */
[----:B------:R-:W3:Y:S01]  /*142e0*/  MUFU.EX2 R170, R170 ;  /* 0x000000aa00aa7308 */ /* 0x000ee20000000800 */
[----:B-1----:R-:W-:Y:S01]  /*142f0*/  FADD.FTZ R3, R63, R36 ;  /* 0x000000243f037221 */ /* 0x002fe20000010000 */
[--C-:B0-----:R-:W-:Y:S02]  /*14300*/  IMAD.MOV.U32 R61, RZ, RZ, R119.reuse ;  /* 0x000000ffff3d7224 */ /* 0x101fe400078e0077 */
[----:B------:R-:W-:-:S04]  /*14310*/  IMAD.MOV.U32 R36, RZ, RZ, R119 ;  /* 0x000000ffff247224 */ /* 0x000fc800078e0077 */
[----:B------:R-:W0:Y:S01]  /*14320*/  MUFU.EX2 R65, R65 ;  /* 0x0000004100417308 */ /* 0x000e220000000800 */
[C---:B--2---:R-:W-:Y:S01]  /*14330*/  FADD.FTZ R6, R20.reuse, R3 ;  /* 0x0000000314067221 */ /* 0x044fe20000010000 */
[----:B------:R-:W-:Y:S01]  /*14340*/  F2FP.BF16.F32.PACK_AB R169, R20, R63 ;  /* 0x0000003f14a9723e */ /* 0x000fe200000010ff */
[----:B------:R-:W-:Y:S02]  /*14350*/  IMAD.MOV.U32 R3, RZ, RZ, 0x3f800000 ;  /* 0x3f800000ff037424 */ /* 0x000fe400078e00ff */
[----:B------:R-:W-:-:S03]  /*14360*/  IMAD.MOV.U32 R63, RZ, RZ, R119 ;  /* 0x000000ffff3f7224 */ /* 0x000fc600078e0077 */
[----:B------:R-:W1:Y:S01]  /*14370*/  MUFU.EX2 R81, R81 ;  /* 0x0000005100517308 */ /* 0x000e620000000800 */
[----:B---3--:R-:W-:Y:S01]  /*14380*/  FADD.FTZ R216, R170, R7 ;  /* 0x00000007aad87221 */ /* 0x008fe20000010000 */
[----:B------:R-:W-:-:S06]  /*14390*/  IMAD.MOV.U32 R7, RZ, RZ, 0x3f800000 ;  /* 0x3f800000ff077424 */ /* 0x000fcc00078e00ff */
[----:B------:R2:W3:Y:S01]  /*143a0*/  MUFU.EX2 R34, R67 ;  /* 0x0000004300227308 */ /* 0x0004e20000000800 */
[----:B0-----:R-:W-:Y:S01]  /*143b0*/  FADD.FTZ R215, R65, R6 ;  /* 0x0000000641d77221 */ /* 0x001fe20000010000 */
[C---:B-1----:R-:W-:Y:S01]  /*143c0*/  FADD.FTZ R216, R81.reuse, R216 ;  /* 0x000000d851d87221 */ /* 0x042fe20000010000 */
[----:B------:R-:W-:Y:S01]  /*143d0*/  F2FP.BF16.F32.PACK_AB R170, R81, R170 ;  /* 0x000000aa51aa723e */ /* 0x000fe200000010ff */
[--C-:B------:R-:W-:Y:S02]  /*143e0*/  IMAD.MOV.U32 R81, RZ, RZ, R119.reuse ;  /* 0x000000ffff517224 */ /* 0x100fe400078e0077 */
[----:B--2---:R-:W-:Y:S02]  /*143f0*/  IMAD.MOV.U32 R67, RZ, RZ, R119 ;  /* 0x000000ffff437224 */ /* 0x004fe400078e0077 */
[C---:B---3--:R-:W-:Y:S01]  /*14400*/  FADD.FTZ R215, R34.reuse, R215 ;  /* 0x000000d722d77221 */ /* 0x048fe20000010000 */
[----:B------:R-:W-:Y:S01]  /*14410*/  F2FP.BF16.F32.PACK_AB R171, R34, R65 ;  /* 0x0000004122ab723e */ /* 0x000fe200000010ff */
[----:B------:R-:W-:-:S02]  /*14420*/  IMAD.MOV.U32 R65, RZ, RZ, R119 ;  /* 0x000000ffff417224 */ /* 0x000fc400078e0077 */
[----:B------:R-:W-:Y:S01]  /*14430*/  IMAD.MOV.U32 R34, RZ, RZ, R119 ;  /* 0x000000ffff227224 */ /* 0x000fe200078e0077 */
[----:B------:R-:W-:Y:S06]  /*14440*/  @!P1 BRA `(.L_x_626) ;  /* 0x0000002c00089947 */ /* 0x000fec0003800000 */
[----:B------:R-:W-:Y:S01]  /*14450*/  IMAD.MOV.U32 R9, RZ, RZ, R4 ;  /* 0x000000ffff097224 */ /* 0x000fe200078e0004 */
[----:B------:R-:W-:Y:S01]  /*14460*/  CS2R R118, SRZ ;  /* 0x0000000000767805 */ /* 0x000fe2000001ff00 */
[----:B------:R-:W-:Y:S01]  /*14470*/  IMAD.MOV.U32 R10, RZ, RZ, R5 ;  /* 0x000000ffff0a7224 */ /* 0x000fe200078e0005 */
[----:B------:R-:W-:Y:S01]  /*14480*/  CS2R R114, SRZ ;  /* 0x0000000000727805 */ /* 0x000fe2000001ff00 */
[----:B------:R-:W-:Y:S01]  /*14490*/  IMAD.MOV.U32 R11, RZ, RZ, R221 ;  /* 0x000000ffff0b7224 */ /* 0x000fe200078e00dd */
[----:B------:R-:W-:Y:S01]  /*144a0*/  CS2R R110, SRZ ;  /* 0x00000000006e7805 */ /* 0x000fe2000001ff00 */
[----:B------:R-:W-:Y:S01]  /*144b0*/  IMAD.MOV.U32 R6, RZ, RZ, R210 ;  /* 0x000000ffff067224 */ /* 0x000fe200078e00d2 */
[----:B------:R-:W-:Y:S01]  /*144c0*/  CS2R R106, SRZ ;  /* 0x00000000006a7805 */ /* 0x000fe2000001ff00 */
[----:B------:R-:W-:Y:S01]  /*144d0*/  IMAD.MOV.U32 R3, RZ, RZ, 0x3f800000 ;  /* 0x3f800000ff037424 */ /* 0x000fe200078e00ff */
        /* <DEDUP_REMOVED lines=43> */
[----:B------:R-:W-:-:S07]  /*14790*/  CS2R R24, SRZ ;  /* 0x0000000000187805 */ /* 0x000fce000001ff00 */
.L_x_639:
[----:B------:R-:W-:-:S04]  /*147a0*/  ISETP.NE.AND P1, PT, R6, 0x1, PT ;  /* 0x000000010600780c */ /* 0x000fc80003f25270 */
[----:B------:R-:W-:-:S04]  /*147b0*/  SEL R221, RZ, 0x1, P1 ;  /* 0x00000001ffdd7807 */ /* 0x000fc80000800000 */
[----:B------:R-:W-:Y:S01]  /*147c0*/  LOP3.LUT R221, R11, R221, RZ, 0x3c, !PT ;  /* 0x000000dd0bdd7212 */ /* 0x000fe200078e3cff */
[----:B------:R-:W-:Y:S06]  /*147d0*/  @!P0 BRA `(.L_x_627) ;  /* 0x0000000000048947 */ /* 0x000fec0003800000 */
[----:B------:R-:W-:Y:S01]  /*147e0*/  BPT.TRAP 0x1 ;  /* 0x000000040000795c */ /* 0x000fe20000300000 */
.L_x_627:
[----:B------:R-:W-:Y:S01]  /*147f0*/  VIADD R210, R6, 0x1 ;  /* 0x0000000106d27836 */ /* 0x000fe20000000000 */
[----:B------:R-:W-:-:S04]  /*14800*/  SHF.L.U32 R4, R221, 0x1f, RZ ;  /* 0x0000001fdd047819 */ /* 0x000fc800000006ff */
[----:B------:R-:W-:-:S04]  /*14810*/  ISETP.NE.AND P1, PT, R210, 0x2, PT ;  /* 0x00000002d200780c */ /* 0x000fc80003f25270 */
[----:B------:R-:W-:-:S05]  /*14820*/  SEL R210, R210, RZ, P1 ;  /* 0x000000ffd2d27207 */ /* 0x000fca0000800000 */
[----:B------:R-:W-:-:S04]  /*14830*/  IMAD R0, R210, 0x8, R2 ;  /* 0x00000008d2007824 */ /* 0x000fc800078e0202 */
[----:B------:R0:W1:Y:S01]  /*14840*/  SYNCS.PHASECHK.TRANS64.TRYWAIT P1, [R0+URZ+0x30830], R4 ;  /* 0x03083004000075a7 */ /* 0x000062000802017f */
[----:B------:R-:W-:Y:S05]  /*14850*/  @!P0 BRA `(.L_x_628) ;  /* 0x0000000000048947 */ /* 0x000fea0003800000 */
[----:B------:R-:W-:Y:S01]  /*14860*/  BPT.TRAP 0x1 ;  /* 0x000000040000795c */ /* 0x000fe20000300000 */
.L_x_628:
[----:B------:R-:W-:Y:S01]  /*14870*/  IMAD R126, R210, 0x900, R223 ;  /* 0x00000900d27e7824 */ /* 0x000fe200078e02df */
[----:B------:R-:W-:Y:S03]  /*14880*/  BSSY B1, `(.L_x_629) ;  /* 0x0000006000017945 */ /* 0x000fe60003800000 */
[C---:B------:R-:W-:Y:S01]  /*14890*/  VIADD R124, R126.reuse, 0x2 ;  /* 0x000000027e7c7836 */ /* 0x040fe20000000000 */
[----:B------:R-:W-:Y:S01]  /*148a0*/  IADD3 R123, R126, 0x4, RZ ;  /* 0x000000047e7b7810 */ /* 0x000fe20007ffe0ff */
[----:B-1----:R-:W-:Y:S06]  /*148b0*/  @P1 BRA `(.L_x_630) ;  /* 0x0000000000081947 */ /* 0x002fec0003800000 */
[----:B------:R-:W1:Y:S02]  /*148c0*/  SYNCS.PHASECHK.TRANS64.TRYWAIT P1, [R0+URZ+0x30830], R4 ;  /* 0x03083004000075a7 */ /* 0x000e64000802017f */
[----:B-1----:R-:W-:Y:S05]  /*148d0*/  @!P1 BRA `(.L_x_631) ;  /* 0x000000f400b09947 */ /* 0x002fea0003800000 */
.L_x_630:
[----:B------:R-:W-:Y:S05]  /*148e0*/  BSYNC B1 ;  /* 0x0000000000017941 */ /* 0x000fea0003800000 */
.L_x_629:
[----:B------:R-:W2:Y:S04]  /*148f0*/  LDL.64 R128, [R1+0x38] ;  /* 0x0000380001807983 */ /* 0x000ea80000100a00 */
[----:B------:R3:W-:Y:S04]  /*14900*/  STL.64 [R1+0x128], R10 ;  /* 0x0001280a01007387 */ /* 0x0007e80000100a00 */
[----:B---3--:R-:W3:Y:S01]  /*14910*/  LDL.64 R10, [R1+0x30] ;  /* 0x00003000010a7983 */ /* 0x008ee20000100a00 */
[----:B------:R-:W-:Y:S01]  /*14920*/  IMAD.MOV.U32 R120, RZ, RZ, R126 ;  /* 0x000000ffff787224 */ /* 0x000fe200078e007e */
[----:B------:R-:W-:Y:S01]  /*14930*/  MOV R15, UR38 ;  /* 0x00000026000f7c02 */ /* 0x000fe20008000f00 */
[----:B------:R-:W-:Y:S01]  /*14940*/  VIADD R122, R126, 0x6 ;  /* 0x000000067e7a7836 */ /* 0x000fe20000000000 */
[----:B------:R-:W-:Y:S01]  /*14950*/  MOV R5, UR50 ;  /* 0x0000003200057c02 */ /* 0x000fe20008000f00 */
[----:B------:R-:W-:Y:S01]  /*14960*/  IMAD.MOV.U32 R121, RZ, RZ, 0x40000040 ;  /* 0x40000040ff797424 */ /* 0x000fe200078e00ff */
[----:B------:R-:W-:Y:S01]  /*14970*/  R2UR UR46, R120 ;  /* 0x00000000782e72ca */ /* 0x000fe200000e0000 */
[----:B------:R-:W-:Y:S01]  /*14980*/  IMAD.MOV.U32 R120, RZ, RZ, R124 ;  /* 0x000000ffff787224 */ /* 0x000fe200078e007c */
[----:B------:R-:W-:Y:S01]  /*14990*/  R2UR UR50, R122 ;  /* 0x000000007a3272ca */ /* 0x000fe200000e0000 */
[C---:B------:R-:W-:Y:S01]  /*149a0*/  VIADD R122, R126.reuse, 0x302 ;  /* 0x000003027e7a7836 */ /* 0x040fe20000000000 */
[----:B------:R-:W-:Y:S01]  /*149b0*/  MOV R213, UR45 ;  /* 0x0000002d00d57c02 */ /* 0x000fe20008000f00 */
[----:B------:R-:W-:Y:S01]  /*149c0*/  VIADD R124, R126, 0x304 ;  /* 0x000003047e7c7836 */ /* 0x000fe20000000000 */
[----:B------:R-:W-:Y:S01]  /*149d0*/  R2UR UR42, R120 ;  /* 0x00000000782a72ca */ /* 0x000fe200000e0000 */
[----:B------:R-:W-:Y:S01]  /*149e0*/  IMAD.MOV.U32 R120, RZ, RZ, R123 ;  /* 0x000000ffff787224 */ /* 0x000fe200078e007b */
[----:B------:R-:W-:Y:S01]  /*149f0*/  R2UR UR30, R122 ;  /* 0x000000007a1e72ca */ /* 0x000fe200000e0000 */
[----:B------:R-:W-:Y:S01]  /*14a00*/  VIADD R122, R126, 0x600 ;  /* 0x000006007e7a7836 */ /* 0x000fe20000000000 */
[----:B01----:R-:W-:Y:S01]  /*14a10*/  MOV R4, UR44 ;  /* 0x0000002c00047c02 */ /* 0x003fe20008000f00 */
[----:B------:R-:W-:Y:S01]  /*14a20*/  IMAD.MOV.U32 R123, RZ, RZ, 0x40000040 ;  /* 0x40000040ff7b7424 */ /* 0x000fe200078e00ff */
[----:B------:R-:W-:Y:S01]  /*14a30*/  R2UR UR38, R120 ;  /* 0x00000000782672ca */ /* 0x000fe200000e0000 */
[----:B------:R-:W-:Y:S01]  /*14a40*/  VIADD R120, R126, 0x300 ;  /* 0x000003007e787836 */ /* 0x000fe20000000000 */
[C---:B------:R-:W-:Y:S01]  /*14a50*/  R2UR UR47, R121.reuse ;  /* 0x00000000792f72ca */ /* 0x040fe200000e0000 */
[----:B------:R-:W-:Y:S01]  /*14a60*/  IMAD.MOV.U32 R125, RZ, RZ, 0x40000040 ;  /* 0x40000040ff7d7424 */ /* 0x000fe200078e00ff */
[----:B------:R-:W-:Y:S01]  /*14a70*/  R2UR UR26, R124 ;  /* 0x000000007c1a72ca */ /* 0x000fe200000e0000 */
[----:B------:R-:W-:Y:S01]  /*14a80*/  VIADD R124, R126, 0x602 ;  /* 0x000006027e7c7836 */ /* 0x000fe20000000000 */
[----:B------:R-:W-:Y:S01]  /*14a90*/  R2UR UR34, R120 ;  /* 0x00000000782272ca */ /* 0x000fe200000e0000 */
[----:B------:R-:W-:Y:S01]  /*14aa0*/  VIADD R120, R126, 0x306 ;  /* 0x000003067e787836 */ /* 0x000fe20000000000 */
[----:B------:R-:W-:Y:S01]  /*14ab0*/  R2UR UR18, R122 ;  /* 0x000000007a1272ca */ /* 0x000fe200000e0000 */
[----:B------:R-:W-:Y:S01]  /*14ac0*/  VIADD R122, R126, 0x606 ;  /* 0x000006067e7a7836 */ /* 0x000fe20000000000 */
[----:B------:R-:W-:Y:S01]  /*14ad0*/  MOV R14, UR39 ;  /* 0x00000027000e7c02 */ /* 0x000fe20008000f00 */
[----:B------:R0:W-:Y:S01]  /*14ae0*/  STL.64 [R1+0x120], R8 ;  /* 0x0001200801007387 */ /* 0x0001e20000100a00 */
[----:B------:R-:W-:Y:S01]  /*14af0*/  R2UR UR22, R120 ;  /* 0x00000000781672ca */ /* 0x000fe200000e0000 */
[----:B------:R-:W-:Y:S01]  /*14b00*/  VIADD R120, R126, 0x604 ;  /* 0x000006047e787836 */ /* 0x000fe20000000000 */
[C---:B------:R-:W-:Y:S01]  /*14b10*/  R2UR UR43, R121.reuse ;  /* 0x00000000792b72ca */ /* 0x040fe200000e0000 */
[-C--:B------:R-:W-:Y:S01]  /*14b20*/  FMUL.FTZ R24, R24, R7.reuse ;  /* 0x0000000718187220 */ /* 0x080fe20000410000 */
[----:B------:R-:W-:Y:S01]  /*14b30*/  R2UR UR39, R121 ;  /* 0x00000000792772ca */ /* 0x000fe200000e0000 */
[-C--:B------:R-:W-:Y:S01]  /*14b40*/  FMUL.FTZ R25, R25, R7.reuse ;  /* 0x0000000719197220 */ /* 0x080fe20000410000 */
[----:B------:R-:W-:Y:S01]  /*14b50*/  R2UR UR51, R123 ;  /* 0x000000007b3372ca */ /* 0x000fe200000e0000 */
[-C--:B------:R-:W-:Y:S01]  /*14b60*/  FMUL.FTZ R28, R28, R7.reuse ;  /* 0x000000071c1c7220 */ /* 0x080fe20000410000 */
[----:B------:R-:W-:Y:S01]  /*14b70*/  R2UR UR35, R121 ;  /* 0x00000000792372ca */ /* 0x000fe200000e0000 */
[-C--:B------:R-:W-:Y:S01]  /*14b80*/  FMUL.FTZ R29, R29, R7.reuse ;  /* 0x000000071d1d7220 */ /* 0x080fe20000410000 */
[----:B------:R-:W-:Y:S01]  /*14b90*/  R2UR UR31, R123 ;  /* 0x000000007b1f72ca */ /* 0x000fe200000e0000 */
[----:B0-----:R-:W4:Y:S01]  /*14ba0*/  LDL.64 R8, [R1+0x20] ;  /* 0x0000200001087983 */ /* 0x001f220000100a00 */
[----:B------:R-:W-:Y:S01]  /*14bb0*/  R2UR UR27, R125 ;  /* 0x000000007d1b72ca */ /* 0x000fe200000e0000 */
        /* <DEDUP_REMOVED lines=17> */
[----:B------:R-:W-:Y:S01]  /*14cd0*/  MOV R211, UR41 ;  /* 0x0000002900d37c02 */ /* 0x000fe20008000f00 */
        /* <DEDUP_REMOVED lines=87> */
[----:B--2---:R-:W-:-:S02]  /*15250*/  R2UR UR44, R128 ;  /* 0x00000000802c72ca */ /* 0x004fc400000e0000 */
[----:B------:R-:W-:Y:S02]  /*15260*/  R2UR UR45, R129 ;  /* 0x00000000812d72ca */ /* 0x000fe400000e0000 */
[----:B------:R-:W-:-:S11]  /*15270*/  WARPGROUP.ARRIVE ;  /* 0x00000000000079c5 */ /* 0x000fd60000000000 */
[----:B------:R-:W-:Y:S01]  /*15280*/  HGMMA.64x96x16.F32.BF16 R120, gdesc[UR44], RZ, !UPT, gsb0 ;  /* 0x016000002c7879f0 */ /* 0x000fe2000c0018ff */
[----:B---3--:R-:W-:Y:S02]  /*15290*/  R2UR UR40, R10 ;  /* 0x000000000a2872ca */ /* 0x008fe400000e0000 */
[----:B------:R-:W-:Y:S02]  /*152a0*/  R2UR UR41, R11 ;  /* 0x000000000b2972ca */ /* 0x000fe400000e0000 */
[----:B------:R-:W-:Y:S01]  /*152b0*/  R2UR UR45, R213 ;  /* 0x00000000d52d72ca */ /* 0x000fe200000e0000 */
[----:B------:R0:W5:Y:S01]  /*152c0*/  LDL.LU.64 R10, [R1+0x128] ;  /* 0x00012800010a7983 */ /* 0x0001620000300a00 */
[----:B------:R-:W-:Y:S02]  /*152d0*/  WARPGROUP.DEPBAR.LE gsb0, 0x0 ;  /* 0x00008000000079c5 */ /* 0x000fe40000010000 */
[----:B------:R-:W-:-:S07]  /*152e0*/  WARPGROUP.ARRIVE ;  /* 0x00000000000079c5 */ /* 0x000fce0000000000 */
[----:B------:R-:W-:Y:S01]  /*152f0*/  HGMMA.64x96x16.F32.BF16 R120, gdesc[UR40], R120, gsb0 ;  /* 0x01600000287879f0 */ /* 0x000fe20008001878 */
[----:B------:R-:W-:Y:S02]  /*15300*/  R2UR UR40, R212 ;  /* 0x00000000d42872ca */ /* 0x000fe400000e0000 */
[----:B------:R-:W2:Y:S01]  /*15310*/  LDL.64 R212, [R1+0x28] ;  /* 0x0000280001d47983 */ /* 0x000ea20000100a00 */
[----:B------:R-:W-:Y:S02]  /*15320*/  WARPGROUP.DEPBAR.LE gsb0, 0x0 ;  /* 0x00008000000079c5 */ /* 0x000fe40000010000 */
[----:B------:R-:W-:Y:S01]  /*15330*/  WARPGROUP.ARRIVE ;  /* 0x00000000000079c5 */ /* 0x000fe20000000000 */
[----:B--2---:R-:W-:Y:S02]  /*15340*/  R2UR UR36, R212 ;  /* 0x00000000d42472ca */ /* 0x004fe400000e0000 */
[----:B------:R-:W-:Y:S02]  /*15350*/  R2UR UR37, R213 ;  /* 0x00000000d52572ca */ /* 0x000fe400000e0000 */
[----:B------:R-:W2:Y:S11]  /*15360*/  LDL.64 R212, [R1+0x8] ;  /* 0x0000080001d47983 */ /* 0x000eb60000100a00 */
[----:B------:R-:W-:Y:S01]  /*15370*/  HGMMA.64x96x16.F32.BF16 R120, gdesc[UR36], R120, gsb0 ;  /* 0x01600000247879f0 */ /* 0x000fe20008001878 */
[----:B------:R-:W-:-:S02]  /*15380*/  R2UR UR37, R20 ;  /* 0x00000000142572ca */ /* 0x000fc400000e0000 */
[----:B------:R-:W-:Y:S02]  /*15390*/  R2UR UR36, R21 ;  /* 0x00000000152472ca */ /* 0x000fe400000e0000 */
[----:B------:R-:W3:Y:S01]  /*153a0*/  LDL.64 R20, [R1+0x18] ;  /* 0x0000180001147983 */ /* 0x000ee20000100a00 */
[----:B------:R-:W-:Y:S02]  /*153b0*/  R2UR UR39, R14 ;  /* 0x000000000e2772ca */ /* 0x000fe400000e0000 */
[----:B------:R-:W-:Y:S02]  /*153c0*/  R2UR UR38, R15 ;  /* 0x000000000f2672ca */ /* 0x000fe400000e0000 */
[----:B------:R-:W2:Y:S01]  /*153d0*/  LDL.64 R14, [R1+0x10] ;  /* 0x00001000010e7983 */ /* 0x000ea20000100a00 */
[----:B----4-:R-:W-:Y:S02]  /*153e0*/  R2UR UR48, R8 ;  /* 0x00000000083072ca */ /* 0x010fe400000e0000 */
[----:B------:R-:W-:Y:S01]  /*153f0*/  R2UR UR49, R9 ;  /* 0x00000000093172ca */ /* 0x000fe200000e0000 */
[----:B------:R-:W-:Y:S01]  /*15400*/  UMOV UR20, UR56 ;  /* 0x0000003800147c82 */ /* 0x000fe20008000000 */
[----:B------:R-:W-:Y:S01]  /*15410*/  UMOV UR21, UR57 ;  /* 0x0000003900157c82 */ /* 0x000fe20008000000 */
[----:B------:R-:W-:Y:S01]  /*15420*/  UMOV UR16, UR52 ;  /* 0x0000003400107c82 */ /* 0x000fe20008000000 */
[----:B------:R-:W-:Y:S01]  /*15430*/  UMOV UR17, UR53 ;  /* 0x0000003500117c82 */ /* 0x000fe20008000000 */
[----:B------:R-:W-:Y:S01]  /*15440*/  R2UR UR44, R4 ;  /* 0x00000000042c72ca */ /* 0x000fe200000e0000 */
[----:B------:R0:W5:Y:S01]  /*15450*/  LDL.LU.64 R8, [R1+0x120] ;  /* 0x0001200001087983 */ /* 0x0001620000300a00 */
[----:B------:R-:W-:-:S02]  /*15460*/  WARPGROUP.DEPBAR.LE gsb0, 0x0 ;  /* 0x00008000000079c5 */ /* 0x000fc40000010000 */
[----:B------:R-:W-:-:S06]  /*15470*/  WARPGROUP.ARRIVE ;  /* 0x00000000000079c5 */ /* 0x000fcc0000000000 */
[----:B------:R-:W-:Y:S03]  /*15480*/  HGMMA.64x96x16.F32.BF16 R120, gdesc[UR48], R120, gsb0 ;  /* 0x01600000307879f0 */ /* 0x000fe60008001878 */
[----:B------:R-:W-:Y:S02]  /*15490*/  WARPGROUP.DEPBAR.LE gsb0, 0x0 ;  /* 0x00008000000079c5 */ /* 0x000fe40000010000 */
[----:B------:R-:W-:Y:S01]  /*154a0*/  WARPGROUP.ARRIVE ;  /* 0x00000000000079c5 */ /* 0x000fe20000000000 */
[----:B---3--:R-:W-:Y:S02]  /*154b0*/  R2UR UR32, R20 ;  /* 0x00000000142072ca */ /* 0x008fe400000e0000 */
[----:B------:R-:W-:-:S13]  /*154c0*/  R2UR UR33, R21 ;  /* 0x00000000152172ca */ /* 0x000fda00000e0000 */
[----:B------:R-:W-:Y:S01]  /*154d0*/  HGMMA.64x96x16.F32.BF16 R120, gdesc[UR32], R120, gsb0 ;  /* 0x01600000207879f0 */ /* 0x000fe20008001878 */
[----:B--2---:R-:W-:Y:S02]  /*154e0*/  R2UR UR28, R14 ;  /* 0x000000000e1c72ca */ /* 0x004fe400000e0000 */
[----:B------:R-:W-:Y:S02]  /*154f0*/  R2UR UR29, R15 ;  /* 0x000000000f1d72ca */ /* 0x000fe400000e0000 */
[----:B------:R-:W-:Y:S02]  /*15500*/  R2UR UR24, R212 ;  /* 0x00000000d41872ca */ /* 0x000fe400000e0000 */
[----:B------:R-:W-:Y:S01]  /*15510*/  R2UR UR25, R213 ;  /* 0x00000000d51972ca */ /* 0x000fe200000e0000 */
        /* <DEDUP_REMOVED lines=12> */
[----:B------:R-:W-:Y:S01]  /*155e0*/  UMOV UR12, UR44 ;  /* 0x0000002c000c7c82 */ /* 0x000fe20008000000 */
[----:B------:R-:W-:Y:S01]  /*155f0*/  UMOV UR13, UR45 ;  /* 0x0000002d000d7c82 */ /* 0x000fe20008000000 */
[----:B------:R-:W-:Y:S01]  /*15600*/  R2UR UR41, R211 ;  /* 0x00000000d32972ca */ /* 0x000fe200000e0000 */
[----:B------:R-:W-:Y:S02]  /*15610*/  WARPGROUP.DEPBAR.LE gsb0, 0x0 ;  /* 0x00008000000079c5 */ /* 0x000fe40000010000 */
[----:B------:R-:W-:-:S06]  /*15620*/  WARPGROUP.ARRIVE ;  /* 0x00000000000079c5 */ /* 0x000fcc0000000000 */
[----:B------:R-:W-:Y:S01]  /*15630*/  HGMMA.64x96x16.F32.BF16 R120, gdesc[UR12], R120, gsb0 ;  /* 0x016000000c7879f0 */ /* 0x000fe20008001878 */
[----:B------:R-:W-:-:S03]  /*15640*/  UMOV UR4, UR40 ;  /* 0x0000002800047c82 */ /* 0x000fc60008000000 */
[----:B------:R-:W-:Y:S01]  /*15650*/  UMOV UR5, UR41 ;  /* 0x0000002900057c82 */ /* 0x000fe20008000000 */
        /* <DEDUP_REMOVED lines=9> */
[----:B------:R-:W-:Y:S02]  /*156f0*/  R2UR UR49, R12 ;  /* 0x000000000c3172ca */ /* 0x000fe400000e0000 */
[----:B------:R-:W-:Y:S01]  /*15700*/  R2UR UR48, R13 ;  /* 0x000000000d3072ca */ /* 0x000fe200000e0000 */
[----:B------:R-:W-:Y:S01]  /*15710*/  FMUL.FTZ R119, R119, R3 ;  /* 0x0000000377777220 */ /* 0x000fe20000410000 */
[----:B------:R-:W-:Y:S02]  /*15720*/  WARPGROUP.DEPBAR.LE gsb0, 0x0 ;  /* 0x00008000000079c5 */ /* 0x000fe40000010000 */
[----:B0-----:R-:W-:Y:S11]  /*15730*/  @!P0 BRA `(.L_x_632) ;  /* 0x0000000000048947 */ /* 0x001ff60003800000 */
[----:B------:R-:W-:Y:S01]  /*15740*/  BPT.TRAP 0x1 ;  /* 0x000000040000795c */ /* 0x000fe20000300000 */
.L_x_632:
[----:B-----5:R-:W-:Y:S01]  /*15750*/  SHF.L.U32 R3, R11, 0x1f, RZ ;  /* 0x0000001f0b037819 */ /* 0x020fe200000006ff */
[----:B------:R-:W-:-:S04]  /*15760*/  IMAD R11, R6, 0x8, R2 ;  /* 0x00000008060b7824 */ /* 0x000fc800078e0202 */
[----:B------:R0:W1:Y:S01]  /*15770*/  SYNCS.PHASECHK.TRANS64.TRYWAIT P1, [R11+URZ+0x30850], R3 ;  /* 0x030850030b0075a7 */ /* 0x000062000802017f */
[----:B------:R-:W-:Y:S05]  /*15780*/  @!P0 BRA `(.L_x_633) ;  /* 0x0000000000048947 */ /* 0x000fea0003800000 */
[----:B------:R-:W-:Y:S01]  /*15790*/  BPT.TRAP 0x1 ;  /* 0x000000040000795c */ /* 0x000fe20000300000 */
.L_x_633:
[----:B------:R-:W-:Y:S04]  /*157a0*/  BSSY B1, `(.L_x_634) ;  /* 0x0000004000017945 */ /* 0x000fe80003800000 */
[----:B-1----:R-:W-:Y:S05]  /*157b0*/  @P1 BRA `(.L_x_635) ;  /* 0x0000000000081947 */ /* 0x002fea0003800000 */
[----:B------:R-:W1:Y:S02]  /*157c0*/  SYNCS.PHASECHK.TRANS64.TRYWAIT P1, [R11+URZ+0x30850], R3 ;  /* 0x030850030b0075a7 */ /* 0x000e64000802017f */
[----:B-1----:R-:W-:Y:S05]  /*157d0*/  @!P1 BRA `(.L_x_636) ;  /* 0x000000e800049947 */ /* 0x002fea0003800000 */
.L_x_635:
[----:B------:R-:W-:Y:S05]  /*157e0*/  BSYNC B1 ;  /* 0x0000000000017941 */ /* 0x000fea0003800000 */
.L_x_634:
[----:B01----:R-:W-:Y:S01]  /*157f0*/  IADD3 R3, R2, 0x400, RZ ;  /* 0x0000040002037810 */ /* 0x003fe20007ffe0ff */
[----:B------:R-:W-:Y:S01]  /*15800*/  IMAD.MOV.U32 R5, RZ, RZ, 0x40000040 ;  /* 0x40000040ff057424 */ /* 0x000fe200078e00ff */
[----:B------:R-:W-:Y:S01]  /*15810*/  WARPGROUP.ARRIVE ;  /* 0x00000000000079c5 */ /* 0x000fe20000000000 */
[----:B------:R-:W-:Y:S01]  /*15820*/  IMAD.MOV.U32 R7, RZ, RZ, 0x40000040 ;  /* 0x40000040ff077424 */ /* 0x000fe200078e00ff */
[----:B------:R-:W-:Y:S02]  /*15830*/  SHF.R.U32.HI R3, RZ, 0x4, R3 ;  /* 0x00000004ff037819 */ /* 0x000fe40000011603 */
[----:B------:R-:W-:Y:S01]  /*15840*/  R2UR UR7, R5 ;  /* 0x00000000050772ca */ /* 0x000fe200000e0000 */
[----:B------:R-:W-:Y:S01]  /*15850*/  IMAD.MOV.U32 R5, RZ, RZ, 0x40000040 ;  /* 0x40000040ff057424 */ /* 0x000fe200078e00ff */
[----:B------:R-:W-:-:S04]  /*15860*/  LOP3.LUT R3, R3, 0x3fff, RZ, 0xc0, !PT ;  /* 0x00003fff03037812 */ /* 0x000fc800078ec0ff */
[----:B------:R-:W-:-:S05]  /*15870*/  LOP3.LUT R3, R3, 0x3000000, RZ, 0xfc, !PT ;  /* 0x0300000003037812 */ /* 0x000fca00078efcff */
[----:B------:R-:W-:-:S04]  /*15880*/  IMAD R4, R6, 0x900, R3 ;  /* 0x0000090006047824 */ /* 0x000fc800078e0203 */
[C---:B------:R-:W-:Y:S01]  /*15890*/  VIADD R6, R4.reuse, 0x80 ;  /* 0x0000008004067836 */ /* 0x040fe20000000000 */
[----:B------:R-:W-:-:S13]  /*158a0*/  R2UR UR6, R4 ;  /* 0x00000000040672ca */ /* 0x000fda00000e0000 */
[----:B------:R-:W-:Y:S01]  /*158b0*/  HGMMA.64x192x16.F32.BF16 R24, R188, gdesc[UR4].tnspB, R24, gsb0 ;  /* 0x42e00004bc187df0 */ /* 0x000fe20008001818 */
[----:B------:R-:W-:Y:S01]  /*158c0*/  R2UR UR6, R6 ;  /* 0x00000000060672ca */ /* 0x000fe200000e0000 */
[----:B------:R-:W-:Y:S01]  /*158d0*/  VIADD R6, R4, 0x100 ;  /* 0x0000010004067836 */ /* 0x000fe20000000000 */
[----:B------:R-:W-:Y:S01]  /*158e0*/  R2UR UR7, R7 ;  /* 0x00000000070772ca */ /* 0x000fe200000e0000 */
[----:B------:R-:W-:Y:S01]  /*158f0*/  IMAD.MOV.U32 R7, RZ, RZ, 0x40000040 ;  /* 0x40000040ff077424 */ /* 0x000fe200078e00ff */
[----:B------:R-:W-:Y:S02]  /*15900*/  WARPGROUP.DEPBAR.LE gsb0, 0x0 ;  /* 0x00008000000079c5 */ /* 0x000fe40000010000 */
[----:B------:R-:W-:-:S13]  /*15910*/  WARPGROUP.ARRIVE ;  /* 0x00000000000079c5 */ /* 0x000fda0000000000 */
        /* <DEDUP_REMOVED lines=17> */
[----:B------:R-:W-:Y:S01]  /*15a30*/  R2UR UR7, R7 ;  /* 0x00000000070772ca */ /* 0x000fe200000e0000 */
[----:B------:R-:W-:Y:S02]  /*15a40*/  WARPGROUP.DEPBAR.LE gsb0, 0x0 ;  /* 0x00008000000079c5 */ /* 0x000fe40000010000 */
[----:B------:R-:W-:-:S14]  /*15a50*/  WARPGROUP.ARRIVE ;  /* 0x00000000000079c5 */ /* 0x000fdc0000000000 */
[----:B------:R-:W-:Y:S01]  /*15a60*/  HGMMA.64x192x16.F32.BF16 R24, R172, gdesc[UR4].tnspB, R24, gsb0 ;  /* 0x42e00004ac187df0 */ /* 0x000fe20008001818 */
[----:B------:R-:W-:Y:S02]  /*15a70*/  R2UR UR6, R4 ;  /* 0x00000000040672ca */ /* 0x000fe400000e0000 */
[----:B------:R-:W-:Y:S01]  /*15a80*/  R2UR UR7, R5 ;  /* 0x00000000050772ca */ /* 0x000fe200000e0000 */
[----:B------:R-:W-:Y:S02]  /*15a90*/  WARPGROUP.DEPBAR.LE gsb0, 0x0 ;  /* 0x00008000000079c5 */ /* 0x000fe40000010000 */
[----:B------:R-:W-:-:S14]  /*15aa0*/  WARPGROUP.ARRIVE ;  /* 0x00000000000079c5 */ /* 0x000fdc0000000000 */
[----:B------:R-:W-:Y:S03]  /*15ab0*/  HGMMA.64x192x16.F32.BF16 R24, R168, gdesc[UR4].tnspB, R24, gsb0 ;  /* 0x42e00004a8187df0 */ /* 0x000fe60008001818 */
[----:B------:R-:W-:Y:S02]  /*15ac0*/  WARPGROUP.DEPBAR.LE gsb0, 0x0 ;  /* 0x00008000000079c5 */ /* 0x000fe40000010000 */
[----:B------:R-:W-:Y:S05]  /*15ad0*/  @!P0 BRA `(.L_x_637) ;  /* 0x0000000000048947 */ /* 0x000fea0003800000 */
[----:B------:R-:W-:Y:S01]  /*15ae0*/  BPT.TRAP 0x1 ;  /* 0x000000040000795c */ /* 0x000fe20000300000 */
.L_x_637:
[----:B------:R-:W-:Y:S01]  /*15af0*/  FMUL.FTZ R3, R120, UR38 ;  /* 0x0000002678037c20 */ /* 0x000fe20008410000 */
[----:B------:R-:W-:Y:S01]  /*15b00*/  FMUL.FTZ R7, R121, UR38 ;  /* 0x0000002679077c20 */ /* 0x000fe20008410000 */
[----:B------:R-:W-:Y:S01]  /*15b10*/  FMUL.FTZ R13, R124, UR38 ;  /* 0x000000267c0d7c20 */ /* 0x000fe20008410000 */
[----:B------:R-:W-:Y:S01]  /*15b20*/  FMUL.FTZ R14, R125, UR38 ;  /* 0x000000267d0e7c20 */ /* 0x000fe20008410000 */
[----:B------:R-:W-:Y:S02]  /*15b30*/  VIADD R0, R0, 0x30840 ;  /* 0x0003084000007836 */ /* 0x000fe40000000000 */
[----:B------:R-:W-:Y:S01]  /*15b40*/  FMUL.FTZ R15, R128, UR38 ;  /* 0x00000026800f7c20 */ /* 0x000fe20008410000 */
[----:B------:R-:W0:Y:S01]  /*15b50*/  MUFU.TANH R3, R3 ;  /* 0x0000000300037308 */ /* 0x000e220000002400 */
[----:B------:R-:W-:Y:S01]  /*15b60*/  FMUL.FTZ R20, R129, UR38 ;  /* 0x0000002681147c20 */ /* 0x000fe20008410000 */
[----:B------:R-:W-:Y:S01]  /*15b70*/  FMUL.FTZ R21, R132, UR38 ;  /* 0x0000002684157c20 */ /* 0x000fe20008410000 */
[----:B------:R-:W-:Y:S01]  /*15b80*/  PRMT R0, R224, 0x654, R0 ;  /* 0x00000654e0007816 */ /* 0x000fe20000000000 */
[----:B------:R-:W-:Y:S01]  /*15b90*/  FMUL.FTZ R120, R133, UR38 ;  /* 0x0000002685787c20 */ /* 0x000fe20008410000 */
[----:B------:R-:W-:Y:S01]  /*15ba0*/  FMUL.FTZ R121, R136, UR38 ;  /* 0x0000002688797c20 */ /* 0x000fe20008410000 */
[----:B------:R-:W-:Y:S01]  /*15bb0*/  FMUL.FTZ R12, R123, UR38 ;  /* 0x000000267b0c7c20 */ /* 0x000fe20008410000 */
[----:B------:R0:W-:Y:S01]  /*15bc0*/  SYNCS.ARRIVE.TRANS64.RED.A1T0 RZ, [R0+URZ], RZ ;  /* 0x000000ff00ff79a7 */ /* 0x0001e2000810043f */
        /* <DEDUP_REMOVED lines=86> */
[----:B--2---:R-:W-:-:S05]  /*16130*/  FMNMX.FTZ R5, R148, R0, !PT ;  /* 0x0000000094057209 */ /* 0x004fca0007810000 */
[----:B------:R-:W2:Y:S02]  /*16140*/  SHFL.BFLY PT, R0, R5, 0x2, 0x1f ;  /* 0x0c401f0005007f89 */ /* 0x000ea400000e0000 */
[----:B------:R-:W3:Y:S08]  /*16150*/  MUFU.TANH R126, R126 ;  /* 0x0000007e007e7308 */ /* 0x000ef00000002400 */
[----:B------:R-:W4:Y:S08]  /*16160*/  MUFU.TANH R127, R127 ;  /* 0x0000007f007f7308 */ /* 0x000f300000002400 */
[----:B------:R-:W5:Y:S01]  /*16170*/  MUFU.TANH R130, R130 ;  /* 0x0000008200827308 */ /* 0x000f620000002400 */
[----:B--2---:R-:W-:-:S07]  /*16180*/  FMNMX.FTZ R5, R5, R0, !PT ;  /* 0x0000000005057209 */ /* 0x004fce0007810000 */
[----:B------:R-:W2:Y:S01]  /*16190*/  MUFU.TANH R131, R131 ;  /* 0x0000008300837308 */ /* 0x000ea20000002400 */
[----:B------:R-:W0:Y:S07]  /*161a0*/  SHFL.BFLY PT, R0, R5, 0x1, 0x1f ;  /* 0x0c201f0005007f89 */ /* 0x000e2e00000e0000 */
[----:B------:R-:W2:Y:S08]  /*161b0*/  MUFU.TANH R134, R134 ;  /* 0x0000008600867308 */ /* 0x000eb00000002400 */
[----:B------:R-:W2:Y:S08]  /*161c0*/  MUFU.TANH R135, R135 ;  /* 0x0000008700877308 */ /* 0x000eb00000002400 */
[----:B------:R-:W2:Y:S01]  /*161d0*/  MUFU.TANH R138, R138 ;  /* 0x0000008a008a7308 */ /* 0x000ea20000002400 */
[----:B0-----:R-:W-:-:S02]  /*161e0*/  FMNMX.FTZ R5, R5, R0, !PT ;  /* 0x0000000005057209 */ /* 0x001fc40007810000 */
[----:B------:R-:W-:-:S05]  /*161f0*/  FMNMX.FTZ R0, R6, R9, !PT ;  /* 0x0000000906007209 */ /* 0x000fca0007810000 */
[----:B------:R-:W0:Y:S01]  /*16200*/  MUFU.TANH R139, R139 ;  /* 0x0000008b008b7308 */ /* 0x000e220000002400 */
[----:B-1----:R-:W-:Y:S01]  /*16210*/  FMNMX.FTZ R0, R12, R0, !PT ;  /* 0x000000000c007209 */ /* 0x002fe20007810000 */
[----:B------:R-:W-:-:S03]  /*16220*/  FADD.FTZ R161, -R5, R10 ;  /* 0x0000000a05a17221 */ /* 0x000fc60000010100 */
[----:B---3--:R-:W-:-:S03]  /*16230*/  FMNMX.FTZ R0, R126, R0, !PT ;  /* 0x000000007e007209 */ /* 0x008fc60007810000 */
[----:B------:R-:W1:Y:S01]  /*16240*/  MUFU.TANH R142, R142 ;  /* 0x0000008e008e7308 */ /* 0x000e620000002400 */
[----:B----4-:R-:W-:-:S04]  /*16250*/  FMNMX.FTZ R0, R127, R0, !PT ;  /* 0x000000007f007209 */ /* 0x010fc80007810000 */
[----:B-----5:R-:W-:-:S03]  /*16260*/  FMNMX.FTZ R0, R130, R0, !PT ;  /* 0x0000000082007209 */ /* 0x020fc60007810000 */
[----:B------:R-:W3:Y:S01]  /*16270*/  MUFU.TANH R143, R143 ;  /* 0x0000008f008f7308 */ /* 0x000ee20000002400 */
[----:B--2---:R-:W-:-:S04]  /*16280*/  FMNMX.FTZ R0, R131, R0, !PT ;  /* 0x0000000083007209 */ /* 0x004fc80007810000 */
[----:B------:R-:W-:-:S03]  /*16290*/  FMNMX.FTZ R0, R134, R0, !PT ;  /* 0x0000000086007209 */ /* 0x000fc60007810000 */
[----:B------:R-:W2:Y:S01]  /*162a0*/  MUFU.TANH R146, R146 ;  /* 0x0000009200927308 */ /* 0x000ea20000002400 */
[----:B------:R-:W-:-:S04]  /*162b0*/  FMNMX.FTZ R0, R135, R0, !PT ;  /* 0x0000000087007209 */ /* 0x000fc80007810000 */
[----:B------:R-:W-:-:S03]  /*162c0*/  FMNMX.FTZ R0, R138, R0, !PT ;  /* 0x000000008a007209 */ /* 0x000fc60007810000 */
[----:B------:R-:W4:Y:S01]  /*162d0*/  MUFU.TANH R147, R147 ;  /* 0x0000009300937308 */ /* 0x000f220000002400 */
[----:B0-----:R-:W-:-:S04]  /*162e0*/  FMNMX.FTZ R0, R139, R0, !PT ;  /* 0x000000008b007209 */ /* 0x001fc80007810000 */
[----:B-1----:R-:W-:-:S03]  /*162f0*/  FMNMX.FTZ R0, R142, R0, !PT ;  /* 0x000000008e007209 */ /* 0x002fc60007810000 */
[----:B------:R-:W0:Y:S01]  /*16300*/  MUFU.TANH R149, R149 ;  /* 0x0000009500957308 */ /* 0x000e220000002400 */
[----:B---3--:R-:W-:-:S04]  /*16310*/  FMNMX.FTZ R0, R143, R0, !PT ;  /* 0x000000008f007209 */ /* 0x008fc80007810000 */
[----:B--2---:R-:W-:-:S03]  /*16320*/  FMNMX.FTZ R0, R146, R0, !PT ;  /* 0x0000000092007209 */ /* 0x004fc60007810000 */
[----:B------:R-:W1:Y:S01]  /*16330*/  MUFU.TANH R150, R150 ;  /* 0x0000009600967308 */ /* 0x000e620000002400 */
[----:B----4-:R-:W-:-:S07]  /*16340*/  FMNMX.FTZ R0, R147, R0, !PT ;  /* 0x0000000093007209 */ /* 0x010fce0007810000 */
        /* <DEDUP_REMOVED lines=15> */
[----:B-1----:R-:W-:-:S04]  /*16440*/  FMNMX.FTZ R0, R156, R0, !PT ;  /* 0x000000009c007209 */ /* 0x002fc80007810000 */
[----:B--2---:R-:W-:-:S04]  /*16450*/  FMNMX.FTZ R0, R157, R0, !PT ;  /* 0x000000009d007209 */ /* 0x004fc80007810000 */
[----:B0-----:R-:W-:-:S05]  /*16460*/  FMNMX.FTZ R0, R158, R0, !PT ;  /* 0x000000009e007209 */ /* 0x001fca0007810000 */
[----:B------:R-:W0:Y:S02]  /*16470*/  SHFL.BFLY PT, R4, R0, 0x2, 0x1f ;  /* 0x0c401f0000047f89 */ /* 0x000e2400000e0000 */
[----:B0-----:R-:W-:-:S05]  /*16480*/  FMNMX.FTZ R4, R0, R4, !PT ;  /* 0x0000000400047209 */ /* 0x001fca0007810000 */
[----:B------:R-:W0:Y:S02]  /*16490*/  SHFL.BFLY PT, R0, R4, 0x1, 0x1f ;  /* 0x0c201f0004007f89 */ /* 0x000e2400000e0000 */
[----:B0-----:R-:W-:Y:S01]  /*164a0*/  FMNMX.FTZ R4, R4, R0, !PT ;  /* 0x0000000004047209 */ /* 0x001fe20007810000 */
[----:B------:R-:W-:-:S04]  /*164b0*/  IMAD.U32 R0, RZ, RZ, UR39 ;  /* 0x00000027ff007e24 */ /* 0x000fc8000f8e00ff */
[----:B------:R-:W-:Y:S01]  /*164c0*/  FADD.FTZ R160, -R4, R9 ;  /* 0x0000000904a07221 */ /* 0x000fe20000010100 */
[-C--:B------:R-:W-:Y:S01]  /*164d0*/  FMUL.FTZ R9, R5, R0.reuse ;  /* 0x0000000005097220 */ /* 0x080fe20000410000 */
[-C--:B------:R-:W-:Y:S02]  /*164e0*/  FMUL.FTZ R161, R161, R0.reuse ;  /* 0x00000000a1a17220 */ /* 0x080fe40000410000 */
[-C--:B------:R-:W-:Y:S01]  /*164f0*/  FMUL.FTZ R160, R160, R0.reuse ;  /* 0x00000000a0a07220 */ /* 0x080fe20000410000 */
[-CC-:B------:R-:W-:Y:S01]  /*16500*/  FFMA.FTZ R159, R7, R0.reuse, -R9.reuse ;  /* 0x00000000079f7223 */ /* 0x180fe20000010809 */
[-CC-:B------:R-:W-:Y:S01]  /*16510*/  FFMA.FTZ R10, R3, R0.reuse, -R9.reuse ;  /* 0x00000000030a7223 */ /* 0x180fe20000010809 */
[----:B------:R0:W-:Y:S01]  /*16520*/  MUFU.EX2 R7, R161 ;  /* 0x000000a100077308 */ /* 0x0001e20000000800 */
        /* <DEDUP_REMOVED lines=8> */
[-C--:B0-----:R-:W-:Y:S01]  /*165b0*/  FMUL.FTZ R161, R4, R0.reuse ;  /* 0x0000000004a17220 */ /* 0x081fe20000410000 */
[-CC-:B------:R-:W-:Y:S01]  /*165c0*/  FFMA.FTZ R123, R123, R0.reuse, -R9.reuse ;  /* 0x000000007b7b7223 */ /* 0x180fe20000010809 */
[-CC-:B------:R-:W-:Y:S01]  /*165d0*/  FFMA.FTZ R122, R122, R0.reuse, -R9.reuse ;  /* 0x000000007a7a7223 */ /* 0x180fe20000010809 */
[-C--:B------:R-:W-:Y:S01]  /*165e0*/  FFMA.FTZ R124, R124, R0.reuse, -R9 ;  /* 0x000000007c7c7223 */ /* 0x080fe20000010809 */
[-CC-:B------:R-:W-:Y:S01]  /*165f0*/  FFMA.FTZ R6, R6, R0.reuse, -R161.reuse ;  /* 0x0000000006067223 */ /* 0x180fe200000108a1 */
[-CC-:B------:R-:W-:Y:S01]  /*16600*/  FFMA.FTZ R12, R12, R0.reuse, -R161.reuse ;  /* 0x000000000c0c7223 */ /* 0x180fe200000108a1 */
[-CC-:B------:R-:W-:Y:S01]  /*16610*/  FFMA.FTZ R126, R126, R0.reuse, -R161.reuse ;  /* 0x000000007e7e7223 */ /* 0x180fe200000108a1 */
[----:B------:R-:W0:Y:S01]  /*16620*/  MUFU.EX2 R10, R10 ;  /* 0x0000000a000a7308 */ /* 0x000e220000000800 */
[-CC-:B------:R-:W-:Y:S01]  /*16630*/  FFMA.FTZ R127, R127, R0.reuse, -R161.reuse ;  /* 0x000000007f7f7223 */ /* 0x180fe200000108a1 */
[-CC-:B------:R-:W-:Y:S01]  /*16640*/  FFMA.FTZ R130, R130, R0.reuse, -R161.reuse ;  /* 0x0000000082827223 */ /* 0x180fe200000108a1 */
[-CC-:B------:R-:W-:Y:S01]  /*16650*/  FFMA.FTZ R131, R131, R0.reuse, -R161.reuse ;  /* 0x0000000083837223 */ /* 0x180fe200000108a1 */
[-C--:B------:R-:W-:Y:S01]  /*16660*/  FFMA.FTZ R134, R134, R0.reuse, -R161 ;  /* 0x0000000086867223 */ /* 0x080fe200000108a1 */
[-CC-:B------:R-:W-:Y:S01]  /*16670*/  FFMA.FTZ R125, R125, R0.reuse, -R9.reuse ;  /* 0x000000007d7d7223 */ /* 0x180fe20000010809 */
[-CC-:B------:R-:W-:Y:S01]  /*16680*/  FFMA.FTZ R128, R128, R0.reuse, -R9.reuse ;  /* 0x0000000080807223 */ /* 0x180fe20000010809 */
[-CC-:B------:R-:W-:Y:S01]  /*16690*/  FFMA.FTZ R129, R129, R0.reuse, -R9.reuse ;  /* 0x0000000081817223 */ /* 0x180fe20000010809 */
[----:B------:R-:W1:Y:S01]  /*166a0*/  MUFU.EX2 R6, R6 ;  /* 0x0000000600067308 */ /* 0x000e620000000800 */
[-CC-:B------:R-:W-:Y:S01]  /*166b0*/  FFMA.FTZ R132, R132, R0.reuse, -R9.reuse ;  /* 0x0000000084847223 */ /* 0x180fe20000010809 */
[-CC-:B------:R-:W-:Y:S01]  /*166c0*/  FFMA.FTZ R136, R136, R0.reuse, -R9.reuse ;  /* 0x0000000088887223 */ /* 0x180fe20000010809 */
[-CC-:B------:R-:W-:Y:S01]  /*166d0*/  FFMA.FTZ R133, R133, R0.reuse, -R9.reuse ;  /* 0x0000000085857223 */ /* 0x180fe20000010809 */
[-CC-:B------:R-:W-:Y:S01]  /*166e0*/  FFMA.FTZ R137, R137, R0.reuse, -R9.reuse ;  /* 0x0000000089897223 */ /* 0x180fe20000010809 */
[-CC-:B------:R-:W-:Y:S01]  /*166f0*/  FFMA.FTZ R140, R140, R0.reuse, -R9.reuse ;  /* 0x000000008c8c7223 */ /* 0x180fe20000010809 */
[-CC-:B------:R-:W-:Y:S01]  /*16700*/  FFMA.FTZ R141, R141, R0.reuse, -R9.reuse ;  /* 0x000000008d8d7223 */ /* 0x180fe20000010809 */
[--C-:B------:R-:W-:Y:S01]  /*16710*/  FFMA.FTZ R144, R144, R0, -R9.reuse ;  /* 0x0000000090907223 */ /* 0x100fe20000010809 */
[----:B------:R-:W2:Y:S01]  /*16720*/  MUFU.EX2 R159, R159 ;  /* 0x0000009f009f7308 */ /* 0x000ea20000000800 */
[----:B0-----:R-:W-:Y:S01]  /*16730*/  FFMA.FTZ R216, R7, R216, R10 ;  /* 0x000000d807d87223 */ /* 0x001fe2000001000a */
[-CC-:B------:R-:W-:Y:S01]  /*16740*/  FFMA.FTZ R145, R145, R0.reuse, -R9.reuse ;  /* 0x0000000091917223 */ /* 0x180fe20000010809 */
[-C--:B------:R-:W-:Y:S01]  /*16750*/  FFMA.FTZ R9, R148, R0.reuse, -R9 ;  /* 0x0000000094097223 */ /* 0x080fe20000010809 */
[-CC-:B------:R-:W-:Y:S01]  /*16760*/  FFMA.FTZ R171, R158, R0.reuse, -R161.reuse ;  /* 0x000000009eab7223 */ /* 0x180fe200000108a1 */
[-CC-:B------:R-:W-:Y:S01]  /*16770*/  FFMA.FTZ R135, R135, R0.reuse, -R161.reuse ;  /* 0x0000000087877223 */ /* 0x180fe200000108a1 */
[-CC-:B------:R-:W-:Y:S01]  /*16780*/  FFMA.FTZ R138, R138, R0.reuse, -R161.reuse ;  /* 0x000000008a8a7223 */ /* 0x180fe200000108a1 */
[-CC-:B------:R-:W-:Y:S01]  /*16790*/  FFMA.FTZ R139, R139, R0.reuse, -R161.reuse ;  /* 0x000000008b8b7223 */ /* 0x180fe200000108a1 */
[----:B------:R-:W0:Y:S01]  /*167a0*/  MUFU.EX2 R12, R12 ;  /* 0x0000000c000c7308 */ /* 0x000e220000000800 */
[----:B-1----:R-:W-:Y:S01]  /*167b0*/  FFMA.FTZ R215, R3, R215, R6 ;  /* 0x000000d703d77223 */ /* 0x002fe20000010006 */
[-CC-:B------:R-:W-:Y:S01]  /*167c0*/  FFMA.FTZ R142, R142, R0.reuse, -R161.reuse ;  /* 0x000000008e8e7223 */ /* 0x180fe200000108a1 */
[-CC-:B------:R-:W-:Y:S01]  /*167d0*/  FFMA.FTZ R143, R143, R0.reuse, -R161.reuse ;  /* 0x000000008f8f7223 */ /* 0x180fe200000108a1 */
[-CC-:B------:R-:W-:Y:S01]  /*167e0*/  FFMA.FTZ R146, R146, R0.reuse, -R161.reuse ;  /* 0x0000000092927223 */ /* 0x180fe200000108a1 */
[-CC-:B------:R-:W-:Y:S01]  /*167f0*/  FFMA.FTZ R147, R147, R0.reuse, -R161.reuse ;  /* 0x0000000093937223 */ /* 0x180fe200000108a1 */
[-CC-:B------:R-:W-:Y:S01]  /*16800*/  FFMA.FTZ R149, R149, R0.reuse, -R161.reuse ;  /* 0x0000000095957223 */ /* 0x180fe200000108a1 */
[-CC-:B------:R-:W-:Y:S01]  /*16810*/  FFMA.FTZ R150, R150, R0.reuse, -R161.reuse ;  /* 0x0000000096967223 */ /* 0x180fe200000108a1 */
[----:B------:R-:W1:Y:S01]  /*16820*/  MUFU.EX2 R13, R13 ;  /* 0x0000000d000d7308 */ /* 0x000e620000000800 */
[----:B--2---:R-:W-:Y:S01]  /*16830*/  FADD.FTZ R148, R159, R216 ;  /* 0x000000d89f947221 */ /* 0x004fe20000010000 */
[-CC-:B------:R-:W-:Y:S01]  /*16840*/  FFMA.FTZ R151, R151, R0.reuse, -R161.reuse ;  /* 0x0000000097977223 */ /* 0x180fe200000108a1 */
[-CC-:B------:R-:W-:Y:S01]  /*16850*/  FFMA.FTZ R152, R152, R0.reuse, -R161.reuse ;  /* 0x0000000098987223 */ /* 0x180fe200000108a1 */
[-CC-:B------:R-:W-:Y:S01]  /*16860*/  FFMA.FTZ R153, R153, R0.reuse, -R161.reuse ;  /* 0x0000000099997223 */ /* 0x180fe200000108a1 */
[-CC-:B------:R-:W-:Y:S01]  /*16870*/  FFMA.FTZ R154, R154, R0.reuse, -R161.reuse ;  /* 0x000000009a9a7223 */ /* 0x180fe200000108a1 */
[-CC-:B------:R-:W-:Y:S01]  /*16880*/  FFMA.FTZ R155, R155, R0.reuse, -R161.reuse ;  /* 0x000000009b9b7223 */ /* 0x180fe200000108a1 */
[-C--:B------:R-:W-:Y:S01]  /*16890*/  FFMA.FTZ R156, R156, R0.reuse, -R161 ;  /* 0x000000009c9c7223 */ /* 0x080fe200000108a1 */
[----:B------:R-:W2:Y:S01]  /*168a0*/  MUFU.EX2 R126, R126 ;  /* 0x0000007e007e7308 */ /* 0x000ea20000000800 */
[----:B0-----:R-:W-:Y:S01]  /*168b0*/  FADD.FTZ R158, R12, R215 ;  /* 0x000000d70c9e7221 */ /* 0x001fe20000010000 */
[----:B------:R-:W-:-:S06]  /*168c0*/  FFMA.FTZ R157, R157, R0, -R161 ;  /* 0x000000009d9d7223 */ /* 0x000fcc00000108a1 */
[----:B------:R-:W0:Y:S01]  /*168d0*/  MUFU.EX2 R14, R14 ;  /* 0x0000000e000e7308 */ /* 0x000e220000000800 */
[----:B-1----:R-:W-:-:S07]  /*168e0*/  FADD.FTZ R148, R13, R148 ;  /* 0x000000940d947221 */ /* 0x002fce0000010000 */
[----:B------:R-:W1:Y:S01]  /*168f0*/  MUFU.EX2 R127, R127 ;  /* 0x0000007f007f7308 */ /* 0x000e620000000800 */
[----:B--2---:R-:W-:-:S07]  /*16900*/  FADD.FTZ R158, R126, R158 ;  /* 0x0000009e7e9e7221 */ /* 0x004fce0000010000 */
[----:B------:R-:W2:Y:S01]  /*16910*/  MUFU.EX2 R15, R15 ;  /* 0x0000000f000f7308 */ /* 0x000ea20000000800 */
[----:B0-----:R-:W-:-:S07]  /*16920*/  FADD.FTZ R148, R14, R148 ;  /* 0x000000940e947221 */ /* 0x001fce0000010000 */
        /* <DEDUP_REMOVED lines=77> */
[----:B0-----:R-:W-:Y:S01]  /*16e00*/  FADD.FTZ R158, R157, R158 ;  /* 0x0000009e9d9e7221 */ /* 0x001fe20000010000 */
[----:B-1----:R-:W-:-:S03]  /*16e10*/  FADD.FTZ R216, R9, R148 ;  /* 0x0000009409d87221 */ /* 0x002fc60000010000 */
[----:B--2---:R-:W-:Y:S01]  /*16e20*/  FADD.FTZ R215, R171, R158 ;  /* 0x0000009eabd77221 */ /* 0x004fe20000010000 */
[----:B------:R-:W-:Y:S06]  /*16e30*/  @!P0 BRA `(.L_x_638) ;  /* 0x0000000000048947 */ /* 0x000fec0003800000 */
[----:B------:R-:W-:Y:S01]  /*16e40*/  BPT.TRAP 0x1 ;  /* 0x000000040000795c */ /* 0x000fe20000300000 */
.L_x_638:
[C---:B------:R-:W-:Y:S01]  /*16e50*/  ISETP.GT.AND P1, PT, R8.reuse, R222, PT ;  /* 0x000000de0800720c */ /* 0x040fe20003f24270 */
[----:B------:R-:W-:Y:S01]  /*16e60*/  VIADD R11, R11, 0x30860 ;  /* 0x000308600b0b7836 */ /* 0x000fe20000000000 */
[----:B------:R-:W-:Y:S01]  /*16e70*/  F2FP.BF16.F32.PACK_AB R188, R159, R10 ;  /* 0x0000000a9fbc723e */ /* 0x000fe200000010ff */
[----:B------:R-:W-:Y:S01]  /*16e80*/  VIADD R8, R8, 0xffffffff ;  /* 0xffffffff08087836 */ /* 0x000fe20000000000 */
[----:B------:R-:W-:Y:S01]  /*16e90*/  F2FP.BF16.F32.PACK_AB R189, R12, R6 ;  /* 0x000000060cbd723e */ /* 0x000fe200000010ff */
[----:B------:R-:W-:Y:S01]  /*16ea0*/  IMAD.MOV.U32 R6, RZ, RZ, R210 ;  /* 0x000000ffff067224 */ /* 0x000fe200078e00d2 */
[----:B------:R-:W-:Y:S02]  /*16eb0*/  PRMT R11, R224, 0x654, R11 ;  /* 0x00000654e00b7816 */ /* 0x000fe4000000000b */
[----:B------:R-:W-:Y:S01]  /*16ec0*/  F2FP.BF16.F32.PACK_AB R170, R9, R145 ;  /* 0x0000009109aa723e */ /* 0x000fe200000010ff */
[----:B------:R-:W-:Y:S01]  /*16ed0*/  IMAD.MOV.U32 R9, RZ, RZ, R4 ;  /* 0x000000ffff097224 */ /* 0x000fe200078e0004 */
[----:B------:R0:W-:Y:S01]  /*16ee0*/  SYNCS.ARRIVE.TRANS64.RED.A1T0 RZ, [R11+URZ], RZ ;  /* 0x000000ff0bff79a7 */ /* 0x0001e2000810043f */
[----:B------:R-:W-:-:S02]  /*16ef0*/  F2FP.BF16.F32.PACK_AB R190, R14, R13 ;  /* 0x0000000d0ebe723e */ /* 0x000fc400000010ff */
[----:B------:R-:W-:Y:S02]  /*16f00*/  F2FP.BF16.F32.PACK_AB R191, R127, R126 ;  /* 0x0000007e7fbf723e */ /* 0x000fe400000010ff */
[----:B------:R-:W-:Y:S02]  /*16f10*/  F2FP.BF16.F32.PACK_AB R184, R20, R15 ;  /* 0x0000000f14b8723e */ /* 0x000fe400000010ff */
[----:B------:R-:W-:Y:S01]  /*16f20*/  F2FP.BF16.F32.PACK_AB R185, R131, R130 ;  /* 0x0000008283b9723e */ /* 0x000fe200000010ff */
[----:B0-----:R-:W-:Y:S01]  /*16f30*/  IMAD.MOV.U32 R11, RZ, RZ, R221 ;  /* 0x000000ffff0b7224 */ /* 0x001fe200078e00dd */
        /* <DEDUP_REMOVED lines=19> */
.L_x_626:
[----:B------:R-:W-:Y:S05]  /*17070*/  BSYNC B0 ;  /* 0x0000000000007941 */ /* 0x000fea0003800000 */
.L_x_625:
        /* <DEDUP_REMOVED lines=99> */
.L_x_640:
[----:B------:R-:W-:Y:S01]  /*176b0*/  IMAD R6, R210, 0x8, R2 ;  /* 0x00000008d2067824 */ /* 0x000fe200078e0202 */
[----:B------:R-:W-:-:S04]  /*176c0*/  SHF.L.U32 R3, R221, 0x1f, RZ ;  /* 0x0000001fdd037819 */ /* 0x000fc800000006ff */
[----:B------:R0:W1:Y:S01]  /*176d0*/  SYNCS.PHASECHK.TRANS64.TRYWAIT P1, [R6+URZ+0x30850], R3 ;  /* 0x03085003060075a7 */ /* 0x000062000802017f */
[----:B------:R-:W-:Y:S05]  /*176e0*/  @!P0 BRA `(.L_x_641) ;  /* 0x0000000000048947 */ /* 0x000fea0003800000 */
[----:B------:R-:W-:Y:S01]  /*176f0*/  BPT.TRAP 0x1 ;  /* 0x000000040000795c */ /* 0x000fe20000300000 */
.L_x_641:
[----:B------:R-:W-:Y:S01]  /*17700*/  VIADD R2, R2, 0x400 ;  /* 0x0000040002027836 */ /* 0x000fe20000000000 */
[----:B------:R-:W-:Y:S04]  /*17710*/  BSSY B0, `(.L_x_642) ;  /* 0x0000008000007945 */ /* 0x000fe80003800000 */
[----:B------:R-:W-:-:S04]  /*17720*/  SHF.R.U32.HI R2, RZ, 0x4, R2 ;  /* 0x00000004ff027819 */ /* 0x000fc80000011602 */
[----:B------:R-:W-:-:S04]  /*17730*/  LOP3.LUT R2, R2, 0x3fff, RZ, 0xc0, !PT ;  /* 0x00003fff02027812 */ /* 0x000fc800078ec0ff */
[----:B------:R-:W-:-:S05]  /*17740*/  LOP3.LUT R2, R2, 0x3000000, RZ, 0xfc, !PT ;  /* 0x0300000002027812 */ /* 0x000fca00078efcff */
[----:B------:R-:W-:Y:S01]  /*17750*/  IMAD R7, R210, 0x900, R2 ;  /* 0x00000900d2077824 */ /* 0x000fe200078e0202 */
[----:B-1----:R-:W-:Y:S06]  /*17760*/  @P1 BRA `(.L_x_643) ;  /* 0x0000000000081947 */ /* 0x002fec0003800000 */
[----:B------:R-:W1:Y:S02]  /*17770*/  SYNCS.PHASECHK.TRANS64.TRYWAIT P1, [R6+URZ+0x30850], R3 ;  /* 0x03085003060075a7 */ /* 0x000e64000802017f */
[----:B-1----:R-:W-:Y:S05]  /*17780*/  @!P1 BRA `(.L_x_644) ;  /* 0x000000c8002c9947 */ /* 0x002fea0003800000 */
.L_x_643:
[----:B------:R-:W-:Y:S05]  /*17790*/  BSYNC B0 ;  /* 0x0000000000007941 */ /* 0x000fea0003800000 */
.L_x_642:
[----:B------:R-:W-:Y:S01]  /*177a0*/  IMAD.MOV.U32 R2, RZ, RZ, R7 ;  /* 0x000000ffff027224 */ /* 0x000fe200078e0007 */
[----:B------:R-:W-:Y:S01]  /*177b0*/  WARPGROUP.ARRIVE ;  /* 0x00000000000079c5 */ /* 0x000fe20000000000 */
[----:B01----:R-:W-:Y:S01]  /*177c0*/  IMAD.MOV.U32 R3, RZ, RZ, 0x40000040 ;  /* 0x40000040ff037424 */ /* 0x003fe200078e00ff */
[----:B------:R-:W-:Y:S01]  /*177d0*/  MOV R121, RZ ;  /* 0x000000ff00797202 */ /* 0x000fe20000000f00 */
[----:B------:R-:W-:Y:S01]  /*177e0*/  IMAD.MOV.U32 R120, RZ, RZ, -0x800000 ;  /* 0xff800000ff787424 */ /* 0x000fe200078e00ff */
[----:B------:R-:W-:Y:S01]  /*177f0*/  R2UR UR6, R2 ;  /* 0x00000000020672ca */ /* 0x000fe200000e0000 */
[----:B------:R-:W-:Y:S01]  /*17800*/  VIADD R2, R7, 0x80 ;  /* 0x0000008007027836 */ /* 0x000fe20000000000 */
[----:B------:R-:W-:Y:S01]  /*17810*/  R2UR UR7, R3 ;  /* 0x00000000030772ca */ /* 0x000fe200000e0000 */
[----:B------:R-:W-:-:S12]  /*17820*/  IMAD.MOV.U32 R3, RZ, RZ, 0x40000040 ;  /* 0x40000040ff037424 */ /* 0x000fd800078e00ff */
        /* <DEDUP_REMOVED lines=29> */
[----:B------:R-:W-:Y:S02]  /*17a00*/  R2UR UR6, R2 ;  /* 0x00000000020672ca */ /* 0x000fe400000e0000 */
[----:B------:R-:W-:Y:S01]  /*17a10*/  R2UR UR7, R3 ;  /* 0x00000000030772ca */ /* 0x000fe200000e0000 */
[----:B------:R-:W0:Y:S04]  /*17a20*/  SHFL.BFLY PT, R2, R215, 0x2, 0x1f ;  /* 0x0c401f00d7027f89 */ /* 0x000e2800000e0000 */
[----:B------:R-:W1:Y:S01]  /*17a30*/  SHFL.BFLY PT, R3, R216, 0x2, 0x1f ;  /* 0x0c401f00d8037f89 */ /* 0x000e6200000e0000 */
[----:B0-----:R-:W-:Y:S01]  /*17a40*/  FADD.FTZ R7, R2, R215 ;  /* 0x000000d702077221 */ /* 0x001fe20000010000 */
[----:B-1----:R-:W-:-:S04]  /*17a50*/  FADD.FTZ R3, R3, R216 ;  /* 0x000000d803037221 */ /* 0x002fc80000010000 */
[----:B------:R-:W0:Y:S04]  /*17a60*/  SHFL.BFLY PT, R8, R7, 0x1, 0x1f ;  /* 0x0c201f0007087f89 */ /* 0x000e2800000e0000 */
[----:B------:R-:W1:Y:S01]  /*17a70*/  SHFL.BFLY PT, R2, R3, 0x1, 0x1f ;  /* 0x0c201f0003027f89 */ /* 0x000e6200000e0000 */
[----:B0-----:R-:W-:Y:S01]  /*17a80*/  FADD.FTZ R12, R7, R8 ;  /* 0x00000008070c7221 */ /* 0x001fe20000010000 */
[----:B-1----:R-:W-:-:S04]  /*17a90*/  FADD.FTZ R11, R3, R2 ;  /* 0x00000002030b7221 */ /* 0x002fc80000010000 */
[----:B------:R-:W-:Y:S01]  /*17aa0*/  FSETP.NE.FTZ.AND P2, PT, R12, RZ, PT ;  /* 0x000000ff0c00720b */ /* 0x000fe20003f55000 */
[----:B------:R-:W-:Y:S02]  /*17ab0*/  IMAD.MOV.U32 R2, RZ, RZ, RZ ;  /* 0x000000ffff027224 */ /* 0x000fe400078e00ff */
[----:B------:R-:W-:Y:S01]  /*17ac0*/  IMAD.MOV.U32 R3, RZ, RZ, -0x800000 ;  /* 0xff800000ff037424 */ /* 0x000fe200078e00ff */
[----:B------:R-:W-:-:S09]  /*17ad0*/  FSETP.NE.FTZ.AND P1, PT, R11, RZ, PT ;  /* 0x000000ff0b00720b */ /* 0x000fd20003f35000 */
[----:B------:R-:W0:Y:S04]  /*17ae0*/  @P2 MUFU.LG2 R10, R12 ;  /* 0x0000000c000a2308 */ /* 0x000e280000000c00 */
[C---:B------:R-:W-:Y:S01]  /*17af0*/  @P1 FMUL.FTZ R8, R0.reuse, 0.69314718246459960938 ;  /* 0x3f31721800081820 */ /* 0x040fe20000410000 */
[----:B------:R-:W-:-:S03]  /*17b00*/  @P2 FMUL.FTZ R0, R0, 0.69314718246459960938 ;  /* 0x3f31721800002820 */ /* 0x000fc60000410000 */
        /* <DEDUP_REMOVED lines=9> */
[----:B------:R-:W-:Y:S03]  /*17ba0*/  HGMMA.64x192x16.F32.BF16 R24, R168, gdesc[UR4].tnspB, R24, gsb0 ;  /* 0x42e00004a8187df0 */ /* 0x000fe60008001818 */
[----:B------:R-:W-:Y:S02]  /*17bb0*/  WARPGROUP.DEPBAR.LE gsb0, 0x0 ;  /* 0x00008000000079c5 */ /* 0x000fe40000010000 */
[----:B--23--:R-:W-:Y:S05]  /*17bc0*/  @!P0 BRA `(.L_x_645) ;  /* 0x0000000000048947 */ /* 0x00cfea0003800000 */
[----:B------:R-:W-:Y:S01]  /*17bd0*/  BPT.TRAP 0x1 ;  /* 0x000000040000795c */ /* 0x000fe20000300000 */
.L_x_645:
[----:B------:R-:W-:Y:S02]  /*17be0*/  VIADD R5, R6, 0x30860 ;  /* 0x0003086006057836 */ /* 0x000fe40000000000 */
[-C--:B------:R-:W-:Y:S01]  /*17bf0*/  FMUL.FTZ R4, R24, R121.reuse ;  /* 0x0000007918047220 */ /* 0x080fe20000410000 */
[----:B------:R-:W-:Y:S02]  /*17c00*/  VIADD R210, R210, 0x1 ;  /* 0x00000001d2d27836 */ /* 0x000fe40000000000 */
[-C--:B------:R-:W-:Y:S01]  /*17c10*/  FMUL.FTZ R12, R40, R121.reuse ;  /* 0x00000079280c7220 */ /* 0x080fe20000410000 */
[-C--:B------:R-:W-:Y:S01]  /*17c20*/  FMUL.FTZ R13, R41, R121.reuse ;  /* 0x00000079290d7220 */ /* 0x080fe20000410000 */
[----:B------:R-:W-:Y:S01]  /*17c30*/  PRMT R224, R224, 0x654, R5 ;  /* 0x00000654e0e07816 */ /* 0x000fe20000000005 */
[-C--:B------:R-:W-:Y:S01]  /*17c40*/  FMUL.FTZ R5, R25, R121.reuse ;  /* 0x0000007919057220 */ /* 0x080fe20000410000 */
[----:B------:R-:W-:Y:S01]  /*17c50*/  ISETP.NE.AND P1, PT, R210, 0x2, PT ;  /* 0x00000002d200780c */ /* 0x000fe20003f25270 */
[-C--:B------:R-:W-:Y:S01]  /*17c60*/  FMUL.FTZ R14, R44, R121.reuse ;  /* 0x000000792c0e7220 */ /* 0x080fe20000410000 */
[----:B------:R1:W-:Y:S01]  /*17c70*/  SYNCS.ARRIVE.TRANS64.RED.A1T0 RZ, [R224+URZ], RZ ;  /* 0x000000ffe0ff79a7 */ /* 0x0003e2000810043f */
[-C--:B------:R-:W-:Y:S01]  /*17c80*/  FMUL.FTZ R15, R45, R121.reuse ;  /* 0x000000792d0f7220 */ /* 0x080fe20000410000 */
[-C--:B------:R-:W-:Y:S01]  /*17c90*/  FMUL.FTZ R20, R48, R121.reuse ;  /* 0x0000007930147220 */ /* 0x080fe20000410000 */
[-C--:B------:R-:W-:Y:S01]  /*17ca0*/  FMUL.FTZ R21, R49, R121.reuse ;  /* 0x0000007931157220 */ /* 0x080fe20000410000 */
[-C--:B------:R-:W-:Y:S01]  /*17cb0*/  FMUL.FTZ R24, R52, R121.reuse ;  /* 0x0000007934187220 */ /* 0x080fe20000410000 */
[-C--:B------:R-:W-:Y:S01]  /*17cc0*/  FMUL.FTZ R25, R53, R121.reuse ;  /* 0x0000007935197220 */ /* 0x080fe20000410000 */
[----:B------:R-:W-:Y:S01]  /*17cd0*/  SEL R0, RZ, 0x1, P1 ;  /* 0x00000001ff007807 */ /* 0x000fe20000800000 */
        /* <DEDUP_REMOVED lines=39> */
[-C--:B0-----:R-:W-:Y:S01]  /*17f50*/  FMUL.FTZ R26, R26, R2.reuse ;  /* 0x000000021a1a7220 */ /* 0x081fe20000410000 */
        /* <DEDUP_REMOVED lines=47> */
[----:B------:R-:W-:Y:S01]  /*18250*/  LOP3.LUT R221, R221, R0, RZ, 0x3c, !PT ;  /* 0x00000000dddd7212 */ /* 0x000fe200078e3cff */
[----:B------:R-:W-:Y:S01]  /*18260*/  VIADD R229, R229, 0x1 ;  /* 0x00000001e5e57836 */ /* 0x000fe20000000000 */
[----:B-1----:R-:W-:-:S07]  /*18270*/  SEL R210, R210, RZ, P1 ;  /* 0x000000ffd2d27207 */ /* 0x002fce0000800000 */
.L_x_567:
[----:B------:R-:W0:Y:S08]  /*18280*/  S2UR UR4, SR_CgaCtaId ;  /* 0x00000000000479c3 */ /* 0x000e300000008800 */
[----:B------:R-:W-:Y:S01]  /*18290*/  BAR.SYNC.DEFER_BLOCKING 0x5, 0x180 ;  /* 0x0146000000007b1d */ /* 0x000fe20000010000 */
[----:B------:R-:W-:-:S05]  /*182a0*/  MOV R57, 0x400 ;  /* 0x0000040000397802 */ /* 0x000fca0000000f00 */
[----:B------:R-:W-:Y:S01]  /*182b0*/  BSSY B0, `(.L_x_646) ;  /* 0x00003c0000007945 */ /* 0x000fe20003800000 */
[----:B0-----:R-:W-:-:S05]  /*182c0*/  IMAD.U32 R224, RZ, RZ, UR4 ;  /* 0x00000004ffe07e24 */ /* 0x001fca000f8e00ff */
[----:B------:R-:W-:-:S05]  /*182d0*/  LEA R2, R224, R57, 0x18 ;  /* 0x00000039e0027211 */ /* 0x000fca00078ec0ff */
[----:B------:R0:W1:Y:S01]  /*182e0*/  LDS.128 R136, [R2+0x308d0] ;  /* 0x0308d00002887984 */ /* 0x0000620000000c00 */
[----:B------:R-:W-:Y:S06]  /*182f0*/  BAR.ARV 0x4, 0x180 ;  /* 0x0106000000007b1d */ /* 0x000fec0000002000 */
[----:B------:R-:W-:Y:S05]  /*18300*/  @P0 BRA `(.L_x_647) ;  /* 0x0000002c00840947 */ /* 0x000fea0003800000 */
[----:B------:R-:W2:Y:S01]  /*18310*/  LDL R0, [R1+0x114] ;  /* 0x0001140001007983 */ /* 0x000ea20000100800 */
[----:B------:R-:W3:Y:S01]  /*18320*/  S2R R57, SR_SWINHI ;  /* 0x0000000000397919 */ /* 0x000ee20000002f00 */
[----:B------:R-:W-:Y:S01]  /*18330*/  F2FP.BF16.F32.PACK_AB R58, R7, R6 ;  /* 0x00000006073a723e */ /* 0x000fe200000010ff */
[----:B------:R-:W-:Y:S01]  /*18340*/  ULDC.64 UR6, c[0x0][0xc00] ;  /* 0x0003000000067ab9 */ /* 0x000fe20000000a00 */
[----:B------:R-:W-:Y:S01]  /*18350*/  F2FP.BF16.F32.PACK_AB R59, R31, R30 ;  /* 0x0000001e1f3b723e */ /* 0x000fe200000010ff */
[----:B------:R-:W4:Y:S01]  /*18360*/  LDL.LU R133, [R1+0xa8] ;  /* 0x0000a80001857983 */ /* 0x000f220000300800 */
[----:B------:R-:W-:Y:S01]  /*18370*/  F2FP.BF16.F32.PACK_AB R62, R11, R10 ;  /* 0x0000000a0b3e723e */ /* 0x000fe200000010ff */
[----:B------:R-:W-:Y:S01]  /*18380*/  ULDC.64 UR4, c[0x0][0xc08] ;  /* 0x0003020000047ab9 */ /* 0x000fe20000000a00 */
[----:B------:R-:W-:Y:S01]  /*18390*/  F2FP.BF16.F32.PACK_AB R63, R39, R38 ;  /* 0x00000026273f723e */ /* 0x000fe200000010ff */
[----:B------:R-:W4:Y:S04]  /*183a0*/  LDL R132, [R1+0x110] ;  /* 0x0001100001847983 */ /* 0x000f280000100800 */
[----:B------:R-:W4:Y:S04]  /*183b0*/  LDL R131, [R1+0x40] ;  /* 0x0000400001837983 */ /* 0x000f280000100800 */
[----:B------:R-:W4:Y:S01]  /*183c0*/  LDL R130, [R1+0x44] ;  /* 0x0000440001827983 */ /* 0x000f220000100800 */
[----:B------:R-:W-:-:S02]  /*183d0*/  MOV R116, R2 ;  /* 0x0000000200747202 */ /* 0x000fc40000000f00 */
[----:B---3--:R-:W-:Y:S01]  /*183e0*/  MOV R117, R57 ;  /* 0x0000003900757202 */ /* 0x008fe20000000f00 */
[----:B------:R-:W-:Y:S02]  /*183f0*/  BAR.SYNC.DEFER_BLOCKING 0x1, 0x100 ;  /* 0x0044000000007b1d */ /* 0x000fe40000010000 */
[----:B--2---:R-:W-:-:S03]  /*18400*/  IMAD.WIDE R64, R0, 0x2, R116 ;  /* 0x0000000200407825 */ /* 0x004fc600078e0274 */
[C---:B------:R-:W-:Y:S02]  /*18410*/  IADD3 R61, P0, R64.reuse, 0x20, RZ ;  /* 0x00000020403d7810 */ /* 0x040fe40007f1e0ff */
[----:B------:R-:W-:Y:S02]  /*18420*/  IADD3 R122, P1, R64, 0x40, RZ ;  /* 0x00000040407a7810 */ /* 0x000fe40007f3e0ff */
[----:B------:R-:W-:Y:S02]  /*18430*/  LOP3.LUT R60, R61, 0x380, RZ, 0xc0, !PT ;  /* 0x000003803d3c7812 */ /* 0x000fe400078ec0ff */
[----:B------:R-:W-:Y:S02]  /*18440*/  LOP3.LUT R123, R122, 0x380, RZ, 0xc0, !PT ;  /* 0x000003807a7b7812 */ /* 0x000fe400078ec0ff */
[----:B------:R-:W-:Y:S02]  /*18450*/  SHF.R.U64 R60, R60, 0x3, RZ ;  /* 0x000000033c3c7819 */ /* 0x000fe400000012ff */
[----:B------:R-:W-:-:S02]  /*18460*/  SHF.R.U64 R123, R123, 0x3, RZ ;  /* 0x000000037b7b7819 */ /* 0x000fc400000012ff */
[----:B------:R-:W-:Y:S02]  /*18470*/  LOP3.LUT R57, R64, 0x380, RZ, 0xc0, !PT ;  /* 0x0000038040397812 */ /* 0x000fe400078ec0ff */
[----:B------:R-:W-:Y:S01]  /*18480*/  LOP3.LUT R60, R60, R61, RZ, 0x3c, !PT ;  /* 0x0000003d3c3c7212 */ /* 0x000fe200078e3cff */
[--C-:B------:R-:W-:Y:S01]  /*18490*/  IMAD.X R61, RZ, RZ, R65.reuse, P0 ;  /* 0x000000ffff3d7224 */ /* 0x100fe200000e0641 */
[----:B------:R-:W-:Y:S01]  /*184a0*/  LOP3.LUT R122, R123, R122, RZ, 0x3c, !PT ;  /* 0x0000007a7b7a7212 */ /* 0x000fe200078e3cff */
[----:B------:R-:W-:Y:S01]  /*184b0*/  IMAD.X R123, RZ, RZ, R65, P1 ;  /* 0x000000ffff7b7224 */ /* 0x000fe200008e0641 */
[----:B------:R-:W-:Y:S02]  /*184c0*/  SHF.R.U64 R57, R57, 0x3, RZ ;  /* 0x0000000339397819 */ /* 0x000fe400000012ff */
[C---:B------:R-:W-:Y:S02]  /*184d0*/  IADD3 R66, P0, R64.reuse, 0x60, RZ ;  /* 0x0000006040427810 */ /* 0x040fe40007f1e0ff */
[----:B------:R-:W-:-:S02]  /*184e0*/  IADD3 R0, P1, R64, 0x4000, RZ ;  /* 0x0000400040007810 */ /* 0x000fc40007f3e0ff */
[----:B------:R-:W-:Y:S01]  /*184f0*/  LOP3.LUT R56, R57, R64, RZ, 0x3c, !PT ;  /* 0x0000004039387212 */ /* 0x000fe200078e3cff */
[----:B------:R-:W-:Y:S01]  /*18500*/  IMAD.MOV.U32 R57, RZ, RZ, R65 ;  /* 0x000000ffff397224 */ /* 0x000fe200078e0041 */
[----:B------:R-:W-:Y:S02]  /*18510*/  LOP3.LUT R67, R66, 0x380, RZ, 0xc0, !PT ;  /* 0x0000038042437812 */ /* 0x000fe400078ec0ff */
[----:B------:R-:W-:Y:S02]  /*18520*/  LOP3.LUT R125, R0, 0x380, RZ, 0xc0, !PT ;  /* 0x00000380007d7812 */ /* 0x000fe400078ec0ff */
[----:B------:R-:W-:Y:S02]  /*18530*/  SHF.R.U64 R67, R67, 0x3, RZ ;  /* 0x0000000343437819 */ /* 0x000fe400000012ff */
[----:B------:R-:W-:Y:S02]  /*18540*/  SHF.R.U64 R125, R125, 0x3, RZ ;  /* 0x000000037d7d7819 */ /* 0x000fe400000012ff */
[----:B------:R-:W-:-:S02]  /*18550*/  MOV R124, R56 ;  /* 0x00000038007c7202 */ /* 0x000fc40000000f00 */
[----:B------:R-:W-:Y:S02]  /*18560*/  F2FP.BF16.F32.PACK_AB R56, R5, R4 ;  /* 0x000000040538723e */ /* 0x000fe400000010ff */
[----:B------:R-:W-:Y:S02]  /*18570*/  F2FP.BF16.F32.PACK_AB R57, R27, R26 ;  /* 0x0000001a1b39723e */ /* 0x000fe400000010ff */
[----:B------:R-:W-:Y:S02]  /*18580*/  MOV R121, R60 ;  /* 0x0000003c00797202 */ /* 0x000fe40000000f00 */
[----:B------:R-:W-:Y:S02]  /*18590*/  F2FP.BF16.F32.PACK_AB R60, R9, R8 ;  /* 0x00000008093c723e */ /* 0x000fe400000010ff */
[----:B------:R-:W-:Y:S02]  /*185a0*/  F2FP.BF16.F32.PACK_AB R61, R35, R34 ;  /* 0x00000022233d723e */ /* 0x000fe400000010ff */
[----:B------:R-:W-:Y:S01]  /*185b0*/  LOP3.LUT R66, R67, R66, RZ, 0x3c, !PT ;  /* 0x0000004243427212 */ /* 0x000fe200078e3cff */
[----:B------:R-:W-:Y:S01]  /*185c0*/  IMAD.X R67, RZ, RZ, R65, P0 ;  /* 0x000000ffff437224 */ /* 0x000fe200000e0641 */
[----:B------:R-:W-:-:S02]  /*185d0*/  MOV R123, R122 ;  /* 0x0000007a007b7202 */ /* 0x000fc40000000f00 */
[----:B------:R-:W-:Y:S02]  /*185e0*/  LOP3.LUT R122, R125, R0, RZ, 0x3c, !PT ;  /* 0x000000007d7a7212 */ /* 0x000fe400078e3cff */
[----:B------:R-:W-:Y:S01]  /*185f0*/  IADD3 R0, P0, R64, 0x4020, RZ ;  /* 0x0000402040007810 */ /* 0x000fe20007f1e0ff */
[----:B------:R2:W-:Y:S04]  /*18600*/  STSM.16.M88.4 [R124], R56 ;  /* 0x000000387c007844 */ /* 0x0005e80000000200 */
[----:B------:R3:W-:Y:S01]  /*18610*/  STSM.16.M88.4 [R121], R60 ;  /* 0x0000003c79007844 */ /* 0x0007e20000000200 */
[----:B------:R-:W-:Y:S02]  /*18620*/  MOV R67, R66 ;  /* 0x0000004200437202 */ /* 0x000fe40000000f00 */
[----:B--2---:R-:W-:-:S02]  /*18630*/  F2FP.BF16.F32.PACK_AB R56, R13, R12 ;  /* 0x0000000c0d38723e */ /* 0x004fc400000010ff */
[----:B------:R-:W-:Y:S02]  /*18640*/  F2FP.BF16.F32.PACK_AB R57, R43, R42 ;  /* 0x0000002a2b39723e */ /* 0x000fe400000010ff */
[----:B---3--:R-:W-:Y:S02]  /*18650*/  LOP3.LUT R121, R0, 0x380, RZ, 0xc0, !PT ;  /* 0x0000038000797812 */ /* 0x008fe400078ec0ff */
[----:B------:R-:W-:Y:S02]  /*18660*/  F2FP.BF16.F32.PACK_AB R58, R15, R14 ;  /* 0x0000000e0f3a723e */ /* 0x000fe400000010ff */
[----:B------:R-:W-:Y:S02]  /*18670*/  F2FP.BF16.F32.PACK_AB R59, R47, R46 ;  /* 0x0000002e2f3b723e */ /* 0x000fe400000010ff */
[----:B------:R-:W-:-:S03]  /*18680*/  SHF.R.U64 R121, R121, 0x3, RZ ;  /* 0x0000000379797819 */ /* 0x000fc600000012ff */
[----:B------:R2:W-:Y:S01]  /*18690*/  STSM.16.M88.4 [R123], R56 ;  /* 0x000000387b007844 */ /* 0x0005e20000000200 */
[----:B------:R-:W-:Y:S02]  /*186a0*/  LOP3.LUT R66, R121, R0, RZ, 0x3c, !PT ;  /* 0x0000000079427212 */ /* 0x000fe400078e3cff */
[C---:B------:R-:W-:Y:S02]  /*186b0*/  IADD3 R0, P6, R64.reuse, 0x4040, RZ ;  /* 0x0000404040007810 */ /* 0x040fe40007fde0ff */
[----:B------:R-:W-:Y:S02]  /*186c0*/  IADD3 R121, P5, R64, 0x4060, RZ ;  /* 0x0000406040797810 */ /* 0x000fe40007fbe0ff */
[----:B------:R-:W-:Y:S02]  /*186d0*/  F2FP.BF16.F32.PACK_AB R60, R21, R20 ;  /* 0x00000014153c723e */ /* 0x000fe400000010ff */
[----:B------:R-:W-:Y:S01]  /*186e0*/  F2FP.BF16.F32.PACK_AB R61, R51, R50 ;  /* 0x00000032333d723e */ /* 0x000fe200000010ff */
[----:B--2---:R-:W-:Y:S01]  /*186f0*/  IMAD.X R123, RZ, RZ, R65, P1 ;  /* 0x000000ffff7b7224 */ /* 0x004fe200008e0641 */
[----:B------:R-:W-:-:S02]  /*18700*/  F2FP.BF16.F32.PACK_AB R62, R25, R24 ;  /* 0x00000018193e723e */ /* 0x000fc400000010ff */
[----:B------:R-:W-:Y:S02]  /*18710*/  F2FP.BF16.F32.PACK_AB R63, R55, R54 ;  /* 0x00000036373f723e */ /* 0x000fe400000010ff */
[----:B------:R-:W-:Y:S02]  /*18720*/  MOV R122, R122 ;  /* 0x0000007a007a7202 */ /* 0x000fe40000000f00 */
[----:B------:R-:W-:Y:S02]  /*18730*/  LOP3.LUT R123, R0, 0x380, RZ, 0xc0, !PT ;  /* 0x00000380007b7812 */ /* 0x000fe400078ec0ff */
[----:B------:R-:W-:Y:S02]  /*18740*/  F2FP.BF16.F32.PACK_AB R56, R29, R28 ;  /* 0x0000001c1d38723e */ /* 0x000fe400000010ff */
[----:B------:R-:W-:Y:S02]  /*18750*/  F2FP.BF16.F32.PACK_AB R57, R105, R104 ;  /* 0x000000686939723e */ /* 0x000fe400000010ff */
[----:B------:R-:W-:-:S02]  /*18760*/  F2FP.BF16.F32.PACK_AB R58, R33, R32 ;  /* 0x00000020213a723e */ /* 0x000fc400000010ff */
[----:B------:R-:W-:Y:S02]  /*18770*/  F2FP.BF16.F32.PACK_AB R59, R109, R108 ;  /* 0x0000006c6d3b723e */ /* 0x000fe400000010ff */
[----:B------:R-:W-:Y:S02]  /*18780*/  LOP3.LUT R124, R121, 0x380, RZ, 0xc0, !PT ;  /* 0x00000380797c7812 */ /* 0x000fe400078ec0ff */
[----:B------:R-:W-:Y:S01]  /*18790*/  SHF.R.U64 R123, R123, 0x3, RZ ;  /* 0x000000037b7b7819 */ /* 0x000fe200000012ff */
[----:B------:R2:W-:Y:S01]  /*187a0*/  STSM.16.M88.4 [R67], R60 ;  /* 0x0000003c43007844 */ /* 0x0005e20000000200 */
[C---:B------:R-:W-:Y:S02]  /*187b0*/  IADD3 R128, P4, R64.reuse, 0x8000, RZ ;  /* 0x0000800040807810 */ /* 0x040fe40007f9e0ff */
[----:B------:R-:W-:Y:S01]  /*187c0*/  IADD3 R126, P2, R64, 0x8040, RZ ;  /* 0x00008040407e7810 */ /* 0x000fe20007f5e0ff */
[----:B------:R3:W-:Y:S03]  /*187d0*/  STSM.16.M88.4 [R122], R56 ;  /* 0x000000387a007844 */ /* 0x0007e60000000200 */
[----:B------:R-:W-:-:S02]  /*187e0*/  LOP3.LUT R127, R126, 0x380, RZ, 0xc0, !PT ;  /* 0x000003807e7f7812 */ /* 0x000fc400078ec0ff */
[----:B--2---:R-:W-:Y:S02]  /*187f0*/  SHF.R.U64 R60, R124, 0x3, RZ ;  /* 0x000000037c3c7819 */ /* 0x004fe400000012ff */
[----:B------:R-:W-:Y:S02]  /*18800*/  LOP3.LUT R62, R123, R0, RZ, 0x3c, !PT ;  /* 0x000000007b3e7212 */ /* 0x000fe400078e3cff */
[C---:B------:R-:W-:Y:S02]  /*18810*/  IADD3 R124, P3, R64.reuse, 0x8020, RZ ;  /* 0x00008020407c7810 */ /* 0x040fe40007f7e0ff */
[----:B---3--:R-:W-:Y:S01]  /*18820*/  IADD3 R122, P1, R64, 0x8060, RZ ;  /* 0x00008060407a7810 */ /* 0x008fe20007f3e0ff */
[--C-:B------:R-:W-:Y:S01]  /*18830*/  IMAD.X R67, RZ, RZ, R65.reuse, P0 ;  /* 0x000000ffff437224 */ /* 0x100fe200000e0641 */
[----:B------:R-:W-:Y:S01]  /*18840*/  LOP3.LUT R0, R128, 0x380, RZ, 0xc0, !PT ;  /* 0x0000038080007812 */ /* 0x000fe200078ec0ff */
[--C-:B------:R-:W-:Y:S01]  /*18850*/  IMAD.X R63, RZ, RZ, R65.reuse, P6 ;  /* 0x000000ffff3f7224 */ /* 0x100fe200030e0641 */
[----:B------:R-:W-:Y:S01]  /*18860*/  LOP3.LUT R60, R60, R121, RZ, 0x3c, !PT ;  /* 0x000000793c3c7212 */ /* 0x000fe200078e3cff */
[----:B------:R-:W-:Y:S01]  /*18870*/  IMAD.X R61, RZ, RZ, R65, P5 ;  /* 0x000000ffff3d7224 */ /* 0x000fe200028e0641 */
[----:B------:R-:W-:-:S02]  /*18880*/  LOP3.LUT R125, R124, 0x380, RZ, 0xc0, !PT ;  /* 0x000003807c7d7812 */ /* 0x000fc400078ec0ff */
[----:B------:R-:W-:Y:S02]  /*18890*/  LOP3.LUT R123, R122, 0x380, RZ, 0xc0, !PT ;  /* 0x000003807a7b7812 */ /* 0x000fe400078ec0ff */
[----:B------:R-:W-:Y:S02]  /*188a0*/  SHF.R.U64 R129, R0, 0x3, RZ ;  /* 0x0000000300817819 */ /* 0x000fe400000012ff */
[----:B------:R-:W-:Y:S02]  /*188b0*/  MOV R66, R66 ;  /* 0x0000004200427202 */ /* 0x000fe40000000f00 */
[----:B------:R-:W-:Y:S02]  /*188c0*/  MOV R64, R62 ;  /* 0x0000003e00407202 */ /* 0x000fe40000000f00 */
[----:B------:R-:W-:Y:S02]  /*188d0*/  F2FP.BF16.F32.PACK_AB R56, R37, R36 ;  /* 0x000000242538723e */ /* 0x000fe400000010ff */
[----:B------:R-:W-:-:S02]  /*188e0*/  F2FP.BF16.F32.PACK_AB R57, R113, R112 ;  /* 0x000000707139723e */ /* 0x000fc400000010ff */
[----:B------:R-:W-:Y:S02]  /*188f0*/  F2FP.BF16.F32.PACK_AB R58, R41, R40 ;  /* 0x00000028293a723e */ /* 0x000fe400000010ff */
[----:B------:R-:W-:Y:S02]  /*18900*/  F2FP.BF16.F32.PACK_AB R59, R71, R70 ;  /* 0x00000046473b723e */ /* 0x000fe400000010ff */
[----:B------:R-:W-:Y:S02]  /*18910*/  MOV R0, R60 ;  /* 0x0000003c00007202 */ /* 0x000fe40000000f00 */
[----:B------:R-:W-:Y:S02]  /*18920*/  SHF.R.U64 R125, R125, 0x3, RZ ;  /* 0x000000037d7d7819 */ /* 0x000fe400000012ff */
[----:B------:R-:W-:Y:S02]  /*18930*/  SHF.R.U64 R127, R127, 0x3, RZ ;  /* 0x000000037f7f7819 */ /* 0x000fe400000012ff */
[----:B------:R-:W-:-:S02]  /*18940*/  SHF.R.U64 R123, R123, 0x3, RZ ;  /* 0x000000037b7b7819 */ /* 0x000fc400000012ff */
[----:B------:R-:W-:Y:S02]  /*18950*/  F2FP.BF16.F32.PACK_AB R60, R45, R44 ;  /* 0x0000002c2d3c723e */ /* 0x000fe400000010ff */
[----:B------:R-:W-:Y:S02]  /*18960*/  F2FP.BF16.F32.PACK_AB R61, R75, R74 ;  /* 0x0000004a4b3d723e */ /* 0x000fe400000010ff */
[----:B------:R-:W-:Y:S02]  /*18970*/  F2FP.BF16.F32.PACK_AB R62, R49, R48 ;  /* 0x00000030313e723e */ /* 0x000fe400000010ff */
[----:B------:R-:W-:Y:S02]  /*18980*/  F2FP.BF16.F32.PACK_AB R63, R79, R78 ;  /* 0x0000004e4f3f723e */ /* 0x000fe400000010ff */
[----:B------:R-:W-:Y:S01]  /*18990*/  LOP3.LUT R128, R129, R128, RZ, 0x3c, !PT ;  /* 0x0000008081807212 */ /* 0x000fe200078e3cff */
[--C-:B------:R-:W-:Y:S01]  /*189a0*/  IMAD.X R129, RZ, RZ, R65.reuse, P4 ;  /* 0x000000ffff817224 */ /* 0x100fe200020e0641 */
[----:B------:R-:W-:Y:S01]  /*189b0*/  LOP3.LUT R124, R125, R124, RZ, 0x3c, !PT ;  /* 0x0000007c7d7c7212 */ /* 0x000fe200078e3cff */
[----:B------:R2:W-:Y:S01]  /*189c0*/  STSM.16.M88.4 [R66], R56 ;  /* 0x0000003842007844 */ /* 0x0005e20000000200 */
[----:B------:R-:W-:Y:S01]  /*189d0*/  LOP3.LUT R126, R127, R126, RZ, 0x3c, !PT ;  /* 0x0000007e7f7e7212 */ /* 0x000fe200078e3cff */
[--C-:B------:R-:W-:Y:S01]  /*189e0*/  IMAD.X R127, RZ, RZ, R65.reuse, P2 ;  /* 0x000000ffff7f7224 */ /* 0x100fe200010e0641 */
[----:B------:R-:W-:Y:S01]  /*189f0*/  LOP3.LUT R122, R123, R122, RZ, 0x3c, !PT ;  /* 0x0000007a7b7a7212 */ /* 0x000fe200078e3cff */
[----:B------:R-:W-:Y:S01]  /*18a00*/  IMAD.X R123, RZ, RZ, R65, P1 ;  /* 0x000000ffff7b7224 */ /* 0x000fe200008e0641 */
[----:B------:R-:W-:Y:S01]  /*18a10*/  IADD3.X R125, RZ, R65, RZ, P3, !PT ;  /* 0x00000041ff7d7210 */ /* 0x000fe20001ffe4ff */
[----:B------:R3:W-:Y:S01]  /*18a20*/  STSM.16.M88.4 [R64], R60 ;  /* 0x0000003c40007844 */ /* 0x0007e20000000200 */
[----:B------:R-:W-:-:S02]  /*18a30*/  F2FP.BF16.F32.PACK_AB R65, R83, R82 ;  /* 0x000000525341723e */ /* 0x000fc400000010ff */
[----:B------:R-:W-:Y:S02]  /*18a40*/  F2FP.BF16.F32.PACK_AB R67, R87, R86 ;  /* 0x000000565743723e */ /* 0x000fe400000010ff */
[----:B------:R-:W-:Y:S02]  /*18a50*/  MOV R128, R128 ;  /* 0x0000008000807202 */ /* 0x000fe40000000f00 */
[----:B--2---:R-:W-:Y:S02]  /*18a60*/  F2FP.BF16.F32.PACK_AB R66, R69, R68 ;  /* 0x000000444542723e */ /* 0x004fe400000010ff */
[----:B------:R-:W-:Y:S02]  /*18a70*/  F2FP.BF16.F32.PACK_AB R56, R73, R72 ;  /* 0x000000484938723e */ /* 0x000fe400000010ff */
[----:B------:R-:W-:Y:S02]  /*18a80*/  F2FP.BF16.F32.PACK_AB R57, R91, R90 ;  /* 0x0000005a5b39723e */ /* 0x000fe400000010ff */
[----:B---3--:R-:W-:-:S02]  /*18a90*/  F2FP.BF16.F32.PACK_AB R64, R53, R52 ;  /* 0x000000343540723e */ /* 0x008fc400000010ff */
[----:B------:R-:W-:Y:S02]  /*18aa0*/  F2FP.BF16.F32.PACK_AB R58, R77, R76 ;  /* 0x0000004c4d3a723e */ /* 0x000fe400000010ff */
[----:B------:R-:W-:Y:S01]  /*18ab0*/  F2FP.BF16.F32.PACK_AB R59, R95, R94 ;  /* 0x0000005e5f3b723e */ /* 0x000fe200000010ff */
[----:B------:R2:W-:Y:S01]  /*18ac0*/  STSM.16.M88.4 [R0], R64 ;  /* 0x0000004000007844 */ /* 0x0005e20000000200 */
[----:B------:R-:W-:Y:S02]  /*18ad0*/  MOV R124, R124 ;  /* 0x0000007c007c7202 */ /* 0x000fe40000000f00 */
[----:B------:R-:W-:Y:S01]  /*18ae0*/  F2FP.BF16.F32.PACK_AB R60, R81, R80 ;  /* 0x00000050513c723e */ /* 0x000fe200000010ff */
[----:B------:R3:W-:Y:S01]  /*18af0*/  STSM.16.M88.4 [R128], R56 ;  /* 0x0000003880007844 */ /* 0x0007e20000000200 */
[----:B------:R-:W-:Y:S02]  /*18b00*/  F2FP.BF16.F32.PACK_AB R61, R99, R98 ;  /* 0x00000062633d723e */ /* 0x000fe400000010ff */
[----:B------:R-:W-:-:S02]  /*18b10*/  F2FP.BF16.F32.PACK_AB R62, R85, R84 ;  /* 0x00000054553e723e */ /* 0x000fc400000010ff */
[----:B------:R-:W-:Y:S02]  /*18b20*/  F2FP.BF16.F32.PACK_AB R63, R103, R102 ;  /* 0x00000066673f723e */ /* 0x000fe400000010ff */
[----:B------:R-:W-:Y:S02]  /*18b30*/  MOV R126, R126 ;  /* 0x0000007e007e7202 */ /* 0x000fe40000000f00 */
[----:B------:R-:W-:Y:S02]  /*18b40*/  MOV R122, R122 ;  /* 0x0000007a007a7202 */ /* 0x000fe40000000f00 */
[----:B--2---:R-:W-:Y:S02]  /*18b50*/  F2FP.BF16.F32.PACK_AB R64, R89, R88 ;  /* 0x000000585940723e */ /* 0x004fe400000010ff */
[----:B------:R-:W-:Y:S02]  /*18b60*/  F2FP.BF16.F32.PACK_AB R65, R107, R106 ;  /* 0x0000006a6b41723e */ /* 0x000fe400000010ff */
[----:B------:R-:W-:-:S02]  /*18b70*/  F2FP.BF16.F32.PACK_AB R66, R93, R92 ;  /* 0x0000005c5d42723e */ /* 0x000fc400000010ff */
[----:B------:R-:W-:Y:S02]  /*18b80*/  F2FP.BF16.F32.PACK_AB R67, R111, R110 ;  /* 0x0000006e6f43723e */ /* 0x000fe400000010ff */
[----:B---3--:R-:W-:Y:S02]  /*18b90*/  F2FP.BF16.F32.PACK_AB R56, R97, R96 ;  /* 0x000000606138723e */ /* 0x008fe400000010ff */
[----:B------:R-:W-:Y:S02]  /*18ba0*/  F2FP.BF16.F32.PACK_AB R57, R115, R114 ;  /* 0x000000727339723e */ /* 0x000fe400000010ff */
[----:B------:R-:W-:Y:S02]  /*18bb0*/  F2FP.BF16.F32.PACK_AB R58, R101, R100 ;  /* 0x00000064653a723e */ /* 0x000fe400000010ff */
[----:B------:R-:W-:Y:S01]  /*18bc0*/  F2FP.BF16.F32.PACK_AB R59, R119, R118 ;  /* 0x00000076773b723e */ /* 0x000fe200000010ff */
[----:B------:R2:W-:Y:S04]  /*18bd0*/  STSM.16.M88.4 [R124], R60 ;  /* 0x0000003c7c007844 */ /* 0x0005e80000000200 */
[----:B------:R3:W-:Y:S04]  /*18be0*/  STSM.16.M88.4 [R126], R64 ;  /* 0x000000407e007844 */ /* 0x0007e80000000200 */
[----:B------:R0:W-:Y:S01]  /*18bf0*/  STSM.16.M88.4 [R122], R56 ;  /* 0x000000387a007844 */ /* 0x0001e20000000200 */
[----:B------:R-:W-:Y:S01]  /*18c00*/  BAR.SYNC.DEFER_BLOCKING 0x1, 0x100 ;  /* 0x0044000000007b1d */ /* 0x000fe20000010000 */
[----:B------:R-:W-:-:S04]  /*18c10*/  ISETP.NE.U32.AND P0, PT, RZ, UR6, PT ;  /* 0x00000006ff007c0c */ /* 0x000fc8000bf05070 */
[----:B------:R-:W-:Y:S02]  /*18c20*/  ISETP.NE.AND.EX P0, PT, RZ, UR7, PT, P0 ;  /* 0x00000007ff007c0c */ /* 0x000fe4000bf05300 */
[----:B--2---:R-:W-:Y:S01]  /*18c30*/  IADD3 R60, P1, R227, UR6, RZ ;  /* 0x00000006e33c7c10 */ /* 0x004fe2000ff3e0ff */
[----:B------:R-:W-:Y:S01]  /*18c40*/  IMAD.MOV.U32 R0, RZ, RZ, RZ ;  /* 0x000000ffff007224 */ /* 0x000fe200078e00ff */
[----:B---3--:R-:W2:Y:S02]  /*18c50*/  LDC.64 R66, c[0x0][0xba8] ;  /* 0x0002ea00ff427b82 */ /* 0x008ea40000000a00 */
[----:B------:R-:W-:Y:S01]  /*18c60*/  IADD3.X R61, R228, UR7, RZ, P1, !PT ;  /* 0x00000007e43d7c10 */ /* 0x000fe20008ffe4ff */
[----:B------:R-:W-:-:S05]  /*18c70*/  IMAD.MOV.U32 R128, RZ, RZ, 0x9b8 ;  /* 0x000009b8ff807424 */ /* 0x000fca00078e00ff */
[----:B0-----:R-:W0:Y:S01]  /*18c80*/  LDC R122, c[0x0][0xbe8] ;  /* 0x0002fa00ff7a7b82 */ /* 0x001e220000000800 */
[----:B------:R-:W3:Y:S01]  /*18c90*/  @P0 LDG.E R0, desc[UR48][R60.64] ;  /* 0x000000303c000981 */ /* 0x000ee2000c1e1900 */
[----:B------:R-:W-:-:S04]  /*18ca0*/  ISETP.NE.U32.AND P1, PT, RZ, UR4, PT ;  /* 0x00000004ff007c0c */ /* 0x000fc8000bf25070 */
[----:B------:R-:W-:-:S13]  /*18cb0*/  ISETP.NE.AND.EX P1, PT, RZ, UR5, PT, P1 ;  /* 0x00000005ff007c0c */ /* 0x000fda000bf25310 */
[----:B------:R-:W-:Y:S01]  /*18cc0*/  @P1 IADD3 R56, P2, R227, UR4, RZ ;  /* 0x00000004e3381c10 */ /* 0x000fe2000ff5e0ff */
[----:B------:R-:W-:-:S03]  /*18cd0*/  ULDC UR4, c[0x0][0xa88] ;  /* 0x0002a20000047ab9 */ /* 0x000fc60000000800 */
[----:B------:R-:W-:Y:S01]  /*18ce0*/  @P1 IADD3.X R57, R228, UR5, RZ, P2, !PT ;  /* 0x00000005e4391c10 */ /* 0x000fe200097fe4ff */
[----:B------:R-:W-:Y:S01]  /*18cf0*/  IMAD.U32 R121, RZ, RZ, UR4 ;  /* 0x00000004ff797e24 */ /* 0x000fe2000f8e00ff */
[----:B------:R-:W-:Y:S01]  /*18d00*/  ISETP.NE.AND P2, PT, R225, RZ, PT ;  /* 0x000000ffe100720c */ /* 0x000fe20003f45270 */
[----:B------:R-:W-:-:S03]  /*18d10*/  ULDC UR4, c[0x0][0xad4] ;  /* 0x0002b50000047ab9 */ /* 0x000fc60000000800 */
[----:B------:R-:W-:Y:S01]  /*18d20*/  SEL R225, R225, UR4, P2 ;  /* 0x00000004e1e17c07 */ /* 0x000fe20009000000 */
[----:B------:R1:W5:Y:S03]  /*18d30*/  @P1 LDG.E R121, desc[UR48][R56.64] ;  /* 0x0000003038791981 */ /* 0x000366000c1e1900 */
[----:B------:R-:W-:-:S04]  /*18d40*/  ISETP.GT.AND P3, PT, R225, 0x1, PT ;  /* 0x00000001e100780c */ /* 0x000fc80003f64270 */
[----:B------:R-:W-:-:S04]  /*18d50*/  SEL R128, R128, 0x978, P3 ;  /* 0x0000097880807807 */ /* 0x000fc80001800000 */
[----:B------:R-:W2:Y:S08]  /*18d60*/  LDC.64 R62, c[0x0][R128+0x220] ;  /* 0x00008800803e7b82 */ /* 0x000eb00000000a00 */
[----:B-1----:R-:W1:Y:S01]  /*18d70*/  LDC.64 R56, c[0x0][R128+0x218] ;  /* 0x0000860080387b82 */ /* 0x002e620000000a00 */
[----:B0-----:R-:W-:-:S07]  /*18d80*/  ISETP.NE.AND P4, PT, R122, 0x1, PT ;  /* 0x000000017a00780c */ /* 0x001fce0003f85270 */
[----:B------:R-:W0:Y:S01]  /*18d90*/  LDC.64 R58, c[0x0][R128+0x228] ;  /* 0x00008a00803a7b82 */ /* 0x000e220000000a00 */
[----:B------:R-:W-:-:S07]  /*18da0*/  ISETP.NE.U32.AND P2, PT, RZ, UR6, PT ;  /* 0x00000006ff007c0c */ /* 0x000fce000bf45070 */
[----:B------:R-:W3:Y:S01]  /*18db0*/  LDC.64 R64, c[0x0][R128+0x210] ;  /* 0x0000840080407b82 */ /* 0x000ee20000000a00 */
[----:B------:R-:W-:-:S07]  /*18dc0*/  ISETP.NE.AND.EX P2, PT, RZ, UR7, PT, P2 ;  /* 0x00000007ff007c0c */ /* 0x000fce000bf45320 */
[----:B------:R-:W0:Y:S01]  /*18dd0*/  @P4 LDC R123, c[0x0][0xbec] ;  /* 0x0002fb00ff7b4b82 */ /* 0x000e220000000800 */
[----:B------:R-:W-:Y:S02]  /*18de0*/  SEL R226, R226, RZ, !P2 ;  /* 0x000000ffe2e27207 */ /* 0x000fe40005000000 */
[----:B----4-:R-:W-:-:S05]  /*18df0*/  SEL R125, R133, RZ, !P2 ;  /* 0x000000ff857d7207 */ /* 0x010fca0005000000 */
[----:B------:R-:W4:Y:S01]  /*18e00*/  @P4 LDC R124, c[0x0][0xbf0] ;  /* 0x0002fc00ff7c4b82 */ /* 0x000f220000000800 */
[----:B--2---:R-:W-:-:S07]  /*18e10*/  IMAD R63, R63, R226, RZ ;  /* 0x000000e23f3f7224 */ /* 0x004fce00078e02ff */
[----:B------:R-:W2:Y:S01]  /*18e20*/  @!P3 LDC R66, c[0x0][0xb50] ;  /* 0x0002d400ff42bb82 */ /* 0x000ea20000000800 */
[C---:B------:R-:W-:Y:S02]  /*18e30*/  IMAD R125, R62.reuse, R125, R63 ;  /* 0x0000007d3e7d7224 */ /* 0x040fe400078e023f */
[----:B------:R-:W-:-:S05]  /*18e40*/  IMAD.WIDE.U32 R62, R62, R226, RZ ;  /* 0x000000e23e3e7225 */ /* 0x000fca00078e00ff */
[----:B------:R-:W2:Y:S01]  /*18e50*/  @!P3 LDC R67, c[0x0][0xb54] ;  /* 0x0002d500ff43bb82 */ /* 0x000ea20000000800 */
[----:B------:R-:W-:Y:S02]  /*18e60*/  IMAD.IADD R125, R63, 0x1, R125 ;  /* 0x000000013f7d7824 */ /* 0x000fe400078e027d */
[----:B------:R-:W-:Y:S02]  /*18e70*/  IMAD R63, R131, 0x80, R132 ;  /* 0x00000080833f7824 */ /* 0x000fe400078e0284 */
[-C--:B-1----:R-:W-:Y:S02]  /*18e80*/  IMAD R126, R57, R196.reuse, RZ ;  /* 0x000000c4397e7224 */ /* 0x082fe400078e02ff */
[----:B------:R-:W-:Y:S01]  /*18e90*/  IMAD.WIDE.U32 R56, R56, R196, RZ ;  /* 0x000000c438387225 */ /* 0x000fe200078e00ff */
[----:B------:R-:W-:-:S03]  /*18ea0*/  SEL R127, R130, RZ, P3 ;  /* 0x000000ff827f7207 */ /* 0x000fc60001800000 */
[----:B0-----:R-:W-:-:S04]  /*18eb0*/  @P4 IMAD.HI.U32 R123, R63, R123, RZ ;  /* 0x0000007b3f7b4227 */ /* 0x001fc800078e00ff */
[----:B------:R-:W-:Y:S02]  /*18ec0*/  IMAD.IADD R126, R57, 0x1, R126 ;  /* 0x00000001397e7824 */ /* 0x000fe400078e027e */
[----:B------:R-:W-:Y:S01]  /*18ed0*/  IMAD.MOV.U32 R57, RZ, RZ, R63 ;  /* 0x000000ffff397224 */ /* 0x000fe200078e003f */
[----:B----4-:R-:W-:Y:S01]  /*18ee0*/  @P4 SHF.R.U32.HI R57, RZ, R124, R123 ;  /* 0x0000007cff394219 */ /* 0x010fe2000001167b */
[-C--:B------:R-:W-:Y:S02]  /*18ef0*/  IMAD R123, R59, R127.reuse, RZ ;  /* 0x0000007f3b7b7224 */ /* 0x080fe400078e02ff */
[----:B------:R-:W-:-:S04]  /*18f00*/  IMAD.WIDE.U32 R58, R58, R127, RZ ;  /* 0x0000007f3a3a7225 */ /* 0x000fc800078e00ff */
[----:B------:R-:W-:Y:S02]  /*18f10*/  IMAD.MOV R124, RZ, RZ, -R57 ;  /* 0x000000ffff7c7224 */ /* 0x000fe400078e0a39 */
[----:B------:R-:W-:Y:S01]  /*18f20*/  IMAD.IADD R123, R59, 0x1, R123 ;  /* 0x000000013b7b7824 */ /* 0x000fe200078e027b */
[--C-:B---3--:R-:W-:Y:S02]  /*18f30*/  IADD3 R56, P2, P5, R62, R56, R0.reuse ;  /* 0x000000383e387210 */ /* 0x108fe40007d5e000 */
[----:B------:R-:W-:-:S04]  /*18f40*/  SHF.R.S32.HI R62, RZ, 0x1f, R0 ;  /* 0x0000001fff3e7819 */ /* 0x000fc80000011400 */
[----:B------:R-:W-:Y:S02]  /*18f50*/  IADD3.X R125, R125, R126, R62, P2, P5 ;  /* 0x0000007e7d7d7210 */ /* 0x000fe400017ea43e */
[----:B------:R-:W-:Y:S02]  /*18f60*/  IADD3 R58, P2, P5, R57, R56, R58 ;  /* 0x00000038393a7210 */ /* 0x000fe40007d5e03a */
[----:B------:R-:W-:Y:S01]  /*18f70*/  SHF.R.S32.HI R56, RZ, 0x1f, R57 ;  /* 0x0000001fff387819 */ /* 0x000fe20000011439 */
[----:B------:R-:W-:-:S03]  /*18f80*/  IMAD R57, R122, R124, R63 ;  /* 0x0000007c7a397224 */ /* 0x000fc600078e023f */
[----:B------:R-:W-:Y:S01]  /*18f90*/  IADD3.X R59, R56, R125, R123, P2, P5 ;  /* 0x0000007d383b7210 */ /* 0x000fe200017ea47b */
[-C--:B------:R-:W-:Y:S01]  /*18fa0*/  IMAD R56, R65, R57.reuse, RZ ;  /* 0x0000003941387224 */ /* 0x080fe200078e02ff */
[----:B------:R-:W-:Y:S01]  /*18fb0*/  SHF.R.S32.HI R123, RZ, 0x1f, R57 ;  /* 0x0000001fff7b7819 */ /* 0x000fe20000011439 */
[----:B------:R-:W-:-:S04]  /*18fc0*/  IMAD.WIDE.U32 R58, R64, R57, R58 ;  /* 0x00000039403a7225 */ /* 0x000fc800078e003a */
[----:B------:R-:W-:Y:S01]  /*18fd0*/  IMAD R123, R64, R123, R56 ;  /* 0x0000007b407b7224 */ /* 0x000fe200078e0238 */
[----:B--2---:R-:W-:-:S03]  /*18fe0*/  LEA R66, P2, R58, R66, 0x2 ;  /* 0x000000423a427211 */ /* 0x004fc600078410ff */
[----:B------:R-:W-:-:S05]  /*18ff0*/  IMAD.IADD R56, R59, 0x1, R123 ;  /* 0x000000013b387824 */ /* 0x000fca00078e027b */
[----:B------:R-:W-:Y:S01]  /*19000*/  LEA.HI.X R67, R58, R67, R56, 0x2, P2 ;  /* 0x000000433a437211 */ /* 0x000fe200010f1438 */
[----:B------:R-:W-:Y:S06]  /*19010*/  @P1 BRA `(.L_x_648) ;  /* 0x0000000000101947 */ /* 0x000fec0003800000 */
[----:B------:R-:W-:Y:S05]  /*19020*/  @!P0 BRA `(.L_x_648) ;  /* 0x00000000000c8947 */ /* 0x000fea0003800000 */
[----:B------:R-:W2:Y:S04]  /*19030*/  LDG.E R56, desc[UR48][R60.64] ;  /* 0x000000303c387981 */ /* 0x000ea8000c1e1900 */
[----:B-----5:R-:W2:Y:S02]  /*19040*/  LDG.E R121, desc[UR48][R60.64+0x4] ;  /* 0x000004303c797981 */ /* 0x020ea4000c1e1900 */
[----:B--2---:R-:W-:-:S07]  /*19050*/  IMAD.IADD R121, R121, 0x1, -R56 ;  /* 0x0000000179797824 */ /* 0x004fce00078e0a38 */
.L_x_648:
[----:B------:R-:W2:Y:S04]  /*19060*/  LDL R60, [R1+0x10c] ;  /* 0x00010c00013c7983 */ /* 0x000ea80000100800 */
[----:B------:R-:W3:Y:S04]  /*19070*/  LDL R61, [R1+0xac] ;  /* 0x0000ac00013d7983 */ /* 0x000ee80000100800 */
[----:B------:R-:W-:Y:S04]  /*19080*/  SHFL.IDX PT, R56, R66, RZ, 0x1c1f ;  /* 0x001c1fff42387589 */ /* 0x000fe800000e0000 */
[----:B------:R-:W0:Y:S04]  /*19090*/  SHFL.IDX PT, R57, R67, RZ, 0x1c1f ;  /* 0x001c1fff43397589 */ /* 0x000e2800000e0000 */
[----:B------:R-:W-:Y:S04]  /*190a0*/  SHFL.IDX PT, R58, R66, 0x1, 0x1c1f ;  /* 0x003c1f00423a7f89 */ /* 0x000fe800000e0000 */
[----:B------:R-:W1:Y:S01]  /*190b0*/  SHFL.IDX PT, R59, R67, 0x1, 0x1c1f ;  /* 0x003c1f00433b7f89 */ /* 0x000e6200000e0000 */
[----:B--2---:R-:W-:-:S02]  /*190c0*/  IMAD R64, R131, 0x80, R60 ;  /* 0x0000008083407824 */ /* 0x004fc400078e023c */
[----:B-----5:R-:W-:Y:S01]  /*190d0*/  IMAD R60, R121, R122, RZ ;  /* 0x0000007a793c7224 */ /* 0x020fe200078e02ff */
[----:B---3--:R-:W-:Y:S01]  /*190e0*/  LOP3.LUT P0, RZ, R61, 0x3, RZ, 0xc0, !PT ;  /* 0x000000033dff7812 */ /* 0x008fe2000780c0ff */
[----:B------:R-:W-:-:S03]  /*190f0*/  VIADD R61, R64, 0x8 ;  /* 0x00000008403d7836 */ /* 0x000fc60000000000 */
[-C--:B------:R-:W-:Y:S02]  /*19100*/  ISETP.GE.OR P1, PT, R64, R60.reuse, P0 ;  /* 0x0000003c4000720c */ /* 0x080fe40000726670 */
[----:B------:R-:W-:-:S11]  /*19110*/  ISETP.GE.OR P0, PT, R61, R60, P0 ;  /* 0x0000003c3d00720c */ /* 0x000fd60000706670 */
[----:B0-----:R0:W-:Y:S04]  /*19120*/  @!P1 ST.E desc[UR48][R56.64], R3 ;  /* 0x0000000338009985 */ /* 0x0011e8000c101930 */
[----:B-1----:R0:W-:Y:S01]  /*19130*/  @!P0 ST.E desc[UR48][R58.64], R120 ;  /* 0x000000783a008985 */ /* 0x0021e2000c101930 */
[----:B------:R-:W-:Y:S05]  /*19140*/  @P3 BRA `(.L_x_649) ;  /* 0x0000000c00603947 */ /* 0x000fea0003800000 */
[----:B0-----:R-:W0:Y:S01]  /*19150*/  S2R R3, SR_TID.X ;  /* 0x0000000000037919 */ /* 0x001e220000002100 */
[----:B------:R-:W1:Y:S01]  /*19160*/  @P4 LDC R65, c[0x0][0xbec] ;  /* 0x0002fb00ff414b82 */ /* 0x000e620000000800 */
[----:B------:R-:W-:-:S07]  /*19170*/  ULDC.64 UR4, c[0x0][0xaa0] ;  /* 0x0002a80000047ab9 */ /* 0x000fce0000000a00 */
[----:B------:R-:W2:Y:S01]  /*19180*/  @P4 LDC R67, c[0x0][0xbf0] ;  /* 0x0002fc00ff434b82 */ /* 0x000ea20000000800 */
[----:B0-----:R-:W-:-:S05]  /*19190*/  VIADD R3, R3, 0xffffff80 ;  /* 0xffffff8003037836 */ /* 0x001fca0000000000 */
[----:B------:R-:W-:-:S04]  /*191a0*/  SHF.R.S32.HI R4, RZ, 0x1f, R3 ;  /* 0x0000001fff047819 */ /* 0x000fc80000011403 */
[----:B------:R-:W-:-:S04]  /*191b0*/  LEA.HI R4, R4, R3, RZ, 0x3 ;  /* 0x0000000304047211 */ /* 0x000fc800078f18ff */
[----:B------:R-:W-:Y:S02]  /*191c0*/  LOP3.LUT R6, R4, 0xfffffff8, RZ, 0xc0, !PT ;  /* 0xfffffff804067812 */ /* 0x000fe400078ec0ff */
[----:B------:R-:W-:Y:S02]  /*191d0*/  SHF.R.S32.HI R64, RZ, 0x3, R4 ;  /* 0x00000003ff407819 */ /* 0x000fe40000011404 */
[----:B------:R-:W-:-:S05]  /*191e0*/  IADD3 R61, R3, -R6, RZ ;  /* 0x80000006033d7210 */ /* 0x000fca0007ffe0ff */
[----:B------:R-:W-:-:S04]  /*191f0*/  IMAD.SHL.U32 R3, R61, 0x8, RZ ;  /* 0x000000083d037824 */ /* 0x000fc800078e00ff */
[----:B------:R-:W-:-:S04]  /*19200*/  IMAD R5, R64, 0x40, R3 ;  /* 0x0000004040057824 */ /* 0x000fc800078e0203 */
[----:B------:R-:W-:-:S03]  /*19210*/  IMAD.WIDE R116, R5, 0x2, R116 ;  /* 0x0000000205747825 */ /* 0x000fc600078e0274 */
[C---:B------:R-:W-:Y:S02]  /*19220*/  IADD3 R9, P3, R116.reuse, 0x1000, RZ ;  /* 0x0000100074097810 */ /* 0x040fe40007f7e0ff */
[C---:B------:R-:W-:Y:S02]  /*19230*/  IADD3 R13, P2, R116.reuse, 0x2000, RZ ;  /* 0x00002000740d7810 */ /* 0x040fe40007f5e0ff */
[C---:B------:R-:W-:Y:S02]  /*19240*/  IADD3 R25, P6, R116.reuse, 0x3000, RZ ;  /* 0x0000300074197810 */ /* 0x040fe40007fde0ff */
[----:B------:R-:W-:Y:S01]  /*19250*/  IADD3 R29, P5, R116, 0x4000, RZ ;  /* 0x00004000741d7810 */ /* 0x000fe20007fbe0ff */
[----:B------:R-:W-:Y:S01]  /*19260*/  IMAD R21, R62, UR4, RZ ;  /* 0x000000043e157c24 */ /* 0x000fe2000f8e02ff */
[----:B------:R-:W-:Y:S02]  /*19270*/  IADD3 R33, P1, R116, 0x5000, RZ ;  /* 0x0000500074217810 */ /* 0x000fe40007f3e0ff */
[----:B------:R-:W-:-:S02]  /*19280*/  LOP3.LUT R8, R9, 0x380, RZ, 0xc0, !PT ;  /* 0x0000038009087812 */ /* 0x000fc400078ec0ff */
[----:B------:R-:W-:Y:S02]  /*19290*/  LOP3.LUT R12, R13, 0x380, RZ, 0xc0, !PT ;  /* 0x000003800d0c7812 */ /* 0x000fe400078ec0ff */
[----:B------:R-:W-:Y:S02]  /*192a0*/  LOP3.LUT R24, R25, 0x380, RZ, 0xc0, !PT ;  /* 0x0000038019187812 */ /* 0x000fe400078ec0ff */
[----:B------:R-:W-:Y:S01]  /*192b0*/  LOP3.LUT R28, R29, 0x380, RZ, 0xc0, !PT ;  /* 0x000003801d1c7812 */ /* 0x000fe200078ec0ff */
[C---:B------:R-:W-:Y:S01]  /*192c0*/  IMAD R63, R0.reuse, UR5, R21 ;  /* 0x00000005003f7c24 */ /* 0x040fe2000f8e0215 */
[----:B------:R-:W-:Y:S01]  /*192d0*/  LOP3.LUT R32, R33, 0x380, RZ, 0xc0, !PT ;  /* 0x0000038021207812 */ /* 0x000fe200078ec0ff */
[----:B------:R-:W-:Y:S01]  /*192e0*/  IMAD.WIDE.U32 R20, R0, UR4, RZ ;  /* 0x0000000400147c25 */ /* 0x000fe2000f8e00ff */
[----:B------:R-:W-:Y:S01]  /*192f0*/  SHF.R.U64 R8, R8, 0x3, RZ ;  /* 0x0000000308087819 */ /* 0x000fe200000012ff */
[----:B------:R-:W-:Y:S01]  /*19300*/  ULDC.64 UR4, c[0x0][0xae8] ;  /* 0x0002ba0000047ab9 */ /* 0x000fe20000000a00 */
[----:B------:R-:W-:Y:S01]  /*19310*/  SHF.R.U64 R12, R12, 0x3, RZ ;  /* 0x000000030c0c7819 */ /* 0x000fe200000012ff */
[----:B------:R-:W-:Y:S01]  /*19320*/  IMAD R61, R61, 0x20, R64 ;  /* 0x000000203d3d7824 */ /* 0x000fe200078e0240 */
[----:B------:R-:W-:-:S02]  /*19330*/  SHF.R.U64 R24, R24, 0x3, RZ ;  /* 0x0000000318187819 */ /* 0x000fc400000012ff */
[----:B------:R-:W-:Y:S02]  /*19340*/  SHF.R.U64 R28, R28, 0x3, RZ ;  /* 0x000000031c1c7819 */ /* 0x000fe400000012ff */
[----:B------:R-:W-:Y:S01]  /*19350*/  SHF.R.U64 R32, R32, 0x3, RZ ;  /* 0x0000000320207819 */ /* 0x000fe200000012ff */
[----:B------:R-:W-:Y:S01]  /*19360*/  IMAD.IADD R21, R21, 0x1, R63 ;  /* 0x0000000115157824 */ /* 0x000fe200078e023f */
        /* <DEDUP_REMOVED lines=8> */
[----:B------:R-:W-:-:S02]  /*193f0*/  LEA R62, R131, R61, 0x7 ;  /* 0x0000003d833e7211 */ /* 0x000fc400078e38ff */
[----:B------:R-:W-:Y:S01]  /*19400*/  LOP3.LUT R32, R32, R33, RZ, 0x3c, !PT ;  /* 0x0000002120207212 */ /* 0x000fe200078e3cff */
[----:B------:R-:W-:Y:S01]  /*19410*/  IMAD.X R33, RZ, RZ, R117, P1 ;  /* 0x000000ffff217224 */ /* 0x000fe200008e0675 */
[----:B------:R-:W-:Y:S01]  /*19420*/  IADD3 R37, P0, R116, 0x6000, RZ ;  /* 0x0000600074257810 */ /* 0x000fe20007f1e0ff */
[----:B------:R-:W-:Y:S01]  /*19430*/  IMAD.WIDE.U32 R20, R196, UR4, R20 ;  /* 0x00000004c4147c25 */ /* 0x000fe2000f8e0014 */
[C---:B------:R-:W-:Y:S01]  /*19440*/  IADD3 R41, P3, R116.reuse, 0x7000, RZ ;  /* 0x0000700074297810 */ /* 0x040fe20007f7e0ff */
[----:B------:R-:W5:Y:S01]  /*19450*/  LD.E.128 R8, desc[UR48][R8.64] ;  /* 0x0000003008087980 */ /* 0x000f62000c101d00 */
[C---:B------:R-:W-:Y:S02]  /*19460*/  IADD3 R45, P2, R116.reuse, 0x8000, RZ ;  /* 0x00008000742d7810 */ /* 0x040fe40007f5e0ff */
[C---:B------:R-:W-:Y:S01]  /*19470*/  IADD3 R49, P6, R116.reuse, 0x9000, RZ ;  /* 0x0000900074317810 */ /* 0x040fe20007fde0ff */
[----:B------:R-:W5:Y:S01]  /*19480*/  LD.E.128 R12, desc[UR48][R12.64] ;  /* 0x000000300c0c7980 */ /* 0x000f62000c101d00 */
[----:B------:R-:W-:-:S02]  /*19490*/  IADD3 R53, P5, R116, 0xa000, RZ ;  /* 0x0000a00074357810 */ /* 0x000fc40007fbe0ff */
[----:B------:R-:W-:Y:S01]  /*194a0*/  IADD3 R7, P1, R116, 0xb000, RZ ;  /* 0x0000b00074077810 */ /* 0x000fe20007f3e0ff */
[----:B-1----:R-:W-:Y:S01]  /*194b0*/  @P4 IMAD.HI.U32 R0, R62, R65, RZ ;  /* 0x000000413e004227 */ /* 0x002fe200078e00ff */
[----:B------:R-:W-:Y:S01]  /*194c0*/  SHF.R.S32.HI R63, RZ, 0x1f, R226 ;  /* 0x0000001fff3f7819 */ /* 0x000fe200000114e2 */
[----:B------:R-:W5:Y:S01]  /*194d0*/  LD.E.128 R24, desc[UR48][R24.64] ;  /* 0x0000003018187980 */ /* 0x000f62000c101d00 */
[----:B------:R-:W-:Y:S01]  /*194e0*/  LOP3.LUT R36, R37, 0x380, RZ, 0xc0, !PT ;  /* 0x0000038025247812 */ /* 0x000fe200078ec0ff */
[----:B------:R-:W-:Y:S01]  /*194f0*/  IMAD R21, R196, UR5, R21 ;  /* 0x00000005c4157c24 */ /* 0x000fe2000f8e0215 */
[----:B------:R-:W-:Y:S01]  /*19500*/  LOP3.LUT R40, R41, 0x380, RZ, 0xc0, !PT ;  /* 0x0000038029287812 */ /* 0x000fe200078ec0ff */
[----:B------:R-:W-:Y:S01]  /*19510*/  ULDC.64 UR4, c[0x0][0xaf0] ;  /* 0x0002bc0000047ab9 */ /* 0x000fe20000000a00 */
[----:B------:R-:W-:Y:S02]  /*19520*/  LOP3.LUT R44, R45, 0x380, RZ, 0xc0, !PT ;  /* 0x000003802d2c7812 */ /* 0x000fe400078ec0ff */
[----:B------:R-:W-:Y:S01]  /*19530*/  LOP3.LUT R5, R116, 0x380, RZ, 0xc0, !PT ;  /* 0x0000038074057812 */ /* 0x000fe200078ec0ff */
[----:B------:R-:W-:Y:S01]  /*19540*/  IMAD.MOV.U32 R61, RZ, RZ, R62 ;  /* 0x000000ffff3d7224 */ /* 0x000fe200078e003e */
[----:B------:R-:W-:Y:S01]  /*19550*/  LOP3.LUT R48, R49, 0x380, RZ, 0xc0, !PT ;  /* 0x0000038031307812 */ /* 0x000fe200078ec0ff */
[----:B------:R-:W-:Y:S01]  /*19560*/  IMAD.X R57, RZ, RZ, R117, P1 ;  /* 0x000000ffff397224 */ /* 0x000fe200008e0675 */
[----:B------:R-:W-:Y:S01]  /*19570*/  LOP3.LUT R52, R53, 0x380, RZ, 0xc0, !PT ;  /* 0x0000038035347812 */ /* 0x000fe200078ec0ff */
[----:B------:R-:W5:Y:S01]  /*19580*/  LD.E.128 R28, desc[UR48][R28.64] ;  /* 0x000000301c1c7980 */ /* 0x000f62000c101d00 */
[----:B------:R-:W-:Y:S01]  /*19590*/  LOP3.LUT R6, R7, 0x380, RZ, 0xc0, !PT ;  /* 0x0000038007067812 */ /* 0x000fe200078ec0ff */
[----:B------:R-:W-:Y:S01]  /*195a0*/  IMAD R63, R63, UR4, RZ ;  /* 0x000000043f3f7c24 */ /* 0x000fe2000f8e02ff */
[----:B------:R-:W-:Y:S01]  /*195b0*/  SHF.R.U64 R36, R36, 0x3, RZ ;  /* 0x0000000324247819 */ /* 0x000fe200000012ff */
[----:B------:R-:W5:Y:S01]  /*195c0*/  LD.E.128 R32, desc[UR48][R32.64] ;  /* 0x0000003020207980 */ /* 0x000f62000c101d00 */
[----:B------:R-:W-:-:S02]  /*195d0*/  SHF.R.U64 R40, R40, 0x3, RZ ;  /* 0x0000000328287819 */ /* 0x000fc400000012ff */
[----:B------:R-:W-:Y:S02]  /*195e0*/  SHF.R.U64 R44, R44, 0x3, RZ ;  /* 0x000000032c2c7819 */ /* 0x000fe400000012ff */
[----:B------:R-:W-:Y:S02]  /*195f0*/  SHF.R.U64 R48, R48, 0x3, RZ ;  /* 0x0000000330307819 */ /* 0x000fe400000012ff */
[----:B------:R-:W-:Y:S02]  /*19600*/  SHF.R.U64 R52, R52, 0x3, RZ ;  /* 0x0000000334347819 */ /* 0x000fe400000012ff */
[----:B------:R-:W-:Y:S02]  /*19610*/  SHF.R.U64 R5, R5, 0x3, RZ ;  /* 0x0000000305057819 */ /* 0x000fe400000012ff */
[----:B--2---:R-:W-:Y:S02]  /*19620*/  @P4 SHF.R.U32.HI R61, RZ, R67, R0 ;  /* 0x00000043ff3d4219 */ /* 0x004fe40000011600 */
[----:B------:R-:W-:Y:S01]  /*19630*/  SHF.R.U64 R6, R6, 0x3, RZ ;  /* 0x0000000306067819 */ /* 0x000fe200000012ff */
[----:B------:R-:W-:Y:S01]  /*19640*/  IMAD R63, R226, UR5, R63 ;  /* 0x00000005e23f7c24 */ /* 0x000fe2000f8e023f */
[----:B------:R-:W-:Y:S01]  /*19650*/  LOP3.LUT R36, R36, R37, RZ, 0x3c, !PT ;  /* 0x0000002524247212 */ /* 0x000fe200078e3cff */
[----:B------:R-:W-:Y:S01]  /*19660*/  IMAD.WIDE.U32 R20, R226, UR4, R20 ;  /* 0x00000004e2147c25 */ /* 0x000fe2000f8e0014 */
[----:B------:R-:W-:Y:S01]  /*19670*/  LOP3.LUT R40, R40, R41, RZ, 0x3c, !PT ;  /* 0x0000002928287212 */ /* 0x000fe200078e3cff */
[----:B------:R-:W-:Y:S01]  /*19680*/  ULDC.64 UR4, c[0x0][0xae0] ;  /* 0x0002b80000047ab9 */ /* 0x000fe20000000a00 */
        /* <DEDUP_REMOVED lines=8> */
[----:B------:R-:W-:Y:S01]  /*19710*/  SHF.R.S32.HI R0, RZ, 0x1f, R61 ;  /* 0x0000001fff007819 */ /* 0x000fe2000001143d */
[--C-:B------:R-:W-:Y:S01]  /*19720*/  IMAD.X R53, RZ, RZ, R117.reuse, P5 ;  /* 0x000000ffff357224 */ /* 0x100fe200028e0675 */
[----:B------:R-:W-:Y:S01]  /*19730*/  LOP3.LUT R56, R6, R7, RZ, 0x3c, !PT ;  /* 0x0000000706387212 */ /* 0x000fe200078e3cff */
[----:B------:R-:W-:Y:S01]  /*19740*/  IMAD.MOV.U32 R5, RZ, RZ, R117 ;  /* 0x000000ffff057224 */ /* 0x000fe200078e0075 */
[----:B------:R-:W5:Y:S01]  /*19750*/  LD.E.128 R36, desc[UR48][R36.64] ;  /* 0x0000003024247980 */ /* 0x000f62000c101d00 */
[----:B------:R-:W-:-:S02]  /*19760*/  IMAD.MOV R65, RZ, RZ, -R61 ;  /* 0x000000ffff417224 */ /* 0x000fc400078e0a3d */
[----:B------:R-:W-:Y:S01]  /*19770*/  IMAD.IADD R21, R21, 0x1, R63 ;  /* 0x0000000115157824 */ /* 0x000fe200078e023f */
[----:B------:R-:W5:Y:S01]  /*19780*/  LD.E.128 R40, desc[UR48][R40.64] ;  /* 0x0000003028287980 */ /* 0x000f62000c101d00 */
[----:B------:R-:W-:Y:S02]  /*19790*/  IMAD R0, R0, UR4, RZ ;  /* 0x0000000400007c24 */ /* 0x000fe4000f8e02ff */
[----:B------:R-:W-:Y:S01]  /*197a0*/  IMAD R63, R122, R65, R62 ;  /* 0x000000417a3f7224 */ /* 0x000fe200078e023e */
[----:B------:R-:W5:Y:S01]  /*197b0*/  LD.E.128 R4, desc[UR48][R4.64] ;  /* 0x0000003004047980 */ /* 0x000f62000c101d00 */
[----:B------:R-:W-:-:S03]  /*197c0*/  IMAD.WIDE.U32 R20, R61, UR4, R20 ;  /* 0x000000043d147c25 */ /* 0x000fc6000f8e0014 */
[----:B------:R-:W5:Y:S01]  /*197d0*/  LD.E.128 R44, desc[UR48][R44.64] ;  /* 0x000000302c2c7980 */ /* 0x000f62000c101d00 */
[----:B------:R-:W-:-:S03]  /*197e0*/  IMAD R61, R61, UR5, R0 ;  /* 0x000000053d3d7c24 */ /* 0x000fc6000f8e0200 */
[----:B------:R-:W5:Y:S01]  /*197f0*/  LD.E.128 R48, desc[UR48][R48.64] ;  /* 0x0000003030307980 */ /* 0x000f62000c101d00 */
[----:B------:R-:W-:Y:S01]  /*19800*/  SHF.R.S32.HI R0, RZ, 0x1f, R63 ;  /* 0x0000001fff007819 */ /* 0x000fe2000001143f */
[----:B------:R-:W-:Y:S01]  /*19810*/  IMAD R67, R131, 0x80, R64 ;  /* 0x0000008083437824 */ /* 0x000fe200078e0240 */
[----:B------:R-:W-:Y:S01]  /*19820*/  ULDC.64 UR4, c[0x0][0xad8] ;  /* 0x0002b60000047ab9 */ /* 0x000fe20000000a00 */
        /* <DEDUP_REMOVED lines=8> */
[----:B------:R-:W-:-:S02]  /*198b0*/  IMAD.IADD R21, R21, 0x1, R61 ;  /* 0x0000000115157824 */ /* 0x000fc400078e023d */
[----:B------:R-:W-:Y:S02]  /*198c0*/  IMAD R0, R0, UR4, RZ ;  /* 0x0000000400007c24 */ /* 0x000fe4000f8e02ff */
[----:B------:R-:W-:Y:S02]  /*198d0*/  VIADD R61, R67, 0x20 ;  /* 0x00000020433d7836 */ /* 0x000fe40000000000 */
[C---:B------:R-:W-:Y:S02]  /*198e0*/  IMAD R65, R63.reuse, UR5, R0 ;  /* 0x000000053f417c24 */ /* 0x040fe4000f8e0200 */
[----:B------:R-:W-:Y:S01]  /*198f0*/  IMAD.WIDE.U32 R20, R63, UR4, R20 ;  /* 0x000000043f147c25 */ /* 0x000fe2000f8e0014 */
[-C--:B------:R-:W-:Y:S01]  /*19900*/  ISETP.GE.AND P1, PT, R61, R60.reuse, PT ;  /* 0x0000003c3d00720c */ /* 0x080fe20003f26270 */
[----:B------:R-:W-:Y:S01]  /*19910*/  ULDC.64 UR4, c[0x0][0xa80] ;  /* 0x0002a00000047ab9 */ /* 0x000fe20000000a00 */
[----:B------:R-:W-:Y:S01]  /*19920*/  ISETP.GE.AND P2, PT, R67, R60, PT ;  /* 0x0000003c4300720c */ /* 0x000fe20003f46270 */
[----:B------:R-:W-:-:S02]  /*19930*/  VIADD R0, R2, 0x30820 ;  /* 0x0003082002007836 */ /* 0x000fc40000000000 */
[----:B------:R-:W-:Y:S01]  /*19940*/  VIADD R61, R67, 0x40 ;  /* 0x00000040433d7836 */ /* 0x000fe20000000000 */
[C---:B------:R-:W-:Y:S01]  /*19950*/  LEA R66, P3, R20.reuse, UR4, 0x1 ;  /* 0x0000000414427c11 */ /* 0x040fe2000f8608ff */
[----:B------:R-:W-:Y:S01]  /*19960*/  IMAD.IADD R21, R21, 0x1, R65 ;  /* 0x0000000115157824 */ /* 0x000fe200078e0241 */
[----:B------:R-:W-:Y:S02]  /*19970*/  PRMT R0, RZ, 0x654, R0 ;  /* 0x00000654ff007816 */ /* 0x000fe40000000000 */
[----:B------:R-:W-:Y:S02]  /*19980*/  ISETP.GE.AND P0, PT, R61, R60, PT ;  /* 0x0000003c3d00720c */ /* 0x000fe40003f06270 */
[----:B------:R-:W-:Y:S01]  /*19990*/  LEA.HI.X R61, R20, UR5, R21, 0x1, P3 ;  /* 0x00000005143d7c11 */ /* 0x000fe200098f0c15 */
[----:B0-----:R0:W1:Y:S01]  /*199a0*/  SHFL.IDX PT, R64, R66, RZ, 0x181f ;  /* 0x00181fff42407589 */ /* 0x00106200000e0000 */
[----:B------:R2:W-:Y:S01]  /*199b0*/  SYNCS.ARRIVE.TRANS64.RED.A1T0 RZ, [R0+URZ], RZ ;  /* 0x000000ff00ff79a7 */ /* 0x0005e2000810043f */
[----:B------:R-:W-:Y:S01]  /*199c0*/  BSSY B1, `(.L_x_650) ;  /* 0x0000015000017945 */ /* 0x000fe20003800000 */
[----:B------:R-:W-:-:S02]  /*199d0*/  VIADD R69, R3, 0x80 ;  /* 0x0000008003457836 */ /* 0x000fc40000000000 */
[----:B------:R-:W-:Y:S01]  /*199e0*/  VIADD R71, R3, 0x40 ;  /* 0x0000004003477836 */ /* 0x000fe20000000000 */
[----:B--2---:R0:W2:Y:S01]  /*199f0*/  SHFL.IDX PT, R0, R61, RZ, 0x181f ;  /* 0x00181fff3d007589 */ /* 0x0040a200000e0000 */
[----:B------:R-:W-:Y:S05]  /*19a00*/  @P2 BRA `(.L_x_651) ;  /* 0x0000000000402947 */ /* 0x000fea0003800000 */
[----:B------:R-:W-:Y:S01]  /*19a10*/  ULDC UR4, c[0x0][0xac8] ;  /* 0x0002b20000047ab9 */ /* 0x000fe20000000800 */
[----:B------:R-:W-:Y:S02]  /*19a20*/  SHF.R.S32.HI R21, RZ, 0x1f, R3 ;  /* 0x0000001fff157819 */ /* 0x000fe40000011403 */
[----:B------:R-:W-:Y:S02]  /*19a30*/  ISETP.GE.AND P4, PT, R3, UR4, PT ;  /* 0x0000000403007c0c */ /* 0x000fe4000bf86270 */
[----:B------:R-:W-:Y:S02]  /*19a40*/  ISETP.GE.AND P3, PT, R71, UR4, PT ;  /* 0x0000000447007c0c */ /* 0x000fe4000bf66270 */
[----:B------:R-:W-:Y:S02]  /*19a50*/  ISETP.GE.AND P2, PT, R69, UR4, PT ;  /* 0x0000000445007c0c */ /* 0x000fe4000bf46270 */
[----:B------:R-:W-:Y:S02]  /*19a60*/  SHF.R.S32.HI R63, RZ, 0x1f, R71 ;  /* 0x0000001fff3f7819 */ /* 0x000fe40000011447 */
[----:B------:R-:W-:-:S05]  /*19a70*/  SHF.R.S32.HI R65, RZ, 0x1f, R69 ;  /* 0x0000001fff417819 */ /* 0x000fca0000011445 */
        /* <DEDUP_REMOVED lines=9> */
.L_x_651:
[----:B------:R-:W-:Y:S05]  /*19b10*/  BSYNC B1 ;  /* 0x0000000000017941 */ /* 0x000fea0003800000 */
.L_x_650:
[----:B--2---:R2:W4:Y:S01]  /*19b20*/  SHFL.IDX PT, R0, R61, 0x1, 0x181f ;  /* 0x00381f003d007f89 */ /* 0x00452200000e0000 */
[----:B------:R-:W-:Y:S01]  /*19b30*/  BSSY B1, `(.L_x_652) ;  /* 0x0000013000017945 */ /* 0x000fe20003800000 */
[----:B---3-5:R-:W-:Y:S02]  /*19b40*/  SHF.R.S32.HI R30, RZ, 0x1f, R3 ;  /* 0x0000001fff1e7819 */ /* 0x028fe40000011403 */
[----:B------:R2:W3:Y:S01]  /*19b50*/  SHFL.IDX PT, R20, R66, 0x1, 0x181f ;  /* 0x00381f0042147f89 */ /* 0x0004e200000e0000 */
[----:B------:R-:W-:Y:S02]  /*19b60*/  SHF.R.S32.HI R28, RZ, 0x1f, R71 ;  /* 0x0000001fff1c7819 */ /* 0x000fe40000011447 */
[----:B------:R-:W-:Y:S01]  /*19b70*/  SHF.R.S32.HI R29, RZ, 0x1f, R69 ;  /* 0x0000001fff1d7819 */ /* 0x000fe20000011445 */
[----:B------:R-:W-:Y:S06]  /*19b80*/  @P1 BRA `(.L_x_653) ;  /* 0x0000000000341947 */ /* 0x000fec0003800000 */
[----:B------:R-:W-:Y:S02]  /*19b90*/  ULDC UR4, c[0x0][0xac8] ;  /* 0x0002b20000047ab9 */ /* 0x000fe40000000800 */
[----:B------:R-:W-:Y:S02]  /*19ba0*/  ISETP.GE.AND P4, PT, R3, UR4, PT ;  /* 0x0000000403007c0c */ /* 0x000fe4000bf86270 */
[----:B------:R-:W-:Y:S02]  /*19bb0*/  ISETP.GE.AND P5, PT, R71, UR4, PT ;  /* 0x0000000447007c0c */ /* 0x000fe4000bfa6270 */
[----:B------:R-:W-:-:S09]  /*19bc0*/  ISETP.GE.AND P6, PT, R69, UR4, PT ;  /* 0x0000000445007c0c */ /* 0x000fd2000bfc6270 */
[-C--:B---3--:R-:W-:Y:S02]  /*19bd0*/  @!P4 LEA R4, P1, R3, R20.reuse, 0x1 ;  /* 0x000000140304c211 */ /* 0x088fe400078208ff */
        /* <DEDUP_REMOVED lines=8> */
.L_x_653:
[----:B------:R-:W-:Y:S05]  /*19c60*/  BSYNC B1 ;  /* 0x0000000000017941 */ /* 0x000fea0003800000 */
.L_x_652:
[----:B----4-:R4:W0:Y:S01]  /*19c70*/  SHFL.IDX PT, R0, R61, 0x2, 0x181f ;  /* 0x00581f003d007f89 */ /* 0x01082200000e0000 */
[----:B------:R-:W-:Y:S03]  /*19c80*/  BSSY B1, `(.L_x_654) ;  /* 0x0000010000017945 */ /* 0x000fe60003800000 */
[----:B---3--:R4:W3:Y:S01]  /*19c90*/  SHFL.IDX PT, R8, R66, 0x2, 0x181f ;  /* 0x00581f0042087f89 */ /* 0x0088e200000e0000 */
[----:B------:R-:W-:Y:S05]  /*19ca0*/  @P0 BRA `(.L_x_655) ;  /* 0x0000000000340947 */ /* 0x000fea0003800000 */
[----:B------:R-:W-:Y:S02]  /*19cb0*/  ULDC UR4, c[0x0][0xac8] ;  /* 0x0002b20000047ab9 */ /* 0x000fe40000000800 */
[----:B------:R-:W-:Y:S02]  /*19cc0*/  ISETP.GE.AND P3, PT, R3, UR4, PT ;  /* 0x0000000403007c0c */ /* 0x000fe4000bf66270 */
[----:B------:R-:W-:Y:S02]  /*19cd0*/  ISETP.GE.AND P4, PT, R71, UR4, PT ;  /* 0x0000000447007c0c */ /* 0x000fe4000bf86270 */
[----:B------:R-:W-:-:S09]  /*19ce0*/  ISETP.GE.AND P5, PT, R69, UR4, PT ;  /* 0x0000000445007c0c */ /* 0x000fd2000bfa6270 */
[-C--:B---3--:R-:W-:Y:S02]  /*19cf0*/  @!P3 LEA R4, P0, R3, R8.reuse, 0x1 ;  /* 0x000000080304b211 */ /* 0x088fe400078008ff */
[-C--:B------:R-:W-:Y:S02]  /*19d00*/  @!P4 LEA R6, P1, R71, R8.reuse, 0x1 ;  /* 0x000000084706c211 */ /* 0x080fe400078208ff */
[----:B------:R-:W-:Y:S02]  /*19d10*/  @!P5 LEA R8, P2, R69, R8, 0x1 ;  /* 0x000000084508d211 */ /* 0x000fe400078408ff */
[-C--:B0-----:R-:W-:Y:S02]  /*19d20*/  @!P3 LEA.HI.X R5, R3, R0.reuse, R30, 0x1, P0 ;  /* 0x000000000305b211 */ /* 0x081fe400000f0c1e */
[-C--:B------:R-:W-:Y:S02]  /*19d30*/  @!P4 LEA.HI.X R7, R71, R0.reuse, R28, 0x1, P1 ;  /* 0x000000004707c211 */ /* 0x080fe400008f0c1c */
[----:B------:R-:W-:Y:S01]  /*19d40*/  @!P5 LEA.HI.X R9, R69, R0, R29, 0x1, P2 ;  /* 0x000000004509d211 */ /* 0x000fe200010f0c1d */
[----:B------:R0:W-:Y:S04]  /*19d50*/  @!P3 ST.E.128 desc[UR48][R4.64], R12 ;  /* 0x0000000c0400b985 */ /* 0x0001e8000c101d30 */
[----:B------:R0:W-:Y:S04]  /*19d60*/  @!P4 ST.E.128 desc[UR48][R6.64], R36 ;  /* 0x000000240600c985 */ /* 0x0001e8000c101d30 */
[----:B------:R0:W-:Y:S02]  /*19d70*/  @!P5 ST.E.128 desc[UR48][R8.64], R52 ;  /* 0x000000340800d985 */ /* 0x0001e4000c101d30 */
.L_x_655:
[----:B------:R-:W-:Y:S05]  /*19d80*/  BSYNC B1 ;  /* 0x0000000000017941 */ /* 0x000fea0003800000 */
.L_x_654:
[----:B0-----:R-:W-:Y:S01]  /*19d90*/  VIADD R5, R67, 0x60 ;  /* 0x0000006043057836 */ /* 0x001fe20000000000 */
[----:B------:R0:W0:Y:S04]  /*19da0*/  SHFL.IDX PT, R0, R61, 0x3, 0x181f ;  /* 0x00781f003d007f89 */ /* 0x00002800000e0000 */
[----:B------:R-:W-:Y:S01]  /*19db0*/  ISETP.GE.AND P0, PT, R5, R60, PT ;  /* 0x0000003c0500720c */ /* 0x000fe20003f06270 */
[----:B--2-4-:R-:W2:-:S12]  /*19dc0*/  SHFL.IDX PT, R66, R66, 0x3, 0x181f ;  /* 0x00781f0042427f89 */ /* 0x014e9800000e0000 */
[----:B------:R-:W-:Y:S05]  /*19dd0*/  @P0 BRA `(.L_x_656) ;  /* 0x0000002000340947 */ /* 0x000fea0003800000 */
[----:B------:R-:W-:Y:S02]  /*19de0*/  ULDC UR4, c[0x0][0xac8] ;  /* 0x0002b20000047ab9 */ /* 0x000fe40000000800 */
[----:B------:R-:W-:Y:S02]  /*19df0*/  ISETP.GE.AND P2, PT, R3, UR4, PT ;  /* 0x0000000403007c0c */ /* 0x000fe4000bf46270 */
[----:B------:R-:W-:-:S11]  /*19e00*/  ISETP.GE.AND P3, PT, R71, UR4, PT ;  /* 0x0000000447007c0c */ /* 0x000fd6000bf66270 */
[-C--:B--2---:R-:W-:Y:S02]  /*19e10*/  @!P2 LEA R4, P0, R3, R66.reuse, 0x1 ;  /* 0x000000420304a211 */ /* 0x084fe400078008ff */
[----:B------:R-:W-:Y:S02]  /*19e20*/  @!P3 LEA R6, P1, R71, R66, 0x1 ;  /* 0x000000424706b211 */ /* 0x000fe400078208ff */
[-C--:B0-----:R-:W-:Y:S02]  /*19e30*/  @!P2 LEA.HI.X R5, R3, R0.reuse, R30, 0x1, P0 ;  /* 0x000000000305a211 */ /* 0x081fe400000f0c1e */
        /* <DEDUP_REMOVED lines=9> */
.L_x_649:
[----:B0-----:R-:W0:Y:S01]  /*19ed0*/  @P4 LDC R58, c[0x0][0xbec] ;  /* 0x0002fb00ff3a4b82 */ /* 0x001e220000000800 */
[----:B------:R-:W-:Y:S01]  /*19ee0*/  ULDC.64 UR4, c[0x0][0xb08] ;  /* 0x0002c20000047ab9 */ /* 0x000fe20000000a00 */
[----:B------:R1:W5:Y:S01]  /*19ef0*/  LDL R165, [R1+0x48] ;  /* 0x0000480001a57983 */ /* 0x0003620000100800 */
[----:B------:R-:W-:Y:S01]  /*19f00*/  IMAD R3, R62, UR4, RZ ;  /* 0x000000043e037c24 */ /* 0x000fe2000f8e02ff */
[----:B------:R-:W-:Y:S01]  /*19f10*/  ULDC.64 UR6, c[0x0][0xb30] ;  /* 0x0002cc0000067ab9 */ /* 0x000fe20000000a00 */
[C---:B------:R-:W-:Y:S01]  /*19f20*/  IMAD.WIDE.U32 R56, R0.reuse, UR4, RZ ;  /* 0x0000000400387c25 */ /* 0x040fe2000f8e00ff */
[----:B------:R1:W5:Y:S02]  /*19f30*/  LDL R164, [R1+0x108] ;  /* 0x0001080001a47983 */ /* 0x0003640000100800 */
[----:B------:R-:W2:Y:S01]  /*19f40*/  @P4 LDC R65, c[0x0][0xbf0] ;  /* 0x0002fc00ff414b82 */ /* 0x000ea20000000800 */
[----:B------:R-:W-:Y:S01]  /*19f50*/  IMAD R3, R0, UR5, R3 ;  /* 0x0000000500037c24 */ /* 0x000fe2000f8e0203 */
[----:B------:R-:W-:Y:S01]  /*19f60*/  ULDC.64 UR4, c[0x0][0xb38] ;  /* 0x0002ce0000047ab9 */ /* 0x000fe20000000a00 */
[----:B------:R1:W5:Y:S02]  /*19f70*/  LDL R163, [R1+0xa4] ;  /* 0x0000a40001a37983 */ /* 0x0003640000100800 */
[----:B------:R-:W-:Y:S01]  /*19f80*/  IMAD.IADD R57, R57, 0x1, R3 ;  /* 0x0000000139397824 */ /* 0x000fe200078e0203 */
[----:B------:R-:W-:Y:S01]  /*19f90*/  SHF.R.S32.HI R3, RZ, 0x1f, R226 ;  /* 0x0000001fff037819 */ /* 0x000fe200000114e2 */
[----:B------:R1:W5:Y:S01]  /*19fa0*/  LDL R162, [R1+0x104] ;  /* 0x0001040001a27983 */ /* 0x0003620000100800 */
[----:B------:R-:W-:-:S03]  /*19fb0*/  IMAD.WIDE.U32 R56, R196, UR4, R56 ;  /* 0x00000004c4387c25 */ /* 0x000fc6000f8e0038 */
[----:B------:R1:W5:Y:S01]  /*19fc0*/  LDL R161, [R1+0xa0] ;  /* 0x0000a00001a17983 */ /* 0x0003620000100800 */
[----:B------:R-:W-:Y:S01]  /*19fd0*/  IMAD R57, R196, UR5, R57 ;  /* 0x00000005c4397c24 */ /* 0x000fe2000f8e0239 */
[----:B------:R-:W-:Y:S02]  /*19fe0*/  ULDC.64 UR4, c[0x0][0xb40] ;  /* 0x0002d00000047ab9 */ /* 0x000fe40000000a00 */
[----:B------:R1:W5:Y:S01]  /*19ff0*/  LDL R160, [R1+0x100] ;  /* 0x0001000001a07983 */ /* 0x0003620000100800 */
[----:B------:R-:W-:Y:S02]  /*1a000*/  IMAD R3, R3, UR4, RZ ;  /* 0x0000000403037c24 */ /* 0x000fe4000f8e02ff */
[----:B0-----:R-:W-:Y:S01]  /*1a010*/  @P4 IMAD.HI.U32 R58, R63, R58, RZ ;  /* 0x0000003a3f3a4227 */ /* 0x001fe200078e00ff */
[----:B------:R1:W5:Y:S03]  /*1a020*/  LDL R159, [R1+0x9c] ;  /* 0x00009c00019f7983 */ /* 0x0003660000100800 */
[C---:B------:R-:W-:Y:S01]  /*1a030*/  IMAD R59, R226.reuse, UR5, R3 ;  /* 0x00000005e23b7c24 */ /* 0x040fe2000f8e0203 */
[----:B------:R1:W5:Y:S01]  /*1a040*/  LDL R158, [R1+0xfc] ;  /* 0x0000fc00019e7983 */ /* 0x0003620000100800 */
[----:B------:R-:W-:Y:S01]  /*1a050*/  IMAD.WIDE.U32 R56, R226, UR4, R56 ;  /* 0x00000004e2387c25 */ /* 0x000fe2000f8e0038 */
[----:B------:R-:W-:-:S02]  /*1a060*/  ULDC.64 UR4, c[0x0][0xb48] ;  /* 0x0002d20000047ab9 */ /* 0x000fc40000000a00 */
[----:B------:R1:W5:Y:S01]  /*1a070*/  LDL R157, [R1+0x98] ;  /* 0x00009800019d7983 */ /* 0x0003620000100800 */
[----:B------:R-:W-:Y:S01]  /*1a080*/  IMAD.MOV.U32 R3, RZ, RZ, R63 ;  /* 0x000000ffff037224 */ /* 0x000fe200078e003f */
[----:B--2---:R-:W-:Y:S01]  /*1a090*/  @P4 SHF.R.U32.HI R3, RZ, R65, R58 ;  /* 0x00000041ff034219 */ /* 0x004fe2000001163a */
[----:B------:R-:W-:Y:S01]  /*1a0a0*/  IMAD.IADD R57, R57, 0x1, R59 ;  /* 0x0000000139397824 */ /* 0x000fe200078e023b */
[----:B------:R1:W5:Y:S02]  /*1a0b0*/  LDL R156, [R1+0xf8] ;  /* 0x0000f800019c7983 */ /* 0x0003640000100800 */
[--C-:B------:R-:W-:Y:S01]  /*1a0c0*/  SHF.R.S32.HI R0, RZ, 0x1f, R3.reuse ;  /* 0x0000001fff007819 */ /* 0x100fe20000011403 */
[----:B------:R-:W-:Y:S01]  /*1a0d0*/  IMAD.MOV R59, RZ, RZ, -R3 ;  /* 0x000000ffff3b7224 */ /* 0x000fe200078e0a03 */
[----:B------:R1:W5:Y:S01]  /*1a0e0*/  LDL R155, [R1+0x94] ;  /* 0x00009400019b7983 */ /* 0x0003620000100800 */
[----:B------:R-:W-:-:S03]  /*1a0f0*/  IMAD.WIDE.U32 R56, R130, UR4, R56 ;  /* 0x0000000482387c25 */ /* 0x000fc6000f8e0038 */
[----:B------:R1:W5:Y:S01]  /*1a100*/  LDL R154, [R1+0xf4] ;  /* 0x0000f400019a7983 */ /* 0x0003620000100800 */
[----:B------:R-:W-:Y:S02]  /*1a110*/  IMAD R59, R122, R59, R63 ;  /* 0x0000003b7a3b7224 */ /* 0x000fe400078e023f */
[----:B------:R-:W-:Y:S01]  /*1a120*/  IMAD R57, R130, UR5, R57 ;  /* 0x0000000582397c24 */ /* 0x000fe2000f8e0239 */
[----:B------:R1:W5:Y:S01]  /*1a130*/  LDL R153, [R1+0x90] ;  /* 0x0000900001997983 */ /* 0x0003620000100800 */
[----:B------:R-:W-:Y:S01]  /*1a140*/  IMAD R0, R0, UR6, RZ ;  /* 0x0000000600007c24 */ /* 0x000fe2000f8e02ff */
[----:B------:R-:W-:Y:S02]  /*1a150*/  ULDC.64 UR4, c[0x0][0xb28] ;  /* 0x0002ca0000047ab9 */ /* 0x000fe40000000a00 */
[----:B------:R1:W5:Y:S04]  /*1a160*/  LDL R152, [R1+0xf0] ;  /* 0x0000f00001987983 */ /* 0x0003680000100800 */
        /* <DEDUP_REMOVED lines=32> */
[----:B------:R1:W5:Y:S01]  /*1a370*/  LDL R66, [R1+0x4c] ;  /* 0x00004c0001427983 */ /* 0x0003620000100800 */
[C---:B------:R-:W-:Y:S01]  /*1a380*/  IMAD R63, R3.reuse, UR7, R0 ;  /* 0x00000007033f7c24 */ /* 0x040fe2000f8e0200 */
[----:B------:R-:W-:Y:S01]  /*1a390*/  SHF.R.S32.HI R0, RZ, 0x1f, R59 ;  /* 0x0000001fff007819 */ /* 0x000fe2000001143b */
[----:B------:R-:W-:-:S04]  /*1a3a0*/  IMAD.WIDE.U32 R56, R3, UR6, R56 ;  /* 0x0000000603387c25 */ /* 0x000fc8000f8e0038 */
[----:B------:R-:W-:Y:S01]  /*1a3b0*/  IMAD R0, R0, UR4, RZ ;  /* 0x0000000400007c24 */ /* 0x000fe2000f8e02ff */
[----:B------:R-:W-:-:S03]  /*1a3c0*/  IADD3 R57, R57, R63, RZ ;  /* 0x0000003f39397210 */ /* 0x000fc60007ffe0ff */
[C---:B------:R-:W-:Y:S02]  /*1a3d0*/  IMAD R3, R59.reuse, UR5, R0 ;  /* 0x000000053b037c24 */ /* 0x040fe4000f8e0200 */
[----:B------:R-:W-:Y:S01]  /*1a3e0*/  IMAD.WIDE.U32 R56, R59, UR4, R56 ;  /* 0x000000043b387c25 */ /* 0x000fe2000f8e0038 */
[----:B------:R-:W-:Y:S01]  /*1a3f0*/  ISETP.GE.AND P0, PT, R64, R60, PT ;  /* 0x0000003c4000720c */ /* 0x000fe20003f06270 */
[----:B------:R-:W-:Y:S02]  /*1a400*/  ULDC.64 UR4, c[0x0][0xb00] ;  /* 0x0002c00000047ab9 */ /* 0x000fe40000000a00 */
[----:B------:R-:W-:Y:S01]  /*1a410*/  IMAD.IADD R3, R57, 0x1, R3 ;  /* 0x0000000139037824 */ /* 0x000fe200078e0203 */
[----:B------:R-:W-:Y:S01]  /*1a420*/  LEA R0, P1, R56, UR4, 0x2 ;  /* 0x0000000438007c11 */ /* 0x000fe2000f8210ff */
[----:B------:R-:W-:-:S03]  /*1a430*/  VIADD R58, R2, 0x30820 ;  /* 0x00030820023a7836 */ /* 0x000fc60000000000 */
[----:B------:R-:W-:Y:S02]  /*1a440*/  LEA.HI.X R3, R56, UR5, R3, 0x2, P1 ;  /* 0x0000000538037c11 */ /* 0x000fe400088f1403 */
[----:B------:R-:W-:Y:S01]  /*1a450*/  PRMT R58, RZ, 0x654, R58 ;  /* 0x00000654ff3a7816 */ /* 0x000fe2000000003a */
[----:B------:R1:W0:Y:S01]  /*1a460*/  SHFL.IDX PT, R56, R0, RZ, 0x1c1f ;  /* 0x001c1fff00387589 */ /* 0x00022200000e0000 */
[----:B------:R-:W-:Y:S02]  /*1a470*/  BSSY B1, `(.L_x_657) ;  /* 0x0000064000017945 */ /* 0x000fe40003800000 */
[----:B------:R1:W-:Y:S01]  /*1a480*/  SYNCS.ARRIVE.TRANS64.RED.A1T0 RZ, [R58+URZ], RZ ;  /* 0x000000ff3aff79a7 */ /* 0x0003e2000810043f */
[----:B------:R1:W2:Y:S01]  /*1a490*/  SHFL.IDX PT, R57, R3, RZ, 0x1c1f ;  /* 0x001c1fff03397589 */ /* 0x0002a200000e0000 */
[----:B------:R-:W-:Y:S05]  /*1a4a0*/  @P0 BRA `(.L_x_658) ;  /* 0x0000000400800947 */ /* 0x000fea0003800000 */
[----:B------:R-:W-:Y:S02]  /*1a4b0*/  ULDC UR4, c[0x0][0xac8] ;  /* 0x0002b20000047ab9 */ /* 0x000fe40000000800 */
[----:B-----5:R-:W-:Y:S02]  /*1a4c0*/  ISETP.GE.AND P1, PT, R163, UR4, PT ;  /* 0x00000004a3007c0c */ /* 0x020fe4000bf26270 */
[----:B------:R-:W-:Y:S02]  /*1a4d0*/  ISETP.GE.AND P0, PT, R161, UR4, PT ;  /* 0x00000004a1007c0c */ /* 0x000fe4000bf06270 */
[----:B------:R-:W-:Y:S02]  /*1a4e0*/  ISETP.GE.AND P2, PT, R165, UR4, PT ;  /* 0x00000004a5007c0c */ /* 0x000fe4000bf46270 */
[----:B------:R-:W-:Y:S02]  /*1a4f0*/  ISETP.GE.AND P3, PT, R159, UR4, PT ;  /* 0x000000049f007c0c */ /* 0x000fe4000bf66270 */
[----:B------:R-:W-:-:S05]  /*1a500*/  ISETP.GE.AND P4, PT, R157, UR4, PT ;  /* 0x000000049d007c0c */ /* 0x000fca000bf86270 */
[-C--:B01----:R-:W-:Y:S02]  /*1a510*/  @!P1 LEA R58, P5, R163, R56.reuse, 0x2 ;  /* 0x00000038a33a9211 */ /* 0x083fe400078a10ff */
[----:B------:R-:W-:Y:S02]  /*1a520*/  @!P0 LEA R62, P6, R161, R56, 0x2 ;  /* 0x00000038a13e8211 */ /* 0x000fe400078c10ff */
[----:B--2---:R-:W-:Y:S01]  /*1a530*/  @!P2 IMAD.WIDE R64, R165, 0x4, R56 ;  /* 0x00000004a540a825 */ /* 0x004fe200078e0238 */
[-C--:B------:R-:W-:Y:S02]  /*1a540*/  @!P1 LEA.HI.X R59, R163, R57.reuse, R164, 0x2, P5 ;  /* 0x00000039a33b9211 */ /* 0x080fe400028f14a4 */
[----:B------:R-:W-:Y:S02]  /*1a550*/  @!P0 LEA.HI.X R63, R161, R57, R162, 0x2, P6 ;  /* 0x00000039a13f8211 */ /* 0x000fe400030f14a2 */
[----:B------:R-:W-:Y:S01]  /*1a560*/  ISETP.GE.AND P5, PT, R155, UR4, PT ;  /* 0x000000049b007c0c */ /* 0x000fe2000bfa6270 */
[----:B------:R0:W-:Y:S04]  /*1a570*/  @!P2 ST.E.64 desc[UR48][R64.64], R4 ;  /* 0x000000044000a985 */ /* 0x0001e8000c101b30 */
[----:B------:R1:W-:Y:S01]  /*1a580*/  @!P1 ST.E.64 desc[UR48][R58.64], R6 ;  /* 0x000000063a009985 */ /* 0x0003e2000c101b30 */
[----:B------:R-:W-:-:S03]  /*1a590*/  ISETP.GE.AND P1, PT, R151, UR4, PT ;  /* 0x0000000497007c0c */ /* 0x000fc6000bf26270 */
[----:B------:R2:W-:Y:S01]  /*1a5a0*/  @!P0 ST.E.64 desc[UR48][R62.64], R8 ;  /* 0x000000083e008985 */ /* 0x0005e2000c101b30 */
[----:B------:R-:W-:Y:S02]  /*1a5b0*/  ISETP.GE.AND P0, PT, R153, UR4, PT ;  /* 0x0000000499007c0c */ /* 0x000fe4000bf06270 */
[-C--:B0-----:R-:W-:Y:S02]  /*1a5c0*/  @!P3 LEA R4, P6, R159, R56.reuse, 0x2 ;  /* 0x000000389f04b211 */ /* 0x081fe400078c10ff */
[-C--:B-1----:R-:W-:Y:S02]  /*1a5d0*/  @!P4 LEA R6, P2, R157, R56.reuse, 0x2 ;  /* 0x000000389d06c211 */ /* 0x082fe400078410ff */
[-C--:B------:R-:W-:Y:S02]  /*1a5e0*/  @!P3 LEA.HI.X R5, R159, R57.reuse, R160, 0x2, P6 ;  /* 0x000000399f05b211 */ /* 0x080fe400030f14a0 */
[----:B------:R-:W-:Y:S02]  /*1a5f0*/  @!P4 LEA.HI.X R7, R157, R57, R158, 0x2, P2 ;  /* 0x000000399d07c211 */ /* 0x000fe400010f149e */
[----:B------:R-:W-:Y:S01]  /*1a600*/  ISETP.GE.AND P2, PT, R149, UR4, PT ;  /* 0x0000000495007c0c */ /* 0x000fe2000bf46270 */
[----:B------:R0:W-:Y:S01]  /*1a610*/  @!P3 ST.E.64 desc[UR48][R4.64], R10 ;  /* 0x0000000a0400b985 */ /* 0x0001e2000c101b30 */
[----:B--2---:R-:W-:-:S02]  /*1a620*/  @!P5 LEA R8, P6, R155, R56, 0x2 ;  /* 0x000000389b08d211 */ /* 0x004fc400078c10ff */
[----:B------:R-:W-:Y:S01]  /*1a630*/  ISETP.GE.AND P3, PT, R147, UR4, PT ;  /* 0x0000000493007c0c */ /* 0x000fe2000bf66270 */
[----:B------:R1:W-:Y:S01]  /*1a640*/  @!P4 ST.E.64 desc[UR48][R6.64], R12 ;  /* 0x0000000c0600c985 */ /* 0x0003e2000c101b30 */
[----:B------:R-:W-:-:S05]  /*1a650*/  @!P5 LEA.HI.X R9, R155, R57, R156, 0x2, P6 ;  /* 0x000000399b09d211 */ /* 0x000fca00030f149c */
[----:B------:R2:W-:Y:S01]  /*1a660*/  @!P5 ST.E.64 desc[UR48][R8.64], R14 ;  /* 0x0000000e0800d985 */ /* 0x0005e2000c101b30 */
[----:B0-----:R-:W-:-:S04]  /*1a670*/  @!P0 LEA R4, P4, R153, R56, 0x2 ;  /* 0x0000003899048211 */ /* 0x001fc800078810ff */
[-C--:B------:R-:W-:Y:S02]  /*1a680*/  @!P0 LEA.HI.X R5, R153, R57.reuse, R154, 0x2, P4 ;  /* 0x0000003999058211 */ /* 0x080fe400020f149a */
[----:B------:R-:W-:Y:S02]  /*1a690*/  ISETP.GE.AND P4, PT, R145, UR4, PT ;  /* 0x0000000491007c0c */ /* 0x000fe4000bf86270 */
[-C--:B-1----:R-:W-:Y:S01]  /*1a6a0*/  @!P1 LEA R6, P5, R151, R56.reuse, 0x2 ;  /* 0x0000003897069211 */ /* 0x082fe200078a10ff */
[----:B------:R0:W-:Y:S01]  /*1a6b0*/  @!P0 ST.E.64 desc[UR48][R4.64], R20 ;  /* 0x0000001404008985 */ /* 0x0001e2000c101b30 */
[----:B--2---:R-:W-:Y:S02]  /*1a6c0*/  @!P2 LEA R8, P6, R149, R56, 0x2 ;  /* 0x000000389508a211 */ /* 0x004fe400078c10ff */
[----:B------:R-:W-:Y:S02]  /*1a6d0*/  @!P1 LEA.HI.X R7, R151, R57, R152, 0x2, P5 ;  /* 0x0000003997079211 */ /* 0x000fe400028f1498 */
[----:B------:R-:W-:-:S02]  /*1a6e0*/  ISETP.GE.AND P5, PT, R143, UR4, PT ;  /* 0x000000048f007c0c */ /* 0x000fc4000bfa6270 */
[----:B------:R-:W-:Y:S01]  /*1a6f0*/  @!P2 LEA.HI.X R9, R149, R57, R150, 0x2, P6 ;  /* 0x000000399509a211 */ /* 0x000fe200030f1496 */
[----:B------:R1:W-:Y:S01]  /*1a700*/  @!P1 ST.E.64 desc[UR48][R6.64], R24 ;  /* 0x0000001806009985 */ /* 0x0003e2000c101b30 */
[----:B------:R-:W-:-:S03]  /*1a710*/  ISETP.GE.AND P1, PT, R136, UR4, PT ;  /* 0x0000000488007c0c */ /* 0x000fc6000bf26270 */
[----:B------:R2:W-:Y:S01]  /*1a720*/  @!P2 ST.E.64 desc[UR48][R8.64], R28 ;  /* 0x0000001c0800a985 */ /* 0x0005e2000c101b30 */
[----:B------:R-:W-:Y:S02]  /*1a730*/  ISETP.GE.AND P2, PT, R141, UR4, PT ;  /* 0x000000048d007c0c */ /* 0x000fe4000bf46270 */
[----:B0-----:R-:W-:-:S04]  /*1a740*/  @!P3 LEA R4, P6, R147, R56, 0x2 ;  /* 0x000000389304b211 */ /* 0x001fc800078c10ff */
[----:B------:R-:W-:Y:S02]  /*1a750*/  @!P3 LEA.HI.X R5, R147, R57, R148, 0x2, P6 ;  /* 0x000000399305b211 */ /* 0x000fe400030f1494 */
[----:B-1----:R-:W-:-:S03]  /*1a760*/  @!P4 LEA R6, P0, R145, R56, 0x2 ;  /* 0x000000389106c211 */ /* 0x002fc600078010ff */
[----:B------:R0:W-:Y:S01]  /*1a770*/  @!P3 ST.E.64 desc[UR48][R4.64], R32 ;  /* 0x000000200400b985 */ /* 0x0001e2000c101b30 */
[-C--:B------:R-:W-:Y:S02]  /*1a780*/  @!P4 LEA.HI.X R7, R145, R57.reuse, R146, 0x2, P0 ;  /* 0x000000399107c211 */ /* 0x080fe400000f1492 */
[----:B------:R-:W-:Y:S02]  /*1a790*/  ISETP.GE.AND P0, PT, R134, UR4, PT ;  /* 0x0000000486007c0c */ /* 0x000fe4000bf06270 */
[CC--:B--2---:R-:W-:Y:S01]  /*1a7a0*/  @!P5 LEA R8, P6, R143.reuse, R56.reuse, 0x2 ;  /* 0x000000388f08d211 */ /* 0x0c4fe200078c10ff */
[----:B------:R1:W-:Y:S01]  /*1a7b0*/  @!P4 ST.E.64 desc[UR48][R6.64], R36 ;  /* 0x000000240600c985 */ /* 0x0003e2000c101b30 */
[----:B------:R-:W-:Y:S02]  /*1a7c0*/  ISETP.GE.AND P4, PT, R130, UR4, PT ;  /* 0x0000000482007c0c */ /* 0x000fe4000bf86270 */
[----:B------:R-:W-:Y:S02]  /*1a7d0*/  @!P5 LEA.HI.X R9, R143, R57, R144, 0x2, P6 ;  /* 0x000000398f09d211 */ /* 0x000fe400030f1490 */
[----:B0-----:R-:W-:-:S03]  /*1a7e0*/  @!P2 LEA R4, P6, R141, R56, 0x2 ;  /* 0x000000388d04a211 */ /* 0x001fc600078c10ff */
[----:B------:R0:W-:Y:S01]  /*1a7f0*/  @!P5 ST.E.64 desc[UR48][R8.64], R40 ;  /* 0x000000280800d985 */ /* 0x0001e2000c101b30 */
[----:B------:R-:W-:Y:S02]  /*1a800*/  ISETP.GE.AND P5, PT, R132, UR4, PT ;  /* 0x0000000484007c0c */ /* 0x000fe4000bfa6270 */
[----:B------:R-:W-:Y:S02]  /*1a810*/  @!P2 LEA.HI.X R5, R141, R57, R142, 0x2, P6 ;  /* 0x000000398d05a211 */ /* 0x000fe400030f148e */
[----:B-1----:R-:W-:-:S03]  /*1a820*/  @!P1 LEA R6, P3, R136, R56, 0x2 ;  /* 0x0000003888069211 */ /* 0x002fc600078610ff */
[----:B------:R1:W-:Y:S01]  /*1a830*/  @!P2 ST.E.64 desc[UR48][R4.64], R44 ;  /* 0x0000002c0400a985 */ /* 0x0003e2000c101b30 */
[-C--:B------:R-:W-:Y:S02]  /*1a840*/  @!P1 LEA.HI.X R7, R136, R57.reuse, R140, 0x2, P3 ;  /* 0x0000003988079211 */ /* 0x080fe400018f148c */
[----:B------:R-:W-:Y:S02]  /*1a850*/  ISETP.GE.AND P3, PT, R128, UR4, PT ;  /* 0x0000000480007c0c */ /* 0x000fe4000bf66270 */
[CC--:B0-----:R-:W-:Y:S01]  /*1a860*/  @!P0 LEA R8, P6, R134.reuse, R56.reuse, 0x2 ;  /* 0x0000003886088211 */ /* 0x0c1fe200078c10ff */
[----:B------:R0:W-:Y:S03]  /*1a870*/  @!P1 ST.E.64 desc[UR48][R6.64], R48 ;  /* 0x0000003006009985 */ /* 0x0001e6000c101b30 */
[----:B------:R-:W-:Y:S02]  /*1a880*/  @!P0 LEA.HI.X R9, R134, R57, R135, 0x2, P6 ;  /* 0x0000003986098211 */ /* 0x000fe400030f1487 */
[----:B-1----:R-:W-:-:S03]  /*1a890*/  @!P5 LEA R4, P1, R132, R56, 0x2 ;  /* 0x000000388404d211 */ /* 0x002fc600078210ff */
[----:B------:R1:W-:Y:S01]  /*1a8a0*/  @!P0 ST.E.64 desc[UR48][R8.64], R52 ;  /* 0x0000003408008985 */ /* 0x0003e2000c101b30 */
[----:B------:R-:W-:Y:S02]  /*1a8b0*/  ISETP.GE.AND P0, PT, R126, UR4, PT ;  /* 0x000000047e007c0c */ /* 0x000fe4000bf06270 */
[-C--:B------:R-:W-:Y:S02]  /*1a8c0*/  @!P5 LEA.HI.X R5, R132, R57.reuse, R133, 0x2, P1 ;  /* 0x000000398405d211 */ /* 0x080fe400008f1485 */
[----:B------:R-:W-:Y:S02]  /*1a8d0*/  ISETP.GE.AND P1, PT, R124, UR4, PT ;  /* 0x000000047c007c0c */ /* 0x000fe4000bf26270 */
[C---:B0-----:R-:W-:Y:S01]  /*1a8e0*/  @!P4 LEA R6, P2, R130.reuse, R56, 0x2 ;  /* 0x000000388206c211 */ /* 0x041fe200078410ff */
[----:B------:R0:W-:Y:S03]  /*1a8f0*/  @!P5 ST.E.64 desc[UR48][R4.64], R68 ;  /* 0x000000440400d985 */ /* 0x0001e6000c101b30 */
[----:B------:R-:W-:-:S02]  /*1a900*/  @!P4 LEA.HI.X R7, R130, R57, R131, 0x2, P2 ;  /* 0x000000398207c211 */ /* 0x000fc400010f1483 */
[----:B------:R-:W-:Y:S02]  /*1a910*/  ISETP.GE.AND P2, PT, R116, UR4, PT ;  /* 0x0000000474007c0c */ /* 0x000fe4000bf46270 */
[-C--:B-1----:R-:W-:Y:S01]  /*1a920*/  @!P3 LEA R8, P6, R128, R56.reuse, 0x2 ;  /* 0x000000388008b211 */ /* 0x082fe200078c10ff */
[----:B------:R1:W-:Y:S01]  /*1a930*/  @!P4 ST.E.64 desc[UR48][R6.64], R72 ;  /* 0x000000480600c985 */ /* 0x0003e2000c101b30 */
[----:B------:R-:W-:Y:S02]  /*1a940*/  ISETP.GE.AND P4, PT, R122, UR4, PT ;  /* 0x000000047a007c0c */ /* 0x000fe4000bf86270 */
[----:B------:R-:W-:Y:S02]  /*1a950*/  @!P3 LEA.HI.X R9, R128, R57, R129, 0x2, P6 ;  /* 0x000000398009b211 */ /* 0x000fe400030f1481 */
[----:B0-----:R-:W-:-:S03]  /*1a960*/  @!P0 LEA R4, P5, R126, R56, 0x2 ;  /* 0x000000387e048211 */ /* 0x001fc600078a10ff */
[----:B------:R0:W-:Y:S01]  /*1a970*/  @!P3 ST.E.64 desc[UR48][R8.64], R76 ;  /* 0x0000004c0800b985 */ /* 0x0001e2000c101b30 */
[----:B------:R-:W-:Y:S02]  /*1a980*/  ISETP.GE.AND P3, PT, R120, UR4, PT ;  /* 0x0000000478007c0c */ /* 0x000fe4000bf66270 */
[-C--:B------:R-:W-:Y:S02]  /*1a990*/  @!P0 LEA.HI.X R5, R126, R57.reuse, R127, 0x2, P5 ;  /* 0x000000397e058211 */ /* 0x080fe400028f147f */
[----:B------:R-:W-:Y:S02]  /*1a9a0*/  ISETP.GE.AND P5, PT, R66, UR4, PT ;  /* 0x0000000442007c0c */ /* 0x000fe4000bfa6270 */
[C---:B-1----:R-:W-:Y:S01]  /*1a9b0*/  @!P1 LEA R6, P6, R124.reuse, R56, 0x2 ;  /* 0x000000387c069211 */ /* 0x042fe200078c10ff */
[----:B------:R1:W-:Y:S03]  /*1a9c0*/  @!P0 ST.E.64 desc[UR48][R4.64], R80 ;  /* 0x0000005004008985 */ /* 0x0003e6000c101b30 */
[----:B------:R-:W-:-:S03]  /*1a9d0*/  @!P1 LEA.HI.X R7, R124, R57, R125, 0x2, P6 ;  /* 0x000000397c079211 */ /* 0x000fc600030f147d */
[CC--:B0-----:R-:W-:Y:S02]  /*1a9e0*/  @!P3 LEA R8, P6, R120.reuse, R56.reuse, 0x2 ;  /* 0x000000387808b211 */ /* 0x0c1fe400078c10ff */
[----:B------:R0:W-:Y:S02]  /*1a9f0*/  @!P1 ST.E.64 desc[UR48][R6.64], R84 ;  /* 0x0000005406009985 */ /* 0x0001e4000c101b30 */
[----:B------:R-:W-:Y:S02]  /*1aa00*/  @!P3 LEA.HI.X R9, R120, R57, R121, 0x2, P6 ;  /* 0x000000397809b211 */ /* 0x000fe400030f1479 */
[----:B-1----:R-:W-:-:S04]  /*1aa10*/  @!P4 LEA R4, P0, R122, R56, 0x2 ;  /* 0x000000387a04c211 */ /* 0x002fc800078010ff */
[-C--:B------:R-:W-:Y:S02]  /*1aa20*/  @!P4 LEA.HI.X R5, R122, R57.reuse, R123, 0x2, P0 ;  /* 0x000000397a05c211 */ /* 0x080fe400000f147b */
[-C--:B------:R-:W-:Y:S02]  /*1aa30*/  @!P5 LEA R10, P0, R66, R56.reuse, 0x2 ;  /* 0x00000038420ad211 */ /* 0x080fe400078010ff */
[----:B0-----:R-:W-:Y:S01]  /*1aa40*/  @!P2 LEA R6, P1, R116, R56, 0x2 ;  /* 0x000000387406a211 */ /* 0x001fe200078210ff */
[----:B------:R3:W-:Y:S01]  /*1aa50*/  @!P4 ST.E.64 desc[UR48][R4.64], R88 ;  /* 0x000000580400c985 */ /* 0x0007e2000c101b30 */
[-C--:B------:R-:W-:Y:S02]  /*1aa60*/  @!P5 LEA.HI.X R11, R66, R57.reuse, R67, 0x2, P0 ;  /* 0x00000039420bd211 */ /* 0x080fe400000f1443 */
[----:B------:R-:W-:Y:S01]  /*1aa70*/  @!P2 LEA.HI.X R7, R116, R57, R117, 0x2, P1 ;  /* 0x000000397407a211 */ /* 0x000fe200008f1475 */
[----:B------:R3:W-:Y:S04]  /*1aa80*/  @!P3 ST.E.64 desc[UR48][R8.64], R92 ;  /* 0x0000005c0800b985 */ /* 0x0007e8000c101b30 */
[----:B------:R3:W-:Y:S04]  /*1aa90*/  @!P2 ST.E.64 desc[UR48][R6.64], R96 ;  /* 0x000000600600a985 */ /* 0x0007e8000c101b30 */
[----:B------:R3:W-:Y:S02]  /*1aaa0*/  @!P5 ST.E.64 desc[UR48][R10.64], R100 ;  /* 0x000000640a00d985 */ /* 0x0007e4000c101b30 */
.L_x_658:
[----:B------:R-:W-:Y:S05]  /*1aab0*/  BSYNC B1 ;  /* 0x0000000000017941 */ /* 0x000fea0003800000 */
.L_x_657:
[----:B------:R-:W-:Y:S01]  /*1aac0*/  ISETP.GE.AND P0, PT, R61, R60, PT ;  /* 0x0000003c3d00720c */ /* 0x000fe20003f06270 */
[----:B---3--:R3:W4:Y:S04]  /*1aad0*/  SHFL.IDX PT, R5, R3, 0x1, 0x1c1f ;  /* 0x003c1f0003057f89 */ /* 0x00872800000e0000 */
[----:B------:R3:W0:Y:S08]  /*1aae0*/  SHFL.IDX PT, R4, R0, 0x1, 0x1c1f ;  /* 0x003c1f0000047f89 */ /* 0x00063000000e0000 */
[----:B---3--:R-:W-:Y:S05]  /*1aaf0*/  @P0 BRA `(.L_x_656) ;  /* 0x0000001000ec0947 */ /* 0x008fea0003800000 */
[----:B------:R-:W-:Y:S02]  /*1ab00*/  ULDC UR4, c[0x0][0xac8] ;  /* 0x0002b20000047ab9 */ /* 0x000fe40000000800 */
[----:B-----5:R-:W-:Y:S02]  /*1ab10*/  ISETP.GE.AND P2, PT, R163, UR4, PT ;  /* 0x00000004a3007c0c */ /* 0x020fe4000bf46270 */
[----:B------:R-:W-:Y:S02]  /*1ab20*/  ISETP.GE.AND P1, PT, R165, UR4, PT ;  /* 0x00000004a5007c0c */ /* 0x000fe4000bf26270 */
[----:B------:R-:W-:Y:S02]  /*1ab30*/  ISETP.GE.AND P5, PT, R161, UR4, PT ;  /* 0x00000004a1007c0c */ /* 0x000fe4000bfa6270 */
[----:B------:R-:W-:Y:S02]  /*1ab40*/  ISETP.GE.AND P4, PT, R159, UR4, PT ;  /* 0x000000049f007c0c */ /* 0x000fe4000bf86270 */
[----:B------:R-:W-:-:S05]  /*1ab50*/  ISETP.GE.AND P3, PT, R157, UR4, PT ;  /* 0x000000049d007c0c */ /* 0x000fca000bf66270 */
[----:B0-----:R-:W-:Y:S02]  /*1ab60*/  @!P2 LEA R6, P0, R163, R4, 0x2 ;  /* 0x00000004a306a211 */ /* 0x001fe400078010ff */
[----:B----4-:R-:W-:Y:S02]  /*1ab70*/  @!P1 IMAD.WIDE R8, R165, 0x4, R4 ;  /* 0x00000004a5089825 */ /* 0x010fe400078e0204 */
[----:B------:R-:W-:Y:S02]  /*1ab80*/  @!P2 LEA.HI.X R7, R163, R5, R164, 0x2, P0 ;  /* 0x00000005a307a211 */ /* 0x000fe400000f14a4 */
[----:B------:R-:W-:Y:S01]  /*1ab90*/  ISETP.GE.AND P0, PT, R155, UR4, PT ;  /* 0x000000049b007c0c */ /* 0x000fe2000bf06270 */
[----:B------:R0:W-:Y:S01]  /*1aba0*/  @!P1 ST.E.64 desc[UR48][R8.64], R26 ;  /* 0x0000001a08009985 */ /* 0x0001e2000c101b30 */
[----:B------:R-:W-:-:S03]  /*1abb0*/  ISETP.GE.AND P1, PT, R153, UR4, PT ;  /* 0x0000000499007c0c */ /* 0x000fc6000bf26270 */
[----:B------:R3:W-:Y:S01]  /*1abc0*/  @!P2 ST.E.64 desc[UR48][R6.64], R30 ;  /* 0x0000001e0600a985 */ /* 0x0007e2000c101b30 */
[-C--:B0-----:R-:W-:Y:S02]  /*1abd0*/  @!P4 LEA R8, P2, R159, R4.reuse, 0x2 ;  /* 0x000000049f08c211 */ /* 0x081fe400078410ff */
[-C--:B---3--:R-:W-:Y:S02]  /*1abe0*/  @!P5 LEA R6, P6, R161, R4.reuse, 0x2 ;  /* 0x00000004a106d211 */ /* 0x088fe400078c10ff */
[-C--:B------:R-:W-:Y:S02]  /*1abf0*/  @!P4 LEA.HI.X R9, R159, R5.reuse, R160, 0x2, P2 ;  /* 0x000000059f09c211 */ /* 0x080fe400010f14a0 */
[-C--:B------:R-:W-:Y:S02]  /*1ac00*/  @!P5 LEA.HI.X R7, R161, R5.reuse, R162, 0x2, P6 ;  /* 0x00000005a107d211 */ /* 0x080fe400030f14a2 */
[----:B------:R-:W-:Y:S02]  /*1ac10*/  ISETP.GE.AND P2, PT, R151, UR4, PT ;  /* 0x0000000497007c0c */ /* 0x000fe4000bf46270 */
[C---:B------:R-:W-:Y:S01]  /*1ac20*/  @!P3 LEA R10, P6, R157.reuse, R4, 0x2 ;  /* 0x000000049d0ab211 */ /* 0x040fe200078c10ff */
[----:B------:R0:W-:Y:S03]  /*1ac30*/  @!P5 ST.E.64 desc[UR48][R6.64], R34 ;  /* 0x000000220600d985 */ /* 0x0001e6000c101b30 */
[----:B------:R-:W-:Y:S01]  /*1ac40*/  @!P3 LEA.HI.X R11, R157, R5, R158, 0x2, P6 ;  /* 0x000000059d0bb211 */ /* 0x000fe200030f149e */
[----:B------:R3:W-:Y:S04]  /*1ac50*/  @!P4 ST.E.64 desc[UR48][R8.64], R38 ;  /* 0x000000260800c985 */ /* 0x0007e8000c101b30 */
[----:B------:R4:W-:Y:S01]  /*1ac60*/  @!P3 ST.E.64 desc[UR48][R10.64], R42 ;  /* 0x0000002a0a00b985 */ /* 0x0009e2000c101b30 */
[----:B------:R-:W-:-:S02]  /*1ac70*/  ISETP.GE.AND P3, PT, R149, UR4, PT ;  /* 0x0000000495007c0c */ /* 0x000fc4000bf66270 */
[----:B0-----:R-:W-:-:S04]  /*1ac80*/  @!P0 LEA R6, P4, R155, R4, 0x2 ;  /* 0x000000049b068211 */ /* 0x001fc800078810ff */
[-C--:B------:R-:W-:Y:S02]  /*1ac90*/  @!P0 LEA.HI.X R7, R155, R5.reuse, R156, 0x2, P4 ;  /* 0x000000059b078211 */ /* 0x080fe400020f149c */
[----:B------:R-:W-:Y:S02]  /*1aca0*/  ISETP.GE.AND P4, PT, R147, UR4, PT ;  /* 0x0000000493007c0c */ /* 0x000fe4000bf86270 */
[-C--:B---3--:R-:W-:Y:S01]  /*1acb0*/  @!P1 LEA R8, P5, R153, R4.reuse, 0x2 ;  /* 0x0000000499089211 */ /* 0x088fe200078a10ff */
[----:B------:R0:W-:Y:S01]  /*1acc0*/  @!P0 ST.E.64 desc[UR48][R6.64], R46 ;  /* 0x0000002e06008985 */ /* 0x0001e2000c101b30 */
[----:B----4-:R-:W-:Y:S02]  /*1acd0*/  @!P2 LEA R10, P6, R151, R4, 0x2 ;  /* 0x00000004970aa211 */ /* 0x010fe400078c10ff */
        /* <DEDUP_REMOVED lines=9> */
[----:B---3--:R-:W-:-:S03]  /*1ad70*/  @!P4 LEA R8, P0, R147, R4, 0x2 ;  /* 0x000000049308c211 */ /* 0x008fc600078010ff */
[----:B------:R-:W-:Y:S01]  /*1ad80*/  @!P3 ST.E.64 desc[UR48][R6.64], R104 ;  /* 0x000000680600b985 */ /* 0x000fe2000c101b30 */
[-C--:B------:R-:W-:Y:S02]  /*1ad90*/  @!P1 LEA R14, P3, R141, R4.reuse, 0x2 ;  /* 0x000000048d0e9211 */ /* 0x080fe400078610ff */
[-C--:B------:R-:W-:Y:S02]  /*1ada0*/  @!P4 LEA.HI.X R9, R147, R5.reuse, R148, 0x2, P0 ;  /* 0x000000059309c211 */ /* 0x080fe400000f1494 */
[----:B------:R-:W-:Y:S02]  /*1adb0*/  ISETP.GE.AND P0, PT, R136, UR4, PT ;  /* 0x0000000488007c0c */ /* 0x000fe4000bf06270 */
[C---:B----4-:R-:W-:Y:S01]  /*1adc0*/  @!P5 LEA R10, P6, R145.reuse, R4, 0x2 ;  /* 0x00000004910ad211 */ /* 0x050fe200078c10ff */
[----:B------:R0:W-:Y:S01]  /*1add0*/  @!P4 ST.E.64 desc[UR48][R8.64], R108 ;  /* 0x0000006c0800c985 */ /* 0x0001e2000c101b30 */
[----:B------:R-:W-:Y:S02]  /*1ade0*/  ISETP.GE.AND P4, PT, R132, UR4, PT ;  /* 0x0000000484007c0c */ /* 0x000fe4000bf86270 */
[----:B------:R-:W-:-:S02]  /*1adf0*/  @!P5 LEA.HI.X R11, R145, R5, R146, 0x2, P6 ;  /* 0x00000005910bd211 */ /* 0x000fc400030f1492 */
[-C--:B------:R-:W-:Y:S02]  /*1ae00*/  @!P2 LEA R12, P6, R143, R4.reuse, 0x2 ;  /* 0x000000048f0ca211 */ /* 0x080fe400078c10ff */
[-C--:B------:R-:W-:Y:S01]  /*1ae10*/  @!P1 LEA.HI.X R15, R141, R5.reuse, R142, 0x2, P3 ;  /* 0x000000058d0f9211 */ /* 0x080fe200018f148e */
[----:B------:R3:W-:Y:S01]  /*1ae20*/  @!P5 ST.E.64 desc[UR48][R10.64], R112 ;  /* 0x000000700a00d985 */ /* 0x0007e2000c101b30 */
[----:B------:R-:W-:Y:S02]  /*1ae30*/  ISETP.GE.AND P5, PT, R134, UR4, PT ;  /* 0x0000000486007c0c */ /* 0x000fe4000bfa6270 */
[-C--:B------:R-:W-:Y:S02]  /*1ae40*/  @!P2 LEA.HI.X R13, R143, R5.reuse, R144, 0x2, P6 ;  /* 0x000000058f0da211 */ /* 0x080fe400030f1490 */
[----:B------:R-:W-:Y:S02]  /*1ae50*/  @!P0 LEA R20, P6, R136, R4, 0x2 ;  /* 0x0000000488148211 */ /* 0x000fe400078c10ff */
[----:B------:R-:W-:Y:S01]  /*1ae60*/  ISETP.GE.AND P3, PT, R130, UR4, PT ;  /* 0x0000000482007c0c */ /* 0x000fe2000bf66270 */
[----:B------:R4:W-:Y:S01]  /*1ae70*/  @!P2 ST.E.64 desc[UR48][R12.64], R70 ;  /* 0x000000460c00a985 */ /* 0x0009e2000c101b30 */
[----:B------:R-:W-:-:S02]  /*1ae80*/  @!P0 LEA.HI.X R21, R136, R5, R140, 0x2, P6 ;  /* 0x0000000588158211 */ /* 0x000fc400030f148c */
[-C--:B0-----:R-:W-:Y:S01]  /*1ae90*/  @!P4 LEA R8, P2, R132, R4.reuse, 0x2 ;  /* 0x000000048408c211 */ /* 0x081fe200078410ff */
[----:B------:R0:W-:Y:S02]  /*1aea0*/  @!P1 ST.E.64 desc[UR48][R14.64], R74 ;  /* 0x0000004a0e009985 */ /* 0x0001e4000c101b30 */
[-C--:B------:R-:W-:Y:S02]  /*1aeb0*/  @!P5 LEA R6, P1, R134, R4.reuse, 0x2 ;  /* 0x000000048606d211 */ /* 0x080fe400078210ff */
[----:B------:R-:W-:Y:S01]  /*1aec0*/  @!P0 ST.E.64 desc[UR48][R20.64], R78 ;  /* 0x0000004e14008985 */ /* 0x000fe2000c101b30 */
[----:B------:R-:W-:Y:S02]  /*1aed0*/  ISETP.GE.AND P0, PT, R128, UR4, PT ;  /* 0x0000000480007c0c */ /* 0x000fe4000bf06270 */
[----:B------:R-:W-:Y:S02]  /*1aee0*/  @!P5 LEA.HI.X R7, R134, R5, R135, 0x2, P1 ;  /* 0x000000058607d211 */ /* 0x000fe400008f1487 */
[----:B---3--:R-:W-:-:S02]  /*1aef0*/  @!P3 LEA R10, P6, R130, R4, 0x2 ;  /* 0x00000004820ab211 */ /* 0x008fc400078c10ff */
[----:B------:R-:W-:Y:S01]  /*1af00*/  ISETP.GE.AND P1, PT, R126, UR4, PT ;  /* 0x000000047e007c0c */ /* 0x000fe2000bf26270 */
[----:B------:R3:W-:Y:S01]  /*1af10*/  @!P5 ST.E.64 desc[UR48][R6.64], R82 ;  /* 0x000000520600d985 */ /* 0x0007e2000c101b30 */
[-C--:B------:R-:W-:Y:S02]  /*1af20*/  @!P4 LEA.HI.X R9, R132, R5.reuse, R133, 0x2, P2 ;  /* 0x000000058409c211 */ /* 0x080fe400010f1485 */
[----:B------:R-:W-:Y:S02]  /*1af30*/  @!P3 LEA.HI.X R11, R130, R5, R131, 0x2, P6 ;  /* 0x00000005820bb211 */ /* 0x000fe400030f1483 */
[----:B------:R-:W-:Y:S01]  /*1af40*/  ISETP.GE.AND P2, PT, R120, UR4, PT ;  /* 0x0000000478007c0c */ /* 0x000fe2000bf46270 */
[----:B------:R1:W-:Y:S01]  /*1af50*/  @!P4 ST.E.64 desc[UR48][R8.64], R86 ;  /* 0x000000560800c985 */ /* 0x0003e2000c101b30 */
[----:B------:R-:W-:Y:S02]  /*1af60*/  ISETP.GE.AND P4, PT, R124, UR4, PT ;  /* 0x000000047c007c0c */ /* 0x000fe4000bf86270 */
[----:B----4-:R-:W-:Y:S01]  /*1af70*/  @!P0 LEA R12, P5, R128, R4, 0x2 ;  /* 0x00000004800c8211 */ /* 0x010fe200078a10ff */
[----:B------:R4:W-:Y:S01]  /*1af80*/  @!P3 ST.E.64 desc[UR48][R10.64], R90 ;  /* 0x0000005a0a00b985 */ /* 0x0009e2000c101b30 */
[----:B------:R-:W-:-:S02]  /*1af90*/  ISETP.GE.AND P3, PT, R122, UR4, PT ;  /* 0x000000047a007c0c */ /* 0x000fc4000bf66270 */
[-C--:B------:R-:W-:Y:S02]  /*1afa0*/  @!P0 LEA.HI.X R13, R128, R5.reuse, R129, 0x2, P5 ;  /* 0x00000005800d8211 */ /* 0x080fe400028f1481 */
[----:B------:R-:W-:Y:S02]  /*1afb0*/  ISETP.GE.AND P5, PT, R116, UR4, PT ;  /* 0x0000000474007c0c */ /* 0x000fe4000bfa6270 */
[-C--:B0-----:R-:W-:Y:S01]  /*1afc0*/  @!P1 LEA R14, P6, R126, R4.reuse, 0x2 ;  /* 0x000000047e0e9211 */ /* 0x081fe200078c10ff */
[----:B------:R0:W-:Y:S02]  /*1afd0*/  @!P0 ST.E.64 desc[UR48][R12.64], R94 ;  /* 0x0000005e0c008985 */ /* 0x0001e4000c101b30 */
[-C--:B---3--:R-:W-:Y:S02]  /*1afe0*/  @!P4 LEA R6, P0, R124, R4.reuse, 0x2 ;  /* 0x000000047c06c211 */ /* 0x088fe400078010ff */
[----:B------:R-:W-:Y:S02]  /*1aff0*/  @!P1 LEA.HI.X R15, R126, R5, R127, 0x2, P6 ;  /* 0x000000057e0f9211 */ /* 0x000fe400030f147f */
[----:B-1----:R-:W-:-:S02]  /*1b000*/  @!P3 LEA R8, P6, R122, R4, 0x2 ;  /* 0x000000047a08b211 */ /* 0x002fc400078c10ff */
[-C--:B------:R-:W-:Y:S01]  /*1b010*/  @!P4 LEA.HI.X R7, R124, R5.reuse, R125, 0x2, P0 ;  /* 0x000000057c07c211 */ /* 0x080fe200000f147d */
[----:B------:R0:W-:Y:S01]  /*1b020*/  @!P1 ST.E.64 desc[UR48][R14.64], R98 ;  /* 0x000000620e009985 */ /* 0x0001e2000c101b30 */
[-C--:B----4-:R-:W-:Y:S02]  /*1b030*/  @!P2 LEA R10, P1, R120, R4.reuse, 0x2 ;  /* 0x00000004780aa211 */ /* 0x090fe400078210ff */
[----:B------:R-:W-:Y:S01]  /*1b040*/  @!P5 LEA R20, P0, R116, R4, 0x2 ;  /* 0x000000047414d211 */ /* 0x000fe200078010ff */
[----:B------:R0:W-:Y:S01]  /*1b050*/  @!P4 ST.E.64 desc[UR48][R6.64], R102 ;  /* 0x000000660600c985 */ /* 0x0001e2000c101b30 */
[-C--:B------:R-:W-:Y:S02]  /*1b060*/  @!P3 LEA.HI.X R9, R122, R5.reuse, R123, 0x2, P6 ;  /* 0x000000057a09b211 */ /* 0x080fe400030f147b */
[-C--:B------:R-:W-:Y:S02]  /*1b070*/  @!P2 LEA.HI.X R11, R120, R5.reuse, R121, 0x2, P1 ;  /* 0x00000005780ba211 */ /* 0x080fe400008f1479 */
[----:B------:R-:W-:Y:S01]  /*1b080*/  @!P5 LEA.HI.X R21, R116, R5, R117, 0x2, P0 ;  /* 0x000000057415d211 */ /* 0x000fe200000f1475 */
[----:B------:R0:W-:Y:S01]  /*1b090*/  @!P3 ST.E.64 desc[UR48][R8.64], R106 ;  /* 0x0000006a0800b985 */ /* 0x0001e2000c101b30 */
[----:B------:R-:W-:-:S03]  /*1b0a0*/  ISETP.GE.AND P0, PT, R66, UR4, PT ;  /* 0x0000000442007c0c */ /* 0x000fc6000bf06270 */
[----:B------:R0:W-:Y:S04]  /*1b0b0*/  @!P2 ST.E.64 desc[UR48][R10.64], R110 ;  /* 0x0000006e0a00a985 */ /* 0x0001e8000c101b30 */
[----:B------:R0:W-:Y:S06]  /*1b0c0*/  @!P5 ST.E.64 desc[UR48][R20.64], R114 ;  /* 0x000000721400d985 */ /* 0x0001ec000c101b30 */
[----:B------:R-:W-:Y:S05]  /*1b0d0*/  @P0 BRA `(.L_x_656) ;  /* 0x0000000c00740947 */ /* 0x000fea0003800000 */
[----:B------:R-:W-:-:S04]  /*1b0e0*/  LEA R4, P0, R66, R4, 0x2 ;  /* 0x0000000442047211 */ /* 0x000fc800078010ff */
[----:B------:R-:W-:-:S05]  /*1b0f0*/  LEA.HI.X R5, R66, R5, R67, 0x2, P0 ;  /* 0x0000000542057211 */ /* 0x000fca00000f1443 */
[----:B------:R1:W-:Y:S01]  /*1b100*/  ST.E.64 desc[UR48][R4.64], R118 ;  /* 0x0000007604007985 */ /* 0x0003e2000c101b30 */
[----:B------:R-:W-:Y:S05]  /*1b110*/  BRA `(.L_x_656) ;  /* 0x0000000c00647947 */ /* 0x000fea0003800000 */
.L_x_647:
[----:B------:R-:W-:Y:S01]  /*1b120*/  ULDC.64 UR6, c[0x0][0xc08] ;  /* 0x0003020000067ab9 */ /* 0x000fe20000000a00 */
[----:B------:R-:W-:Y:S01]  /*1b130*/  ULDC.64 UR4, c[0x0][0xc00] ;  /* 0x0003000000047ab9 */ /* 0x000fe20000000a00 */
[----:B------:R-:W-:Y:S01]  /*1b140*/  ISETP.NE.U32.AND P1, PT, RZ, UR6, PT ;  /* 0x00000006ff007c0c */ /* 0x000fe2000bf25070 */
[----:B------:R-:W-:Y:S01]  /*1b150*/  IMAD.MOV.U32 R3, RZ, RZ, RZ ;  /* 0x000000ffff037224 */ /* 0x000fe200078e00ff */
[----:B------:R-:W-:Y:S02]  /*1b160*/  ISETP.NE.U32.AND P0, PT, RZ, UR4, PT ;  /* 0x00000004ff007c0c */ /* 0x000fe4000bf05070 */
[----:B------:R-:W-:Y:S02]  /*1b170*/  ISETP.NE.AND.EX P1, PT, RZ, UR7, PT, P1 ;  /* 0x00000007ff007c0c */ /* 0x000fe4000bf25310 */
[----:B------:R-:W-:Y:S02]  /*1b180*/  IADD3 R4, P2, R227, UR4, RZ ;  /* 0x00000004e3047c10 */ /* 0x000fe4000ff5e0ff */
[----:B------:R-:W-:-:S02]  /*1b190*/  ISETP.NE.AND.EX P0, PT, RZ, UR5, PT, P0 ;  /* 0x00000005ff007c0c */ /* 0x000fc4000bf05300 */
[----:B------:R-:W-:Y:S01]  /*1b1a0*/  IADD3.X R5, R228, UR5, RZ, P2, !PT ;  /* 0x00000005e4057c10 */ /* 0x000fe200097fe4ff */
[----:B------:R-:W-:Y:S02]  /*1b1b0*/  ULDC UR4, c[0x0][0xa88] ;  /* 0x0002a20000047ab9 */ /* 0x000fe40000000800 */
[----:B------:R-:W-:-:S04]  /*1b1c0*/  IMAD.U32 R0, RZ, RZ, UR4 ;  /* 0x00000004ff007e24 */ /* 0x000fc8000f8e00ff */
[----:B------:R-:W-:-:S04]  /*1b1d0*/  @P1 IADD3 R6, P2, R227, UR6, RZ ;  /* 0x00000006e3061c10 */ /* 0x000fc8000ff5e0ff */
[----:B------:R-:W-:Y:S01]  /*1b1e0*/  @P1 IADD3.X R7, R228, UR7, RZ, P2, !PT ;  /* 0x00000007e4071c10 */ /* 0x000fe200097fe4ff */
[----:B------:R2:W5:Y:S04]  /*1b1f0*/  @P0 LDG.E R3, desc[UR48][R4.64] ;  /* 0x0000003004030981 */ /* 0x000568000c1e1900 */
[----:B------:R2:W5:Y:S01]  /*1b200*/  @P1 LDG.E R0, desc[UR48][R6.64] ;  /* 0x0000003006001981 */ /* 0x000562000c1e1900 */
[----:B------:R-:W-:Y:S01]  /*1b210*/  ISETP.NE.AND P2, PT, R225, RZ, PT ;  /* 0x000000ffe100720c */ /* 0x000fe20003f45270 */
[----:B------:R-:W3:-:S12]  /*1b220*/  S2R R8, SR_TID.X ;  /* 0x0000000000087919 */ /* 0x000ed80000002100 */
[----:B------:R-:W4:Y:S01]  /*1b230*/  @!P2 LDC R225, c[0x0][0xad4] ;  /* 0x0002b500ffe1ab82 */ /* 0x000f220000000800 */
[----:B---3--:R-:W-:Y:S01]  /*1b240*/  VIADD R9, R8, 0xffffff80 ;  /* 0xffffff8008097836 */ /* 0x008fe20000000000 */
[----:B----4-:R-:W-:-:S04]  /*1b250*/  ISETP.GT.AND P2, PT, R225, 0x1, PT ;  /* 0x00000001e100780c */ /* 0x010fc80003f44270 */
[----:B------:R-:W-:Y:S01]  /*1b260*/  ISETP.GT.AND P3, PT, R9, 0x7f, PT ;  /* 0x0000007f0900780c */ /* 0x000fe20003f64270 */
[----:B--2---:R-:W-:-:S12]  /*1b270*/  @P1 BRA `(.L_x_659) ;  /* 0x0000000000101947 */ /* 0x004fd80003800000 */
[----:B------:R-:W-:Y:S05]  /*1b280*/  @!P0 BRA `(.L_x_659) ;  /* 0x00000000000c8947 */ /* 0x000fea0003800000 */
[----:B------:R-:W2:Y:S04]  /*1b290*/  LDG.E R7, desc[UR48][R4.64] ;  /* 0x0000003004077981 */ /* 0x000ea8000c1e1900 */
[----:B-----5:R-:W2:Y:S02]  /*1b2a0*/  LDG.E R0, desc[UR48][R4.64+0x4] ;  /* 0x0000043004007981 */ /* 0x020ea4000c1e1900 */
[----:B--2---:R-:W-:-:S07]  /*1b2b0*/  IMAD.IADD R0, R0, 0x1, -R7 ;  /* 0x0000000100007824 */ /* 0x004fce00078e0a07 */
.L_x_659:
[----:B------:R-:W2:Y:S01]  /*1b2c0*/  LDL.LU R4, [R1+0xa8] ;  /* 0x0000a80001047983 */ /* 0x000ea20000300800 */
[----:B------:R-:W-:Y:S01]  /*1b2d0*/  BSSY B1, `(.L_x_660) ;  /* 0x0000038000017945 */ /* 0x000fe20003800000 */
[----:B------:R-:W-:Y:S02]  /*1b2e0*/  SEL R29, R226, RZ, !P0 ;  /* 0x000000ffe21d7207 */ /* 0x000fe40004000000 */
[----:B-----5:R-:W-:Y:S02]  /*1b2f0*/  SHF.R.S32.HI R26, RZ, 0x1f, R3 ;  /* 0x0000001fff1a7819 */ /* 0x020fe40000011403 */
[----:B--2---:R-:W-:Y:S01]  /*1b300*/  SEL R28, R4, RZ, !P0 ;  /* 0x000000ff041c7207 */ /* 0x004fe20004000000 */
[----:B------:R-:W-:Y:S06]  /*1b310*/  @P3 BRA `(.L_x_661) ;  /* 0x0000000000cc3947 */ /* 0x000fec0003800000 */
[----:B------:R-:W2:Y:S01]  /*1b320*/  LDL R4, [R1+0x40] ;  /* 0x0000400001047983 */ /* 0x000ea20000100800 */
[----:B------:R-:W3:Y:S02]  /*1b330*/  LDC R31, c[0x0][0xbe8] ;  /* 0x0002fa00ff1f7b82 */ /* 0x000ee40000000800 */
[----:B---3--:R-:W-:Y:S02]  /*1b340*/  IMAD R5, R0, R31, RZ ;  /* 0x0000001f00057224 */ /* 0x008fe400078e02ff */
[----:B--2---:R-:W-:-:S04]  /*1b350*/  IMAD R4, R4, 0x80, R8 ;  /* 0x0000008004047824 */ /* 0x004fc800078e0208 */
[----:B------:R-:W-:-:S05]  /*1b360*/  VIADD R30, R4, 0xffffff80 ;  /* 0xffffff80041e7836 */ /* 0x000fca0000000000 */
[----:B------:R-:W-:-:S13]  /*1b370*/  ISETP.GE.AND P0, PT, R30, R5, PT ;  /* 0x000000051e00720c */ /* 0x000fda0003f06270 */
[----:B------:R-:W-:Y:S05]  /*1b380*/  @P0 BRA `(.L_x_661) ;  /* 0x0000000000b00947 */ /* 0x000fea0003800000 */
[----:B------:R-:W2:Y:S01]  /*1b390*/  LDL.LU R32, [R1+0x44] ;  /* 0x0000440001207983 */ /* 0x000ea20000300800 */
[----:B------:R-:W-:Y:S01]  /*1b3a0*/  IMAD.MOV.U32 R24, RZ, RZ, 0x9b8 ;  /* 0x000009b8ff187424 */ /* 0x000fe200078e00ff */
[----:B------:R-:W-:Y:S01]  /*1b3b0*/  ISETP.GT.AND P0, PT, R225, 0x1, PT ;  /* 0x00000001e100780c */ /* 0x000fe20003f04270 */
[----:B------:R-:W3:Y:S01]  /*1b3c0*/  LDC.64 R4, c[0x0][0xba8] ;  /* 0x0002ea00ff047b82 */ /* 0x000ee20000000a00 */
[----:B------:R-:W-:Y:S01]  /*1b3d0*/  ISETP.NE.AND P1, PT, R31, 0x1, PT ;  /* 0x000000011f00780c */ /* 0x000fe20003f25270 */
[----:B------:R-:W-:Y:S01]  /*1b3e0*/  IMAD.MOV.U32 R21, RZ, RZ, R30 ;  /* 0x000000ffff157224 */ /* 0x000fe200078e001e */
[----:B------:R-:W-:-:S05]  /*1b3f0*/  SEL R24, R24, 0x978, P0 ;  /* 0x0000097818187807 */ /* 0x000fca0000000000 */
[----:B------:R-:W4:Y:S08]  /*1b400*/  LDC.64 R12, c[0x0][R24+0x220] ;  /* 0x00008800180c7b82 */ /* 0x000f300000000a00 */
[----:B------:R-:W5:Y:S08]  /*1b410*/  LDC.64 R14, c[0x0][R24+0x218] ;  /* 0x00008600180e7b82 */ /* 0x000f700000000a00 */
[----:B------:R-:W0:Y:S08]  /*1b420*/  LDC.64 R8, c[0x0][R24+0x228] ;  /* 0x00008a0018087b82 */ /* 0x000e300000000a00 */
[----:B------:R-:W1:Y:S08]  /*1b430*/  LDC.64 R6, c[0x0][R24+0x210] ;  /* 0x0000840018067b82 */ /* 0x000e700000000a00 */
[----:B------:R-:W5:Y:S08]  /*1b440*/  @P1 LDC R11, c[0x0][0xbec] ;  /* 0x0002fb00ff0b1b82 */ /* 0x000f700000000800 */
[----:B------:R-:W0:Y:S01]  /*1b450*/  @P1 LDC R27, c[0x0][0xbf0] ;  /* 0x0002fc00ff1b1b82 */ /* 0x000e220000000800 */
[----:B----4-:R-:W-:-:S07]  /*1b460*/  IMAD R13, R13, R29, RZ ;  /* 0x0000001d0d0d7224 */ /* 0x010fce00078e02ff */
[----:B---3--:R-:W3:Y:S01]  /*1b470*/  @!P0 LDC R4, c[0x0][0xb50] ;  /* 0x0002d400ff048b82 */ /* 0x008ee20000000800 */
[----:B-----5:R-:W-:-:S07]  /*1b480*/  @P1 IMAD.HI.U32 R20, R30, R11, RZ ;  /* 0x0000000b1e141227 */ /* 0x020fce00078e00ff */
[----:B------:R-:W4:Y:S01]  /*1b490*/  @!P0 LDC R5, c[0x0][0xb54] ;  /* 0x0002d500ff058b82 */ /* 0x000f220000000800 */
[-C--:B------:R-:W-:Y:S02]  /*1b4a0*/  IMAD R25, R15, R196.reuse, RZ ;  /* 0x000000c40f197224 */ /* 0x080fe400078e02ff */
[----:B------:R-:W-:Y:S01]  /*1b4b0*/  IMAD.WIDE.U32 R14, R14, R196, RZ ;  /* 0x000000c40e0e7225 */ /* 0x000fe200078e00ff */
[----:B0-----:R-:W-:-:S03]  /*1b4c0*/  @P1 SHF.R.U32.HI R21, RZ, R27, R20 ;  /* 0x0000001bff151219 */ /* 0x001fc60000011614 */
[----:B------:R-:W-:-:S04]  /*1b4d0*/  IMAD.WIDE.U32 R10, R12, R29, RZ ;  /* 0x0000001d0c0a7225 */ /* 0x000fc800078e00ff */
[----:B------:R-:W-:Y:S01]  /*1b4e0*/  IMAD R27, R12, R28, R13 ;  /* 0x0000001c0c1b7224 */ /* 0x000fe200078e020d */
[----:B------:R-:W-:Y:S01]  /*1b4f0*/  IADD3 R14, P1, P3, R10, R14, R3 ;  /* 0x0000000e0a0e7210 */ /* 0x000fe20007b3e003 */
[----:B------:R-:W-:Y:S02]  /*1b500*/  IMAD.IADD R25, R15, 0x1, R25 ;  /* 0x000000010f197824 */ /* 0x000fe400078e0219 */
[----:B------:R-:W-:Y:S02]  /*1b510*/  IMAD.MOV R10, RZ, RZ, -R21 ;  /* 0x000000ffff0a7224 */ /* 0x000fe400078e0a15 */
[----:B------:R-:W-:Y:S02]  /*1b520*/  IMAD.IADD R27, R11, 0x1, R27 ;  /* 0x000000010b1b7824 */ /* 0x000fe400078e021b */
[----:B------:R-:W-:-:S03]  /*1b530*/  IMAD R11, R31, R10, R30 ;  /* 0x0000000a1f0b7224 */ /* 0x000fc600078e021e */
[----:B------:R-:W-:Y:S01]  /*1b540*/  IADD3.X R10, R27, R25, R26, P1, P3 ;  /* 0x000000191b0a7210 */ /* 0x000fe20000fe641a */
[----:B-1----:R-:W-:Y:S01]  /*1b550*/  IMAD R7, R7, R11, RZ ;  /* 0x0000000b07077224 */ /* 0x002fe200078e02ff */
[----:B--2---:R-:W-:-:S05]  /*1b560*/  SEL R13, R32, RZ, P0 ;  /* 0x000000ff200d7207 */ /* 0x004fca0000000000 */
[-C--:B------:R-:W-:Y:S02]  /*1b570*/  IMAD R15, R9, R13.reuse, RZ ;  /* 0x0000000d090f7224 */ /* 0x080fe400078e02ff */
[----:B------:R-:W-:Y:S01]  /*1b580*/  IMAD.WIDE.U32 R8, R8, R13, RZ ;  /* 0x0000000d08087225 */ /* 0x000fe200078e00ff */
[----:B------:R-:W-:-:S03]  /*1b590*/  SHF.R.S32.HI R13, RZ, 0x1f, R11 ;  /* 0x0000001fff0d7819 */ /* 0x000fc6000001140b */
[----:B------:R-:W-:Y:S01]  /*1b5a0*/  IMAD.IADD R15, R9, 0x1, R15 ;  /* 0x00000001090f7824 */ /* 0x000fe200078e020f */
[----:B------:R-:W-:Y:S01]  /*1b5b0*/  IADD3 R8, P0, P1, R21, R14, R8 ;  /* 0x0000000e15087210 */ /* 0x000fe2000791e008 */
[----:B------:R-:W-:Y:S01]  /*1b5c0*/  IMAD R13, R6, R13, R7 ;  /* 0x0000000d060d7224 */ /* 0x000fe200078e0207 */
[----:B------:R-:W-:-:S04]  /*1b5d0*/  SHF.R.S32.HI R21, RZ, 0x1f, R21 ;  /* 0x0000001fff157819 */ /* 0x000fc80000011415 */
[----:B------:R-:W-:-:S03]  /*1b5e0*/  IADD3.X R9, R21, R10, R15, P0, P1 ;  /* 0x0000000a15097210 */ /* 0x000fc600007e240f */
[----:B------:R-:W-:-:S04]  /*1b5f0*/  IMAD.WIDE.U32 R6, R6, R11, R8 ;  /* 0x0000000b06067225 */ /* 0x000fc800078e0008 */
[----:B------:R-:W-:Y:S01]  /*1b600*/  IMAD.IADD R7, R7, 0x1, R13 ;  /* 0x0000000107077824 */ /* 0x000fe200078e020d */
[----:B---3--:R-:W-:-:S04]  /*1b610*/  LEA R4, P0, R6, R4, 0x2 ;  /* 0x0000000406047211 */ /* 0x008fc800078010ff */
[----:B----4-:R-:W-:Y:S01]  /*1b620*/  LEA.HI.X R5, R6, R5, R7, 0x2, P0 ;  /* 0x0000000506057211 */ /* 0x010fe200000f1407 */
[----:B------:R-:W-:-:S05]  /*1b630*/  IMAD.MOV.U32 R7, RZ, RZ, -0x800000 ;  /* 0xff800000ff077424 */ /* 0x000fca00078e00ff */
[----:B------:R2:W-:Y:S03]  /*1b640*/  STG.E desc[UR48][R4.64], R7 ;  /* 0x0000000704007986 */ /* 0x0005e6000c101930 */
.L_x_661:
[----:B------:R-:W-:Y:S05]  /*1b650*/  BSYNC B1 ;  /* 0x0000000000017941 */ /* 0x000fea0003800000 */
.L_x_660:
[----:B------:R-:W-:Y:S05]  /*1b660*/  @P2 BRA `(.L_x_656) ;  /* 0x0000000800102947 */ /* 0x000fea0003800000 */
[----:B------:R-:W3:Y:S01]  /*1b670*/  LDL.LU R12, [R1+0x40] ;  /* 0x00004000010c7983 */ /* 0x000ee20000300800 */
[----:B------:R-:W4:Y:S01]  /*1b680*/  LDC R11, c[0x0][0xbe8] ;  /* 0x0002fa00ff0b7b82 */ /* 0x000f220000000800 */
[----:B------:R-:W-:Y:S01]  /*1b690*/  ULDC.64 UR4, c[0x0][0xaa0] ;  /* 0x0002a80000047ab9 */ /* 0x000fe20000000a00 */
[----:B------:R-:W-:Y:S01]  /*1b6a0*/  BSSY B1, `(.L_x_662) ;  /* 0x000004a000017945 */ /* 0x000fe20003800000 */
[----:B--2---:R-:W2:Y:S01]  /*1b6b0*/  S2R R4, SR_TID.X ;  /* 0x0000000000047919 */ /* 0x004ea20000002100 */
[----:B----4-:R-:W-:Y:S02]  /*1b6c0*/  ISETP.NE.AND P0, PT, R11, 0x1, PT ;  /* 0x000000010b00780c */ /* 0x010fe40003f05270 */
[----:B--2---:R-:W-:Y:S01]  /*1b6d0*/  IADD3 R6, R4, -0x80, RZ ;  /* 0xffffff8004067810 */ /* 0x004fe20007ffe0ff */
[----:B------:R-:W-:-:S10]  /*1b6e0*/  IMAD R4, R26, UR4, RZ ;  /* 0x000000041a047c24 */ /* 0x000fd4000f8e02ff */
[----:B------:R-:W2:Y:S01]  /*1b6f0*/  @P0 LDC R9, c[0x0][0xbec] ;  /* 0x0002fb00ff090b82 */ /* 0x000ea20000000800 */
[----:B------:R-:W-:Y:S01]  /*1b700*/  SHF.R.S32.HI R5, RZ, 0x1f, R6 ;  /* 0x0000001fff057819 */ /* 0x000fe20000011406 */
[----:B------:R-:W-:-:S03]  /*1b710*/  IMAD R7, R3, UR5, R4 ;  /* 0x0000000503077c24 */ /* 0x000fc6000f8e0204 */
[----:B------:R-:W-:Y:S01]  /*1b720*/  LEA.HI R8, R5, R6, RZ, 0x3 ;  /* 0x0000000605087211 */ /* 0x000fe200078f18ff */
[----:B------:R-:W-:Y:S02]  /*1b730*/  IMAD.WIDE.U32 R4, R3, UR4, RZ ;  /* 0x0000000403047c25 */ /* 0x000fe4000f8e00ff */
[----:B------:R-:W4:Y:S01]  /*1b740*/  @P0 LDC R13, c[0x0][0xbf0] ;  /* 0x0002fc00ff0d0b82 */ /* 0x000f220000000800 */
[----:B------:R-:W-:Y:S01]  /*1b750*/  ULDC.64 UR4, c[0x0][0xae8] ;  /* 0x0002ba0000047ab9 */ /* 0x000fe20000000a00 */
[----:B------:R-:W-:Y:S01]  /*1b760*/  LOP3.LUT R3, R8, 0xfffffff8, RZ, 0xc0, !PT ;  /* 0xfffffff808037812 */ /* 0x000fe200078ec0ff */
[----:B------:R-:W-:Y:S01]  /*1b770*/  IMAD.IADD R5, R5, 0x1, R7 ;  /* 0x0000000105057824 */ /* 0x000fe200078e0207 */
[----:B------:R-:W-:-:S03]  /*1b780*/  SHF.R.S32.HI R15, RZ, 0x3, R8 ;  /* 0x00000003ff0f7819 */ /* 0x000fc60000011408 */
[----:B------:R-:W-:Y:S02]  /*1b790*/  IMAD.IADD R10, R6, 0x1, -R3 ;  /* 0x00000001060a7824 */ /* 0x000fe400078e0a03 */
[----:B------:R-:W-:-:S04]  /*1b7a0*/  IMAD.WIDE.U32 R4, R196, UR4, R4 ;  /* 0x00000004c4047c25 */ /* 0x000fc8000f8e0004 */
[----:B------:R-:W-:Y:S02]  /*1b7b0*/  IMAD R3, R10, 0x20, R15 ;  /* 0x000000200a037824 */ /* 0x000fe400078e020f */
[----:B------:R-:W-:Y:S01]  /*1b7c0*/  IMAD R5, R196, UR5, R5 ;  /* 0x00000005c4057c24 */ /* 0x000fe2000f8e0205 */
[----:B------:R-:W-:Y:S02]  /*1b7d0*/  ULDC.64 UR4, c[0x0][0xaf0] ;  /* 0x0002bc0000047ab9 */ /* 0x000fe40000000a00 */
[----:B------:R-:W-:Y:S02]  /*1b7e0*/  IMAD R7, R28, UR4, RZ ;  /* 0x000000041c077c24 */ /* 0x000fe4000f8e02ff */
[----:B------:R-:W-:-:S04]  /*1b7f0*/  IMAD.WIDE.U32 R4, R29, UR4, R4 ;  /* 0x000000041d047c25 */ /* 0x000fc8000f8e0004 */
[----:B------:R-:W-:Y:S01]  /*1b800*/  IMAD R7, R29, UR5, R7 ;  /* 0x000000051d077c24 */ /* 0x000fe2000f8e0207 */
[----:B------:R-:W-:-:S03]  /*1b810*/  ULDC.64 UR4, c[0x0][0xae0] ;  /* 0x0002b80000047ab9 */ /* 0x000fc60000000a00 */
[----:B------:R-:W-:Y:S02]  /*1b820*/  IMAD.IADD R5, R5, 0x1, R7 ;  /* 0x0000000105057824 */ /* 0x000fe400078e0207 */
[----:B---3--:R-:W-:-:S04]  /*1b830*/  IMAD R8, R12, 0x80, R3 ;  /* 0x000000800c087824 */ /* 0x008fc800078e0203 */
[----:B--2---:R-:W-:-:S04]  /*1b840*/  @P0 IMAD.HI.U32 R6, R8, R9, RZ ;  /* 0x0000000908060227 */ /* 0x004fc800078e00ff */
[----:B------:R-:W-:Y:S01]  /*1b850*/  IMAD.MOV.U32 R3, RZ, RZ, R8 ;  /* 0x000000ffff037224 */ /* 0x000fe200078e0008 */
[----:B----4-:R-:W-:-:S04]  /*1b860*/  @P0 SHF.R.U32.HI R3, RZ, R13, R6 ;  /* 0x0000000dff030219 */ /* 0x010fc80000011606 */
[--C-:B------:R-:W-:Y:S01]  /*1b870*/  SHF.R.S32.HI R6, RZ, 0x1f, R3.reuse ;  /* 0x0000001fff067819 */ /* 0x100fe20000011403 */
[----:B------:R-:W-:Y:S02]  /*1b880*/  IMAD.MOV R7, RZ, RZ, -R3 ;  /* 0x000000ffff077224 */ /* 0x000fe400078e0a03 */
[----:B------:R-:W-:-:S04]  /*1b890*/  IMAD.WIDE.U32 R4, R3, UR4, R4 ;  /* 0x0000000403047c25 */ /* 0x000fc8000f8e0004 */
[----:B------:R-:W-:Y:S02]  /*1b8a0*/  IMAD R6, R6, UR4, RZ ;  /* 0x0000000406067c24 */ /* 0x000fe4000f8e02ff */
[----:B------:R-:W-:Y:S02]  /*1b8b0*/  IMAD R7, R11, R7, R8 ;  /* 0x000000070b077224 */ /* 0x000fe400078e0208 */
[----:B------:R-:W-:Y:S01]  /*1b8c0*/  IMAD R9, R3, UR5, R6 ;  /* 0x0000000503097c24 */ /* 0x000fe2000f8e0206 */
[----:B------:R-:W-:Y:S01]  /*1b8d0*/  ULDC.64 UR4, c[0x0][0xad8] ;  /* 0x0002b60000047ab9 */ /* 0x000fe20000000a00 */
[----:B------:R-:W-:Y:S01]  /*1b8e0*/  IMAD R8, R12, 0x80, R15 ;  /* 0x000000800c087824 */ /* 0x000fe200078e020f */
[----:B------:R-:W-:Y:S01]  /*1b8f0*/  SHF.R.S32.HI R3, RZ, 0x1f, R7 ;  /* 0x0000001fff037819 */ /* 0x000fe20000011407 */
[----:B------:R-:W-:Y:S02]  /*1b900*/  IMAD.IADD R5, R5, 0x1, R9 ;  /* 0x0000000105057824 */ /* 0x000fe400078e0209 */
[----:B------:R-:W-:-:S02]  /*1b910*/  IMAD R11, R0, R11, RZ ;  /* 0x0000000b000b7224 */ /* 0x000fc400078e02ff */
[----:B------:R-:W-:Y:S02]  /*1b920*/  IMAD R6, R3, UR4, RZ ;  /* 0x0000000403067c24 */ /* 0x000fe4000f8e02ff */
[C---:B------:R-:W-:Y:S01]  /*1b930*/  VIADD R3, R8.reuse, 0x40 ;  /* 0x0000004008037836 */ /* 0x040fe20000000000 */
[-C--:B------:R-:W-:Y:S01]  /*1b940*/  ISETP.GE.AND P2, PT, R8, R11.reuse, PT ;  /* 0x0000000b0800720c */ /* 0x080fe20003f46270 */
[C---:B------:R-:W-:Y:S02]  /*1b950*/  IMAD R9, R7.reuse, UR5, R6 ;  /* 0x0000000507097c24 */ /* 0x040fe4000f8e0206 */
[----:B------:R-:W-:Y:S01]  /*1b960*/  IMAD.WIDE.U32 R4, R7, UR4, R4 ;  /* 0x0000000407047c25 */ /* 0x000fe2000f8e0004 */
[----:B------:R-:W-:Y:S01]  /*1b970*/  ISETP.GE.AND P1, PT, R3, R11, PT ;  /* 0x0000000b0300720c */ /* 0x000fe20003f26270 */
[----:B------:R-:W-:Y:S02]  /*1b980*/  ULDC.64 UR4, c[0x0][0xa80] ;  /* 0x0002a00000047ab9 */ /* 0x000fe40000000a00 */
[----:B------:R-:W-:Y:S01]  /*1b990*/  IMAD.IADD R3, R5, 0x1, R9 ;  /* 0x0000000105037824 */ /* 0x000fe200078e0209 */
[----:B------:R-:W-:Y:S01]  /*1b9a0*/  LEA R6, P3, R4, UR4, 0x1 ;  /* 0x0000000404067c11 */ /* 0x000fe2000f8608ff */
[----:B------:R-:W-:-:S02]  /*1b9b0*/  VIADD R0, R8, 0x20 ;  /* 0x0000002008007836 */ /* 0x000fc40000000000 */
[----:B------:R-:W-:Y:S01]  /*1b9c0*/  IMAD.SHL.U32 R7, R10, 0x8, RZ ;  /* 0x000000080a077824 */ /* 0x000fe200078e00ff */
[----:B------:R-:W-:Y:S02]  /*1b9d0*/  LEA.HI.X R3, R4, UR5, R3, 0x1, P3 ;  /* 0x0000000504037c11 */ /* 0x000fe400098f0c03 */
[----:B------:R-:W-:Y:S01]  /*1b9e0*/  ISETP.GE.AND P0, PT, R0, R11, PT ;  /* 0x0000000b0000720c */ /* 0x000fe20003f06270 */
[C---:B------:R-:W-:Y:S01]  /*1b9f0*/  VIADD R9, R7.reuse, 0x40 ;  /* 0x0000004007097836 */ /* 0x040fe20000000000 */
[----:B------:R2:W3:Y:S01]  /*1ba00*/  SHFL.IDX PT, R4, R6, RZ, 0x181f ;  /* 0x00181fff06047589 */ /* 0x0004e200000e0000 */
[----:B------:R-:W-:Y:S01]  /*1ba10*/  VIADD R13, R7, 0x80 ;  /* 0x00000080070d7836 */ /* 0x000fe20000000000 */
[----:B------:R-:W-:Y:S02]  /*1ba20*/  SHF.R.S32.HI R14, RZ, 0x1f, R7 ;  /* 0x0000001fff0e7819 */ /* 0x000fe40000011407 */
[----:B------:R2:W4:Y:S01]  /*1ba30*/  SHFL.IDX PT, R0, R3, RZ, 0x181f ;  /* 0x00181fff03007589 */ /* 0x00052200000e0000 */
[----:B------:R-:W-:-:S02]  /*1ba40*/  SHF.R.S32.HI R10, RZ, 0x1f, R9 ;  /* 0x0000001fff0a7819 */ /* 0x000fc40000011409 */
[----:B------:R-:W-:Y:S01]  /*1ba50*/  SHF.R.S32.HI R12, RZ, 0x1f, R13 ;  /* 0x0000001fff0c7819 */ /* 0x000fe2000001140d */
[----:B------:R-:W-:Y:S06]  /*1ba60*/  @P2 BRA `(.L_x_663) ;  /* 0x0000000000342947 */ /* 0x000fec0003800000 */
[----:B------:R-:W-:Y:S02]  /*1ba70*/  ULDC UR4, c[0x0][0xac8] ;  /* 0x0002b20000047ab9 */ /* 0x000fe40000000800 */
[----:B------:R-:W-:Y:S02]  /*1ba80*/  ISETP.GE.AND P4, PT, R7, UR4, PT ;  /* 0x0000000407007c0c */ /* 0x000fe4000bf86270 */
[----:B------:R-:W-:Y:S02]  /*1ba90*/  ISETP.GE.AND P3, PT, R9, UR4, PT ;  /* 0x0000000409007c0c */ /* 0x000fe4000bf66270 */
[----:B------:R-:W-:-:S09]  /*1baa0*/  ISETP.GE.AND P2, PT, R13, UR4, PT ;  /* 0x000000040d007c0c */ /* 0x000fd2000bf46270 */
[-C--:B---3--:R-:W-:Y:S02]  /*1bab0*/  @!P4 LEA R20, P6, R7, R4.reuse, 0x1 ;  /* 0x000000040714c211 */ /* 0x088fe400078c08ff */
[----:B------:R-:W-:Y:S02]  /*1bac0*/  @!P3 LEA R24, P5, R9, R4, 0x1 ;  /* 0x000000040918b211 */ /* 0x000fe400078a08ff */
[----:B----4-:R-:W-:Y:S02]  /*1bad0*/  @!P4 LEA.HI.X R21, R7, R0, R14, 0x1, P6 ;  /* 0x000000000715c211 */ /* 0x010fe400030f0c0e */
[----:B------:R-:W-:Y:S02]  /*1bae0*/  @!P2 LEA R4, P6, R13, R4, 0x1 ;  /* 0x000000040d04a211 */ /* 0x000fe400078c08ff */
[-C--:B------:R-:W-:Y:S01]  /*1baf0*/  @!P3 LEA.HI.X R25, R9, R0.reuse, R10, 0x1, P5 ;  /* 0x000000000919b211 */ /* 0x080fe200028f0c0a */
[----:B------:R3:W-:Y:S01]  /*1bb00*/  @!P4 ST.E.128 desc[UR48][R20.64], RZ ;  /* 0x000000ff1400c985 */ /* 0x0007e2000c101d30 */
[----:B------:R-:W-:-:S03]  /*1bb10*/  @!P2 LEA.HI.X R5, R13, R0, R12, 0x1, P6 ;  /* 0x000000000d05a211 */ /* 0x000fc600030f0c0c */
[----:B------:R3:W-:Y:S04]  /*1bb20*/  @!P3 ST.E.128 desc[UR48][R24.64], RZ ;  /* 0x000000ff1800b985 */ /* 0x0007e8000c101d30 */
[----:B------:R3:W-:Y:S02]  /*1bb30*/  @!P2 ST.E.128 desc[UR48][R4.64], RZ ;  /* 0x000000ff0400a985 */ /* 0x0007e4000c101d30 */
.L_x_663:
[----:B------:R-:W-:Y:S05]  /*1bb40*/  BSYNC B1 ;  /* 0x0000000000017941 */ /* 0x000fea0003800000 */
.L_x_662:
        /* <DEDUP_REMOVED lines=17> */
.L_x_665:
[----:B------:R-:W-:Y:S05]  /*1bc60*/  BSYNC B1 ;  /* 0x0000000000017941 */ /* 0x000fea0003800000 */
.L_x_664:
[----:B0-----:R0:W0:Y:S01]  /*1bc70*/  SHFL.IDX PT, R0, R3, 0x2, 0x181f ;  /* 0x00581f0003007f89 */ /* 0x00102200000e0000 */
[----:B------:R-:W-:Y:S03]  /*1bc80*/  BSSY B1, `(.L_x_666) ;  /* 0x0000010000017945 */ /* 0x000fe60003800000 */
[----:B---3--:R3:W0:Y:S01]  /*1bc90*/  SHFL.IDX PT, R4, R6, 0x2, 0x181f ;  /* 0x00581f0006047f89 */ /* 0x00862200000e0000 */
        /* <DEDUP_REMOVED lines=8> */
[-C--:B------:R-:W-:Y:S02]  /*1bd20*/  @!P3 LEA.HI.X R21, R7, R0.reuse, R14, 0x1, P0 ;  /* 0x000000000715b211 */ /* 0x080fe400000f0c0e */
[-C--:B------:R-:W-:Y:S02]  /*1bd30*/  @!P4 LEA.HI.X R25, R9, R0.reuse, R10, 0x1, P1 ;  /* 0x000000000919c211 */ /* 0x080fe400008f0c0a */
[----:B------:R-:W-:Y:S01]  /*1bd40*/  @!P5 LEA.HI.X R5, R13, R0, R12, 0x1, P2 ;  /* 0x000000000d05d211 */ /* 0x000fe200010f0c0c */
[----:B------:R0:W-:Y:S04]  /*1bd50*/  @!P3 ST.E.128 desc[UR48][R20.64], RZ ;  /* 0x000000ff1400b985 */ /* 0x0001e8000c101d30 */
[----:B------:R0:W-:Y:S04]  /*1bd60*/  @!P4 ST.E.128 desc[UR48][R24.64], RZ ;  /* 0x000000ff1800c985 */ /* 0x0001e8000c101d30 */
[----:B------:R0:W-:Y:S02]  /*1bd70*/  @!P5 ST.E.128 desc[UR48][R4.64], RZ ;  /* 0x000000ff0400d985 */ /* 0x0001e4000c101d30 */
.L_x_667:
[----:B------:R-:W-:Y:S05]  /*1bd80*/  BSYNC B1 ;  /* 0x0000000000017941 */ /* 0x000fea0003800000 */
.L_x_666:
[----:B0-----:R-:W-:Y:S01]  /*1bd90*/  VIADD R0, R8, 0x60 ;  /* 0x0000006008007836 */ /* 0x001fe20000000000 */
[----:B--2-4-:R-:W4:Y:S04]  /*1bda0*/  SHFL.IDX PT, R3, R3, 0x3, 0x181f ;  /* 0x00781f0003037f89 */ /* 0x014f2800000e0000 */
[----:B------:R-:W-:Y:S01]  /*1bdb0*/  ISETP.GE.AND P0, PT, R0, R11, PT ;  /* 0x0000000b0000720c */ /* 0x000fe20003f06270 */
[----:B------:R0:W2:-:S12]  /*1bdc0*/  SHFL.IDX PT, R4, R6, 0x3, 0x181f ;  /* 0x00781f0006047f89 */ /* 0x00009800000e0000 */
[----:B0-----:R-:W-:Y:S05]  /*1bdd0*/  @P0 BRA `(.L_x_656) ;  /* 0x0000000000340947 */ /* 0x001fea0003800000 */
[----:B------:R-:W-:Y:S02]  /*1bde0*/  ULDC UR4, c[0x0][0xac8] ;  /* 0x0002b20000047ab9 */ /* 0x000fe40000000800 */
[----:B------:R-:W-:Y:S02]  /*1bdf0*/  ISETP.GE.AND P3, PT, R7, UR4, PT ;  /* 0x0000000407007c0c */ /* 0x000fe4000bf66270 */
[----:B------:R-:W-:Y:S02]  /*1be00*/  ISETP.GE.AND P4, PT, R9, UR4, PT ;  /* 0x0000000409007c0c */ /* 0x000fe4000bf86270 */
[----:B------:R-:W-:-:S09]  /*1be10*/  ISETP.GE.AND P5, PT, R13, UR4, PT ;  /* 0x000000040d007c0c */ /* 0x000fd2000bfa6270 */
[-C--:B--23--:R-:W-:Y:S02]  /*1be20*/  @!P3 LEA R6, P0, R7, R4.reuse, 0x1 ;  /* 0x000000040706b211 */ /* 0x08cfe400078008ff */
        /* <DEDUP_REMOVED lines=8> */
.L_x_656:
[----:B------:R-:W-:Y:S05]  /*1beb0*/  BSYNC B0 ;  /* 0x0000000000007941 */ /* 0x000fea0003800000 */
.L_x_646:
[----:B------:R-:W-:Y:S02]  /*1bec0*/  ULDC UR4, c[0x0][0xc3c] ;  /* 0x00030f0000047ab9 */ /* 0x000fe40000000800 */
[----:B-1----:R-:W-:-:S13]  /*1bed0*/  ISETP.GE.AND P0, PT, R139, UR4, PT ;  /* 0x000000048b007c0c */ /* 0x002fda000bf06270 */
[----:B------:R-:W-:Y:S05]  /*1bee0*/  @!P0 BRA `(.L_x_668) ;  /* 0xfffffe5400c88947 */ /* 0x000fea000383ffff */
[----:B------:R-:W-:Y:S05]  /*1bef0*/  BRA `(.L_x_446) ;  /* 0x0000007000e47947 */ /* 0x000fea0003800000 */
.L_x_444:
[----:B------:R-:W-:-:S08]  /*1bf00*/  NOP ;  /* 0x0000000000007918 */ /* 0x000fd00000000000 */
[----:B0-----:R-:W0:-:S00]  /*1bf10*/  USETMAXREG.DEALLOC.CTAPOOL 0x28 ;  /* 0x00000028000079c8 */ /* 0x001e0000080e0500 */
[----:B0-----:R-:W2:Y:S01]  /*1bf20*/  LDL.LU R3, [R1] ;  /* 0x0000000001037983 */ /* 0x001ea20000300800 */
[----:B------:R-:W-:Y:S02]  /*1bf30*/  LOP3.LUT R2, R2, 0x3, RZ, 0xc0, !PT ;  /* 0x0000000302027812 */ /* 0x000fe400078ec0ff */
[----:B------:R-:W-:-:S04]  /*1bf40*/  MOV R6, RZ ;  /* 0x000000ff00067202 */ /* 0x000fc80000000f00 */
[----:B------:R-:W0:Y:S02]  /*1bf50*/  SHFL.IDX PT, R2, R2, RZ, 0x1f ;  /* 0x00001fff02027589 */ /* 0x000e2400000e0000 */
[----:B0-----:R-:W-:Y:S02]  /*1bf60*/  ISETP.NE.AND P0, PT, R2, RZ, PT ;  /* 0x000000ff0200720c */ /* 0x001fe40003f05270 */
[----:B--2---:R-:W-:-:S11]  /*1bf70*/  LOP3.LUT R3, R3, 0xffffffdf, RZ, 0xc0, !PT ;  /* 0xffffffdf03037812 */ /* 0x004fd600078ec0ff */
[----:B------:R-:W-:-:S05]  /*1bf80*/  @P0 LOP3.LUT R3, R3, 0x20, RZ, 0xfc, !PT ;  /* 0x0000002003030812 */ /* 0x000fca00078efcff */
[----:B------:R0:W-:Y:S01]  /*1bf90*/  STL [R1], R3 ;  /* 0x0000000301007387 */ /* 0x0001e20000100800 */
[----:B------:R-:W-:Y:S05]  /*1bfa0*/  @!P0 BRA `(.L_x_669) ;  /* 0x00000000001c8947 */ /* 0x000fea0003800000 */
[----:B------:R-:W1:Y:S08]  /*1bfb0*/  S2UR UR5, SR_CgaCtaId ;  /* 0x00000000000579c3 */ /* 0x000e700000008800 */
[----:B------:R-:W-:Y:S06]  /*1bfc0*/  BAR.SYNC.DEFER_BLOCKING 0x5, 0x180 ;  /* 0x0146000000007b1d */ /* 0x000fec0000010000 */
[----:B------:R-:W-:-:S02]  /*1bfd0*/  UMOV UR4, 0x400 ;  /* 0x0000040000047882 */ /* 0x000fc40000000000 */
[----:B-1----:R-:W-:-:S09]  /*1bfe0*/  ULEA UR4, UR5, UR4, 0x18 ;  /* 0x0000000405047291 */ /* 0x002fd2000f8ec03f */
[----:B------:R-:W1:Y:S01]  /*1bff0*/  LDS.128 R16, [UR4+0x308d0] ;  /* 0x0308d004ff107984 */ /* 0x000e620008000c00 */
[----:B------:R-:W-:Y:S06]  /*1c000*/  BAR.ARV 0x4, 0x180 ;  /* 0x0106000000007b1d */ /* 0x000fec0000002000 */
[----:B------:R-:W-:Y:S05]  /*1c010*/  BRA `(.L_x_670) ;  /* 0x0000000800947947 */ /* 0x000fea0003800000 */
.L_x_669:
[----:B------:R-:W-:Y:S01]  /*1c020*/  LOP3.LUT R7, R0, 0x1f, RZ, 0xc0, !PT ;  /* 0x0000001f00077812 */ /* 0x000fe200078ec0ff */
[----:B------:R-:W-:Y:S01]  /*1c030*/  ULDC UR4, c[0x0][0xc3c] ;  /* 0x00030f0000047ab9 */ /* 0x000fe20000000800 */
[----:B------:R-:W-:Y:S01]  /*1c040*/  IMAD.MOV.U32 R9, RZ, RZ, RZ ;  /* 0x000000ffff097224 */ /* 0x000fe200078e00ff */
[----:B------:R-:W1:Y:S01]  /*1c050*/  S2UR UR6, SR_CTAID.X ;  /* 0x00000000000679c3 */ /* 0x000e620000002500 */
[----:B------:R-:W-:Y:S01]  /*1c060*/  ISETP.NE.AND P0, PT, R7, 0x1f, PT ;  /* 0x0000001f0700780c */ /* 0x000fe20003f05270 */
[----:B------:R-:W-:-:S03]  /*1c070*/  ULDC UR5, c[0x0][0xc38] ;  /* 0x00030e0000057ab9 */ /* 0x000fc60000000800 */
[----:B------:R-:W-:-:S13]  /*1c080*/  ISETP.GE.OR P1, PT, R7, UR4, !P0 ;  /* 0x0000000407007c0c */ /* 0x000fda000c726670 */
[----:B------:R-:W2:Y:S08]  /*1c090*/  @!P1 LDC.64 R4, c[0x0][0xc80] ;  /* 0x00032000ff049b82 */ /* 0x000eb00000000a00 */
[----:B0-----:R-:W0:Y:S01]  /*1c0a0*/  @!P1 LDC.64 R2, c[0x0][0xc78] ;  /* 0x00031e00ff029b82 */ /* 0x001e220000000a00 */
[----:B--2---:R-:W-:-:S05]  /*1c0b0*/  @!P1 IMAD.WIDE.U32 R4, R7, 0x4, R4 ;  /* 0x0000000407049825 */ /* 0x004fca00078e0004 */
[----:B------:R-:W2:Y:S01]  /*1c0c0*/  @!P1 LDG.E R6, desc[UR48][R4.64] ;  /* 0x0000003004069981 */ /* 0x000ea2000c1e1900 */
[----:B0-----:R-:W-:-:S05]  /*1c0d0*/  @!P1 IMAD.WIDE.U32 R2, R7, 0x4, R2 ;  /* 0x0000000407029825 */ /* 0x001fca00078e0002 */
[----:B------:R-:W2:Y:S01]  /*1c0e0*/  @!P1 LDG.E R9, desc[UR48][R2.64] ;  /* 0x0000003002099981 */ /* 0x000ea2000c1e1900 */
[C---:B------:R-:W-:Y:S02]  /*1c0f0*/  ISETP.NE.AND P1, PT, R7.reuse, RZ, PT ;  /* 0x000000ff0700720c */ /* 0x040fe40003f25270 */
[C---:B------:R-:W-:Y:S02]  /*1c100*/  ISETP.GE.U32.AND P2, PT, R7.reuse, 0x2, PT ;  /* 0x000000020700780c */ /* 0x040fe40003f46070 */
[C---:B------:R-:W-:Y:S02]  /*1c110*/  ISETP.GE.U32.AND P3, PT, R7.reuse, 0x4, PT ;  /* 0x000000040700780c */ /* 0x040fe40003f66070 */
[C---:B------:R-:W-:Y:S02]  /*1c120*/  ISETP.GE.U32.AND P4, PT, R7.reuse, 0x8, PT ;  /* 0x000000080700780c */ /* 0x040fe40003f86070 */
[----:B------:R-:W-:Y:S01]  /*1c130*/  ISETP.GE.U32.AND P5, PT, R7, 0x10, PT ;  /* 0x000000100700780c */ /* 0x000fe20003fa6070 */
[----:B------:R-:W-:Y:S01]  /*1c140*/  UMOV UR4, URZ ;  /* 0x0000003f00047c82 */ /* 0x000fe20008000000 */
        /* <DEDUP_REMOVED lines=16> */
[----:B------:R-:W0:Y:S02]  /*1c250*/  SHFL.IDX PT, R8, R5, 0x1f, 0x1f ;  /* 0x03e01f0005087f89 */ /* 0x000e2400000e0000 */
[----:B0-----:R-:W-:-:S05]  /*1c260*/  IMAD R8, R8, UR5, RZ ;  /* 0x0000000508087c24 */ /* 0x001fca000f8e02ff */
[----:B-1----:R-:W-:Y:S01]  /*1c270*/  ISETP.GT.AND P6, PT, R8, UR6, PT ;  /* 0x0000000608007c0c */ /* 0x002fe2000bfc4270 */
[----:B------:R-:W-:-:S12]  /*1c280*/  IMAD.MOV.U32 R3, RZ, RZ, R8 ;  /* 0x000000ffff037224 */ /* 0x000fd800078e0008 */
[----:B------:R-:W-:Y:S05]  /*1c290*/  @P6 BRA `(.L_x_671) ;  /* 0x0000000000a06947 */ /* 0x000fea0003800000 */
[----:B------:R-:W-:Y:S01]  /*1c2a0*/  IMAD.MOV.U32 R8, RZ, RZ, R3 ;  /* 0x000000ffff087224 */ /* 0x000fe200078e0003 */
[----:B------:R-:W-:Y:S01]  /*1c2b0*/  UMOV UR4, URZ ;  /* 0x0000003f00047c82 */ /* 0x000fe20008000000 */
[----:B------:R-:W-:-:S05]  /*1c2c0*/  ULDC UR5, c[0x0][0xc38] ;  /* 0x00030e0000057ab9 */ /* 0x000fca0000000800 */
.L_x_673:
[----:B------:R-:W0:Y:S01]  /*1c2d0*/  LDC R2, c[0x0][0xc3c] ;  /* 0x00030f00ff027b82 */ /* 0x000e220000000800 */
[----:B------:R-:W-:Y:S01]  /*1c2e0*/  UIADD3 UR4, UR4, 0x1f, URZ ;  /* 0x0000001f04047890 */ /* 0x000fe2000fffe03f */
[----:B------:R-:W-:Y:S02]  /*1c2f0*/  ULDC UR7, c[0x0][0xc3c] ;  /* 0x00030f0000077ab9 */ /* 0x000fe40000000800 */
[----:B------:R-:W-:-:S03]  /*1c300*/  IMAD.U32 R19, RZ, RZ, UR7 ;  /* 0x00000007ff137e24 */ /* 0x000fc6000f8e00ff */
        /* <DEDUP_REMOVED lines=28> */
[----:B------:R-:W0:Y:S02]  /*1c4d0*/  SHFL.IDX PT, R2, R5, 0x1f, 0x1f ;  /* 0x03e01f0005027f89 */ /* 0x000e2400000e0000 */
[----:B0-----:R-:W-:-:S04]  /*1c4e0*/  IMAD R3, R2, UR5, RZ ;  /* 0x0000000502037c24 */ /* 0x001fc8000f8e02ff */
[----:B------:R-:W-:-:S05]  /*1c4f0*/  IMAD.IADD R8, R3, 0x1, R8 ;  /* 0x0000000103087824 */ /* 0x000fca00078e0208 */
[----:B------:R-:W-:-:S13]  /*1c500*/  ISETP.GT.AND P6, PT, R8, UR6, PT ;  /* 0x0000000608007c0c */ /* 0x000fda000bfc4270 */
[----:B------:R-:W-:Y:S05]  /*1c510*/  @!P6 BRA `(.L_x_673) ;  /* 0xfffffffc006ce947 */ /* 0x000fea000383ffff */
.L_x_671:
        /* <DEDUP_REMOVED lines=18> */
.L_x_674:
[----:B-1----:R-:W-:Y:S01]  /*1c640*/  IMAD R16, R16, UR5, R11 ;  /* 0x0000000510107c24 */ /* 0x002fe2000f8e020b */
[----:B0-----:R-:W-:Y:S01]  /*1c650*/  IABS R5, R9 ;  /* 0x0000000900057213 */ /* 0x001fe20000000000 */
[----:B------:R-:W-:Y:S01]  /*1c660*/  IMAD.MOV.U32 R11, RZ, RZ, R12 ;  /* 0x000000ffff0b7224 */ /* 0x000fe200078e000c */
[----:B------:R-:W-:Y:S01]  /*1c670*/  IABS R12, R6 ;  /* 0x00000006000c7213 */ /* 0x000fe20000000000 */
[----:B------:R-:W-:Y:S01]  /*1c680*/  IMAD.MOV.U32 R2, RZ, RZ, RZ ;  /* 0x000000ffff027224 */ /* 0x000fe200078e00ff */
[----:B------:R-:W-:Y:S01]  /*1c690*/  IADD3 R17, -R16, UR6, RZ ;  /* 0x0000000610117c10 */ /* 0x000fe2000fffe1ff */
[----:B------:R-:W-:Y:S01]  /*1c6a0*/  IMAD R11, R11, R4, RZ ;  /* 0x000000040b0b7224 */ /* 0x000fe200078e02ff */
[----:B------:R-:W0:Y:S01]  /*1c6b0*/  I2F.RP R8, R5 ;  /* 0x0000000500087306 */ /* 0x000e220000209400 */
[----:B------:R-:W-:Y:S01]  /*1c6c0*/  IMAD.MOV R12, RZ, RZ, -R12 ;  /* 0x000000ffff0c7224 */ /* 0x000fe200078e0a0c */
[----:B------:R-:W-:Y:S01]  /*1c6d0*/  IABS R10, R17 ;  /* 0x00000011000a7213 */ /* 0x000fe20000000000 */
[----:B------:R-:W-:-:S04]  /*1c6e0*/  IMAD.HI.U32 R2, R3, R11, R2 ;  /* 0x0000000b03027227 */ /* 0x000fc800078e0002 */
[----:B------:R-:W-:Y:S02]  /*1c6f0*/  IMAD.MOV.U32 R3, RZ, RZ, R10 ;  /* 0x000000ffff037224 */ /* 0x000fe400078e000a */
[----:B------:R-:W-:Y:S02]  /*1c700*/  IMAD.MOV.U32 R10, RZ, RZ, R12 ;  /* 0x000000ffff0a7224 */ /* 0x000fe400078e000c */
[----:B------:R-:W-:-:S04]  /*1c710*/  IMAD.HI.U32 R2, R2, R3, RZ ;  /* 0x0000000302027227 */ /* 0x000fc800078e00ff */
[----:B------:R-:W-:Y:S01]  /*1c720*/  IMAD R3, R2, R10, R3 ;  /* 0x0000000a02037224 */ /* 0x000fe200078e0203 */
[----:B0-----:R-:W0:Y:S01]  /*1c730*/  MUFU.RCP R8, R8 ;  /* 0x0000000800087308 */ /* 0x001e220000001000 */
[----:B------:R-:W-:-:S03]  /*1c740*/  VIADD R19, R19, UR4 ;  /* 0x0000000413137c36 */ /* 0x000fc60008000000 */
[----:B------:R-:W-:-:S13]  /*1c750*/  ISETP.GT.U32.AND P1, PT, R4, R3, PT ;  /* 0x000000030400720c */ /* 0x000fda0003f24070 */
[----:B------:R-:W-:Y:S02]  /*1c760*/  @!P1 IMAD.IADD R3, R3, 0x1, -R4 ;  /* 0x0000000103039824 */ /* 0x000fe400078e0a04 */
[----:B0-----:R-:W-:Y:S02]  /*1c770*/  VIADD R10, R8, 0xffffffe ;  /* 0x0ffffffe080a7836 */ /* 0x001fe40000000000 */
[----:B------:R-:W-:Y:S01]  /*1c780*/  @!P1 VIADD R2, R2, 0x1 ;  /* 0x0000000102029836 */ /* 0x000fe20000000000 */
[----:B------:R-:W-:Y:S02]  /*1c790*/  ISETP.GE.U32.AND P0, PT, R3, R4, PT ;  /* 0x000000040300720c */ /* 0x000fe40003f06070 */
[----:B------:R0:W1:Y:S01]  /*1c7a0*/  F2I.FTZ.U32.TRUNC.NTZ R3, R10 ;  /* 0x0000000a00037305 */ /* 0x000062000021f000 */
[----:B------:R-:W-:Y:S02]  /*1c7b0*/  LOP3.LUT R4, R17, R6, RZ, 0x3c, !PT ;  /* 0x0000000611047212 */ /* 0x000fe400078e3cff */
[----:B------:R-:W-:-:S02]  /*1c7c0*/  ISETP.NE.AND P1, PT, R6, RZ, PT ;  /* 0x000000ff0600720c */ /* 0x000fc40003f25270 */
        /* <DEDUP_REMOVED lines=25> */
[----:B------:R-:W-:-:S04]  /*1c960*/  @P0 VIADD R2, R2, 0x1 ;  /* 0x0000000102020836 */ /* 0x000fc80000000000 */
[----:B------:R-:W-:Y:S01]  /*1c970*/  @!P2 IMAD.MOV R2, RZ, RZ, -R2 ;  /* 0x000000ffff02a224 */ /* 0x000fe200078e0a02 */
[----:B------:R-:W-:-:S05]  /*1c980*/  @!P1 LOP3.LUT R2, RZ, R9, RZ, 0x33, !PT ;  /* 0x00000009ff029212 */ /* 0x000fca00078e33ff */
[----:B------:R-:W-:-:S04]  /*1c990*/  IMAD.MOV R18, RZ, RZ, -R2 ;  /* 0x000000ffff127224 */ /* 0x000fc800078e0a02 */
[C---:B------:R-:W-:Y:S02]  /*1c9a0*/  IMAD R18, R9.reuse, R18, R8 ;  /* 0x0000001209127224 */ /* 0x040fe400078e0208 */
[----:B------:R-:W-:-:S04]  /*1c9b0*/  IMAD R9, R9, 0x1000000, R2 ;  /* 0x0100000009097824 */ /* 0x000fc800078e0202 */
[----:B------:R-:W-:Y:S01]  /*1c9c0*/  IMAD R18, R18, 0x10000, R9 ;  /* 0x0001000012127824 */ /* 0x000fe200078e0209 */
[----:B------:R-:W-:Y:S06]  /*1c9d0*/  BRA `(.L_x_675) ;  /* 0x00000000000c7947 */ /* 0x000fec0003800000 */
.L_x_672:
[----:B------:R-:W-:Y:S01]  /*1c9e0*/  IMAD.MOV.U32 R17, RZ, RZ, RZ ;  /* 0x000000ffff117224 */ /* 0x000fe200078e00ff */
[----:B------:R-:W-:Y:S01]  /*1c9f0*/  MOV R18, RZ ;  /* 0x000000ff00127202 */ /* 0x000fe20000000f00 */
[----:B------:R-:W-:-:S07]  /*1ca00*/  IMAD.U32 R16, RZ, RZ, UR6 ;  /* 0x00000006ff107e24 */ /* 0x000fce000f8e00ff */
.L_x_675:
[----:B------:R-:W-:-:S13]  /*1ca10*/  ISETP.NE.AND P0, PT, R7, RZ, PT ;  /* 0x000000ff0700720c */ /* 0x000fda0003f05270 */
[----:B------:R-:W0:Y:S01]  /*1ca20*/  @!P0 S2R R3, SR_CgaCtaId ;  /* 0x0000000000038919 */ /* 0x000e220000008800 */
[----:B------:R-:W-:-:S04]  /*1ca30*/  @!P0 MOV R2, 0x400 ;  /* 0x0000040000028802 */ /* 0x000fc80000000f00 */
[----:B0-----:R-:W-:-:S05]  /*1ca40*/  @!P0 LEA R2, R3, R2, 0x18 ;  /* 0x0000000203028211 */ /* 0x001fca00078ec0ff */
[----:B------:R0:W-:Y:S01]  /*1ca50*/  @!P0 STS.128 [R2+0x308d0], R16 ;  /* 0x0308d01002008388 */ /* 0x0001e20000000c00 */
[----:B------:R-:W-:Y:S06]  /*1ca60*/  BAR.ARV 0x5, 0x180 ;  /* 0x0146000000007b1d */ /* 0x000fec0000002000 */
.L_x_670:
[----:B------:R2:W-:Y:S01]  /*1ca70*/  STL [R1+0x2c], RZ ;  /* 0x00002cff01007387 */ /* 0x0005e20000100800 */
[----:B------:R-:W-:Y:S01]  /*1ca80*/  ULDC UR4, c[0x0][0xc3c] ;  /* 0x00030f0000047ab9 */ /* 0x000fe20000000800 */
[----:B------:R-:W-:Y:S01]  /*1ca90*/  IMAD.MOV.U32 R28, RZ, RZ, 0x1 ;  /* 0x00000001ff1c7424 */ /* 0x000fe200078e00ff */
[----:B-1----:R-:W-:Y:S01]  /*1caa0*/  ISETP.GE.AND P0, PT, R19, UR4, PT ;  /* 0x0000000413007c0c */ /* 0x002fe2000bf06270 */
[----:B------:R-:W-:-:S12]  /*1cab0*/  IMAD.MOV.U32 R26, RZ, RZ, RZ ;  /* 0x000000ffff1a7224 */ /* 0x000fd800078e00ff */
[----:B--2---:R-:W-:Y:S05]  /*1cac0*/  @P0 BRA `(.L_x_676) ;  /* 0x0000006400140947 */ /* 0x004fea0003800000 */
[----:B------:R-:W2:Y:S01]  /*1cad0*/  LDL R4, [R1+0x18] ;  /* 0x0000180001047983 */ /* 0x000ea20000100800 */
[C---:B------:R-:W-:Y:S01]  /*1cae0*/  IMAD.SHL.U32 R32, R0.reuse, 0x8, RZ ;  /* 0x0000000800207824 */ /* 0x040fe200078e00ff */
[----:B0-----:R-:W-:Y:S01]  /*1caf0*/  LOP3.LUT R2, R0, 0x7f, RZ, 0xc0, !PT ;  /* 0x0000007f00027812 */ /* 0x001fe200078ec0ff */
[----:B------:R-:W0:Y:S01]  /*1cb00*/  S2UR UR5, SR_CgaCtaId ;  /* 0x00000000000579c3 */ /* 0x000e220000008800 */
[----:B------:R-:W-:Y:S01]  /*1cb10*/  UMOV UR4, 0x400 ;  /* 0x0000040000047882 */ /* 0x000fe20000000000 */
[----:B------:R-:W-:Y:S01]  /*1cb20*/  BSSY B8, `(.L_x_676) ;  /* 0x000063f000087945 */ /* 0x000fe20003800000 */
[----:B------:R-:W-:Y:S01]  /*1cb30*/  LOP3.LUT R3, R32, 0x1f8, RZ, 0xc0, !PT ;  /* 0x000001f820037812 */ /* 0x000fe200078ec0ff */
[----:B------:R-:W-:Y:S01]  /*1cb40*/  IMAD.SHL.U32 R36, R2, 0x8, RZ ;  /* 0x0000000802247824 */ /* 0x000fe200078e00ff */
[----:B------:R-:W-:Y:S01]  /*1cb50*/  SHF.R.U32.HI R2, RZ, 0x3, R2 ;  /* 0x00000003ff027819 */ /* 0x000fe20000011602 */
[----:B------:R-:W-:Y:S01]  /*1cb60*/  IMAD.MOV.U32 R29, RZ, RZ, 0x1 ;  /* 0x00000001ff1d7424 */ /* 0x000fe200078e00ff */
[----:B------:R-:W-:Y:S01]  /*1cb70*/  LOP3.LUT R3, R3, 0x38, R0, 0x78, !PT ;  /* 0x0000003803037812 */ /* 0x000fe200078e7800 */
[----:B------:R-:W-:Y:S01]  /*1cb80*/  IMAD.SHL.U32 R0, R0, 0x10, RZ ;  /* 0x0000001000007824 */ /* 0x000fe200078e00ff */
[----:B------:R-:W-:-:S02]  /*1cb90*/  LOP3.LUT R32, R32, 0x38, RZ, 0xc0, !PT ;  /* 0x0000003820207812 */ /* 0x000fc400078ec0ff */
[----:B------:R-:W-:Y:S02]  /*1cba0*/  CS2R R26, SRZ ;  /* 0x00000000001a7805 */ /* 0x000fe4000001ff00 */
[----:B------:R-:W-:Y:S01]  /*1cbb0*/  LOP3.LUT R36, R3, 0x200, R36, 0xf8, !PT ;  /* 0x0000020003247812 */ /* 0x000fe200078ef824 */
[----:B------:R-:W-:Y:S01]  /*1cbc0*/  IMAD.MOV.U32 R28, RZ, RZ, 0x1 ;  /* 0x00000001ff1c7424 */ /* 0x000fe200078e00ff */
[----:B------:R-:W-:Y:S01]  /*1cbd0*/  LOP3.LUT R0, R2, 0x70, R0, 0xf8, !PT ;  /* 0x0000007002007812 */ /* 0x000fe200078ef800 */
[----:B------:R-:W-:Y:S01]  /*1cbe0*/  ULDC.64 UR36, c[0x0][0x198] ;  /* 0x0000660000247ab9 */ /* 0x000fe20000000a00 */
[C---:B------:R-:W-:Y:S01]  /*1cbf0*/  LOP3.LUT R35, R32.reuse, 0x40, RZ, 0xfc, !PT ;  /* 0x0000004020237812 */ /* 0x040fe200078efcff */
[----:B------:R-:W-:Y:S01]  /*1cc00*/  ULDC UR38, c[0x0][0xc] ;  /* 0x0000030000267ab9 */ /* 0x000fe20000000800 */
[----:B------:R-:W-:Y:S01]  /*1cc10*/  LOP3.LUT R33, R32, 0x80, RZ, 0xfc, !PT ;  /* 0x0000008020217812 */ /* 0x000fe200078efcff */
[----:B0-----:R-:W-:-:S06]  /*1cc20*/  ULEA UR4, UR5, UR4, 0x18 ;  /* 0x0000000405047291 */ /* 0x001fcc000f8ec03f */
[----:B------:R-:W-:-:S04]  /*1cc30*/  IMAD.U32 R22, RZ, RZ, UR4 ;  /* 0x00000004ff167e24 */ /* 0x000fc8000f8e00ff */
[----:B------:R-:W-:Y:S01]  /*1cc40*/  IMAD R37, R36, 0x2, R22 ;  /* 0x0000000224257824 */ /* 0x000fe200078e0216 */
[----:B--2---:R-:W-:-:S05]  /*1cc50*/  LOP3.LUT R3, R4, 0x2, RZ, 0xfc, !PT ;  /* 0x0000000204037812 */ /* 0x004fca00078efcff */
[----:B------:R0:W-:Y:S04]  /*1cc60*/  STL [R1+0x3c], R3 ;  /* 0x00003c0301007387 */ /* 0x0001e80000100800 */
[----:B------:R0:W-:Y:S02]  /*1cc70*/  STL [R1+0x2c], RZ ;  /* 0x00002cff01007387 */ /* 0x0001e40000100800 */
.L_x_781:
[----:B------:R-:W1:Y:S02]  /*1cc80*/  LDC.64 R30, c[0x0][0xc88] ;  /* 0x00032200ff1e7b82 */ /* 0x000e640000000a00 */
[----:B-1----:R-:W-:-:S06]  /*1cc90*/  IMAD.WIDE R30, R19, 0x4, R30 ;  /* 0x00000004131e7825 */ /* 0x002fcc00078e021e */
[----:B--2---:R-:W2:Y:S01]  /*1cca0*/  LDG.E R30, desc[UR48][R30.64] ;  /* 0x000000301e1e7981 */ /* 0x004ea2000c1e1900 */
[----:B------:R-:W-:Y:S05]  /*1ccb0*/  YIELD ;  /* 0x0000000000007946 */ /* 0x000fea0003800000 */
[----:B------:R-:W-:Y:S01]  /*1ccc0*/  ULDC.64 UR4, c[0x0][0xa28] ;  /* 0x00028a0000047ab9 */ /* 0x000fe20000000a00 */
[----:B------:R-:W-:Y:S01]  /*1ccd0*/  ULDC.64 UR8, c[0x0][0xa18] ;  /* 0x0002860000087ab9 */ /* 0x000fe20000000a00 */
[----:B------:R-:W-:Y:S01]  /*1cce0*/  ISETP.NE.U32.AND P0, PT, RZ, UR4, PT ;  /* 0x00000004ff007c0c */ /* 0x000fe2000bf05070 */
[----:B------:R-:W-:Y:S01]  /*1ccf0*/  IMAD.MOV.U32 R10, RZ, RZ, RZ ;  /* 0x000000ffff0a7224 */ /* 0x000fe200078e00ff */
[----:B------:R-:W-:-:S02]  /*1cd00*/  ULDC.64 UR6, c[0x0][0xa10] ;  /* 0x0002840000067ab9 */ /* 0x000fc40000000a00 */
[----:B------:R-:W-:Y:S02]  /*1cd10*/  ISETP.NE.AND.EX P0, PT, RZ, UR5, PT, P0 ;  /* 0x00000005ff007c0c */ /* 0x000fe4000bf05300 */
[----:B------:R-:W-:-:S04]  /*1cd20*/  ISETP.NE.U32.AND P2, PT, RZ, UR6, PT ;  /* 0x00000006ff007c0c */ /* 0x000fc8000bf45070 */
[----:B------:R-:W-:Y:S01]  /*1cd30*/  ISETP.NE.AND.EX P2, PT, RZ, UR7, PT, P2 ;  /* 0x00000007ff007c0c */ /* 0x000fe2000bf45320 */
[----:B------:R-:W-:Y:S01]  /*1cd40*/  IMAD.MOV.U32 R34, RZ, RZ, RZ ;  /* 0x000000ffff227224 */ /* 0x000fe200078e00ff */
[----:B--2---:R-:W-:-:S05]  /*1cd50*/  SHF.R.S32.HI R0, RZ, 0x1f, R30 ;  /* 0x0000001fff007819 */ /* 0x004fca000001141e */
[C---:B------:R-:W-:Y:S01]  /*1cd60*/  @P0 LEA R2, P1, R30.reuse, UR4, 0x2 ;  /* 0x000000041e020c11 */ /* 0x040fe2000f8210ff */
[C---:B------:R-:W-:Y:S01]  /*1cd70*/  IMAD.SHL.U32 R23, R30.reuse, 0x4, RZ ;  /* 0x000000041e177824 */ /* 0x040fe200078e00ff */
[C-C-:B------:R-:W-:Y:S01]  /*1cd80*/  SHF.L.U64.HI R24, R30.reuse, 0x2, R0.reuse ;  /* 0x000000021e187819 */ /* 0x140fe20000010200 */
[----:B------:R1:W-:Y:S01]  /*1cd90*/  STL [R1+0x20], R0 ;  /* 0x0000200001007387 */ /* 0x0003e20000100800 */
[----:B0-----:R-:W-:Y:S01]  /*1cda0*/  @P0 LEA.HI.X R3, R30, UR5, R0, 0x2, P1 ;  /* 0x000000051e030c11 */ /* 0x001fe200088f1400 */
[----:B------:R-:W-:Y:S01]  /*1cdb0*/  ULDC.64 UR4, c[0x0][0xa00] ;  /* 0x0002800000047ab9 */ /* 0x000fe20000000a00 */
[----:B------:R-:W-:-:S03]  /*1cdc0*/  ISETP.NE.U32.AND P1, PT, RZ, UR8, PT ;  /* 0x00000008ff007c0c */ /* 0x000fc6000bf25070 */
[----:B------:R0:W2:Y:S01]  /*1cdd0*/  @P0 LDG.E R10, desc[UR48][R2.64] ;  /* 0x00000030020a0981 */ /* 0x0000a2000c1e1900 */
[----:B------:R-:W-:Y:S02]  /*1cde0*/  ISETP.NE.AND.EX P1, PT, RZ, UR9, PT, P1 ;  /* 0x00000009ff007c0c */ /* 0x000fe4000bf25310 */
[----:B------:R-:W-:Y:S01]  /*1cdf0*/  ISETP.NE.U32.AND P0, PT, RZ, UR4, PT ;  /* 0x00000004ff007c0c */ /* 0x000fe2000bf05070 */
[----:B-1----:R-:W-:Y:S01]  /*1ce00*/  IMAD.MOV.U32 R0, RZ, RZ, RZ ;  /* 0x000000ffff007224 */ /* 0x002fe200078e00ff */
[C---:B------:R-:W-:Y:S02]  /*1ce10*/  IADD3 R4, P4, R23.reuse, UR6, RZ ;  /* 0x0000000617047c10 */ /* 0x040fe4000ff9e0ff */
[----:B------:R-:W-:Y:S02]  /*1ce20*/  ISETP.NE.AND.EX P0, PT, RZ, UR5, PT, P0 ;  /* 0x00000005ff007c0c */ /* 0x000fe4000bf05300 */
[----:B------:R-:W-:Y:S02]  /*1ce30*/  IADD3.X R5, R24, UR7, RZ, P4, !PT ;  /* 0x0000000718057c10 */ /* 0x000fe4000a7fe4ff */
[----:B0-----:R-:W-:Y:S01]  /*1ce40*/  IADD3 R2, P3, R23, UR4, RZ ;  /* 0x0000000417027c10 */ /* 0x001fe2000ff7e0ff */
[----:B------:R-:W-:-:S02]  /*1ce50*/  ULDC UR4, c[0x0][0x288] ;  /* 0x0000a20000047ab9 */ /* 0x000fc40000000800 */
[----:B------:R-:W5:Y:S01]  /*1ce60*/  @P2 LDG.E R0, desc[UR48][R4.64] ;  /* 0x0000003004002981 */ /* 0x000f62000c1e1900 */
[C---:B------:R-:W-:Y:S02]  /*1ce70*/  IADD3.X R3, R24.reuse, UR5, RZ, P3, !PT ;  /* 0x0000000518037c10 */ /* 0x040fe40009ffe4ff */
[----:B------:R-:W-:Y:S01]  /*1ce80*/  @P1 IADD3 R6, P3, R23, UR8, RZ ;  /* 0x0000000817061c10 */ /* 0x000fe2000ff7e0ff */
[----:B------:R-:W-:Y:S01]  /*1ce90*/  IMAD.U32 R8, RZ, RZ, UR4 ;  /* 0x00000004ff087e24 */ /* 0x000fe2000f8e00ff */
[----:B------:R-:W-:Y:S01]  /*1cea0*/  ULDC.64 UR4, c[0x0][0x418] ;  /* 0x0001060000047ab9 */ /* 0x000fe20000000a00 */
[----:B------:R-:W5:Y:S01]  /*1ceb0*/  @P0 LDG.E R34, desc[UR48][R2.64] ;  /* 0x0000003002220981 */ /* 0x000f62000c1e1900 */
[----:B------:R-:W-:-:S05]  /*1cec0*/  @P1 IADD3.X R7, R24, UR9, RZ, P3, !PT ;  /* 0x0000000918071c10 */ /* 0x000fca0009ffe4ff */
[----:B------:R0:W3:Y:S01]  /*1ced0*/  @P1 LDG.E R8, desc[UR48][R6.64] ;  /* 0x0000003006081981 */ /* 0x0000e2000c1e1900 */
[----:B------:R-:W-:-:S03]  /*1cee0*/  UISETP.NE.U32.AND UP0, UPT, UR4, URZ, UPT ;  /* 0x0000003f0400728c */ /* 0x000fc6000bf05070 */
[----:B------:R-:W-:Y:S01]  /*1cef0*/  ULDC UR4, c[0x0][0x424] ;  /* 0x0001090000047ab9 */ /* 0x000fe20000000800 */
[----:B------:R-:W-:-:S03]  /*1cf00*/  UISETP.NE.AND.EX UP0, UPT, UR5, URZ, UPT, UP0 ;  /* 0x0000003f0500728c */ /* 0x000fc6000bf05300 */
[----:B------:R-:W-:Y:S01]  /*1cf10*/  ULDC UR5, c[0x0][0x2f0] ;  /* 0x0000bc0000057ab9 */ /* 0x000fe20000000800 */
[----:B------:R-:W-:-:S04]  /*1cf20*/  USEL UR4, UR4, 0x1, UP0 ;  /* 0x0000000104047887 */ /* 0x000fc80008000000 */
[----:B------:R-:W-:-:S03]  /*1cf30*/  UIMAD UR4, UR4, UR5, URZ ;  /* 0x00000005040472a4 */ /* 0x000fc6000f8e023f */
[----:B------:R-:W-:Y:S02]  /*1cf40*/  ULDC UR5, c[0x0][0x348] ;  /* 0x0000d20000057ab9 */ /* 0x000fe40000000800 */
[----:B0-----:R-:W-:Y:S02]  /*1cf50*/  IMAD.U32 R6, RZ, RZ, UR5 ;  /* 0x00000005ff067e24 */ /* 0x001fe4000f8e00ff */
[----:B------:R-:W-:Y:S01]  /*1cf60*/  IMAD.U32 R9, RZ, RZ, UR4 ;  /* 0x00000004ff097e24 */ /* 0x000fe2000f8e00ff */
[----:B--2---:R0:W-:Y:S04]  /*1cf70*/  STL [R1+0xc], R10 ;  /* 0x00000c0a01007387 */ /* 0x0041e80000100800 */
[----:B---3--:R0:W-:Y:S01]  /*1cf80*/  STL [R1+0x28], R8 ;  /* 0x0000280801007387 */ /* 0x0081e20000100800 */
[----:B------:R-:W-:Y:S05]  /*1cf90*/  @P1 BRA `(.L_x_677) ;  /* 0x0000000000141947 */ /* 0x000fea0003800000 */
[----:B------:R-:W-:Y:S05]  /*1cfa0*/  @!P0 BRA `(.L_x_677) ;  /* 0x0000000000108947 */ /* 0x000fea0003800000 */
[----:B------:R-:W2:Y:S04]  /*1cfb0*/  LDG.E R7, desc[UR48][R2.64] ;  /* 0x0000003002077981 */ /* 0x000ea8000c1e1900 */
[----:B0-----:R-:W2:Y:S02]  /*1cfc0*/  LDG.E R8, desc[UR48][R2.64+0x4] ;  /* 0x0000043002087981 */ /* 0x001ea4000c1e1900 */
[----:B--2---:R-:W-:-:S05]  /*1cfd0*/  IADD3 R2, -R7, R8, RZ ;  /* 0x0000000807027210 */ /* 0x004fca0007ffe1ff */
[----:B------:R1:W-:Y:S02]  /*1cfe0*/  STL [R1+0x28], R2 ;  /* 0x0000280201007387 */ /* 0x0003e40000100800 */
.L_x_677:
[----:B------:R-:W-:Y:S01]  /*1cff0*/  ULDC.64 UR4, c[0x0][0xa20] ;  /* 0x0002880000047ab9 */ /* 0x000fe20000000a00 */
[C---:B-1----:R-:W-:Y:S01]  /*1d000*/  LOP3.LUT R2, R18.reuse, 0xff000000, RZ, 0xc0, !PT ;  /* 0xff00000012027812 */ /* 0x042fe200078ec0ff */
[----:B------:R-:W-:Y:S01]  /*1d010*/  IMAD.MOV.U32 R31, RZ, RZ, R30 ;  /* 0x000000ffff1f7224 */ /* 0x000fe200078e001e */
[----:B------:R-:W-:Y:S02]  /*1d020*/  ISETP.NE.U32.AND P0, PT, RZ, UR4, PT ;  /* 0x00000004ff007c0c */ /* 0x000fe4000bf05070 */
[----:B------:R-:W-:Y:S02]  /*1d030*/  SHF.R.U32.HI R3, RZ, 0x8, R2 ;  /* 0x00000008ff037819 */ /* 0x000fe40000011602 */
[----:B------:R-:W-:Y:S02]  /*1d040*/  ISETP.NE.AND.EX P0, PT, RZ, UR5, PT, P0 ;  /* 0x00000005ff007c0c */ /* 0x000fe4000bf05300 */
[C---:B0-----:R-:W-:Y:S02]  /*1d050*/  LOP3.LUT R8, R18.reuse, 0xff0000, RZ, 0xc0, !PT ;  /* 0x00ff000012087812 */ /* 0x041fe400078ec0ff */
[----:B------:R-:W-:-:S02]  /*1d060*/  LOP3.LUT R18, R18, 0xffff, RZ, 0xc0, !PT ;  /* 0x0000ffff12127812 */ /* 0x000fc400078ec0ff */
[----:B------:R-:W-:-:S07]  /*1d070*/  LEA.HI R8, R8, R3, RZ, 0x10 ;  /* 0x0000000308087211 */ /* 0x000fce00078f80ff */
[----:B------:R-:W-:Y:S05]  /*1d080*/  @!P0 BRA `(.L_x_678) ;  /* 0x0000000000108947 */ /* 0x000fea0003800000 */
[----:B------:R-:W-:-:S04]  /*1d090*/  IADD3 R2, P0, R23, UR4, RZ ;  /* 0x0000000417027c10 */ /* 0x000fc8000ff1e0ff */
[----:B------:R-:W-:-:S05]  /*1d0a0*/  IADD3.X R3, R24, UR5, RZ, P0, !PT ;  /* 0x0000000518037c10 */ /* 0x000fca00087fe4ff */
[----:B------:R0:W5:Y:S01]  /*1d0b0*/  LDG.E R9, desc[UR48][R2.64] ;  /* 0x0000003002097981 */ /* 0x000162000c1e1900 */
[----:B------:R-:W-:Y:S05]  /*1d0c0*/  BRA `(.L_x_679) ;  /* 0x0000000000247947 */ /* 0x000fea0003800000 */
.L_x_678:
[----:B------:R-:W-:Y:S02]  /*1d0d0*/  ULDC.64 UR4, c[0x0][0xa08] ;  /* 0x0002820000047ab9 */ /* 0x000fe40000000a00 */
[----:B------:R-:W-:-:S04]  /*1d0e0*/  ISETP.NE.U32.AND P0, PT, RZ, UR4, PT ;  /* 0x00000004ff007c0c */ /* 0x000fc8000bf05070 */
[----:B------:R-:W-:-:S13]  /*1d0f0*/  ISETP.NE.AND.EX P0, PT, RZ, UR5, PT, P0 ;  /* 0x00000005ff007c0c */ /* 0x000fda000bf05300 */
[----:B------:R-:W-:Y:S05]  /*1d100*/  @!P0 BRA `(.L_x_679) ;  /* 0x0000000000148947 */ /* 0x000fea0003800000 */
[----:B------:R-:W0:Y:S02]  /*1d110*/  LDC.64 R2, c[0x0][0xa08] ;  /* 0x00028200ff027b82 */ /* 0x000e240000000a00 */
[----:B0-----:R-:W-:-:S05]  /*1d120*/  IMAD.WIDE R2, R31, 0x4, R2 ;  /* 0x000000041f027825 */ /* 0x001fca00078e0202 */
[----:B------:R-:W2:Y:S04]  /*1d130*/  LDG.E R9, desc[UR48][R2.64] ;  /* 0x0000003002097981 */ /* 0x000ea8000c1e1900 */
[----:B------:R-:W2:Y:S02]  /*1d140*/  LDG.E R2, desc[UR48][R2.64+0x4] ;  /* 0x0000043002027981 */ /* 0x000ea4000c1e1900 */
[----:B--2---:R-:W-:-:S07]  /*1d150*/  IMAD.IADD R9, R2, 0x1, -R9 ;  /* 0x0000000102097824 */ /* 0x004fce00078e0a09 */
.L_x_679:
[----:B0-----:R-:W2:Y:S04]  /*1d160*/  @P2 LDG.E R2, desc[UR48][R4.64] ;  /* 0x0000003004022981 */ /* 0x001ea8000c1e1900 */
[----:B------:R0:W2:Y:S01]  /*1d170*/  @P2 LDG.E R3, desc[UR48][R4.64+0x4] ;  /* 0x0000043004032981 */ /* 0x0000a2000c1e1900 */
[----:B-----5:R-:W-:Y:S01]  /*1d180*/  IMAD.IADD R9, R9, 0x1, -R10 ;  /* 0x0000000109097824 */ /* 0x020fe200078e0a0a */
[----:B------:R-:W-:Y:S01]  /*1d190*/  BSSY B0, `(.L_x_680) ;  /* 0x000002a000007945 */ /* 0x000fe20003800000 */
[----:B------:R-:W-:Y:S02]  /*1d1a0*/  LOP3.LUT R7, R8, 0xff, RZ, 0xc0, !PT ;  /* 0x000000ff08077812 */ /* 0x000fe400078ec0ff */
[----:B0-----:R-:W-:Y:S01]  /*1d1b0*/  SHF.R.U32.HI R5, RZ, 0x10, R8 ;  /* 0x00000010ff057819 */ /* 0x001fe20000011608 */
[----:B--2---:R-:W-:-:S04]  /*1d1c0*/  @P2 IMAD.IADD R6, R3, 0x1, -R2 ;  /* 0x0000000103062824 */ /* 0x004fc800078e0a02 */
[----:B------:R-:W-:-:S04]  /*1d1d0*/  IMAD.IADD R3, R9, 0x1, R6 ;  /* 0x0000000109037824 */ /* 0x000fc800078e0206 */
[C---:B------:R-:W-:Y:S01]  /*1d1e0*/  VIADD R2, R3.reuse, 0x5f ;  /* 0x0000005f03027836 */ /* 0x040fe20000000000 */
[----:B------:R-:W-:Y:S01]  /*1d1f0*/  ISETP.GE.AND P1, PT, R3, 0x1, PT ;  /* 0x000000010300780c */ /* 0x000fe20003f26270 */
[----:B------:R0:W-:Y:S02]  /*1d200*/  STL [R1+0x4], R3 ;  /* 0x0000040301007387 */ /* 0x0001e40000100800 */
[----:B------:R-:W-:-:S05]  /*1d210*/  IMAD.HI R4, R2, 0x2aaaaaab, RZ ;  /* 0x2aaaaaab02047827 */ /* 0x000fca00078e02ff */
[----:B------:R-:W-:Y:S01]  /*1d220*/  SHF.R.U32.HI R2, RZ, 0x1f, R4 ;  /* 0x0000001fff027819 */ /* 0x000fe20000011604 */
[----:B0-----:R-:W-:-:S03]  /*1d230*/  IMAD.MOV.U32 R3, RZ, RZ, RZ ;  /* 0x000000ffff037224 */ /* 0x001fc600078e00ff */
[----:B------:R-:W-:Y:S01]  /*1d240*/  LEA.HI.SX32 R4, R4, R2, 0x1c ;  /* 0x0000000204047211 */ /* 0x000fe200078fe2ff */
[----:B------:R-:W-:Y:S06]  /*1d250*/  @!P1 BRA `(.L_x_681) ;  /* 0x0000000000749947 */ /* 0x000fec0003800000 */
[----:B------:R-:W-:Y:S01]  /*1d260*/  ISETP.NE.AND P0, PT, R5, RZ, PT ;  /* 0x000000ff0500720c */ /* 0x000fe20003f05270 */
[----:B------:R-:W-:-:S03]  /*1d270*/  ULDC UR4, c[0x0][0x9f0] ;  /* 0x00027c0000047ab9 */ /* 0x000fc60000000800 */
[----:B------:R-:W-:-:S04]  /*1d280*/  SEL R8, R5, UR4, P0 ;  /* 0x0000000405087c07 */ /* 0x000fc80008000000 */
[----:B------:R-:W-:Y:S02]  /*1d290*/  IABS R10, R8 ;  /* 0x00000008000a7213 */ /* 0x000fe40000000000 */
[----:B------:R-:W-:Y:S02]  /*1d2a0*/  IADD3 R11, R8, -0x1, R4 ;  /* 0xffffffff080b7810 */ /* 0x000fe40007ffe004 */
[----:B------:R-:W0:Y:S08]  /*1d2b0*/  I2F.RP R2, R10 ;  /* 0x0000000a00027306 */ /* 0x000e300000209400 */
[----:B0-----:R-:W0:Y:S02]  /*1d2c0*/  MUFU.RCP R2, R2 ;  /* 0x0000000200027308 */ /* 0x001e240000001000 */
[----:B0-----:R-:W-:-:S06]  /*1d2d0*/  VIADD R2, R2, 0xffffffe ;  /* 0x0ffffffe02027836 */ /* 0x001fcc0000000000 */
[----:B------:R0:W1:Y:S02]  /*1d2e0*/  F2I.FTZ.U32.TRUNC.NTZ R3, R2 ;  /* 0x0000000200037305 */ /* 0x000064000021f000 */
[----:B0-----:R-:W-:-:S04]  /*1d2f0*/  LOP3.LUT R2, R11, R8, RZ, 0x3c, !PT ;  /* 0x000000080b027212 */ /* 0x001fc800078e3cff */
[----:B------:R-:W-:Y:S01]  /*1d300*/  ISETP.GE.AND P4, PT, R2, RZ, PT ;  /* 0x000000ff0200720c */ /* 0x000fe20003f86270 */
[----:B-1----:R-:W-:-:S04]  /*1d310*/  IMAD.MOV R2, RZ, RZ, -R3 ;  /* 0x000000ffff027224 */ /* 0x002fc800078e0a03 */
[----:B------:R-:W-:Y:S02]  /*1d320*/  IMAD R12, R2, R10, RZ ;  /* 0x0000000a020c7224 */ /* 0x000fe400078e02ff */
[----:B------:R-:W-:-:S04]  /*1d330*/  IMAD.MOV.U32 R2, RZ, RZ, RZ ;  /* 0x000000ffff027224 */ /* 0x000fc800078e00ff */
[----:B------:R-:W-:Y:S01]  /*1d340*/  IMAD.HI.U32 R2, R3, R12, R2 ;  /* 0x0000000c03027227 */ /* 0x000fe200078e0002 */
[----:B------:R-:W-:Y:S02]  /*1d350*/  IABS R3, R11 ;  /* 0x0000000b00037213 */ /* 0x000fe40000000000 */
[----:B------:R-:W-:-:S03]  /*1d360*/  IABS R11, R8 ;  /* 0x00000008000b7213 */ /* 0x000fc60000000000 */
[----:B------:R-:W-:-:S04]  /*1d370*/  IMAD.HI.U32 R2, R2, R3, RZ ;  /* 0x0000000302027227 */ /* 0x000fc800078e00ff */
[----:B------:R-:W-:-:S04]  /*1d380*/  IMAD.MOV R11, RZ, RZ, -R11 ;  /* 0x000000ffff0b7224 */ /* 0x000fc800078e0a0b */
[----:B------:R-:W-:-:S05]  /*1d390*/  IMAD R3, R2, R11, R3 ;  /* 0x0000000b02037224 */ /* 0x000fca00078e0203 */
[----:B------:R-:W-:-:S13]  /*1d3a0*/  ISETP.GT.U32.AND P3, PT, R10, R3, PT ;  /* 0x000000030a00720c */ /* 0x000fda0003f64070 */
[----:B------:R-:W-:Y:S02]  /*1d3b0*/  @!P3 IMAD.IADD R3, R3, 0x1, -R10 ;  /* 0x000000010303b824 */ /* 0x000fe400078e0a0a */
[----:B------:R-:W-:Y:S01]  /*1d3c0*/  @!P3 VIADD R2, R2, 0x1 ;  /* 0x000000010202b836 */ /* 0x000fe20000000000 */
[----:B------:R-:W-:Y:S02]  /*1d3d0*/  ISETP.NE.AND P3, PT, R8, RZ, PT ;  /* 0x000000ff0800720c */ /* 0x000fe40003f65270 */
[----:B------:R-:W-:-:S13]  /*1d3e0*/  ISETP.GE.U32.AND P0, PT, R3, R10, PT ;  /* 0x0000000a0300720c */ /* 0x000fda0003f06070 */
[----:B------:R-:W-:-:S04]  /*1d3f0*/  @P0 VIADD R2, R2, 0x1 ;  /* 0x0000000102020836 */ /* 0x000fc80000000000 */
[----:B------:R-:W-:Y:S01]  /*1d400*/  @!P4 IMAD.MOV R2, RZ, RZ, -R2 ;  /* 0x000000ffff02c224 */ /* 0x000fe200078e0a02 */
[----:B------:R-:W-:-:S05]  /*1d410*/  @!P3 LOP3.LUT R2, RZ, R8, RZ, 0x33, !PT ;  /* 0x00000008ff02b212 */ /* 0x000fca00078e33ff */
[----:B------:R-:W-:-:S07]  /*1d420*/  IMAD.MOV.U32 R3, RZ, RZ, R2 ;  /* 0x000000ffff037224 */ /* 0x000fce00078e0002 */
.L_x_681:
[----:B------:R-:W-:Y:S05]  /*1d430*/  BSYNC B0 ;  /* 0x0000000000007941 */ /* 0x000fea0003800000 */
.L_x_680:
[-C--:B------:R-:W-:Y:S01]  /*1d440*/  IMAD R2, R7, R3.reuse, RZ ;  /* 0x0000000307027224 */ /* 0x080fe200078e02ff */
[----:B------:R-:W-:Y:S04]  /*1d450*/  BSSY B0, `(.L_x_682) ;  /* 0x0000151000007945 */ /* 0x000fe80003800000 */
[C---:B------:R-:W-:Y:S01]  /*1d460*/  VIADDMNMX R3, R2.reuse, R3, R4, PT ;  /* 0x0000000302037246 */ /* 0x040fe20003800104 */
[----:B------:R-:W-:-:S04]  /*1d470*/  IMAD R2, R2, 0x60, -R9 ;  /* 0x0000006002027824 */ /* 0x000fc800078e0a09 */
[----:B------:R-:W-:Y:S01]  /*1d480*/  IMAD R3, R3, 0x60, -R9 ;  /* 0x0000006003037824 */ /* 0x000fe200078e0a09 */
[----:B------:R-:W-:-:S04]  /*1d490*/  VIMNMX R2, RZ, R2, !PT ;  /* 0x00000002ff027248 */ /* 0x000fc80007fe0100 */
[----:B------:R-:W-:-:S04]  /*1d4a0*/  VIMNMX R3, R3, R6, PT ;  /* 0x0000000603037248 */ /* 0x000fc80003fe0100 */
[----:B------:R-:W-:-:S13]  /*1d4b0*/  ISETP.GT.AND P0, PT, R3, R2, PT ;  /* 0x000000020300720c */ /* 0x000fda0003f04270 */
[----:B------:R-:W-:Y:S01]  /*1d4c0*/  @P0 IADD3 R8, R3, 0x5f, RZ ;  /* 0x0000005f03080810 */ /* 0x000fe20007ffe0ff */
[----:B------:R-:W-:-:S04]  /*1d4d0*/  IMAD.WIDE.U32 R2, R2, -0x55555555, RZ ;  /* 0xaaaaaaab02027825 */ /* 0x000fc800078e00ff */
[----:B------:R-:W-:Y:S01]  /*1d4e0*/  @P0 IMAD.HI R8, R8, 0x2aaaaaab, RZ ;  /* 0x2aaaaaab08080827 */ /* 0x000fe200078e02ff */
[----:B------:R-:W-:-:S04]  /*1d4f0*/  SHF.R.U32.HI R6, RZ, 0x6, R3 ;  /* 0x00000006ff067819 */ /* 0x000fc80000011603 */
[----:B------:R-:W-:Y:S01]  /*1d500*/  @P0 SHF.R.U32.HI R2, RZ, 0x1f, R8 ;  /* 0x0000001fff020819 */ /* 0x000fe20000011608 */
[----:B------:R-:W-:-:S03]  /*1d510*/  IMAD.MOV.U32 R3, RZ, RZ, R6 ;  /* 0x000000ffff037224 */ /* 0x000fc600078e0006 */
[----:B------:R-:W-:Y:S02]  /*1d520*/  @P0 LEA.HI.SX32 R3, R8, R2, 0x1c ;  /* 0x0000000208030211 */ /* 0x000fe400078fe2ff */
[----:B------:R-:W-:Y:S02]  /*1d530*/  PLOP3.LUT P0, PT, PT, PT, PT, 0x80, 0x0 ;  /* 0x000000000000781c */ /* 0x000fe40003f0f070 */
[----:B------:R-:W-:-:S13]  /*1d540*/  ISETP.GT.AND P3, PT, R3, R6, PT ;  /* 0x000000060300720c */ /* 0x000fda0003f64270 */
[----:B------:R-:W-:Y:S05]  /*1d550*/  @!P3 BRA `(.L_x_683) ;  /* 0x000000140000b947 */ /* 0x000fea0003800000 */
[----:B------:R-:W-:Y:S01]  /*1d560*/  UMOV UR4, 0xffffffff ;  /* 0xffffffff00047882 */ /* 0x000fe20000000000 */
[----:B------:R-:W-:Y:S02]  /*1d570*/  SEL R2, R31, RZ, !P2 ;  /* 0x000000ff1f027207 */ /* 0x000fe40005000000 */
[----:B------:R-:W-:Y:S05]  /*1d580*/  BRA.DIV UR4, `(.L_x_684) ;  /* 0x0000006a04c07947 */ /* 0x000fea000b800000 */
[----:B------:R-:W0:Y:S02]  /*1d590*/  S2R R8, SR_TID.X ;  /* 0x0000000000087919 */ /* 0x000e240000002100 */
[----:B0-----:R-:W-:-:S04]  /*1d5a0*/  SHF.R.U32.HI R8, RZ, 0x5, R8 ;  /* 0x00000005ff087819 */ /* 0x001fc80000011608 */
[----:B------:R-:W-:-:S05]  /*1d5b0*/  LOP3.LUT R8, R8, 0x3, RZ, 0xc0, !PT ;  /* 0x0000000308087812 */ /* 0x000fca00078ec0ff */
[----:B------:R0:W1:Y:S02]  /*1d5c0*/  SHFL.IDX PT, R14, R8, RZ, 0x1f ;  /* 0x00001fff080e7589 */ /* 0x00006400000e0000 */
.L_x_837:
[----:B-1----:R-:W-:Y:S02]  /*1d5d0*/  ISETP.NE.AND P0, PT, R14, RZ, PT ;  /* 0x000000ff0e00720c */ /* 0x002fe40003f05270 */
[----:B------:R-:W-:-:S11]  /*1d5e0*/  PLOP3.LUT P6, PT, PT, PT, PT, 0x8, 0x0 ;  /* 0x000000000000781c */ /* 0x000fd60003fce170 */
[----:B------:R-:W-:Y:S05]  /*1d5f0*/  @P0 BRA `(.L_x_685) ;  /* 0x00000000000c0947 */ /* 0x000fea0003800000 */
[----:B------:R-:W-:-:S03]  /*1d600*/  UMOV UR4, 0xffffffff ;  /* 0xffffffff00047882 */ /* 0x000fc60000000000 */
[----:B------:R-:W-:Y:S05]  /*1d610*/  BRA.DIV UR4, `(.L_x_686) ;  /* 0x0000006a04d07947 */ /* 0x000fea000b800000 */
[----:B------:R-:W-:-:S13]  /*1d620*/  ELECT P6, URZ, PT ;  /* 0x00000000003f782f */ /* 0x000fda00038c0000 */
.L_x_685:
[----:B0-----:R-:W2:Y:S01]  /*1d630*/  LDL R8, [R1+0x2c] ;  /* 0x00002c0001087983 */ /* 0x001ea20000100800 */
[----:B------:R-:W-:Y:S01]  /*1d640*/  BSSY B1, `(.L_x_687) ;  /* 0x0000008000017945 */ /* 0x000fe20003800000 */
[----:B--2---:R-:W-:-:S05]  /*1d650*/  VIADD R8, R8, 0x1 ;  /* 0x0000000108087836 */ /* 0x004fca0000000000 */
[----:B------:R-:W-:-:S04]  /*1d660*/  LEA.HI R9, R8, R8, RZ, 0x1 ;  /* 0x0000000808097211 */ /* 0x000fc800078f08ff */
[----:B------:R-:W-:-:S05]  /*1d670*/  LOP3.LUT R9, R9, 0xfffffffe, RZ, 0xc0, !PT ;  /* 0xfffffffe09097812 */ /* 0x000fca00078ec0ff */
[----:B------:R-:W-:-:S05]  /*1d680*/  IMAD.IADD R8, R8, 0x1, -R9 ;  /* 0x0000000108087824 */ /* 0x000fca00078e0a09 */
[----:B------:R-:W-:-:S04]  /*1d690*/  SHF.L.U32 R8, R8, 0x1f, RZ ;  /* 0x0000001f08087819 */ /* 0x000fc800000006ff */
[----:B------:R-:W0:Y:S02]  /*1d6a0*/  SYNCS.PHASECHK.TRANS64.TRYWAIT P0, [R22+URZ+0x30820], R8 ;  /* 0x03082008160075a7 */ /* 0x000e24000800017f */
[----:B0-----:R-:W-:Y:S05]  /*1d6b0*/  @!P0 BRA `(.L_x_688) ;  /* 0x0000006800c88947 */ /* 0x001fea0003800000 */
.L_x_840:
[----:B------:R-:W-:Y:S05]  /*1d6c0*/  BSYNC B1 ;  /* 0x0000000000017941 */ /* 0x000fea0003800000 */
.L_x_687:
[----:B------:R-:W-:Y:S04]  /*1d6d0*/  BSSY B1, `(.L_x_689) ;  /* 0x000008b000017945 */ /* 0x000fe80003800000 */
[----:B------:R-:W-:Y:S05]  /*1d6e0*/  @!P6 BRA `(.L_x_690) ;  /* 0x000000080024e947 */ /* 0x000fea0003800000 */
[----:B------:R-:W-:Y:S01]  /*1d6f0*/  IMAD R12, R27, 0x8, R22 ;  /* 0x000000081b0c7824 */ /* 0x000fe200078e0216 */
[----:B------:R-:W-:Y:S01]  /*1d700*/  SHF.L.U32 R11, R29, 0x1f, RZ ;  /* 0x0000001f1d0b7819 */ /* 0x000fe200000006ff */
[----:B------:R-:W1:Y:S01]  /*1d710*/  S2R R9, SR_TID.X ;  /* 0x0000000000097919 */ /* 0x000e620000002100 */
[----:B------:R-:W-:Y:S02]  /*1d720*/  BSSY B2, `(.L_x_691) ;  /* 0x0000005000027945 */ /* 0x000fe40003800000 */
[----:B------:R-:W2:Y:S01]  /*1d730*/  SYNCS.PHASECHK.TRANS64.TRYWAIT P0, [R12+URZ+0x308a0], R11 ;  /* 0x0308a00b0c0075a7 */ /* 0x000ea2000800017f */
[----:B-1----:R-:W-:-:S04]  /*1d740*/  LOP3.LUT R9, R9, 0x7f, RZ, 0xc0, !PT ;  /* 0x0000007f09097812 */ /* 0x002fc800078ec0ff */
[----:B------:R-:W-:Y:S01]  /*1d750*/  ISETP.NE.AND P2, PT, R9, RZ, PT ;  /* 0x000000ff0900720c */ /* 0x000fe20003f45270 */
[----:B--2---:R-:W-:-:S12]  /*1d760*/  @!P0 BRA `(.L_x_692) ;  /* 0x0000006800b08947 */ /* 0x004fd80003800000 */
.L_x_841:
[----:B------:R-:W-:Y:S05]  /*1d770*/  BSYNC B2 ;  /* 0x0000000000027941 */ /* 0x000fea0003800000 */
.L_x_691:
[----:B------:R-:W-:Y:S04]  /*1d780*/  BSSY B2, `(.L_x_693) ;  /* 0x0000009000027945 */ /* 0x000fe80003800000 */
[----:B------:R-:W-:Y:S05]  /*1d790*/  @P2 BRA `(.L_x_694) ;  /* 0x00000000001c2947 */ /* 0x000fea0003800000 */
[----:B------:R-:W2:Y:S01]  /*1d7a0*/  S2R R9, SR_TID.X ;  /* 0x0000000000097919 */ /* 0x000ea20000002100 */
[----:B0-----:R-:W-:-:S04]  /*1d7b0*/  IMAD.MOV.U32 R8, RZ, RZ, 0x9000 ;  /* 0x00009000ff087424 */ /* 0x001fc800078e00ff */
[----:B------:R3:W-:Y:S01]  /*1d7c0*/  SYNCS.ARRIVE.TRANS64 RZ, [R12+URZ+0x30890], R8 ;  /* 0x030890080cff79a7 */ /* 0x0007e2000800003f */
[----:B--2---:R-:W-:-:S04]  /*1d7d0*/  LOP3.LUT R9, R9, 0x1f, RZ, 0xc0, !PT ;  /* 0x0000001f09097812 */ /* 0x004fc800078ec0ff */
[----:B------:R-:W-:-:S13]  /*1d7e0*/  ISETP.NE.AND P0, PT, R9, RZ, PT ;  /* 0x000000ff0900720c */ /* 0x000fda0003f05270 */
[----:B---3--:R-:W-:Y:S05]  /*1d7f0*/  @!P0 BRA `(.L_x_694) ;  /* 0x0000000000048947 */ /* 0x008fea0003800000 */
[----:B------:R-:W-:Y:S01]  /*1d800*/  BPT.TRAP 0x1 ;  /* 0x000000040000795c */ /* 0x000fe20000300000 */
.L_x_694:
[----:B------:R-:W-:Y:S05]  /*1d810*/  BSYNC B2 ;  /* 0x0000000000027941 */ /* 0x000fea0003800000 */
.L_x_693:
[----:B------:R-:W-:Y:S01]  /*1d820*/  IMAD.MOV.U32 R25, RZ, RZ, RZ ;  /* 0x000000ffff197224 */ /* 0x000fe200078e00ff */
[----:B------:R-:W-:Y:S01]  /*1d830*/  UIADD3 UR4, UP0, UR36, 0x570, URZ ;  /* 0x0000057024047890 */ /* 0x000fe2000ff1e03f */
[----:B------:R-:W-:Y:S01]  /*1d840*/  IMAD R9, R3, 0x60, R0 ;  /* 0x0000006003097824 */ /* 0x000fe200078e0200 */
[----:B------:R-:W-:Y:S01]  /*1d850*/  PLOP3.LUT P0, PT, PT, PT, PT, 0x80, 0x0 ;  /* 0x000000000000781c */ /* 0x000fe20003f0f070 */
[----:B------:R-:W-:Y:S01]  /*1d860*/  IMAD R10, R27, 0x9000, R22 ;  /* 0x000090001b0a7824 */ /* 0x000fe200078e0216 */
[----:B------:R-:W-:Y:S01]  /*1d870*/  R2UR UR10, R25 ;  /* 0x00000000190a72ca */ /* 0x000fe200000e0000 */
[----:B------:R-:W-:Y:S01]  /*1d880*/  VIADD R9, R9, 0xffffffa0 ;  /* 0xffffffa009097836 */ /* 0x000fe20000000000 */
[----:B------:R-:W-:Y:S01]  /*1d890*/  UIADD3.X UR5, URZ, UR37, URZ, UP0, !UPT ;  /* 0x000000253f057290 */ /* 0x000fe200087fe43f */
[----:B0-----:R-:W-:Y:S01]  /*1d8a0*/  VIADD R8, R12, 0x30890 ;  /* 0x000308900c087836 */ /* 0x001fe20000000000 */
[----:B------:R-:W-:Y:S01]  /*1d8b0*/  UMOV UR6, 0x0 ;  /* 0x0000000000067882 */ /* 0x000fe20000000000 */
[----:B------:R-:W-:Y:S01]  /*1d8c0*/  VIADD R13, R10, 0x1e400 ;  /* 0x0001e4000a0d7836 */ /* 0x000fe20000000000 */
[----:B------:R-:W-:-:S09]  /*1d8d0*/  UMOV UR7, 0x12f00000 ;  /* 0x12f0000000077882 */ /* 0x000fd20000000000 */
.L_x_695:
[----:B------:R-:W-:-:S13]  /*1d8e0*/  @P0 ELECT P3, URZ, PT ;  /* 0x00000000003f082f */ /* 0x000fda0003860000 */
[----:B------:R-:W-:Y:S02]  /*1d8f0*/  @P3 R2UR UR13, R2 ;  /* 0x00000000020d32ca */ /* 0x000fe400000e0000 */
[----:B------:R-:W-:Y:S02]  /*1d900*/  @P3 R2UR UR12, R18 ;  /* 0x00000000120c32ca */ /* 0x000fe400000e0000 */
[----:B------:R-:W-:Y:S02]  /*1d910*/  @P3 R2UR UR11, R9 ;  /* 0x00000000090b32ca */ /* 0x000fe400000e0000 */
[----:B------:R-:W-:Y:S02]  /*1d920*/  @P3 R2UR UR9, R8 ;  /* 0x00000000080932ca */ /* 0x000fe400000e0000 */
[----:B------:R-:W-:Y:S02]  /*1d930*/  @P3 R2UR UR8, R13 ;  /* 0x000000000d0832ca */ /* 0x000fe400000e0000 */
[----:B------:R-:W-:-:S02]  /*1d940*/  @P3 PLOP3.LUT P0, PT, P3, PT, PT, 0x8, 0x0 ;  /* 0x000000000000381c */ /* 0x000fc40001f0e170 */
[----:B------:R-:W-:-:S09]  /*1d950*/  PLOP3.LUT P3, PT, PT, PT, PT, 0x8, 0x0 ;  /* 0x000000000000781c */ /* 0x000fd20003f6e170 */
[----:B------:R0:W-:Y:S02]  /*1d960*/  UTMALDG.4D [UR8], [UR4], desc[UR6] ;  /* 0x00000608040075b4 */ /* 0x0001e40008019000 */
[----:B0-----:R-:W-:Y:S05]  /*1d970*/  @P0 BRA.U.ANY `(.L_x_695) ;  /* 0xfffffffd00d80947 */ /* 0x001fea000393ffff */
[----:B------:R-:W-:Y:S01]  /*1d980*/  IMAD.MOV.U32 R21, RZ, RZ, 0x40 ;  /* 0x00000040ff157424 */ /* 0x000fe200078e00ff */
[----:B------:R-:W-:Y:S01]  /*1d990*/  PLOP3.LUT P0, PT, PT, PT, PT, 0x80, 0x0 ;  /* 0x000000000000781c */ /* 0x000fe20003f0f070 */
[----:B------:R-:W-:Y:S01]  /*1d9a0*/  VIADD R13, R10, 0x21400 ;  /* 0x000214000a0d7836 */ /* 0x000fe20000000000 */
[----:B------:R-:W-:Y:S01]  /*1d9b0*/  UMOV UR6, 0x0 ;  /* 0x0000000000067882 */ /* 0x000fe20000000000 */
[----:B------:R-:W-:Y:S01]  /*1d9c0*/  UMOV UR7, 0x12f00000 ;  /* 0x12f0000000077882 */ /* 0x000fe20000000000 */
[----:B------:R-:W-:-:S15]  /*1d9d0*/  R2UR UR10, R21 ;  /* 0x00000000150a72ca */ /* 0x000fde00000e0000 */
.L_x_696:
        /* <DEDUP_REMOVED lines=16> */
.L_x_697:
        /* <DEDUP_REMOVED lines=10> */
[----:B------:R-:W0:Y:S01]  /*1db80*/  SYNCS.PHASECHK.TRANS64.TRYWAIT P0, [R12+URZ+0x308c0], R11 ;  /* 0x0308c00b0c0075a7 */ /* 0x000e22000800017f */
[----:B------:R-:W-:Y:S04]  /*1db90*/  BSSY B2, `(.L_x_698) ;  /* 0x0000002000027945 */ /* 0x000fe80003800000 */
[----:B0-----:R-:W-:Y:S05]  /*1dba0*/  @!P0 BRA `(.L_x_699) ;  /* 0x0000006400b48947 */ /* 0x001fea0003800000 */
.L_x_842:
[----:B------:R-:W-:Y:S05]  /*1dbb0*/  BSYNC B2 ;  /* 0x0000000000027941 */ /* 0x000fea0003800000 */
.L_x_698:
[----:B------:R-:W-:Y:S01]  /*1dbc0*/  BSSY B2, `(.L_x_700) ;  /* 0x000000b000027945 */ /* 0x000fe20003800000 */
[----:B------:R-:W-:Y:S02]  /*1dbd0*/  IMAD.MOV.U32 R14, RZ, RZ, 0x0 ;  /* 0x00000000ff0e7424 */ /* 0x000fe400078e00ff */
[----:B------:R-:W-:Y:S01]  /*1dbe0*/  IMAD.MOV.U32 R15, RZ, RZ, 0x12f00000 ;  /* 0x12f00000ff0f7424 */ /* 0x000fe200078e00ff */
[----:B------:R-:W-:Y:S06]  /*1dbf0*/  @P2 BRA `(.L_x_701) ;  /* 0x00000000001c2947 */ /* 0x000fec0003800000 */
[----:B------:R-:W2:Y:S01]  /*1dc00*/  S2R R8, SR_TID.X ;  /* 0x0000000000087919 */ /* 0x000ea20000002100 */
[----:B01----:R-:W-:-:S04]  /*1dc10*/  IMAD.MOV.U32 R11, RZ, RZ, 0x9000 ;  /* 0x00009000ff0b7424 */ /* 0x003fc800078e00ff */
[----:B------:R3:W-:Y:S01]  /*1dc20*/  SYNCS.ARRIVE.TRANS64 RZ, [R12+URZ+0x308b0], R11 ;  /* 0x0308b00b0cff79a7 */ /* 0x0007e2000800003f */
[----:B--2---:R-:W-:-:S04]  /*1dc30*/  LOP3.LUT R8, R8, 0x1f, RZ, 0xc0, !PT ;  /* 0x0000001f08087812 */ /* 0x004fc800078ec0ff */
[----:B------:R-:W-:-:S13]  /*1dc40*/  ISETP.NE.AND P0, PT, R8, RZ, PT ;  /* 0x000000ff0800720c */ /* 0x000fda0003f05270 */
[----:B---3--:R-:W-:Y:S05]  /*1dc50*/  @!P0 BRA `(.L_x_701) ;  /* 0x0000000000048947 */ /* 0x008fea0003800000 */
[----:B------:R-:W-:Y:S01]  /*1dc60*/  BPT.TRAP 0x1 ;  /* 0x000000040000795c */ /* 0x000fe20000300000 */
.L_x_701:
[----:B------:R-:W-:Y:S05]  /*1dc70*/  BSYNC B2 ;  /* 0x0000000000027941 */ /* 0x000fea0003800000 */
.L_x_700:
[----:B------:R-:W-:Y:S01]  /*1dc80*/  R2UR UR10, R25 ;  /* 0x00000000190a72ca */ /* 0x000fe200000e0000 */
[----:B------:R-:W-:Y:S01]  /*1dc90*/  UIADD3 UR4, UP0, UR36, 0x670, URZ ;  /* 0x0000067024047890 */ /* 0x000fe2000ff1e03f */
[----:B------:R-:W-:Y:S01]  /*1dca0*/  R2UR UR6, R14 ;  /* 0x000000000e0672ca */ /* 0x000fe200000e0000 */
[----:B------:R-:W-:Y:S01]  /*1dcb0*/  VIADD R8, R10, 0x400 ;  /* 0x000004000a087836 */ /* 0x000fe20000000000 */
[----:B------:R-:W-:Y:S01]  /*1dcc0*/  R2UR UR7, R15 ;  /* 0x000000000f0772ca */ /* 0x000fe200000e0000 */
[----:B------:R-:W-:Y:S01]  /*1dcd0*/  UIADD3.X UR5, URZ, UR37, URZ, UP0, !UPT ;  /* 0x000000253f057290 */ /* 0x000fe200087fe43f */
[----:B------:R-:W-:Y:S02]  /*1dce0*/  PLOP3.LUT P0, PT, PT, PT, PT, 0x80, 0x0 ;  /* 0x000000000000781c */ /* 0x000fe40003f0f070 */
[----:B01----:R-:W-:-:S11]  /*1dcf0*/  IADD3 R12, R12, 0x308b0, RZ ;  /* 0x000308b00c0c7810 */ /* 0x003fd60007ffe0ff */
.L_x_702:
        /* <DEDUP_REMOVED lines=10> */
[----:B------:R-:W-:Y:S01]  /*1dda0*/  R2UR UR10, R21 ;  /* 0x00000000150a72ca */ /* 0x000fe200000e0000 */
[----:B------:R-:W-:Y:S01]  /*1ddb0*/  VIADD R8, R10, 0x3400 ;  /* 0x000034000a087836 */ /* 0x000fe20000000000 */
[----:B------:R-:W-:Y:S02]  /*1ddc0*/  R2UR UR6, R14 ;  /* 0x000000000e0672ca */ /* 0x000fe400000e0000 */
[----:B------:R-:W-:Y:S02]  /*1ddd0*/  R2UR UR7, R15 ;  /* 0x000000000f0772ca */ /* 0x000fe400000e0000 */
[----:B------:R-:W-:-:S13]  /*1dde0*/  PLOP3.LUT P0, PT, PT, PT, PT, 0x80, 0x0 ;  /* 0x000000000000781c */ /* 0x000fda0003f0f070 */
.L_x_703:
        /* <DEDUP_REMOVED lines=15> */
.L_x_704:
        /* <DEDUP_REMOVED lines=9> */
[----:B-1----:R-:W-:Y:S05]  /*1df70*/  @P0 BRA.U.ANY `(.L_x_704) ;  /* 0xfffffffd00d80947 */ /* 0x002fea000393ffff */
.L_x_690:
[----:B------:R-:W-:Y:S05]  /*1df80*/  BSYNC B1 ;  /* 0x0000000000017941 */ /* 0x000fea0003800000 */
.L_x_689:
[----:B------:R-:W-:Y:S01]  /*1df90*/  VIADD R12, R3, 0xfffffffe ;  /* 0xfffffffe030c7836 */ /* 0x000fe20000000000 */
[----:B------:R-:W-:Y:S01]  /*1dfa0*/  PLOP3.LUT P0, PT, PT, PT, PT, 0x8, 0x0 ;  /* 0x000000000000781c */ /* 0x000fe20003f0e170 */
[----:B------:R-:W-:-:S03]  /*1dfb0*/  VIADD R27, R27, 0x1 ;  /* 0x000000011b1b7836 */ /* 0x000fc60000000000 */
[----:B------:R-:W-:Y:S02]  /*1dfc0*/  ISETP.GE.AND P3, PT, R12, R6, PT ;  /* 0x000000060c00720c */ /* 0x000fe40003f66270 */
[----:B------:R-:W-:-:S04]  /*1dfd0*/  ISETP.NE.AND P2, PT, R27, 0x2, PT ;  /* 0x000000021b00780c */ /* 0x000fc80003f45270 */
[----:B------:R-:W-:Y:S02]  /*1dfe0*/  SEL R3, RZ, 0x1, P2 ;  /* 0x00000001ff037807 */ /* 0x000fe40001000000 */
[----:B------:R-:W-:Y:S02]  /*1dff0*/  SEL R27, R27, RZ, P2 ;  /* 0x000000ff1b1b7207 */ /* 0x000fe40001000000 */
[----:B------:R-:W-:-:S03]  /*1e000*/  LOP3.LUT R29, R29, R3, RZ, 0x3c, !PT ;  /* 0x000000031d1d7212 */ /* 0x000fc600078e3cff */
[----:B------:R-:W-:Y:S05]  /*1e010*/  @!P3 BRA `(.L_x_683) ;  /* 0x000000080050b947 */ /* 0x000fea0003800000 */
.L_x_721:
[----:B------:R-:W-:Y:S05]  /*1e020*/  YIELD ;  /* 0x0000000000007946 */ /* 0x000fea0003800000 */
        /* <DEDUP_REMOVED lines=10> */
.L_x_843:
[----:B------:R-:W-:Y:S05]  /*1e0d0*/  BSYNC B2 ;  /* 0x0000000000027941 */ /* 0x000fea0003800000 */
.L_x_707:
[----:B------:R-:W-:Y:S04]  /*1e0e0*/  BSSY B2, `(.L_x_709) ;  /* 0x0000009000027945 */ /* 0x000fe80003800000 */
[----:B------:R-:W-:Y:S05]  /*1e0f0*/  @P3 BRA `(.L_x_710) ;  /* 0x00000000001c3947 */ /* 0x000fea0003800000 */
[----:B0-----:R-:W0:Y:S01]  /*1e100*/  S2R R8, SR_TID.X ;  /* 0x0000000000087919 */ /* 0x001e220000002100 */
[----:B------:R-:W-:-:S04]  /*1e110*/  IMAD.MOV.U32 R3, RZ, RZ, 0x9000 ;  /* 0x00009000ff037424 */ /* 0x000fc800078e00ff */
[----:B------:R2:W-:Y:S01]  /*1e120*/  SYNCS.ARRIVE.TRANS64 RZ, [R11+URZ+0x30890], R3 ;  /* 0x030890030bff79a7 */ /* 0x0005e2000800003f */
[----:B0-----:R-:W-:-:S04]  /*1e130*/  LOP3.LUT R8, R8, 0x1f, RZ, 0xc0, !PT ;  /* 0x0000001f08087812 */ /* 0x001fc800078ec0ff */
[----:B------:R-:W-:-:S13]  /*1e140*/  ISETP.NE.AND P2, PT, R8, RZ, PT ;  /* 0x000000ff0800720c */ /* 0x000fda0003f45270 */
[----:B--2---:R-:W-:Y:S05]  /*1e150*/  @!P2 BRA `(.L_x_710) ;  /* 0x000000000004a947 */ /* 0x004fea0003800000 */
[----:B------:R-:W-:Y:S01]  /*1e160*/  BPT.TRAP 0x1 ;  /* 0x000000040000795c */ /* 0x000fe20000300000 */
.L_x_710:
[----:B------:R-:W-:Y:S05]  /*1e170*/  BSYNC B2 ;  /* 0x0000000000027941 */ /* 0x000fea0003800000 */
.L_x_709:
[----:B------:R-:W-:Y:S01]  /*1e180*/  IMAD.MOV.U32 R20, RZ, RZ, RZ ;  /* 0x000000ffff147224 */ /* 0x000fe200078e00ff */
[----:B------:R-:W-:Y:S01]  /*1e190*/  UIADD3 UR4, UP0, UR36, 0x570, URZ ;  /* 0x0000057024047890 */ /* 0x000fe2000ff1e03f */
[----:B------:R-:W-:Y:S01]  /*1e1a0*/  IMAD R9, R27, 0x9000, R22 ;  /* 0x000090001b097824 */ /* 0x000fe200078e0216 */
[----:B------:R-:W-:Y:S01]  /*1e1b0*/  PLOP3.LUT P2, PT, PT, PT, PT, 0x80, 0x0 ;  /* 0x000000000000781c */ /* 0x000fe20003f4f070 */
[----:B0-----:R-:W-:Y:S01]  /*1e1c0*/  IMAD R8, R12, 0x60, R0 ;  /* 0x000000600c087824 */ /* 0x001fe200078e0200 */
[----:B------:R-:W-:Y:S01]  /*1e1d0*/  R2UR UR10, R20 ;  /* 0x00000000140a72ca */ /* 0x000fe200000e0000 */
[----:B------:R-:W-:Y:S01]  /*1e1e0*/  VIADD R3, R11, 0x30890 ;  /* 0x000308900b037836 */ /* 0x000fe20000000000 */
[----:B------:R-:W-:Y:S01]  /*1e1f0*/  UIADD3.X UR5, URZ, UR37, URZ, UP0, !UPT ;  /* 0x000000253f057290 */ /* 0x000fe200087fe43f */
[----:B------:R-:W-:Y:S01]  /*1e200*/  VIADD R13, R9, 0x1e400 ;  /* 0x0001e400090d7836 */ /* 0x000fe20000000000 */
[----:B------:R-:W-:Y:S01]  /*1e210*/  UMOV UR6, 0x0 ;  /* 0x0000000000067882 */ /* 0x000fe20000000000 */
[----:B------:R-:W-:-:S10]  /*1e220*/  UMOV UR7, 0x12f00000 ;  /* 0x12f0000000077882 */ /* 0x000fd40000000000 */
.L_x_711:
        /* <DEDUP_REMOVED lines=16> */
.L_x_712:
        /* <DEDUP_REMOVED lines=16> */
.L_x_713:
        /* <DEDUP_REMOVED lines=13> */
.L_x_844:
[----:B------:R-:W-:Y:S05]  /*1e500*/  BSYNC B2 ;  /* 0x0000000000027941 */ /* 0x000fea0003800000 */
.L_x_714:
[----:B------:R-:W-:Y:S01]  /*1e510*/  BSSY B2, `(.L_x_716) ;  /* 0x000000b000027945 */ /* 0x000fe20003800000 */
[----:B------:R-:W-:Y:S02]  /*1e520*/  IMAD.MOV.U32 R14, RZ, RZ, 0x0 ;  /* 0x00000000ff0e7424 */ /* 0x000fe400078e00ff */
[----:B------:R-:W-:Y:S01]  /*1e530*/  IMAD.MOV.U32 R15, RZ, RZ, 0x12f00000 ;  /* 0x12f00000ff0f7424 */ /* 0x000fe200078e00ff */
[----:B------:R-:W-:Y:S06]  /*1e540*/  @P3 BRA `(.L_x_717) ;  /* 0x00000000001c3947 */ /* 0x000fec0003800000 */
[----:B------:R-:W2:Y:S01]  /*1e550*/  S2R R13, SR_TID.X ;  /* 0x00000000000d7919 */ /* 0x000ea20000002100 */
[----:B------:R-:W-:-:S04]  /*1e560*/  MOV R3, 0x9000 ;  /* 0x0000900000037802 */ /* 0x000fc80000000f00 */
[----:B------:R3:W-:Y:S01]  /*1e570*/  SYNCS.ARRIVE.TRANS64 RZ, [R11+URZ+0x308b0], R3 ;  /* 0x0308b0030bff79a7 */ /* 0x0007e2000800003f */
[----:B--2---:R-:W-:-:S04]  /*1e580*/  LOP3.LUT R13, R13, 0x1f, RZ, 0xc0, !PT ;  /* 0x0000001f0d0d7812 */ /* 0x004fc800078ec0ff */
[----:B------:R-:W-:-:S13]  /*1e590*/  ISETP.NE.AND P2, PT, R13, RZ, PT ;  /* 0x000000ff0d00720c */ /* 0x000fda0003f45270 */
[----:B---3--:R-:W-:Y:S05]  /*1e5a0*/  @!P2 BRA `(.L_x_717) ;  /* 0x000000000004a947 */ /* 0x008fea0003800000 */
[----:B------:R-:W-:Y:S01]  /*1e5b0*/  BPT.TRAP 0x1 ;  /* 0x000000040000795c */ /* 0x000fe20000300000 */
.L_x_717:
[----:B------:R-:W-:Y:S05]  /*1e5c0*/  BSYNC B2 ;  /* 0x0000000000027941 */ /* 0x000fea0003800000 */
.L_x_716:
[----:B------:R-:W-:Y:S01]  /*1e5d0*/  R2UR UR10, R20 ;  /* 0x00000000140a72ca */ /* 0x000fe200000e0000 */
[----:B------:R-:W-:Y:S01]  /*1e5e0*/  UIADD3 UR4, UP0, UR36, 0x670, URZ ;  /* 0x0000067024047890 */ /* 0x000fe2000ff1e03f */
[----:B------:R-:W-:Y:S01]  /*1e5f0*/  R2UR UR6, R14 ;  /* 0x000000000e0672ca */ /* 0x000fe200000e0000 */
[----:B01----:R-:W-:Y:S01]  /*1e600*/  VIADD R11, R11, 0x308b0 ;  /* 0x000308b00b0b7836 */ /* 0x003fe20000000000 */
[----:B------:R-:W-:Y:S01]  /*1e610*/  R2UR UR7, R15 ;  /* 0x000000000f0772ca */ /* 0x000fe200000e0000 */
[----:B------:R-:W-:Y:S01]  /*1e620*/  VIADD R3, R9, 0x400 ;  /* 0x0000040009037836 */ /* 0x000fe20000000000 */
[----:B------:R-:W-:Y:S01]  /*1e630*/  PLOP3.LUT P2, PT, PT, PT, PT, 0x80, 0x0 ;  /* 0x000000000000781c */ /* 0x000fe20003f4f070 */
[----:B------:R-:W-:-:S12]  /*1e640*/  UIADD3.X UR5, URZ, UR37, URZ, UP0, !UPT ;  /* 0x000000253f057290 */ /* 0x000fd800087fe43f */
.L_x_718:
        /* <DEDUP_REMOVED lines=15> */
.L_x_719:
        /* <DEDUP_REMOVED lines=15> */
.L_x_720:
        /* <DEDUP_REMOVED lines=10> */
.L_x_706:
[----:B------:R-:W-:Y:S05]  /*1e8d0*/  BSYNC B1 ;  /* 0x0000000000017941 */ /* 0x000fea0003800000 */
.L_x_705:
[C---:B------:R-:W-:Y:S01]  /*1e8e0*/  ISETP.GT.AND P3, PT, R12.reuse, R6, PT ;  /* 0x000000060c00720c */ /* 0x040fe20003f64270 */
[----:B------:R-:W-:Y:S02]  /*1e8f0*/  VIADD R27, R27, 0x1 ;  /* 0x000000011b1b7836 */ /* 0x000fe40000000000 */
[----:B------:R-:W-:-:S03]  /*1e900*/  VIADD R12, R12, 0xffffffff ;  /* 0xffffffff0c0c7836 */ /* 0x000fc60000000000 */
[----:B------:R-:W-:-:S04]  /*1e910*/  ISETP.NE.AND P2, PT, R27, 0x2, PT ;  /* 0x000000021b00780c */ /* 0x000fc80003f45270 */
[----:B------:R-:W-:Y:S02]  /*1e920*/  SEL R3, RZ, 0x1, P2 ;  /* 0x00000001ff037807 */ /* 0x000fe40001000000 */
[----:B------:R-:W-:Y:S02]  /*1e930*/  SEL R27, R27, RZ, P2 ;  /* 0x000000ff1b1b7207 */ /* 0x000fe40001000000 */
[----:B------:R-:W-:Y:S01]  /*1e940*/  LOP3.LUT R29, R29, R3, RZ, 0x3c, !PT ;  /* 0x000000031d1d7212 */ /* 0x000fe200078e3cff */
[----:B------:R-:W-:Y:S06]  /*1e950*/  @P3 BRA `(.L_x_721) ;  /* 0xfffffff400b03947 */ /* 0x000fec000383ffff */
.L_x_683:
[----:B------:R-:W-:Y:S05]  /*1e960*/  BSYNC B0 ;  /* 0x0000000000007941 */ /* 0x000fea0003800000 */
.L_x_682:
[----:B------:R-:W-:Y:S05]  /*1e970*/  @!P0 WARPSYNC.ALL ;  /* 0x0000000000008948 */ /* 0x000fea0003800000 */
[----:B------:R-:W-:Y:S01]  /*1e980*/  @!P0 BAR.SYNC.DEFER_BLOCKING 0xc, 0x180 ;  /* 0x0306000000008b1d */ /* 0x000fe20000010000 */
[----:B------:R-:W-:-:S05]  /*1e990*/  IMAD.MOV.U32 R0, RZ, RZ, RZ ;  /* 0x000000ffff007224 */ /* 0x000fca00078e00ff */
[----:B------:R-:W-:Y:S04]  /*1e9a0*/  BSSY B0, `(.L_x_722) ;  /* 0x000001e000007945 */ /* 0x000fe80003800000 */
[----:B------:R-:W-:Y:S05]  /*1e9b0*/  @!P1 BRA `(.L_x_723) ;  /* 0x0000000000709947 */ /* 0x000fea0003800000 */
[----:B------:R-:W-:-:S13]  /*1e9c0*/  ISETP.NE.AND P0, PT, R5, RZ, PT ;  /* 0x000000ff0500720c */ /* 0x000fda0003f05270 */
[----:B------:R-:W1:Y:S02]  /*1e9d0*/  @!P0 LDC R5, c[0x0][0x9f0] ;  /* 0x00027c00ff058b82 */ /* 0x000e640000000800 */
[-C--:B-1----:R-:W-:Y:S02]  /*1e9e0*/  IABS R0, R5.reuse ;  /* 0x0000000500007213 */ /* 0x082fe40000000000 */
[----:B0-----:R-:W-:Y:S02]  /*1e9f0*/  IABS R8, R5 ;  /* 0x0000000500087213 */ /* 0x001fe40000000000 */
[----:B------:R-:W0:Y:S03]  /*1ea00*/  I2F.RP R9, R0 ;  /* 0x0000000000097306 */ /* 0x000e260000209400 */
[----:B------:R-:W-:-:S05]  /*1ea10*/  IMAD.MOV R8, RZ, RZ, -R8 ;  /* 0x000000ffff087224 */ /* 0x000fca00078e0a08 */
[----:B0-----:R-:W0:Y:S02]  /*1ea20*/  MUFU.RCP R9, R9 ;  /* 0x0000000900097308 */ /* 0x001e240000001000 */
[----:B0-----:R-:W-:-:S06]  /*1ea30*/  VIADD R10, R9, 0xffffffe ;  /* 0x0ffffffe090a7836 */ /* 0x001fcc0000000000 */
[----:B------:R-:W0:Y:S02]  /*1ea40*/  F2I.FTZ.U32.TRUNC.NTZ R3, R10 ;  /* 0x0000000a00037305 */ /* 0x000e24000021f000 */
[----:B0-----:R-:W-:-:S04]  /*1ea50*/  IMAD.MOV R2, RZ, RZ, -R3 ;  /* 0x000000ffff027224 */ /* 0x001fc800078e0a03 */
[----:B------:R-:W-:Y:S02]  /*1ea60*/  IMAD R6, R2, R0, RZ ;  /* 0x0000000002067224 */ /* 0x000fe400078e02ff */
[----:B------:R-:W-:-:S04]  /*1ea70*/  IMAD.MOV.U32 R2, RZ, RZ, RZ ;  /* 0x000000ffff027224 */ /* 0x000fc800078e00ff */
[----:B------:R-:W-:Y:S01]  /*1ea80*/  IMAD.HI.U32 R6, R3, R6, R2 ;  /* 0x0000000603067227 */ /* 0x000fe200078e0002 */
[----:B------:R-:W-:-:S04]  /*1ea90*/  IADD3 R3, R4, -0x1, R5 ;  /* 0xffffffff04037810 */ /* 0x000fc80007ffe005 */
[----:B------:R-:W-:Y:S02]  /*1eaa0*/  IABS R2, R3 ;  /* 0x0000000300027213 */ /* 0x000fe40000000000 */
[----:B------:R-:W-:-:S03]  /*1eab0*/  LOP3.LUT R3, R3, R5, RZ, 0x3c, !PT ;  /* 0x0000000503037212 */ /* 0x000fc600078e3cff */
[----:B------:R-:W-:Y:S01]  /*1eac0*/  IMAD.HI.U32 R6, R6, R2, RZ ;  /* 0x0000000206067227 */ /* 0x000fe200078e00ff */
[----:B------:R-:W-:-:S03]  /*1ead0*/  ISETP.GE.AND P2, PT, R3, RZ, PT ;  /* 0x000000ff0300720c */ /* 0x000fc60003f46270 */
        /* <DEDUP_REMOVED lines=10> */
.L_x_723:
[----:B------:R-:W-:Y:S05]  /*1eb80*/  BSYNC B0 ;  /* 0x0000000000007941 */ /* 0x000fea0003800000 */
.L_x_722:
[-C--:B------:R-:W-:Y:S01]  /*1eb90*/  IMAD R3, R7, R0.reuse, RZ ;  /* 0x0000000007037224 */ /* 0x080fe200078e02ff */
[----:B------:R-:W-:Y:S04]  /*1eba0*/  BSSY B7, `(.L_x_724) ;  /* 0x0000373000077945 */ /* 0x000fe80003800000 */
[----:B------:R-:W-:Y:S01]  /*1ebb0*/  VIADDMNMX R2, R3, R0, R4, PT ;  /* 0x0000000003027246 */ /* 0x000fe20003800104 */
[----:B------:R1:W-:Y:S03]  /*1ebc0*/  STL [R1+0x8], R3 ;  /* 0x0000080301007387 */ /* 0x0003e60000100800 */
[----:B------:R-:W-:Y:S01]  /*1ebd0*/  ISETP.GT.AND P0, PT, R2, R3, PT ;  /* 0x000000030200720c */ /* 0x000fe20003f04270 */
[----:B------:R1:W-:-:S12]  /*1ebe0*/  STL [R1+0x1c], R2 ;  /* 0x00001c0201007387 */ /* 0x0003d80000100800 */
[----:B-1----:R-:W-:Y:S05]  /*1ebf0*/  @P0 BRA `(.L_x_725) ;  /* 0x0000000000440947 */ /* 0x002fea0003800000 */
[----:B------:R-:W1:Y:S02]  /*1ec00*/  S2R R2, SR_TID.X ;  /* 0x0000000000027919 */ /* 0x000e640000002100 */
[----:B-1----:R-:W-:-:S04]  /*1ec10*/  LOP3.LUT R2, R2, 0x7f, RZ, 0xc0, !PT ;  /* 0x0000007f02027812 */ /* 0x002fc800078ec0ff */
[----:B------:R-:W-:-:S13]  /*1ec20*/  ISETP.NE.AND P0, PT, R2, RZ, PT ;  /* 0x000000ff0200720c */ /* 0x000fda0003f05270 */
[----:B------:R-:W-:Y:S05]  /*1ec30*/  @P0 BRA `(.L_x_726) ;  /* 0x0000003400a40947 */ /* 0x000fea0003800000 */
[----:B------:R-:W1:Y:S01]  /*1ec40*/  S2R R5, SR_LANEID ;  /* 0x0000000000057919 */ /* 0x000e620000000000 */
[----:B------:R-:W-:Y:S01]  /*1ec50*/  VOTEU.ANY UR4, UPT, PT ;  /* 0x0000000000047886 */ /* 0x000fe200038e0100 */
[----:B------:R-:W2:Y:S01]  /*1ec60*/  LDC.64 R2, c[0x0][0xc60] ;  /* 0x00031800ff027b82 */ /* 0x000ea20000000a00 */
[----:B------:R-:W1:Y:S02]  /*1ec70*/  FLO.U32 R0, UR4 ;  /* 0x0000000400007d00 */ /* 0x000e6400080e0000 */
[----:B-1----:R-:W-:-:S06]  /*1ec80*/  ISETP.EQ.U32.AND P0, PT, R0, R5, PT ;  /* 0x000000050000720c */ /* 0x002fcc0003f02070 */
[----:B------:R-:W2:Y:S07]  /*1ec90*/  POPC R5, UR4 ;  /* 0x0000000400057d09 */ /* 0x000eae0008000000 */
[----:B--2---:R-:W2:Y:S01]  /*1eca0*/  @P0 ATOMG.E.ADD.STRONG.GPU PT, R3, desc[UR48][R2.64], R5 ;  /* 0x00000005020309a8 */ /* 0x004ea200081ee1f0 */
[----:B------:R-:W1:Y:S02]  /*1ecb0*/  S2R R4, SR_LTMASK ;  /* 0x0000000000047919 */ /* 0x000e640000003900 */
[----:B-1----:R-:W-:-:S04]  /*1ecc0*/  LOP3.LUT R4, R4, UR4, RZ, 0xc0, !PT ;  /* 0x0000000404047c12 */ /* 0x002fc8000f8ec0ff */
[----:B------:R-:W1:Y:S01]  /*1ecd0*/  POPC R7, R4 ;  /* 0x0000000400077309 */ /* 0x000e620000000000 */
[----:B--2---:R-:W1:Y:S02]  /*1ece0*/  SHFL.IDX PT, R0, R3, R0, 0x1f ;  /* 0x00001f0003007589 */ /* 0x004e6400000e0000 */
[----:B-1----:R-:W-:Y:S01]  /*1ecf0*/  IADD3 R16, R0, UR38, R7 ;  /* 0x0000002600107c10 */ /* 0x002fe2000fffe007 */
[----:B------:R-:W-:Y:S06]  /*1ed00*/  BRA `(.L_x_726) ;  /* 0x0000003400707947 */ /* 0x000fec0003800000 */
.L_x_725:
[----:B------:R-:W-:Y:S01]  /*1ed10*/  IADD3 R0, R22, 0x1e400, RZ ;  /* 0x0001e40016007810 */ /* 0x000fe20007ffe0ff */
[----:B------:R-:W-:Y:S03]  /*1ed20*/  BSSY B6, `(.L_x_727) ;  /* 0x0000013000067945 */ /* 0x000fe60003800000 */
[----:B------:R-:W-:-:S13]  /*1ed30*/  LOP3.LUT P0, RZ, R0, 0x3ff, RZ, 0xc0, !PT ;  /* 0x000003ff00ff7812 */ /* 0x000fda000780c0ff */
[----:B------:R-:W-:Y:S05]  /*1ed40*/  @!P0 BRA `(.L_x_728) ;  /* 0x0000000000408947 */ /* 0x000fea0003800000 */
[----:B------:R-:W-:Y:S01]  /*1ed50*/  MOV R2, 0x0 ;  /* 0x0000000000027802 */ /* 0x000fe20000000f00 */
[----:B------:R-:W-:Y:S01]  /*1ed60*/  ULDC.64 UR6, c[0x4][0x88] ;  /* 0x0100220000067ab9 */ /* 0x000fe20000000a00 */
[----:B------:R-:W-:Y:S01]  /*1ed70*/  ULDC.64 UR8, c[0x4][0x90] ;  /* 0x0100240000087ab9 */ /* 0x000fe20000000a00 */
[----:B------:R-:W-:Y:S01]  /*1ed80*/  ULDC.64 UR4, c[0x4][0x8] ;  /* 0x0100020000047ab9 */ /* 0x000fe20000000a00 */
[----:B------:R-:W-:Y:S02]  /*1ed90*/  IMAD.U32 R4, RZ, RZ, UR6 ;  /* 0x00000006ff047e24 */ /* 0x000fe4000f8e00ff */
[----:B------:R-:W1:Y:S01]  /*1eda0*/  LDC.64 R2, c[0x4][R2] ;  /* 0x0100000002027b82 */ /* 0x000e620000000a00 */
[----:B------:R-:W-:Y:S02]  /*1edb0*/  IMAD.U32 R5, RZ, RZ, UR7 ;  /* 0x00000007ff057e24 */ /* 0x000fe4000f8e00ff */
[----:B------:R-:W-:Y:S02]  /*1edc0*/  IMAD.U32 R6, RZ, RZ, UR8 ;  /* 0x00000008ff067e24 */ /* 0x000fe4000f8e00ff */
[----:B------:R-:W-:-:S02]  /*1edd0*/  IMAD.U32 R7, RZ, RZ, UR9 ;  /* 0x00000009ff077e24 */ /* 0x000fc4000f8e00ff */
[----:B------:R-:W-:Y:S02]  /*1ede0*/  IMAD.U32 R10, RZ, RZ, UR4 ;  /* 0x00000004ff0a7e24 */ /* 0x000fe4000f8e00ff */
[----:B------:R-:W-:Y:S02]  /*1edf0*/  IMAD.U32 R11, RZ, RZ, UR5 ;  /* 0x00000005ff0b7e24 */ /* 0x000fe4000f8e00ff */
[----:B0-----:R-:W-:Y:S02]  /*1ee00*/  IMAD.MOV.U32 R8, RZ, RZ, 0x70 ;  /* 0x00000070ff087424 */ /* 0x001fe400078e00ff */
[----:B------:R-:W-:Y:S02]  /*1ee10*/  IMAD.MOV.U32 R12, RZ, RZ, 0x1 ;  /* 0x00000001ff0c7424 */ /* 0x000fe400078e00ff */
[----:B------:R-:W-:-:S07]  /*1ee20*/  IMAD.MOV.U32 R13, RZ, RZ, RZ ;  /* 0x000000ffff0d7224 */ /* 0x000fce00078e00ff */
[----:B------:R-:W-:-:S07]  /*1ee30*/  LEPC R20, `(.L_x_728) ;  /* 0x000000001014794e */ /* 0x000fce0000000000 */
[----:B-1----:R-:W-:Y:S05]  /*1ee40*/  CALL.ABS.NOINC R2 ;  /* 0x0000000002007343 */ /* 0x002fea0003c00000 */
.L_x_728:
[----:B------:R-:W-:Y:S05]  /*1ee50*/  BSYNC B6 ;  /* 0x0000000000067941 */ /* 0x000fea0003800000 */
.L_x_727:
        /* <DEDUP_REMOVED lines=8> */
[----:B------:R1:W2:Y:S01]  /*1eee0*/  LDC.64 R2, c[0x4][R25] ;  /* 0x0100000019027b82 */ /* 0x0002a20000000a00 */
[----:B------:R-:W-:Y:S01]  /*1eef0*/  IMAD.U32 R4, RZ, RZ, UR6 ;  /* 0x00000006ff047e24 */ /* 0x000fe2000f8e00ff */
[----:B0-----:R-:W-:Y:S01]  /*1ef00*/  MOV R8, 0x70 ;  /* 0x0000007000087802 */ /* 0x001fe20000000f00 */
[----:B------:R-:W-:Y:S02]  /*1ef10*/  IMAD.U32 R5, RZ, RZ, UR7 ;  /* 0x00000007ff057e24 */ /* 0x000fe4000f8e00ff */
[----:B------:R-:W-:Y:S02]  /*1ef20*/  IMAD.U32 R6, RZ, RZ, UR8 ;  /* 0x00000008ff067e24 */ /* 0x000fe4000f8e00ff */
[----:B------:R-:W-:-:S02]  /*1ef30*/  IMAD.U32 R7, RZ, RZ, UR9 ;  /* 0x00000009ff077e24 */ /* 0x000fc4000f8e00ff */
[----:B------:R-:W-:Y:S02]  /*1ef40*/  IMAD.U32 R10, RZ, RZ, UR4 ;  /* 0x00000004ff0a7e24 */ /* 0x000fe4000f8e00ff */
[----:B------:R-:W-:Y:S02]  /*1ef50*/  IMAD.U32 R11, RZ, RZ, UR5 ;  /* 0x00000005ff0b7e24 */ /* 0x000fe4000f8e00ff */
[----:B------:R-:W-:Y:S02]  /*1ef60*/  IMAD.MOV.U32 R12, RZ, RZ, 0x1 ;  /* 0x00000001ff0c7424 */ /* 0x000fe400078e00ff */
[----:B-1----:R-:W-:-:S07]  /*1ef70*/  IMAD.MOV.U32 R13, RZ, RZ, RZ ;  /* 0x000000ffff0d7224 */ /* 0x002fce00078e00ff */
[----:B------:R-:W-:-:S07]  /*1ef80*/  LEPC R20, `(.L_x_731) ;  /* 0x000000001014794e */ /* 0x000fce0000000000 */
[----:B--2---:R-:W-:Y:S05]  /*1ef90*/  CALL.ABS.NOINC R2 ;  /* 0x0000000002007343 */ /* 0x004fea0003c00000 */
.L_x_731:
[----:B------:R0:W1:Y:S01]  /*1efa0*/  LDC.64 R2, c[0x4][R25] ;  /* 0x0100000019027b82 */ /* 0x0000620000000a00 */
[----:B------:R-:W-:Y:S01]  /*1efb0*/  ULDC.64 UR4, c[0x4][0x88] ;  /* 0x0100220000047ab9 */ /* 0x000fe20000000a00 */
[----:B------:R-:W-:Y:S01]  /*1efc0*/  ULDC.64 UR6, c[0x4][0x90] ;  /* 0x0100240000067ab9 */ /* 0x000fe20000000a00 */
[----:B------:R-:W-:Y:S01]  /*1efd0*/  ULDC.64 UR8, c[0x4][0x18] ;  /* 0x0100060000087ab9 */ /* 0x000fe20000000a00 */
[----:B------:R-:W-:Y:S02]  /*1efe0*/  IMAD.U32 R4, RZ, RZ, UR4 ;  /* 0x00000004ff047e24 */ /* 0x000fe4000f8e00ff */
[----:B------:R-:W-:Y:S02]  /*1eff0*/  IMAD.U32 R5, RZ, RZ, UR5 ;  /* 0x00000005ff057e24 */ /* 0x000fe4000f8e00ff */
[----:B------:R-:W-:Y:S02]  /*1f000*/  IMAD.U32 R6, RZ, RZ, UR6 ;  /* 0x00000006ff067e24 */ /* 0x000fe4000f8e00ff */
[----:B------:R-:W-:-:S02]  /*1f010*/  IMAD.U32 R7, RZ, RZ, UR7 ;  /* 0x00000007ff077e24 */ /* 0x000fc4000f8e00ff */
[----:B------:R-:W-:Y:S02]  /*1f020*/  IMAD.U32 R10, RZ, RZ, UR8 ;  /* 0x00000008ff0a7e24 */ /* 0x000fe4000f8e00ff */
[----:B------:R-:W-:Y:S02]  /*1f030*/  IMAD.U32 R11, RZ, RZ, UR9 ;  /* 0x00000009ff0b7e24 */ /* 0x000fe4000f8e00ff */
[----:B------:R-:W-:Y:S02]  /*1f040*/  IMAD.MOV.U32 R8, RZ, RZ, 0x70 ;  /* 0x00000070ff087424 */ /* 0x000fe400078e00ff */
[----:B------:R-:W-:Y:S02]  /*1f050*/  IMAD.MOV.U32 R12, RZ, RZ, 0x1 ;  /* 0x00000001ff0c7424 */ /* 0x000fe400078e00ff */
[----:B0-----:R-:W-:-:S07]  /*1f060*/  IMAD.MOV.U32 R13, RZ, RZ, RZ ;  /* 0x000000ffff0d7224 */ /* 0x001fce00078e00ff */
[----:B------:R-:W-:-:S07]  /*1f070*/  LEPC R20, `(.L_x_730) ;  /* 0x000000001014794e */ /* 0x000fce0000000000 */
[----:B-1----:R-:W-:Y:S05]  /*1f080*/  CALL.ABS.NOINC R2 ;  /* 0x0000000002007343 */ /* 0x002fea0003c00000 */
.L_x_730:
[----:B------:R-:W-:Y:S05]  /*1f090*/  BSYNC B6 ;  /* 0x0000000000067941 */ /* 0x000fea0003800000 */
.L_x_729:
[----:B------:R-:W2:Y:S01]  /*1f0a0*/  LDL R25, [R1+0x1c] ;  /* 0x00001c0001197983 */ /* 0x000ea20000100800 */
[----:B------:R-:W-:Y:S01]  /*1f0b0*/  ULDC.64 UR4, c[0x0][0x9f8] ;  /* 0x00027e0000047ab9 */ /* 0x000fe20000000a00 */
[----:B------:R-:W1:Y:S02]  /*1f0c0*/  LDC R6, c[0x0][0x430] ;  /* 0x00010c00ff067b82 */ /* 0x000e640000000800 */
[----:B0-----:R-:W3:Y:S01]  /*1f0d0*/  LDL R8, [R1+0x4] ;  /* 0x0000040001087983 */ /* 0x001ee20000100800 */
[----:B------:R-:W-:-:S03]  /*1f0e0*/  ISETP.NE.U32.AND P0, PT, RZ, UR4, PT ;  /* 0x00000004ff007c0c */ /* 0x000fc6000bf05070 */
[----:B------:R-:W4:Y:S01]  /*1f0f0*/  LDL R4, [R1+0xc] ;  /* 0x00000c0001047983 */ /* 0x000f220000100800 */
[----:B------:R-:W-:-:S03]  /*1f100*/  ISETP.NE.AND.EX P0, PT, RZ, UR5, PT, P0 ;  /* 0x00000005ff007c0c */ /* 0x000fc6000bf05300 */
[----:B------:R-:W4:Y:S04]  /*1f110*/  LDL R21, [R1+0x3c] ;  /* 0x00003c0001157983 */ /* 0x000f280000100800 */
[----:B------:R-:W4:Y:S01]  /*1f120*/  LDL.LU R20, [R1] ;  /* 0x0000000001147983 */ /* 0x000f220000300800 */
[----:B------:R-:W0:Y:S05]  /*1f130*/  S2R R0, SR_TID.X ;  /* 0x0000000000007919 */ /* 0x000e2a0000002100 */
[----:B------:R-:W-:Y:S01]  /*1f140*/  @P0 IADD3 R2, P1, R23, UR4, RZ ;  /* 0x0000000417020c10 */ /* 0x000fe2000ff3e0ff */
[----:B------:R-:W-:-:S03]  /*1f150*/  ULDC UR4, c[0x0][0x2f4] ;  /* 0x0000bd0000047ab9 */ /* 0x000fc60000000800 */
[----:B------:R-:W-:-:S05]  /*1f160*/  @P0 IADD3.X R3, R24, UR5, RZ, P1, !PT ;  /* 0x0000000518030c10 */ /* 0x000fca0008ffe4ff */
[----:B------:R0:W4:Y:S01]  /*1f170*/  @P0 LDG.E R31, desc[UR48][R2.64] ;  /* 0x00000030021f0981 */ /* 0x000122000c1e1900 */
[----:B------:R-:W0:Y:S01]  /*1f180*/  S2R R7, SR_TID.X ;  /* 0x0000000000077919 */ /* 0x000e220000002100 */
[----:B-1----:R-:W-:-:S13]  /*1f190*/  ISETP.NE.AND P1, PT, R6, 0x1, PT ;  /* 0x000000010600780c */ /* 0x002fda0003f25270 */
[----:B------:R-:W1:Y:S01]  /*1f1a0*/  @P1 LDC R5, c[0x0][0x434] ;  /* 0x00010d00ff051b82 */ /* 0x000e620000000800 */
[----:B0-----:R-:W-:-:S04]  /*1f1b0*/  LOP3.LUT R0, R0, 0x7f, RZ, 0xc0, !PT ;  /* 0x0000007f00007812 */ /* 0x001fc800078ec0ff */
[----:B------:R-:W-:-:S03]  /*1f1c0*/  SHF.R.U32.HI R0, RZ, 0x3, R0 ;  /* 0x00000003ff007819 */ /* 0x000fc60000011600 */
[----:B------:R-:W0:Y:S01]  /*1f1d0*/  @P1 LDC R2, c[0x0][0x438] ;  /* 0x00010e00ff021b82 */ /* 0x000e220000000800 */
[----:B------:R-:W-:-:S05]  /*1f1e0*/  IMAD.SHL.U32 R7, R7, 0x10, RZ ;  /* 0x0000001007077824 */ /* 0x000fca00078e00ff */
[----:B------:R-:W-:Y:S02]  /*1f1f0*/  LOP3.LUT R7, R0, 0x70, R7, 0xf8, !PT ;  /* 0x0000007000077812 */ /* 0x000fe400078ef807 */
[----:B------:R-:W-:Y:S01]  /*1f200*/  ISETP.GE.AND P2, PT, R35, UR4, PT ;  /* 0x0000000423007c0c */ /* 0x000fe2000bf46270 */
[----:B------:R-:W-:Y:S01]  /*1f210*/  UMOV UR5, 0xffffffff ;  /* 0xffffffff00057882 */ /* 0x000fe20000000000 */
[----:B--2---:R-:W-:-:S04]  /*1f220*/  VIADD R25, R25, 0xffffffff ;  /* 0xffffffff19197836 */ /* 0x004fc80000000000 */
[----:B------:R-:W-:-:S05]  /*1f230*/  IMAD R0, R25, 0x60, R7 ;  /* 0x0000006019007824 */ /* 0x000fca00078e0207 */
[C---:B---3--:R-:W-:Y:S01]  /*1f240*/  ISETP.GE.AND P0, PT, R0.reuse, R8, PT ;  /* 0x000000080000720c */ /* 0x048fe20003f06270 */
[----:B----4-:R-:W-:-:S03]  /*1f250*/  IMAD.IADD R0, R0, 0x1, R4 ;  /* 0x0000000100007824 */ /* 0x010fc600078e0204 */
[----:B------:R-:W-:Y:S01]  /*1f260*/  ISETP.GT.U32.OR P0, PT, R7, 0x5f, P0 ;  /* 0x0000005f0700780c */ /* 0x000fe20000704470 */
[----:B-1----:R-:W-:-:S04]  /*1f270*/  @P1 IMAD.HI.U32 R3, R0, R5, RZ ;  /* 0x0000000500031227 */ /* 0x002fc800078e00ff */
[----:B------:R-:W-:Y:S01]  /*1f280*/  IMAD.MOV.U32 R4, RZ, RZ, R0 ;  /* 0x000000ffff047224 */ /* 0x000fe200078e0000 */
[----:B0-----:R-:W-:-:S07]  /*1f290*/  @P1 SHF.R.U32.HI R4, RZ, R2, R3 ;  /* 0x00000002ff041219 */ /* 0x001fce0000011603 */
[----:B------:R-:W0:Y:S01]  /*1f2a0*/  @!P0 LDC.64 R2, c[0x0][0x428] ;  /* 0x00010a00ff028b82 */ /* 0x000e220000000a00 */
[----:B------:R-:W-:Y:S01]  /*1f2b0*/  IMAD.MOV R5, RZ, RZ, -R4 ;  /* 0x000000ffff057224 */ /* 0x000fe200078e0a04 */
[----:B------:R-:W-:-:S03]  /*1f2c0*/  SHF.R.S32.HI R8, RZ, 0x1f, R31 ;  /* 0x0000001fff087819 */ /* 0x000fc6000001141f */
[----:B------:R-:W-:Y:S01]  /*1f2d0*/  IMAD R0, R6, R5, R0 ;  /* 0x0000000506007224 */ /* 0x000fe200078e0200 */
[--C-:B------:R-:W-:Y:S01]  /*1f2e0*/  @!P0 SHF.R.S32.HI R5, RZ, 0x1f, R4.reuse ;  /* 0x0000001fff058819 */ /* 0x100fe20000011404 */
[-C--:B0-----:R-:W-:Y:S02]  /*1f2f0*/  @!P0 IMAD R6, R8, R2.reuse, RZ ;  /* 0x0000000208068224 */ /* 0x081fe400078e02ff */
[----:B------:R-:W-:-:S04]  /*1f300*/  @!P0 IMAD.WIDE.U32 R4, R31, R2, R4 ;  /* 0x000000021f048225 */ /* 0x000fc800078e0004 */
[----:B------:R-:W-:Y:S02]  /*1f310*/  @!P0 IMAD R6, R31, R3, R6 ;  /* 0x000000031f068224 */ /* 0x000fe400078e0206 */
[----:B------:R-:W0:Y:S03]  /*1f320*/  @!P0 LDC.64 R2, c[0x0][0x418] ;  /* 0x00010600ff028b82 */ /* 0x000e260000000a00 */
[----:B------:R-:W-:Y:S02]  /*1f330*/  @!P0 IADD3 R6, R5, R6, RZ ;  /* 0x0000000605068210 */ /* 0x000fe40007ffe0ff */
[----:B------:R-:W-:Y:S02]  /*1f340*/  LOP3.LUT R20, R20, 0xfffffff7, RZ, 0xc0, !PT ;  /* 0xfffffff714147812 */ /* 0x000fe400078ec0ff */
[----:B0-----:R-:W-:-:S04]  /*1f350*/  @!P0 LEA R2, P1, R4, R2, 0x2 ;  /* 0x0000000204028211 */ /* 0x001fc800078210ff */
[----:B------:R-:W-:Y:S01]  /*1f360*/  @!P0 LEA.HI.X R3, R4, R3, R6, 0x2, P1 ;  /* 0x0000000304038211 */ /* 0x000fe200008f1406 */
[----:B------:R-:W-:Y:S01]  /*1f370*/  IMAD.MOV.U32 R4, RZ, RZ, RZ ;  /* 0x000000ffff047224 */ /* 0x000fe200078e00ff */
[----:B------:R-:W-:-:S05]  /*1f380*/  ISETP.GT.U32.AND P1, PT, R7, 0x5f, PT ;  /* 0x0000005f0700780c */ /* 0x000fca0003f24070 */
[----:B------:R0:W5:Y:S01]  /*1f390*/  @!P0 LDG.E R4, desc[UR48][R2.64] ;  /* 0x0000003002048981 */ /* 0x000162000c1e1900 */
[----:B------:R-:W-:-:S07]  /*1f3a0*/  ISETP.NE.AND P0, PT, R21, 0x3, PT ;  /* 0x000000031500780c */ /* 0x000fce0003f05270 */
[----:B------:R-:W-:Y:S02]  /*1f3b0*/  @P1 LOP3.LUT R20, R20, 0x8, RZ, 0xfc, !PT ;  /* 0x0000000814141812 */ /* 0x000fe400078efcff */
[----:B------:R-:W-:Y:S02]  /*1f3c0*/  ISETP.GE.AND P1, PT, R32, UR4, PT ;  /* 0x0000000420007c0c */ /* 0x000fe4000bf26270 */
[----:B------:R-:W-:-:S04]  /*1f3d0*/  LOP3.LUT R20, R20, 0xffffffef, RZ, 0xc0, !PT ;  /* 0xffffffef14147812 */ /* 0x000fc800078ec0ff */
[----:B------:R-:W-:-:S04]  /*1f3e0*/  @P0 LOP3.LUT R20, R20, 0x10, RZ, 0xfc, !PT ;  /* 0x0000001014140812 */ /* 0x000fc800078efcff */
[----:B------:R-:W-:-:S04]  /*1f3f0*/  LOP3.LUT R20, R20, 0xfffffffb, RZ, 0xc0, !PT ;  /* 0xfffffffb14147812 */ /* 0x000fc800078ec0ff */
[----:B------:R-:W-:Y:S02]  /*1f400*/  @P1 LOP3.LUT R20, R20, 0x4, RZ, 0xfc, !PT ;  /* 0x0000000414141812 */ /* 0x000fe400078efcff */
[----:B------:R-:W-:Y:S02]  /*1f410*/  ISETP.GE.AND P1, PT, R33, UR4, PT ;  /* 0x0000000421007c0c */ /* 0x000fe4000bf26270 */
[----:B------:R-:W-:-:S04]  /*1f420*/  LOP3.LUT R20, R20, 0xfffffffe, RZ, 0xc0, !PT ;  /* 0xfffffffe14147812 */ /* 0x000fc800078ec0ff */
[----:B------:R-:W-:-:S04]  /*1f430*/  LOP3.LUT R20, R20, 0xfffffffd, RZ, 0xc0, !PT ;  /* 0xfffffffd14147812 */ /* 0x000fc800078ec0ff */
[----:B------:R-:W-:-:S04]  /*1f440*/  @P2 LOP3.LUT R20, R20, 0x2, RZ, 0xfc, !PT ;  /* 0x0000000214142812 */ /* 0x000fc800078efcff */
[----:B------:R-:W-:Y:S01]  /*1f450*/  @P1 LOP3.LUT R20, R20, 0x1, RZ, 0xfc, !PT ;  /* 0x0000000114141812 */ /* 0x000fe200078efcff */
[----:B------:R0:W-:Y:S04]  /*1f460*/  STL [R1+0x10], R8 ;  /* 0x0000100801007387 */ /* 0x0001e80000100800 */
[----:B------:R0:W-:Y:S01]  /*1f470*/  STL [R1], R20 ;  /* 0x0000001401007387 */ /* 0x0001e20000100800 */
[----:B------:R-:W-:Y:S05]  /*1f480*/  BRA.DIV UR5, `(.L_x_732) ;  /* 0x0000004e05b87947 */ /* 0x000fea000b800000 */
.L_x_847:
[----:B------:R-:W-:Y:S05]  /*1f490*/  @!P0 BRA `(.L_x_733) ;  /* 0x0000000000048947 */ /* 0x000fea0003800000 */
[----:B------:R-:W-:Y:S01]  /*1f4a0*/  BPT.TRAP 0x1 ;  /* 0x000000040000795c */ /* 0x000fe20000300000 */
.L_x_733:
[----:B------:R-:W-:Y:S01]  /*1f4b0*/  SHF.R.S32.HI R5, RZ, 0x1f, R0 ;  /* 0x0000001fff057819 */ /* 0x000fe20000011400 */
[----:B------:R-:W-:Y:S01]  /*1f4c0*/  ULDC.64 UR4, c[0x0][0x328] ;  /* 0x0000ca0000047ab9 */ /* 0x000fe20000000a00 */
[----:B------:R-:W-:Y:S01]  /*1f4d0*/  ULDC.64 UR6, c[0x0][0x318] ;  /* 0x0000c60000067ab9 */ /* 0x000fe20000000a00 */
[----:B0-----:R-:W-:Y:S01]  /*1f4e0*/  IMAD.WIDE.U32 R2, R0, UR4, RZ ;  /* 0x0000000400027c25 */ /* 0x001fe2000f8e00ff */
[----:B------:R-:W-:Y:S03]  /*1f4f0*/  BSSY B0, `(.L_x_734) ;  /* 0x0000013000007945 */ /* 0x000fe60003800000 */
[----:B------:R-:W-:-:S04]  /*1f500*/  IMAD R6, R5, UR4, RZ ;  /* 0x0000000405067c24 */ /* 0x000fc8000f8e02ff */
[----:B------:R-:W-:Y:S01]  /*1f510*/  IMAD R6, R0, UR5, R6 ;  /* 0x0000000500067c24 */ /* 0x000fe2000f8e0206 */
        /* <DEDUP_REMOVED lines=16> */
.L_x_848:
[----:B------:R-:W-:Y:S05]  /*1f620*/  BSYNC B0 ;  /* 0x0000000000007941 */ /* 0x000fea0003800000 */
.L_x_734:
[----:B------:R-:W2:Y:S01]  /*1f630*/  LDL R3, [R1] ;  /* 0x0000000001037983 */ /* 0x000ea20000100800 */
[----:B------:R-:W-:Y:S01]  /*1f640*/  ULDC.64 UR4, c[0x0][0x300] ;  /* 0x0000c00000047ab9 */ /* 0x000fe20000000a00 */
[----:B------:R-:W-:Y:S02]  /*1f650*/  ULDC.64 UR6, c[0x0][0x2e8] ;  /* 0x0000ba0000067ab9 */ /* 0x000fe40000000a00 */
[----:B------:R-:W3:Y:S01]  /*1f660*/  LDL R9, [R1+0x4] ;  /* 0x0000040001097983 */ /* 0x000ee20000100800 */
[----:B------:R-:W-:Y:S01]  /*1f670*/  IMAD R5, R5, UR4, RZ ;  /* 0x0000000405057c24 */ /* 0x000fe2000f8e02ff */
[----:B------:R-:W1:Y:S03]  /*1f680*/  S2R R8, SR_TID.X ;  /* 0x0000000000087919 */ /* 0x000e660000002100 */
[----:B------:R-:W-:Y:S01]  /*1f690*/  IMAD R5, R0, UR5, R5 ;  /* 0x0000000500057c24 */ /* 0x000fe2000f8e0205 */
[----:B-1----:R-:W-:-:S04]  /*1f6a0*/  LOP3.LUT R8, R8, 0x7f, RZ, 0xc0, !PT ;  /* 0x0000007f08087812 */ /* 0x002fc800078ec0ff */
[----:B------:R-:W-:Y:S02]  /*1f6b0*/  SHF.R.U32.HI R8, RZ, 0x3, R8 ;  /* 0x00000003ff087819 */ /* 0x000fe40000011608 */
[C---:B--2---:R-:W-:Y:S02]  /*1f6c0*/  LOP3.LUT P4, RZ, R3.reuse, 0x4, RZ, 0xc0, !PT ;  /* 0x0000000403ff7812 */ /* 0x044fe4000788c0ff */
[C---:B------:R-:W-:Y:S02]  /*1f6d0*/  LOP3.LUT P3, RZ, R3.reuse, 0x2, RZ, 0xc0, !PT ;  /* 0x0000000203ff7812 */ /* 0x040fe4000786c0ff */
[----:B------:R-:W-:Y:S01]  /*1f6e0*/  LOP3.LUT P2, RZ, R3, 0x1, RZ, 0xc0, !PT ;  /* 0x0000000103ff7812 */ /* 0x000fe2000784c0ff */
[----:B0-----:R-:W-:Y:S01]  /*1f6f0*/  IMAD.WIDE.U32 R2, R0, UR4, RZ ;  /* 0x0000000400027c25 */ /* 0x001fe2000f8e00ff */
[----:B------:R-:W-:-:S03]  /*1f700*/  ULDC.64 UR4, c[0x0][0x310] ;  /* 0x0000c40000047ab9 */ /* 0x000fc60000000a00 */
[----:B------:R-:W-:Y:S02]  /*1f710*/  IMAD.IADD R3, R3, 0x1, R5 ;  /* 0x0000000103037824 */ /* 0x000fe400078e0205 */
[----:B------:R-:W-:Y:S02]  /*1f720*/  IMAD R6, R6, UR4, RZ ;  /* 0x0000000406067c24 */ /* 0x000fe4000f8e02ff */
[----:B------:R-:W-:-:S04]  /*1f730*/  IMAD.WIDE.U32 R2, R4, UR4, R2 ;  /* 0x0000000404027c25 */ /* 0x000fc8000f8e0002 */
[----:B------:R-:W-:Y:S01]  /*1f740*/  IMAD R6, R4, UR5, R6 ;  /* 0x0000000504067c24 */ /* 0x000fe2000f8e0206 */
[----:B------:R-:W-:Y:S01]  /*1f750*/  ULDC.64 UR4, c[0x0][0x308] ;  /* 0x0000c20000047ab9 */ /* 0x000fe20000000a00 */
[----:B------:R-:W-:Y:S02]  /*1f760*/  IMAD R5, R26, 0x4800, R36 ;  /* 0x000048001a057824 */ /* 0x000fe400078e0224 */
[----:B------:R-:W-:Y:S02]  /*1f770*/  IMAD.IADD R3, R3, 0x1, R6 ;  /* 0x0000000103037824 */ /* 0x000fe400078e0206 */
[----:B---3--:R-:W-:Y:S02]  /*1f780*/  IMAD R6, R25, -0x60, R9 ;  /* 0xffffffa019067824 */ /* 0x008fe400078e0209 */
[----:B------:R-:W-:Y:S01]  /*1f790*/  IMAD.WIDE.U32 R2, R18, UR4, R2 ;  /* 0x0000000412027c25 */ /* 0x000fe2000f8e0002 */
[----:B------:R-:W-:-:S03]  /*1f7a0*/  UMOV UR4, 0xffffffff ;  /* 0xffffffff00047882 */ /* 0x000fc60000000000 */
[----:B------:R-:W-:Y:S01]  /*1f7b0*/  IMAD R0, R18, UR5, R3 ;  /* 0x0000000512007c24 */ /* 0x000fe2000f8e0203 */
[----:B------:R-:W-:Y:S01]  /*1f7c0*/  LEA R4, P0, R2, UR6, 0x1 ;  /* 0x0000000602047c11 */ /* 0x000fe2000f8008ff */
[----:B------:R-:W-:-:S03]  /*1f7d0*/  IMAD.IADD R6, R6, 0x1, -R8 ;  /* 0x0000000106067824 */ /* 0x000fc600078e0a08 */
[----:B------:R-:W-:Y:S02]  /*1f7e0*/  LEA.HI.X R0, R2, UR7, R0, 0x1, P0 ;  /* 0x0000000702007c11 */ /* 0x000fe400080f0c00 */
[----:B------:R-:W-:Y:S01]  /*1f7f0*/  ISETP.GE.AND P0, PT, R6, 0x1, PT ;  /* 0x000000010600780c */ /* 0x000fe20003f06270 */
[----:B------:R-:W-:-:S12]  /*1f800*/  BRA.DIV UR4, `(.L_x_736) ;  /* 0x0000004e04207947 */ /* 0x000fd8000b800000 */
[----:B------:R-:W0:Y:S01]  /*1f810*/  SHFL.IDX PT, R3, R4, RZ, 0x181f ;  /* 0x00181fff04037589 */ /* 0x000e2200000e0000 */
[----:B------:R-:W-:-:S03]  /*1f820*/  @P0 IMAD R8, R5, 0x2, R22 ;  /* 0x0000000205080824 */ /* 0x000fc600078e0216 */
[----:B------:R-:W1:Y:S01]  /*1f830*/  SHFL.IDX PT, R2, R0, RZ, 0x181f ;  /* 0x00181fff00027589 */ /* 0x000e6200000e0000 */
[----:B0-----:R-:W-:-:S05]  /*1f840*/  @P0 LEA R3, P1, R32, R3, 0x1 ;  /* 0x0000000320030211 */ /* 0x001fca00078208ff */
[----:B-1----:R-:W-:Y:S01]  /*1f850*/  @P0 IMAD.X R2, RZ, RZ, R2, P1 ;  /* 0x000000ffff020224 */ /* 0x002fe200008e0602 */
[----:B------:R-:W-:-:S04]  /*1f860*/  ISETP.GE.AND P1, PT, R6, 0x11, PT ;  /* 0x000000110600780c */ /* 0x000fc80003f26270 */
        /* <DEDUP_REMOVED lines=56> */
.L_x_862:
        /* <DEDUP_REMOVED lines=12> */
.L_x_737:
[----:B------:R-:W-:Y:S02]  /*1fcb0*/  PLOP3.LUT P1, PT, P1, P0, PT, 0xa2, 0x0 ;  /* 0x000000000000781c */ /* 0x000fe40000f21472 */
[----:B------:R-:W-:-:S08]  /*1fcc0*/  @P0 R2UR P1, UR4, R7 ;  /* 0x00000000070402ca */ /* 0x000fd00000020000 */
[----:B------:R-:W-:-:S05]  /*1fcd0*/  @P0 PLOP3.LUT P0, PT, P1, PT, PT, 0x80, 0x0 ;  /* 0x000000000000081c */ /* 0x000fca0000f0f070 */
[----:B------:R-:W-:Y:S01]  /*1fce0*/  @!P1 SYNCS.ARRIVE.TRANS64.RED.A0T1 RZ, [UR4+0x30830], RZ ;  /* 0x030830ffffff99a7 */ /* 0x000fe20008200404 */
[----:B------:R-:W-:Y:S07]  /*1fcf0*/  @!P1 ARRIVES.LDGSTSBAR.64.TRANSCNT [UR4+0x30830] ;  /* 0x03083000ff0099b0 */ /* 0x000fee0008000a84 */
[----:B------:R-:W-:Y:S05]  /*1fd00*/  @P0 BRA.U.ANY `(.L_x_737) ;  /* 0xfffffffd00e80947 */ /* 0x000fea000393ffff */
[----:B------:R-:W-:Y:S01]  /*1fd10*/  NOP ;  /* 0x0000000000007918 */ /* 0x000fe20000000000 */
[----:B------:R-:W2:Y:S02]  /*1fd20*/  LDL R0, [R1+0x3c] ;  /* 0x00003c0001007983 */ /* 0x000ea40000100800 */
[----:B--2---:R-:W-:-:S13]  /*1fd30*/  ISETP.NE.AND P2, PT, R0, 0x3, PT ;  /* 0x000000030000780c */ /* 0x004fda0003f45270 */
[----:B------:R-:W-:Y:S05]  /*1fd40*/  @!P2 BRA `(.L_x_738) ;  /* 0x000000000004a947 */ /* 0x000fea0003800000 */
[----:B------:R-:W-:Y:S01]  /*1fd50*/  BPT.TRAP 0x1 ;  /* 0x000000040000795c */ /* 0x000fe20000300000 */
.L_x_738:
[----:B-1----:R1:W5:Y:S01]  /*1fd60*/  LDL.LU R3, [R1+0x20] ;  /* 0x0000200001037983 */ /* 0x0023620000300800 */
[----:B------:R1:W-:Y:S02]  /*1fd70*/  SYNCS.ARRIVE.TRANS64.A1T0 RZ, [R7+URZ+0x30830], RZ ;  /* 0x030830ff07ff79a7 */ /* 0x0003e4000810003f */
[----:B------:R-:W-:Y:S05]  /*1fd80*/  WARPSYNC.ALL ;  /* 0x0000000000007948 */ /* 0x000fea0003800000 */
[----:B------:R-:W-:Y:S01]  /*1fd90*/  ULDC.64 UR6, c[0x0][0xa00] ;  /* 0x0002800000067ab9 */ /* 0x000fe20000000a00 */
[----:B------:R-:W-:Y:S01]  /*1fda0*/  ULDC.64 UR4, c[0x0][0x298] ;  /* 0x0000a60000047ab9 */ /* 0x000fe20000000a00 */
[----:B------:R-:W-:Y:S01]  /*1fdb0*/  BAR.SYNC.DEFER_BLOCKING 0x8, 0x180 ;  /* 0x0206000000007b1d */ /* 0x000fe20000010000 */
[----:B------:R-:W-:Y:S01]  /*1fdc0*/  ISETP.NE.U32.AND P0, PT, RZ, UR6, PT ;  /* 0x00000006ff007c0c */ /* 0x000fe2000bf05070 */
[----:B0-----:R-:W-:Y:S01]  /*1fdd0*/  IMAD.WIDE.U32 R4, R34, UR4, RZ ;  /* 0x0000000422047c25 */ /* 0x001fe2000f8e00ff */
[----:B------:R-:W-:-:S02]  /*1fde0*/  SHF.R.S32.HI R0, RZ, 0x1f, R34 ;  /* 0x0000001fff007819 */ /* 0x000fc40000011422 */
[----:B------:R-:W-:Y:S01]  /*1fdf0*/  ISETP.NE.AND.EX P0, PT, RZ, UR7, PT, P0 ;  /* 0x00000007ff007c0c */ /* 0x000fe2000bf05300 */
[----:B------:R-:W-:Y:S01]  /*1fe00*/  VIADD R2, R22, 0x12400 ;  /* 0x0001240016027836 */ /* 0x000fe20000000000 */
[----:B------:R-:W-:Y:S01]  /*1fe10*/  BSSY B6, `(.L_x_739) ;  /* 0x000001a000067945 */ /* 0x000fe20003800000 */
[----:B------:R-:W-:Y:S01]  /*1fe20*/  IMAD R0, R0, UR4, RZ ;  /* 0x0000000400007c24 */ /* 0x000fe2000f8e02ff */
[----:B------:R-:W-:-:S03]  /*1fe30*/  SEL R30, R30, RZ, !P0 ;  /* 0x000000ff1e1e7207 */ /* 0x000fc60004000000 */
[----:B------:R-:W-:-:S04]  /*1fe40*/  IMAD R0, R34, UR5, R0 ;  /* 0x0000000522007c24 */ /* 0x000fc8000f8e0200 */
[----:B------:R-:W-:Y:S01]  /*1fe50*/  IMAD.IADD R34, R5, 0x1, R0 ;  /* 0x0000000105227824 */ /* 0x000fe200078e0200 */
[----:B-----5:R-:W-:Y:S02]  /*1fe60*/  SEL R3, R3, RZ, !P0 ;  /* 0x000000ff03037207 */ /* 0x020fe40004000000 */
[----:B------:R-:W-:-:S03]  /*1fe70*/  LOP3.LUT P0, RZ, R2, 0x3ff, RZ, 0xc0, !PT ;  /* 0x000003ff02ff7812 */ /* 0x000fc6000780c0ff */
[----:B------:R0:W-:Y:S04]  /*1fe80*/  STL [R1+0x30], R3 ;  /* 0x0000300301007387 */ /* 0x0001e80000100800 */
[----:B------:R0:W-:Y:S06]  /*1fe90*/  STL.64 [R1+0x20], R4 ;  /* 0x0000200401007387 */ /* 0x0001ec0000100a00 */
[----:B------:R-:W-:Y:S05]  /*1fea0*/  @!P0 BRA `(.L_x_740) ;  /* 0x0000000000408947 */ /* 0x000fea0003800000 */
[----:B------:R-:W-:Y:S01]  /*1feb0*/  MOV R2, 0x0 ;  /* 0x0000000000027802 */ /* 0x000fe20000000f00 */
[----:B------:R-:W-:Y:S01]  /*1fec0*/  ULDC.64 UR4, c[0x4][0x88] ;  /* 0x0100220000047ab9 */ /* 0x000fe20000000a00 */
[----:B------:R-:W-:Y:S01]  /*1fed0*/  ULDC.64 UR6, c[0x4][0x90] ;  /* 0x0100240000067ab9 */ /* 0x000fe20000000a00 */
[----:B------:R-:W-:Y:S01]  /*1fee0*/  ULDC.64 UR8, c[0x4][0x20] ;  /* 0x0100080000087ab9 */ /* 0x000fe20000000a00 */
[----:B0-----:R-:W-:Y:S02]  /*1fef0*/  IMAD.U32 R4, RZ, RZ, UR4 ;  /* 0x00000004ff047e24 */ /* 0x001fe4000f8e00ff */
[----:B------:R-:W0:Y:S01]  /*1ff00*/  LDC.64 R2, c[0x4][R2] ;  /* 0x0100000002027b82 */ /* 0x000e220000000a00 */
[----:B------:R-:W-:Y:S02]  /*1ff10*/  IMAD.U32 R5, RZ, RZ, UR5 ;  /* 0x00000005ff057e24 */ /* 0x000fe4000f8e00ff */
[----:B------:R-:W-:Y:S02]  /*1ff20*/  IMAD.U32 R6, RZ, RZ, UR6 ;  /* 0x00000006ff067e24 */ /* 0x000fe4000f8e00ff */
[----:B-1----:R-:W-:-:S02]  /*1ff30*/  IMAD.U32 R7, RZ, RZ, UR7 ;  /* 0x00000007ff077e24 */ /* 0x002fc4000f8e00ff */
[----:B------:R-:W-:Y:S02]  /*1ff40*/  IMAD.U32 R10, RZ, RZ, UR8 ;  /* 0x00000008ff0a7e24 */ /* 0x000fe4000f8e00ff */
[----:B------:R-:W-:Y:S02]  /*1ff50*/  IMAD.U32 R11, RZ, RZ, UR9 ;  /* 0x00000009ff0b7e24 */ /* 0x000fe4000f8e00ff */
[----:B------:R-:W-:Y:S02]  /*1ff60*/  IMAD.MOV.U32 R8, RZ, RZ, 0x70 ;  /* 0x00000070ff087424 */ /* 0x000fe400078e00ff */
[----:B------:R-:W-:Y:S02]  /*1ff70*/  IMAD.MOV.U32 R12, RZ, RZ, 0x1 ;  /* 0x00000001ff0c7424 */ /* 0x000fe400078e00ff */
[----:B------:R-:W-:-:S07]  /*1ff80*/  IMAD.MOV.U32 R13, RZ, RZ, RZ ;  /* 0x000000ffff0d7224 */ /* 0x000fce00078e00ff */
[----:B------:R-:W-:-:S07]  /*1ff90*/  LEPC R20, `(.L_x_740) ;  /* 0x000000001014794e */ /* 0x000fce0000000000 */
[----:B0-----:R-:W-:Y:S05]  /*1ffa0*/  CALL.ABS.NOINC R2 ;  /* 0x0000000002007343 */ /* 0x001fea0003c00000 */
.L_x_740:
[----:B------:R-:W-:Y:S05]  /*1ffb0*/  BSYNC B6 ;  /* 0x0000000000067941 */ /* 0x000fea0003800000 */
.L_x_739:
[----:B------:R-:W2:Y:S01]  /*1ffc0*/  LDL.LU R20, [R1+0x30] ;  /* 0x0000300001147983 */ /* 0x000ea20000300800 */
[----:B------:R-:W-:Y:S01]  /*1ffd0*/  ULDC.64 UR4, c[0x0][0x2d8] ;  /* 0x0000b60000047ab9 */ /* 0x000fe20000000a00 */
[----:B------:R-:W3:Y:S02]  /*1ffe0*/  LDC R8, c[0x0][0x448] ;  /* 0x00011200ff087b82 */ /* 0x000ee40000000800 */
[----:B0-----:R-:W4:Y:S04]  /*1fff0*/  LDL.LU.64 R2, [R1+0x20] ;  /* 0x0000200001027983 */ /* 0x001f280000300a00 */
[----:B------:R0:W5:Y:S01]  /*20000*/  LDL R10, [R1+0x28] ;  /* 0x00002800010a7983 */ /* 0x0001620000100800 */
[----:B---3--:R-:W-:Y:S02]  /*20010*/  ISETP.NE.AND P0, PT, R8, 0x1, PT ;  /* 0x000000010800780c */ /* 0x008fe40003f05270 */
[----:B------:R-:W-:Y:S01]  /*20020*/  SHF.L.U32 R4, R17, 0x7, RZ ;  /* 0x0000000711047819 */ /* 0x000fe200000006ff */
[----:B----4-:R-:W-:-:S02]  /*20030*/  IMAD.MOV.U32 R3, RZ, RZ, R34 ;  /* 0x000000ffff037224 */ /* 0x010fc400078e0022 */
[----:B------:R-:W-:-:S04]  /*20040*/  IMAD.WIDE.U32 R2, R18, UR4, R2 ;  /* 0x0000000412027c25 */ /* 0x000fc8000f8e0002 */
[----:B------:R-:W-:Y:S01]  /*20050*/  IMAD R3, R18, UR5, R3 ;  /* 0x0000000512037c24 */ /* 0x000fe2000f8e0203 */
[----:B------:R-:W-:Y:S02]  /*20060*/  ULDC.64 UR4, c[0x0][0x2e0] ;  /* 0x0000b80000047ab9 */ /* 0x000fe40000000a00 */
[----:B--2---:R-:W-:Y:S02]  /*20070*/  IMAD R5, R20, UR4, RZ ;  /* 0x0000000414057c24 */ /* 0x004fe4000f8e02ff */
[----:B------:R-:W2:Y:S01]  /*20080*/  S2R R20, SR_TID.X ;  /* 0x0000000000147919 */ /* 0x000ea20000002100 */
[----:B------:R-:W-:-:S04]  /*20090*/  IMAD.WIDE.U32 R2, R30, UR4, R2 ;  /* 0x000000041e027c25 */ /* 0x000fc8000f8e0002 */
[----:B------:R-:W-:Y:S01]  /*200a0*/  IMAD R0, R30, UR5, R5 ;  /* 0x000000051e007c24 */ /* 0x000fe2000f8e0205 */
[----:B------:R-:W-:Y:S01]  /*200b0*/  ULDC.64 UR4, c[0x0][0x2d0] ;  /* 0x0000b40000047ab9 */ /* 0x000fe20000000a00 */
[----:B------:R-:W1:Y:S01]  /*200c0*/  @P0 LDC R5, c[0x0][0x44c] ;  /* 0x00011300ff050b82 */ /* 0x000e620000000800 */
[----:B--2---:R-:W-:-:S04]  /*200d0*/  LOP3.LUT R20, R20, 0x7f, RZ, 0xc0, !PT ;  /* 0x0000007f14147812 */ /* 0x004fc800078ec0ff */
[----:B------:R-:W-:Y:S02]  /*200e0*/  SHF.R.U32.HI R21, RZ, 0x3, R20 ;  /* 0x00000003ff157819 */ /* 0x000fe40000011614 */
[----:B------:R-:W2:Y:S01]  /*200f0*/  S2R R20, SR_TID.X ;  /* 0x0000000000147919 */ /* 0x000ea20000002100 */
[----:B------:R-:W-:Y:S02]  /*20100*/  IMAD.IADD R3, R3, 0x1, R0 ;  /* 0x0000000103037824 */ /* 0x000fe400078e0200 */
[----:B------:R-:W3:Y:S01]  /*20110*/  @P0 LDC R0, c[0x0][0x450] ;  /* 0x00011400ff000b82 */ /* 0x000ee20000000800 */
[----:B--2---:R-:W-:-:S05]  /*20120*/  IMAD.SHL.U32 R20, R20, 0x10, RZ ;  /* 0x0000001014147824 */ /* 0x004fca00078e00ff */
[----:B------:R-:W-:-:S04]  /*20130*/  LOP3.LUT R20, R21, 0x70, R20, 0xf8, !PT ;  /* 0x0000007015147812 */ /* 0x000fc800078ef814 */
[----:B------:R-:W-:-:S05]  /*20140*/  LOP3.LUT R6, R20, R4, RZ, 0xfc, !PT ;  /* 0x0000000414067212 */ /* 0x000fca00078efcff */
[----:B-1----:R-:W-:-:S04]  /*20150*/  @P0 IMAD.HI.U32 R7, R6, R5, RZ ;  /* 0x0000000506070227 */ /* 0x002fc800078e00ff */
[----:B------:R-:W-:Y:S01]  /*20160*/  IMAD.MOV.U32 R5, RZ, RZ, R6 ;  /* 0x000000ffff057224 */ /* 0x000fe200078e0006 */
[----:B---3--:R-:W-:Y:S01]  /*20170*/  @P0 SHF.R.U32.HI R5, RZ, R0, R7 ;  /* 0x00000000ff050219 */ /* 0x008fe20000011607 */
[----:B------:R-:W1:Y:S04]  /*20180*/  S2R R20, SR_TID.X ;  /* 0x0000000000147919 */ /* 0x000e680000002100 */
        /* <DEDUP_REMOVED lines=12> */
[----:B------:R-:W-:Y:S02]  /*20250*/  ULDC.64 UR4, c[0x0][0x280] ;  /* 0x0000a00000047ab9 */ /* 0x000fe40000000a00 */
[----:B------:R-:W-:Y:S01]  /*20260*/  LEA R0, P0, R2, UR4, 0x1 ;  /* 0x0000000402007c11 */ /* 0x000fe2000f8008ff */
[----:B------:R-:W-:Y:S01]  /*20270*/  IMAD.IADD R5, R3, 0x1, R5 ;  /* 0x0000000103057824 */ /* 0x000fe200078e0205 */
[----:B------:R-:W-:Y:S01]  /*20280*/  ULDC UR4, c[0x0][0x2b8] ;  /* 0x0000ae0000047ab9 */ /* 0x000fe20000000800 */
[----:B-1----:R-:W-:-:S03]  /*20290*/  LOP3.LUT R20, R20, 0x7f, RZ, 0xc0, !PT ;  /* 0x0000007f14147812 */ /* 0x002fc600078ec0ff */
[----:B------:R-:W-:Y:S01]  /*202a0*/  LEA.HI.X R5, R2, UR5, R5, 0x1, P0 ;  /* 0x0000000502057c11 */ /* 0x000fe200080f0c05 */
[----:B------:R-:W-:Y:S01]  /*202b0*/  UMOV UR5, 0xffffffff ;  /* 0xffffffff00057882 */ /* 0x000fe20000000000 */
[----:B------:R-:W-:Y:S02]  /*202c0*/  ISETP.GE.AND P3, PT, R32, UR4, PT ;  /* 0x0000000420007c0c */ /* 0x000fe4000bf66270 */
[----:B------:R-:W-:Y:S02]  /*202d0*/  ISETP.GE.AND P2, PT, R35, UR4, PT ;  /* 0x0000000423007c0c */ /* 0x000fe4000bf46270 */
[----:B------:R-:W-:Y:S02]  /*202e0*/  ISETP.GE.AND P0, PT, R33, UR4, PT ;  /* 0x0000000421007c0c */ /* 0x000fe4000bf06270 */
[----:B------:R-:W-:Y:S01]  /*202f0*/  SHF.R.U32.HI R9, RZ, 0x3, R20 ;  /* 0x00000003ff097819 */ /* 0x000fe20000011614 */
[----:B0-----:R-:W-:Y:S10]  /*20300*/  BRA.DIV UR5, `(.L_x_741) ;  /* 0x0000004a05887947 */ /* 0x001ff4000b800000 */
[----:B------:R-:W0:Y:S01]  /*20310*/  SHFL.IDX PT, R3, R0, RZ, 0x181f ;  /* 0x00181fff00037589 */ /* 0x000e2200000e0000 */
[----:B-----5:R-:W-:Y:S02]  /*20320*/  IMAD R6, R10, R8, RZ ;  /* 0x000000080a067224 */ /* 0x020fe400078e02ff */
[----:B------:R-:W-:Y:S01]  /*20330*/  IMAD.IADD R4, R9, 0x1, R4 ;  /* 0x0000000109047824 */ /* 0x000fe200078e0204 */
[----:B------:R-:W1:Y:S04]  /*20340*/  SHFL.IDX PT, R2, R5, RZ, 0x181f ;  /* 0x00181fff05027589 */ /* 0x000e6800000e0000 */
[----:B------:R-:W-:Y:S01]  /*20350*/  ISETP.GE.AND P1, PT, R4, R6, PT ;  /* 0x000000060400720c */ /* 0x000fe20003f26270 */
[----:B------:R-:W-:-:S12]  /*20360*/  SHFL.IDX PT, R14, R0, 0x7, 0x181f ;  /* 0x00f81f00000e7f89 */ /* 0x000fd800000e0000 */
[----:B0-----:R-:W-:-:S05]  /*20370*/  @!P1 LEA R7, P4, R32, R3, 0x1 ;  /* 0x0000000320079211 */ /* 0x001fca00078808ff */
[----:B-1----:R-:W-:Y:S02]  /*20380*/  @!P1 IMAD.X R3, RZ, RZ, R2, P4 ;  /* 0x000000ffff039224 */ /* 0x002fe400020e0602 */
[----:B------:R-:W-:Y:S02]  /*20390*/  @!P1 IMAD.MOV.U32 R2, RZ, RZ, R7 ;  /* 0x000000ffff029224 */ /* 0x000fe400078e0007 */
[----:B------:R-:W-:-:S03]  /*203a0*/  VIADD R7, R4, 0x10 ;  /* 0x0000001004077836 */ /* 0x000fc60000000000 */
[----:B------:R-:W-:Y:S04]  /*203b0*/  @!P1 LDGSTS.E.BYPASS.LTC128B.128 [R37+0x12400], desc[UR48][R2.64], !P3 ;  /* 0x1240000002259fae */ /* 0x000fe8000d901d70 */
[----:B------:R-:W-:Y:S04]  /*203c0*/  @!P1 LDGSTS.E.BYPASS.LTC128B.128 [R37+0x16400], desc[UR48][R2.64+0x80], !P2 ;  /* 0x1640008002259fae */ /* 0x000fe8000d101d70 */
[----:B------:R0:W-:Y:S01]  /*203d0*/  @!P1 LDGSTS.E.BYPASS.LTC128B.128 [R37+0x1a400], desc[UR48][R2.64+0x100], !P0 ;  /* 0x1a40010002259fae */ /* 0x0001e2000c101d70 */
[----:B------:R-:W-:-:S03]  /*203e0*/  ISETP.GE.AND P1, PT, R7, R6, PT ;  /* 0x000000060700720c */ /* 0x000fc60003f26270 */
[----:B0-----:R-:W0:Y:S04]  /*203f0*/  SHFL.IDX PT, R3, R0, 0x1, 0x181f ;  /* 0x00381f0000037f89 */ /* 0x001e2800000e0000 */
[----:B------:R-:W1:Y:S06]  /*20400*/  SHFL.IDX PT, R2, R5, 0x1, 0x181f ;  /* 0x00381f0005027f89 */ /* 0x000e6c00000e0000 */
[----:B0-----:R-:W-:-:S05]  /*20410*/  @!P1 LEA R7, P4, R32, R3, 0x1 ;  /* 0x0000000320079211 */ /* 0x001fca00078808ff */
[----:B-1----:R-:W-:Y:S02]  /*20420*/  @!P1 IMAD.X R8, RZ, RZ, R2, P4 ;  /* 0x000000ffff089224 */ /* 0x002fe400020e0602 */
[----:B------:R-:W-:Y:S02]  /*20430*/  @!P1 IMAD.MOV.U32 R2, RZ, RZ, R7 ;  /* 0x000000ffff029224 */ /* 0x000fe400078e0007 */
        /* <DEDUP_REMOVED lines=19> */
[----:B0-----:R-:W-:-:S04]  /*20570*/  @!P1 LEA R7, P4, R32, R3, 0x1 ;  /* 0x0000000320079211 */ /* 0x001fc800078808ff */
[----:B-1----:R-:W-:Y:S01]  /*20580*/  @!P1 IADD3.X R8, RZ, R2, RZ, P4, !PT ;  /* 0x00000002ff089210 */ /* 0x002fe200027fe4ff */
[----:B------:R-:W-:Y:S02]  /*20590*/  @!P1 IMAD.MOV.U32 R2, RZ, RZ, R7 ;  /* 0x000000ffff029224 */ /* 0x000fe400078e0007 */
[----:B------:R-:W-:Y:S02]  /*205a0*/  VIADD R7, R4, 0x40 ;  /* 0x0000004004077836 */ /* 0x000fe40000000000 */
[----:B------:R-:W-:-:S05]  /*205b0*/  @!P1 IMAD.MOV.U32 R3, RZ, RZ, R8 ;  /* 0x000000ffff039224 */ /* 0x000fca00078e0008 */
        /* <DEDUP_REMOVED lines=27> */
[----:B------:R-:W1:Y:S04]  /*20770*/  SHFL.IDX PT, R2, R5, 0x6, 0x181f ;  /* 0x00d81f0005027f89 */ /* 0x000e6800000e0000 */
[----:B------:R-:W2:Y:S02]  /*20780*/  SHFL.IDX PT, R5, R5, 0x7, 0x181f ;  /* 0x00f81f0005057f89 */ /* 0x000ea400000e0000 */
[----:B0-----:R-:W-:-:S05]  /*20790*/  @!P1 LEA R7, P4, R32, R3, 0x1 ;  /* 0x0000000320079211 */ /* 0x001fca00078808ff */
[----:B-1----:R-:W-:Y:S02]  /*207a0*/  @!P1 IMAD.X R8, RZ, RZ, R2, P4 ;  /* 0x000000ffff089224 */ /* 0x002fe400020e0602 */
[----:B------:R-:W-:Y:S02]  /*207b0*/  @!P1 IMAD.MOV.U32 R2, RZ, RZ, R7 ;  /* 0x000000ffff029224 */ /* 0x000fe400078e0007 */
[----:B------:R-:W-:-:S05]  /*207c0*/  @!P1 IMAD.MOV.U32 R3, RZ, RZ, R8 ;  /* 0x000000ffff039224 */ /* 0x000fca00078e0008 */
[----:B------:R0:W-:Y:S04]  /*207d0*/  @!P1 LDGSTS.E.BYPASS.LTC128B.128 [R37+0x15400], desc[UR48][R2.64], !P3 ;  /* 0x1540000002259fae */ /* 0x0001e8000d901d70 */
[----:B------:R0:W-:Y:S04]  /*207e0*/  @!P1 LDGSTS.E.BYPASS.LTC128B.128 [R37+0x19400], desc[UR48][R2.64+0x80], !P2 ;  /* 0x1940008002259fae */ /* 0x0001e8000d101d70 */
[----:B--2---:R0:W-:Y:S02]  /*207f0*/  @!P1 LDGSTS.E.BYPASS.LTC128B.128 [R37+0x1d400], desc[UR48][R2.64+0x100], !P0 ;  /* 0x1d40010002259fae */ /* 0x0041e4000c101d70 */
.L_x_879:
[----:B0-----:R-:W-:Y:S01]  /*20800*/  VIADD R3, R4, 0x70 ;  /* 0x0000007004037836 */ /* 0x001fe20000000000 */
[----:B------:R-:W-:Y:S04]  /*20810*/  BSSY B0, `(.L_x_742) ;  /* 0x000000b000007945 */ /* 0x000fe80003800000 */
[----:B------:R-:W-:-:S13]  /*20820*/  ISETP.GE.AND P1, PT, R3, R6, PT ;  /* 0x000000060300720c */ /* 0x000fda0003f26270 */
[----:B------:R-:W-:Y:S05]  /*20830*/  @P1 BRA `(.L_x_743) ;  /* 0x0000000000201947 */ /* 0x000fea0003800000 */
[----:B------:R-:W-:-:S05]  /*20840*/  LEA R2, P1, R32, R14, 0x1 ;  /* 0x0000000e20027211 */ /* 0x000fca00078208ff */
[----:B------:R-:W-:-:S05]  /*20850*/  IMAD.X R3, RZ, RZ, R5, P1 ;  /* 0x000000ffff037224 */ /* 0x000fca00008e0605 */
[----:B------:R-:W-:Y:S01]  /*20860*/  @!PT LDS RZ, [RZ] ;  /* 0x00000000fffff984 */ /* 0x000fe20000000800 */
[----:B------:R-:W-:Y:S01]  /*20870*/  @!PT LDS RZ, [RZ] ;  /* 0x00000000fffff984 */ /* 0x000fe20000000800 */
[----:B------:R-:W-:Y:S01]  /*20880*/  @!PT LDS RZ, [RZ] ;  /* 0x00000000fffff984 */ /* 0x000fe20000000800 */
[----:B------:R0:W-:Y:S04]  /*20890*/  LDGSTS.E.BYPASS.LTC128B.128 [R37+0x15c00], desc[UR48][R2.64], !P3 ;  /* 0x15c0000002257fae */ /* 0x0001e8000d901d70 */
[----:B------:R0:W-:Y:S04]  /*208a0*/  LDGSTS.E.BYPASS.LTC128B.128 [R37+0x19c00], desc[UR48][R2.64+0x80], !P2 ;  /* 0x19c0008002257fae */ /* 0x0001e8000d101d70 */
[----:B------:R0:W-:Y:S02]  /*208b0*/  LDGSTS.E.BYPASS.LTC128B.128 [R37+0x1dc00], desc[UR48][R2.64+0x100], !P0 ;  /* 0x1dc0010002257fae */ /* 0x0001e4000c101d70 */
.L_x_743:
[----:B------:R-:W-:Y:S05]  /*208c0*/  BSYNC B0 ;  /* 0x0000000000007941 */ /* 0x000fea0003800000 */
.L_x_742:
[----:B------:R-:W-:Y:S01]  /*208d0*/  NOP ;  /* 0x0000000000007918 */ /* 0x000fe20000000000 */
[----:B------:R-:W-:-:S13]  /*208e0*/  PLOP3.LUT P0, PT, PT, PT, PT, 0x80, 0x0 ;  /* 0x000000000000781c */ /* 0x000fda0003f0f070 */
.L_x_744:
[----:B------:R-:W-:Y:S02]  /*208f0*/  PLOP3.LUT P1, PT, P1, P0, PT, 0xa2, 0x0 ;  /* 0x000000000000781c */ /* 0x000fe40000f21472 */
[----:B------:R-:W-:-:S08]  /*20900*/  @P0 R2UR P1, UR4, R22 ;  /* 0x00000000160402ca */ /* 0x000fd00000020000 */
[----:B------:R-:W-:-:S05]  /*20910*/  @P0 PLOP3.LUT P0, PT, P1, PT, PT, 0x80, 0x0 ;  /* 0x000000000000081c */ /* 0x000fca0000f0f070 */
[----:B------:R-:W-:Y:S01]  /*20920*/  @!P1 SYNCS.ARRIVE.TRANS64.RED.A0T1 RZ, [UR4+0x30800], RZ ;  /* 0x030800ffffff99a7 */ /* 0x000fe20008200404 */
[----:B------:R-:W-:Y:S07]  /*20930*/  @!P1 ARRIVES.LDGSTSBAR.64.TRANSCNT [UR4+0x30800] ;  /* 0x03080000ff0099b0 */ /* 0x000fee0008000a84 */
[----:B------:R-:W-:Y:S05]  /*20940*/  @P0 BRA.U.ANY `(.L_x_744) ;  /* 0xfffffffd00e80947 */ /* 0x000fea000393ffff */
[----:B0-----:R-:W2:Y:S02]  /*20950*/  LDL.LU R2, [R1+0x2c] ;  /* 0x00002c0001027983 */ /* 0x001ea40000300800 */
[----:B--2---:R-:W-:-:S04]  /*20960*/  IADD3 R2, R2, 0x1, RZ ;  /* 0x0000000102027810 */ /* 0x004fc80007ffe0ff */
[----:B------:R-:W-:Y:S01]  /*20970*/  LEA.HI R0, R2, R2, RZ, 0x1 ;  /* 0x0000000202007211 */ /* 0x000fe200078f08ff */
[----:B------:R0:W-:Y:S03]  /*20980*/  STL [R1+0x2c], R2 ;  /* 0x00002c0201007387 */ /* 0x0001e60000100800 */
[----:B------:R-:W-:-:S05]  /*20990*/  LOP3.LUT R0, R0, 0xfffffffe, RZ, 0xc0, !PT ;  /* 0xfffffffe00007812 */ /* 0x000fca00078ec0ff */
[----:B------:R-:W-:-:S05]  /*209a0*/  IMAD.IADD R0, R2, 0x1, -R0 ;  /* 0x0000000102007824 */ /* 0x000fca00078e0a00 */
[----:B------:R-:W-:Y:S01]  /*209b0*/  SHF.L.U32 R3, R0, 0x1f, RZ ;  /* 0x0000001f00037819 */ /* 0x000fe200000006ff */
[----:B------:R-:W-:Y:S01]  /*209c0*/  NOP ;  /* 0x0000000000007918 */ /* 0x000fe20000000000 */
[----:B0-----:R-:W2:Y:S01]  /*209d0*/  LDL.LU R2, [R1+0x1c] ;  /* 0x00001c0001027983 */ /* 0x001ea20000300800 */
[----:B------:R0:W-:Y:S01]  /*209e0*/  SYNCS.ARRIVE.TRANS64.A1T0 RZ, [R22+URZ+0x30800], RZ ;  /* 0x030800ff16ff79a7 */ /* 0x0001e2000810003f */
[----:B------:R-:W-:Y:S01]  /*209f0*/  BSSY B0, `(.L_x_745) ;  /* 0x0000004000007945 */ /* 0x000fe20003800000 */
[----:B------:R-:W1:Y:S01]  /*20a00*/  SYNCS.PHASECHK.TRANS64.TRYWAIT P0, [R22+URZ+0x30820], R3 ;  /* 0x03082003160075a7 */ /* 0x000e62000800017f */
[----:B--2---:R-:W-:Y:S02]  /*20a10*/  VIADD R6, R2, 0xfffffffe ;  /* 0xfffffffe02067836 */ /* 0x004fe40000000000 */
[----:B01----:R-:W-:Y:S05]  /*20a20*/  @!P0 BRA `(.L_x_746) ;  /* 0x0000004c00788947 */ /* 0x003fea0003800000 */
.L_x_880:
[----:B------:R-:W-:Y:S05]  /*20a30*/  BSYNC B0 ;  /* 0x0000000000007941 */ /* 0x000fea0003800000 */
.L_x_745:
[----:B------:R-:W2:Y:S01]  /*20a40*/  LDL R0, [R1+0x8] ;  /* 0x0000080001007983 */ /* 0x000ea20000100800 */
[----:B------:R-:W-:Y:S01]  /*20a50*/  BSSY B0, `(.L_x_747) ;  /* 0x000010a000007945 */ /* 0x000fe20003800000 */
[----:B--2---:R-:W-:-:S13]  /*20a60*/  ISETP.GE.AND P0, PT, R6, R0, PT ;  /* 0x000000000600720c */ /* 0x004fda0003f06270 */
[----:B------:R-:W-:Y:S05]  /*20a70*/  @!P0 BRA `(.L_x_748) ;  /* 0x00000010001c8947 */ /* 0x000fea0003800000 */
[----:B------:R-:W-:Y:S01]  /*20a80*/  ULDC UR4, c[0x0][0x2f4] ;  /* 0x0000bd0000047ab9 */ /* 0x000fe20000000800 */
[----:B------:R-:W-:Y:S01]  /*20a90*/  IMAD.MOV.U32 R10, RZ, RZ, R26 ;  /* 0x000000ffff0a7224 */ /* 0x000fe200078e001a */
[----:B------:R-:W-:Y:S01]  /*20aa0*/  ISETP.GE.AND P3, PT, R32, UR4, PT ;  /* 0x0000000420007c0c */ /* 0x000fe2000bf66270 */
[----:B------:R-:W-:Y:S01]  /*20ab0*/  IMAD.MOV.U32 R17, RZ, RZ, R28 ;  /* 0x000000ffff117224 */ /* 0x000fe200078e001c */
[----:B------:R-:W-:Y:S01]  /*20ac0*/  ISETP.GE.AND P2, PT, R35, UR4, PT ;  /* 0x0000000423007c0c */ /* 0x000fe2000bf46270 */
[----:B------:R-:W-:Y:S01]  /*20ad0*/  IMAD.MOV.U32 R30, RZ, RZ, R25 ;  /* 0x000000ffff1e7224 */ /* 0x000fe200078e0019 */
[----:B------:R-:W-:-:S13]  /*20ae0*/  ISETP.GE.AND P1, PT, R33, UR4, PT ;  /* 0x0000000421007c0c */ /* 0x000fda000bf26270 */
.L_x_761:
[----:B------:R-:W2:Y:S01]  /*20af0*/  LDL R2, [R1+0xc] ;  /* 0x00000c0001027983 */ /* 0x000ea20000100800 */
[----:B------:R-:W1:Y:S03]  /*20b00*/  LDC R9, c[0x0][0x430] ;  /* 0x00010c00ff097b82 */ /* 0x000e660000000800 */
[----:B------:R-:W3:Y:S04]  /*20b10*/  LDL R7, [R1+0x10] ;  /* 0x0000100001077983 */ /* 0x000ee80000100800 */
[----:B------:R-:W4:Y:S01]  /*20b20*/  LDL R8, [R1+0x3c] ;  /* 0x00003c0001087983 */ /* 0x000f220000100800 */
[----:B------:R-:W0:Y:S01]  /*20b30*/  S2R R0, SR_TID.X ;  /* 0x0000000000007919 */ /* 0x000e220000002100 */
[----:B------:R-:W0:Y:S01]  /*20b40*/  S2R R5, SR_TID.X ;  /* 0x0000000000057919 */ /* 0x000e220000002100 */
[----:B-1----:R-:W-:-:S13]  /*20b50*/  ISETP.NE.AND P0, PT, R9, 0x1, PT ;  /* 0x000000010900780c */ /* 0x002fda0003f05270 */
[----:B0-----:R-:W0:Y:S01]  /*20b60*/  @P0 LDC R3, c[0x0][0x434] ;  /* 0x00010d00ff030b82 */ /* 0x001e220000000800 */
[----:B------:R-:W-:-:S04]  /*20b70*/  LOP3.LUT R0, R0, 0x7f, RZ, 0xc0, !PT ;  /* 0x0000007f00007812 */ /* 0x000fc800078ec0ff */
[----:B------:R-:W-:Y:S01]  /*20b80*/  SHF.R.U32.HI R0, RZ, 0x3, R0 ;  /* 0x00000003ff007819 */ /* 0x000fe20000011600 */
[----:B------:R-:W-:-:S05]  /*20b90*/  IMAD.SHL.U32 R5, R5, 0x10, RZ ;  /* 0x0000001005057824 */ /* 0x000fca00078e00ff */
[----:B------:R-:W-:Y:S02]  /*20ba0*/  LOP3.LUT R5, R0, 0x70, R5, 0xf8, !PT ;  /* 0x0000007000057812 */ /* 0x000fe400078ef805 */
[----:B------:R-:W1:Y:S02]  /*20bb0*/  @P0 LDC R0, c[0x0][0x438] ;  /* 0x00010e00ff000b82 */ /* 0x000e640000000800 */
[----:B------:R-:W-:Y:S01]  /*20bc0*/  ISETP.GT.U32.AND P4, PT, R5, 0x5f, PT ;  /* 0x0000005f0500780c */ /* 0x000fe20003f84070 */
[----:B------:R-:W-:Y:S01]  /*20bd0*/  VIADD R26, R10, 0x1 ;  /* 0x000000010a1a7836 */ /* 0x000fe20000000000 */
[----:B------:R-:W-:Y:S05]  /*20be0*/  YIELD ;  /* 0x0000000000007946 */ /* 0x000fea0003800000 */
[----:B------:R-:W-:-:S02]  /*20bf0*/  IMAD.MOV.U32 R25, RZ, RZ, R6 ;  /* 0x000000ffff197224 */ /* 0x000fc400078e0006 */
[----:B--2---:R-:W-:-:S04]  /*20c00*/  IMAD R4, R6, 0x60, R2 ;  /* 0x0000006006047824 */ /* 0x004fc800078e0202 */
[----:B------:R-:W-:-:S04]  /*20c10*/  IMAD.IADD R4, R5, 0x1, R4 ;  /* 0x0000000105047824 */ /* 0x000fc800078e0204 */
[----:B0-----:R-:W-:-:S04]  /*20c20*/  @P0 IMAD.HI.U32 R3, R4, R3, RZ ;  /* 0x0000000304030227 */ /* 0x001fc800078e00ff */
[----:B------:R-:W-:Y:S01]  /*20c30*/  IMAD.MOV.U32 R2, RZ, RZ, R4 ;  /* 0x000000ffff027224 */ /* 0x000fe200078e0004 */
[----:B-1----:R-:W-:-:S05]  /*20c40*/  @P0 SHF.R.U32.HI R2, RZ, R0, R3 ;  /* 0x00000000ff020219 */ /* 0x002fca0000011603 */
[----:B------:R-:W-:-:S04]  /*20c50*/  IMAD.MOV R0, RZ, RZ, -R2 ;  /* 0x000000ffff007224 */ /* 0x000fc800078e0a02 */
[----:B------:R-:W-:Y:S02]  /*20c60*/  IMAD R9, R9, R0, R4 ;  /* 0x0000000009097224 */ /* 0x000fe400078e0204 */
[----:B------:R-:W0:Y:S01]  /*20c70*/  @!P4 LDC.64 R4, c[0x0][0x428] ;  /* 0x00010a00ff04cb82 */ /* 0x000e220000000a00 */
[----:B------:R-:W-:-:S03]  /*20c80*/  @!P4 SHF.R.S32.HI R3, RZ, 0x1f, R2 ;  /* 0x0000001fff03c819 */ /* 0x000fc60000011402 */
[----:B0-----:R-:W-:-:S04]  /*20c90*/  @!P4 IMAD.WIDE.U32 R2, R31, R4, R2 ;  /* 0x000000041f02c225 */ /* 0x001fc800078e0002 */
[----:B---3--:R-:W-:-:S04]  /*20ca0*/  @!P4 IMAD R4, R7, R4, RZ ;  /* 0x000000040704c224 */ /* 0x008fc800078e02ff */
[----:B------:R-:W-:Y:S02]  /*20cb0*/  @!P4 IMAD R7, R31, R5, R4 ;  /* 0x000000051f07c224 */ /* 0x000fe400078e0204 */
[----:B------:R-:W0:Y:S02]  /*20cc0*/  @!P4 LDC.64 R4, c[0x0][0x418] ;  /* 0x00010600ff04cb82 */ /* 0x000e240000000a00 */
[----:B------:R-:W-:Y:S01]  /*20cd0*/  @!P4 IMAD.IADD R0, R7, 0x1, R3 ;  /* 0x000000010700c824 */ /* 0x000fe200078e0203 */
[----:B0-----:R-:W-:-:S04]  /*20ce0*/  @!P4 LEA R4, P0, R2, R4, 0x2 ;  /* 0x000000040204c211 */ /* 0x001fc800078010ff */
[----:B------:R-:W-:Y:S01]  /*20cf0*/  @!P4 LEA.HI.X R5, R2, R5, R0, 0x2, P0 ;  /* 0x000000050205c211 */ /* 0x000fe200000f1400 */
[----:B------:R-:W-:-:S06]  /*20d00*/  IMAD.MOV.U32 R0, RZ, RZ, RZ ;  /* 0x000000ffff007224 */ /* 0x000fcc00078e00ff */
[----:B------:R0:W5:Y:S01]  /*20d10*/  @!P4 LDG.E R0, desc[UR48][R4.64] ;  /* 0x000000300400c981 */ /* 0x000162000c1e1900 */
[----:B----4-:R-:W-:Y:S02]  /*20d20*/  ISETP.NE.AND P4, PT, R8, 0x3, PT ;  /* 0x000000030800780c */ /* 0x010fe40003f85270 */
[----:B------:R-:W-:-:S04]  /*20d30*/  ISETP.NE.AND P0, PT, R26, 0x2, PT ;  /* 0x000000021a00780c */ /* 0x000fc80003f05270 */
[----:B------:R-:W-:Y:S02]  /*20d40*/  SEL R28, RZ, 0x1, P0 ;  /* 0x00000001ff1c7807 */ /* 0x000fe40000000000 */
[----:B------:R-:W-:Y:S02]  /*20d50*/  SEL R26, R26, RZ, P0 ;  /* 0x000000ff1a1a7207 */ /* 0x000fe40000000000 */
[----:B------:R-:W-:-:S03]  /*20d60*/  LOP3.LUT R28, R17, R28, RZ, 0x3c, !PT ;  /* 0x0000001c111c7212 */ /* 0x000fc600078e3cff */
[----:B0-----:R-:W-:Y:S05]  /*20d70*/  @!P4 BRA `(.L_x_749) ;  /* 0x000000000004c947 */ /* 0x001fea0003800000 */
[----:B------:R-:W-:Y:S01]  /*20d80*/  BPT.TRAP 0x1 ;  /* 0x000000040000795c */ /* 0x000fe20000300000 */
.L_x_749:
[----:B------:R-:W-:Y:S01]  /*20d90*/  IMAD R7, R26, 0x8, R22 ;  /* 0x000000081a077824 */ /* 0x000fe200078e0216 */
[----:B------:R-:W-:Y:S01]  /*20da0*/  SHF.L.U32 R2, R28, 0x1f, RZ ;  /* 0x0000001f1c027819 */ /* 0x000fe200000006ff */
[----:B------:R-:W-:Y:S03]  /*20db0*/  BSSY B1, `(.L_x_750) ;  /* 0x0000003000017945 */ /* 0x000fe60003800000 */
[----:B------:R-:W0:Y:S02]  /*20dc0*/  SYNCS.PHASECHK.TRANS64.TRYWAIT P0, [R7+URZ+0x30840], R2 ;  /* 0x03084002070075a7 */ /* 0x000e24000800017f */
[----:B0-----:R-:W-:Y:S05]  /*20dd0*/  @!P0 BRA `(.L_x_751) ;  /* 0x0000004800a08947 */ /* 0x001fea0003800000 */
.L_x_881:
[----:B------:R-:W-:Y:S05]  /*20de0*/  BSYNC B1 ;  /* 0x0000000000017941 */ /* 0x000fea0003800000 */
.L_x_750:
[----:B------:R-:W2:Y:S01]  /*20df0*/  LDL R3, [R1] ;  /* 0x0000000001037983 */ /* 0x000ea20000100800 */
[----:B------:R-:W-:Y:S01]  /*20e00*/  SHF.R.S32.HI R20, RZ, 0x1f, R9 ;  /* 0x0000001fff147819 */ /* 0x000fe20000011409 */
[----:B------:R-:W-:Y:S01]  /*20e10*/  ULDC.64 UR4, c[0x0][0x300] ;  /* 0x0000c00000047ab9 */ /* 0x000fe20000000a00 */
[----:B-----5:R-:W-:Y:S01]  /*20e20*/  SHF.R.S32.HI R21, RZ, 0x1f, R0 ;  /* 0x0000001fff157819 */ /* 0x020fe20000011400 */
[----:B------:R-:W-:Y:S01]  /*20e30*/  ULDC.64 UR6, c[0x0][0x2e8] ;  /* 0x0000ba0000067ab9 */ /* 0x000fe20000000a00 */
[----:B------:R-:W-:Y:S02]  /*20e40*/  IMAD R5, R26, 0x4800, R36 ;  /* 0x000048001a057824 */ /* 0x000fe400078e0224 */
[----:B------:R-:W-:-:S04]  /*20e50*/  IMAD R4, R20, UR4, RZ ;  /* 0x0000000414047c24 */ /* 0x000fc8000f8e02ff */
[----:B------:R-:W-:Y:S01]  /*20e60*/  IMAD R4, R9, UR5, R4 ;  /* 0x0000000509047c24 */ /* 0x000fe2000f8e0204 */
[C---:B--2---:R-:W-:Y:S02]  /*20e70*/  LOP3.LUT P5, RZ, R3.reuse, 0x2, RZ, 0xc0, !PT ;  /* 0x0000000203ff7812 */ /* 0x044fe400078ac0ff */
[----:B------:R-:W-:Y:S01]  /*20e80*/  LOP3.LUT P4, RZ, R3, 0x1, RZ, 0xc0, !PT ;  /* 0x0000000103ff7812 */ /* 0x000fe2000788c0ff */
[----:B0-----:R-:W-:Y:S01]  /*20e90*/  IMAD.WIDE.U32 R2, R9, UR4, RZ ;  /* 0x0000000409027c25 */ /* 0x001fe2000f8e00ff */
        /* <DEDUP_REMOVED lines=13> */
[----:B------:R-:W2:Y:S01]  /*20f70*/  LDL R3, [R1] ;  /* 0x0000000001037983 */ /* 0x000ea20000100800 */
[----:B------:R-:W-:Y:S01]  /*20f80*/  SHF.L.U32 R4, R32, 0x1, RZ ;  /* 0x0000000120047819 */ /* 0x000fe200000006ff */
[----:B------:R-:W-:Y:S02]  /*20f90*/  IMAD R5, R5, 0x2, R22 ;  /* 0x0000000205057824 */ /* 0x000fe400078e0216 */
[----:B------:R-:W0:Y:S04]  /*20fa0*/  SHFL.IDX PT, R2, R8, RZ, 0x181f ;  /* 0x00181fff08027589 */ /* 0x000e2800000e0000 */
[----:B------:R-:W-:Y:S01]  /*20fb0*/  SHFL.IDX PT, R34, R6, 0x2, 0x181f ;  /* 0x00581f0006227f89 */ /* 0x000fe200000e0000 */
[----:B0-----:R-:W-:Y:S02]  /*20fc0*/  IADD3 R2, P0, R2, R4, RZ ;  /* 0x0000000402027210 */ /* 0x001fe40007f1e0ff */
[----:B--2---:R-:W-:-:S02]  /*20fd0*/  LOP3.LUT P6, RZ, R3, 0x4, RZ, 0xc0, !PT ;  /* 0x0000000403ff7812 */ /* 0x004fc400078cc0ff */
[----:B------:R-:W0:Y:S02]  /*20fe0*/  SHFL.IDX PT, R3, R6, RZ, 0x181f ;  /* 0x00181fff06037589 */ /* 0x000e2400000e0000 */
[----:B0-----:R-:W-:-:S09]  /*20ff0*/  IMAD.X R3, RZ, RZ, R3, P0 ;  /* 0x000000ffff037224 */ /* 0x001fd200000e0603 */
[----:B------:R-:W-:Y:S04]  /*21000*/  LDGSTS.E.BYPASS.LTC128B.128 [R5+0x1e400], desc[UR48][R2.64], !P6 ;  /* 0x1e40000002057fae */ /* 0x000fe8000f101d70 */
[----:B------:R-:W-:Y:S04]  /*21010*/  LDGSTS.E.BYPASS.LTC128B.128 [R5+0x21400], desc[UR48][R2.64+0x80], !P5 ;  /* 0x2140008002057fae */ /* 0x000fe8000e901d70 */
[----:B------:R0:W-:Y:S04]  /*21020*/  LDGSTS.E.BYPASS.LTC128B.128 [R5+0x24400], desc[UR48][R2.64+0x100], !P4 ;  /* 0x2440010002057fae */ /* 0x0001e8000e101d70 */
[----:B0-----:R-:W0:Y:S04]  /*21030*/  SHFL.IDX PT, R2, R8, 0x1, 0x181f ;  /* 0x00381f0008027f89 */ /* 0x001e2800000e0000 */
[----:B------:R-:W1:Y:S01]  /*21040*/  SHFL.IDX PT, R3, R6, 0x1, 0x181f ;  /* 0x00381f0006037f89 */ /* 0x000e6200000e0000 */
[----:B0-----:R-:W-:-:S05]  /*21050*/  IADD3 R2, P0, R2, R4, RZ ;  /* 0x0000000402027210 */ /* 0x001fca0007f1e0ff */
[----:B-1----:R-:W-:-:S05]  /*21060*/  IMAD.X R3, RZ, RZ, R3, P0 ;  /* 0x000000ffff037224 */ /* 0x002fca00000e0603 */
        /* <DEDUP_REMOVED lines=25> */
.L_x_895:
[----:B------:R-:W3:Y:S01]  /*21200*/  LDL R3, [R1] ;  /* 0x0000000001037983 */ /* 0x000ee20000100800 */
[----:B--2---:R-:W-:Y:S02]  /*21210*/  IADD3 R2, P0, R2, R4, RZ ;  /* 0x0000000402027210 */ /* 0x004fe40007f1e0ff */
[----:B---3--:R-:W-:-:S03]  /*21220*/  LOP3.LUT P6, RZ, R3, 0x4, RZ, 0xc0, !PT ;  /* 0x0000000403ff7812 */ /* 0x008fc600078cc0ff */
[----:B------:R-:W-:Y:S01]  /*21230*/  IMAD.X R3, RZ, RZ, R34, P0 ;  /* 0x000000ffff037224 */ /* 0x000fe200000e0622 */
[----:B------:R-:W-:-:S09]  /*21240*/  PLOP3.LUT P0, PT, PT, PT, PT, 0x80, 0x0 ;  /* 0x000000000000781c */ /* 0x000fd20003f0f070 */
[----:B------:R-:W-:Y:S01]  /*21250*/  @!PT LDS RZ, [RZ] ;  /* 0x00000000fffff984 */ /* 0x000fe20000000800 */
[----:B------:R-:W-:Y:S01]  /*21260*/  @!PT LDS RZ, [RZ] ;  /* 0x00000000fffff984 */ /* 0x000fe20000000800 */
[----:B------:R-:W-:Y:S01]  /*21270*/  @!PT LDS RZ, [RZ] ;  /* 0x00000000fffff984 */ /* 0x000fe20000000800 */
[----:B------:R1:W-:Y:S04]  /*21280*/  LDGSTS.E.BYPASS.LTC128B.128 [R5+0x20c00], desc[UR48][R2.64], !P6 ;  /* 0x20c0000002057fae */ /* 0x0003e8000f101d70 */
[----:B------:R1:W-:Y:S04]  /*21290*/  LDGSTS.E.BYPASS.LTC128B.128 [R5+0x23c00], desc[UR48][R2.64+0x80], !P5 ;  /* 0x23c0008002057fae */ /* 0x0003e8000e901d70 */
[----:B------:R1:W-:Y:S01]  /*212a0*/  LDGSTS.E.BYPASS.LTC128B.128 [R5+0x26c00], desc[UR48][R2.64+0x100], !P4 ;  /* 0x26c0010002057fae */ /* 0x0003e2000e101d70 */
[----:B------:R-:W-:Y:S01]  /*212b0*/  NOP ;  /* 0x0000000000007918 */ /* 0x000fe20000000000 */
.L_x_753:
[----:B------:R-:W-:Y:S02]  /*212c0*/  PLOP3.LUT P4, PT, P4, P0, PT, 0xa2, 0x0 ;  /* 0x000000000000781c */ /* 0x000fe40002781472 */
[----:B------:R-:W-:-:S08]  /*212d0*/  @P0 R2UR P4, UR4, R7 ;  /* 0x00000000070402ca */ /* 0x000fd00000080000 */
[----:B------:R-:W-:-:S05]  /*212e0*/  @P0 PLOP3.LUT P0, PT, P4, PT, PT, 0x80, 0x0 ;  /* 0x000000000000081c */ /* 0x000fca000270f070 */
[----:B------:R-:W-:Y:S01]  /*212f0*/  @!P4 SYNCS.ARRIVE.TRANS64.RED.A0T1 RZ, [UR4+0x30830], RZ ;  /* 0x030830ffffffc9a7 */ /* 0x000fe20008200404 */
[----:B------:R-:W-:Y:S07]  /*21300*/  @!P4 ARRIVES.LDGSTSBAR.64.TRANSCNT [UR4+0x30830] ;  /* 0x03083000ff00c9b0 */ /* 0x000fee0008000a84 */
[----:B------:R-:W-:Y:S05]  /*21310*/  @P0 BRA.U.ANY `(.L_x_753) ;  /* 0xfffffffd00e80947 */ /* 0x000fea000393ffff */
[----:B------:R-:W-:Y:S01]  /*21320*/  NOP ;  /* 0x0000000000007918 */ /* 0x000fe20000000000 */
[----:B-1----:R-:W2:Y:S02]  /*21330*/  LDL R2, [R1+0x3c] ;  /* 0x00003c0001027983 */ /* 0x002ea40000100800 */
[----:B--2---:R-:W-:-:S13]  /*21340*/  ISETP.NE.AND P5, PT, R2, 0x3, PT ;  /* 0x000000030200780c */ /* 0x004fda0003fa5270 */
[----:B------:R-:W-:Y:S05]  /*21350*/  @!P5 BRA `(.L_x_754) ;  /* 0x000000000004d947 */ /* 0x000fea0003800000 */
[----:B------:R-:W-:Y:S01]  /*21360*/  BPT.TRAP 0x1 ;  /* 0x000000040000795c */ /* 0x000fe20000300000 */
.L_x_754:
[----:B------:R1:W-:Y:S01]  /*21370*/  SYNCS.ARRIVE.TRANS64.A1T0 RZ, [R7+URZ+0x30830], RZ ;  /* 0x030830ff07ff79a7 */ /* 0x0003e2000810003f */
[----:B------:R-:W-:Y:S05]  /*21380*/  @!P5 BRA `(.L_x_755) ;  /* 0x000000000004d947 */ /* 0x000fea0003800000 */
[----:B------:R-:W-:Y:S01]  /*21390*/  BPT.TRAP 0x1 ;  /* 0x000000040000795c */ /* 0x000fe20000300000 */
.L_x_755:
[----:B------:R-:W-:Y:S01]  /*213a0*/  SHF.L.U32 R2, R17, 0x1f, RZ ;  /* 0x0000001f11027819 */ /* 0x000fe200000006ff */
[----:B0-----:R-:W-:Y:S01]  /*213b0*/  IMAD R6, R10, 0x8, R22 ;  /* 0x000000080a067824 */ /* 0x001fe200078e0216 */
[----:B------:R-:W-:Y:S03]  /*213c0*/  BSSY B1, `(.L_x_756) ;  /* 0x0000003000017945 */ /* 0x000fe60003800000 */
[----:B------:R-:W0:Y:S02]  /*213d0*/  SYNCS.PHASECHK.TRANS64.TRYWAIT P0, [R6+URZ+0x30860], R2 ;  /* 0x03086002060075a7 */ /* 0x000e24000800017f */
[----:B0-----:R-:W-:Y:S05]  /*213e0*/  @!P0 BRA `(.L_x_757) ;  /* 0x0000004c002c8947 */ /* 0x001fea0003800000 */
.L_x_896:
[----:B------:R-:W-:Y:S05]  /*213f0*/  BSYNC B1 ;  /* 0x0000000000017941 */ /* 0x000fea0003800000 */
.L_x_756:
[----:B------:R-:W1:Y:S01]  /*21400*/  LDL R5, [R1+0x4] ;  /* 0x0000040001057983 */ /* 0x000e620000100800 */
[----:B------:R-:W2:Y:S01]  /*21410*/  S2R R3, SR_TID.X ;  /* 0x0000000000037919 */ /* 0x000ea20000002100 */
[----:B------:R-:W-:Y:S01]  /*21420*/  UMOV UR4, 0xffffffff ;  /* 0xffffffff00047882 */ /* 0x000fe20000000000 */
[----:B--2---:R-:W-:-:S04]  /*21430*/  LOP3.LUT R3, R3, 0x7f, RZ, 0xc0, !PT ;  /* 0x0000007f03037812 */ /* 0x004fc800078ec0ff */
[----:B------:R-:W-:Y:S01]  /*21440*/  SHF.R.U32.HI R3, RZ, 0x3, R3 ;  /* 0x00000003ff037819 */ /* 0x000fe20000011603 */
[----:B-1----:R-:W-:Y:S02]  /*21450*/  IMAD R7, R30, -0x60, R5 ;  /* 0xffffffa01e077824 */ /* 0x002fe400078e0205 */
[----:B------:R-:W-:Y:S02]  /*21460*/  IMAD R5, R10, 0x4800, R36 ;  /* 0x000048000a057824 */ /* 0x000fe400078e0224 */
[----:B------:R-:W-:Y:S01]  /*21470*/  IMAD.IADD R7, R7, 0x1, -R3 ;  /* 0x0000000107077824 */ /* 0x000fe200078e0a03 */
[----:B------:R-:W-:Y:S06]  /*21480*/  BRA.DIV UR4, `(.L_x_758) ;  /* 0x0000004e04187947 */ /* 0x000fec000b800000 */
[----:B0-----:R-:W0:Y:S01]  /*21490*/  SHFL.IDX PT, R2, R23, RZ, 0x181f ;  /* 0x00181fff17027589 */ /* 0x001e2200000e0000 */
[----:B------:R-:W-:-:S03]  /*214a0*/  IMAD R5, R5, 0x2, R22 ;  /* 0x0000000205057824 */ /* 0x000fc600078e0216 */
[----:B------:R-:W1:Y:S01]  /*214b0*/  SHFL.IDX PT, R3, R24, RZ, 0x181f ;  /* 0x00181fff18037589 */ /* 0x000e6200000e0000 */
[----:B0-----:R-:W-:-:S05]  /*214c0*/  IADD3 R2, P0, R2, R4, RZ ;  /* 0x0000000402027210 */ /* 0x001fca0007f1e0ff */
[----:B-1----:R-:W-:Y:S01]  /*214d0*/  IMAD.X R3, RZ, RZ, R3, P0 ;  /* 0x000000ffff037224 */ /* 0x002fe200000e0603 */
[----:B------:R-:W-:-:S13]  /*214e0*/  ISETP.LT.OR P0, PT, R7, 0x1, P3 ;  /* 0x000000010700780c */ /* 0x000fda0001f01670 */
[----:B------:R-:W-:Y:S01]  /*214f0*/  @!PT LDS RZ, [RZ] ;  /* 0x00000000fffff984 */ /* 0x000fe20000000800 */
        /* <DEDUP_REMOVED lines=46> */
[----:B0-2---:R0:W1:Y:S02]  /*217e0*/  SHFL.IDX PT, R2, R23, 0x5, 0x181f ;  /* 0x00b81f0017027f89 */ /* 0x00506400000e0000 */
.L_x_910:
[----:B-1----:R-:W-:Y:S01]  /*217f0*/  IADD3 R2, P0, R2, R4, RZ ;  /* 0x0000000402027210 */ /* 0x002fe20007f1e0ff */
        /* <DEDUP_REMOVED lines=14> */
[----:B-1----:R-:W-:Y:S01]  /*218e0*/  IMAD.WIDE.U32 R2, R9, UR4, RZ ;  /* 0x0000000409027c25 */ /* 0x002fe2000f8e00ff */
[----:B------:R-:W-:-:S03]  /*218f0*/  ULDC.64 UR4, c[0x0][0x338] ;  /* 0x0000ce0000047ab9 */ /* 0x000fc60000000a00 */
[----:B------:R-:W-:Y:S01]  /*21900*/  IMAD R21, R21, UR4, RZ ;  /* 0x0000000415157c24 */ /* 0x000fe2000f8e02ff */
[----:B------:R-:W-:-:S03]  /*21910*/  IADD3 R3, R3, R7, RZ ;  /* 0x0000000703037210 */ /* 0x000fc60007ffe0ff */
[C---:B------:R-:W-:Y:S02]  /*21920*/  IMAD R21, R0.reuse, UR5, R21 ;  /* 0x0000000500157c24 */ /* 0x040fe4000f8e0215 */
[----:B------:R-:W-:Y:S01]  /*21930*/  IMAD.WIDE.U32 R2, R0, UR4, R2 ;  /* 0x0000000400027c25 */ /* 0x000fe2000f8e0002 */
[----:B------:R-:W-:Y:S01]  /*21940*/  ULDC.64 UR4, c[0x0][0x330] ;  /* 0x0000cc0000047ab9 */ /* 0x000fe20000000a00 */
[----:B------:R-:W-:Y:S02]  /*21950*/  NOP ;  /* 0x0000000000007918 */ /* 0x000fe40000000000 */
[----:B------:R-:W-:Y:S02]  /*21960*/  IMAD.IADD R3, R3, 0x1, R21 ;  /* 0x0000000103037824 */ /* 0x000fe400078e0215 */
[----:B------:R-:W-:-:S04]  /*21970*/  IMAD.WIDE.U32 R2, R18, UR4, R2 ;  /* 0x0000000412027c25 */ /* 0x000fc8000f8e0002 */
[----:B------:R-:W-:Y:S01]  /*21980*/  IMAD R3, R18, UR5, R3 ;  /* 0x0000000512037c24 */ /* 0x000fe2000f8e0203 */
[----:B0-----:R-:W-:-:S04]  /*21990*/  LEA R23, P0, R2, UR6, 0x1 ;  /* 0x0000000602177c11 */ /* 0x001fc8000f8008ff */
[----:B------:R-:W-:Y:S02]  /*219a0*/  LEA.HI.X R24, R2, UR7, R3, 0x1, P0 ;  /* 0x0000000702187c11 */ /* 0x000fe400080f0c03 */
[----:B------:R-:W-:-:S13]  /*219b0*/  PLOP3.LUT P0, PT, PT, PT, PT, 0x80, 0x0 ;  /* 0x000000000000781c */ /* 0x000fda0003f0f070 */
.L_x_759:
        /* <DEDUP_REMOVED lines=11> */
.L_x_760:
[----:B------:R-:W2:Y:S01]  /*21a70*/  LDL R0, [R1+0x8] ;  /* 0x0000080001007983 */ /* 0x000ea20000100800 */
[----:B------:R0:W-:Y:S01]  /*21a80*/  SYNCS.ARRIVE.TRANS64.A1T0 RZ, [R6+URZ+0x30850], RZ ;  /* 0x030850ff06ff79a7 */ /* 0x0001e2000810003f */
[----:B------:R-:W-:Y:S02]  /*21a90*/  IMAD.MOV.U32 R10, RZ, RZ, R26 ;  /* 0x000000ffff0a7224 */ /* 0x000fe400078e001a */
[----:B------:R-:W-:Y:S02]  /*21aa0*/  IMAD.MOV.U32 R17, RZ, RZ, R28 ;  /* 0x000000ffff117224 */ /* 0x000fe400078e001c */
[----:B------:R-:W-:Y:S02]  /*21ab0*/  IMAD.MOV.U32 R30, RZ, RZ, R25 ;  /* 0x000000ffff1e7224 */ /* 0x000fe400078e0019 */
[C---:B0-----:R-:W-:Y:S01]  /*21ac0*/  VIADD R6, R25.reuse, 0xffffffff ;  /* 0xffffffff19067836 */ /* 0x041fe20000000000 */
[----:B--2---:R-:W-:-:S13]  /*21ad0*/  ISETP.GT.AND P0, PT, R25, R0, PT ;  /* 0x000000001900720c */ /* 0x004fda0003f04270 */
[----:B------:R-:W-:Y:S05]  /*21ae0*/  @P0 BRA `(.L_x_761) ;  /* 0xfffffff000000947 */ /* 0x000fea000383ffff */
.L_x_748:
[----:B------:R-:W-:Y:S05]  /*21af0*/  BSYNC B0 ;  /* 0x0000000000007941 */ /* 0x000fea0003800000 */
.L_x_747:
        /* <DEDUP_REMOVED lines=11> */
[----:B0-----:R-:W2:Y:S01]  /*21bb0*/  @P0 ATOMG.E.ADD.STRONG.GPU PT, R3, desc[UR48][R2.64], R5 ;  /* 0x00000005020309a8 */ /* 0x001ea200081ee1f0 */
[----:B------:R-:W0:Y:S02]  /*21bc0*/  S2R R4, SR_LTMASK ;  /* 0x0000000000047919 */ /* 0x000e240000003900 */
[----:B0-----:R-:W-:-:S04]  /*21bd0*/  LOP3.LUT R4, R4, UR4, RZ, 0xc0, !PT ;  /* 0x0000000404047c12 */ /* 0x001fc8000f8ec0ff */
[----:B------:R-:W0:Y:S01]  /*21be0*/  POPC R7, R4 ;  /* 0x0000000400077309 */ /* 0x000e220000000000 */
[----:B--2---:R-:W0:Y:S02]  /*21bf0*/  SHFL.IDX PT, R0, R3, R0, 0x1f ;  /* 0x00001f0003007589 */ /* 0x004e2400000e0000 */
[----:B0-----:R-:W-:-:S07]  /*21c00*/  IADD3 R16, R0, UR38, R7 ;  /* 0x0000002600107c10 */ /* 0x001fce000fffe007 */
.L_x_763:
[----:B------:R-:W-:Y:S05]  /*21c10*/  BSYNC B0 ;  /* 0x0000000000007941 */ /* 0x000fea0003800000 */
.L_x_762:
[----:B------:R-:W2:Y:S02]  /*21c20*/  LDL R0, [R1+0x3c] ;  /* 0x00003c0001007983 */ /* 0x000ea40000100800 */
[----:B--2---:R-:W-:-:S13]  /*21c30*/  ISETP.NE.AND P0, PT, R0, 0x3, PT ;  /* 0x000000030000780c */ /* 0x004fda0003f05270 */
[----:B------:R-:W-:Y:S05]  /*21c40*/  @!P0 BRA `(.L_x_764) ;  /* 0x0000000000048947 */ /* 0x000fea0003800000 */
[----:B------:R-:W-:Y:S01]  /*21c50*/  BPT.TRAP 0x1 ;  /* 0x000000040000795c */ /* 0x000fe20000300000 */
.L_x_764:
[----:B------:R-:W2:Y:S01]  /*21c60*/  LDL.LU R2, [R1+0x4] ;  /* 0x0000040001027983 */ /* 0x000ea20000300800 */
[----:B------:R-:W-:Y:S01]  /*21c70*/  IMAD R0, R26, 0x8, R22 ;  /* 0x000000081a007824 */ /* 0x000fe200078e0216 */
[----:B0-----:R-:W-:Y:S01]  /*21c80*/  SHF.L.U32 R3, R28, 0x1f, RZ ;  /* 0x0000001f1c037819 */ /* 0x001fe200000006ff */
[----:B------:R-:W-:Y:S03]  /*21c90*/  BSSY B0, `(.L_x_765) ;  /* 0x0000004000007945 */ /* 0x000fe60003800000 */
[----:B------:R-:W0:Y:S01]  /*21ca0*/  SYNCS.PHASECHK.TRANS64.TRYWAIT P0, [R0+URZ+0x30860], R3 ;  /* 0x03086003000075a7 */ /* 0x000e22000800017f */
[----:B--2---:R-:W-:Y:S01]  /*21cb0*/  IMAD R6, R25, -0x60, R2 ;  /* 0xffffffa019067824 */ /* 0x004fe200078e0202 */
[----:B0-----:R-:W-:Y:S06]  /*21cc0*/  @!P0 BRA `(.L_x_766) ;  /* 0x0000004c001c8947 */ /* 0x001fec0003800000 */
.L_x_911:
[----:B------:R-:W-:Y:S05]  /*21cd0*/  BSYNC B0 ;  /* 0x0000000000007941 */ /* 0x000fea0003800000 */
.L_x_765:
[----:B------:R-:W1:Y:S01]  /*21ce0*/  S2R R2, SR_TID.X ;  /* 0x0000000000027919 */ /* 0x000e620000002100 */
[----:B------:R-:W-:Y:S01]  /*21cf0*/  UMOV UR4, 0xffffffff ;  /* 0xffffffff00047882 */ /* 0x000fe20000000000 */
[----:B------:R-:W-:Y:S01]  /*21d00*/  IMAD R7, R26, 0x4800, R36 ;  /* 0x000048001a077824 */ /* 0x000fe200078e0224 */
[----:B-1----:R-:W-:-:S04]  /*21d10*/  LOP3.LUT R2, R2, 0x7f, RZ, 0xc0, !PT ;  /* 0x0000007f02027812 */ /* 0x002fc800078ec0ff */
[----:B------:R-:W-:-:S05]  /*21d20*/  SHF.R.U32.HI R2, RZ, 0x3, R2 ;  /* 0x00000003ff027819 */ /* 0x000fca0000011602 */
[----:B------:R-:W-:Y:S01]  /*21d30*/  IMAD.IADD R6, R6, 0x1, -R2 ;  /* 0x0000000106067824 */ /* 0x000fe200078e0a02 */
[----:B------:R-:W-:Y:S06]  /*21d40*/  BRA.DIV UR4, `(.L_x_767) ;  /* 0x0000004e04107947 */ /* 0x000fec000b800000 */
[----:B------:R-:W1:Y:S01]  /*21d50*/  SHFL.IDX PT, R14, R23, RZ, 0x181f ;  /* 0x00181fff170e7589 */ /* 0x000e6200000e0000 */
        /* <DEDUP_REMOVED lines=44> */
[----:B------:R-:W-:-:S03]  /*22020*/  ISETP.LT.OR P4, PT, R6, 0x31, P0 ;  /* 0x000000310600780c */ /* 0x000fc60000781670 */
[----:B------:R-:W2:Y:S04]  /*22030*/  SHFL.IDX PT, R24, R24, 0x5, 0x181f ;  /* 0x00b81f0018187f89 */ /* 0x000ea800000e0000 */
[----:B------:R-:W-:Y:S06]  /*22040*/  LDGSTS.E.BYPASS.LTC128B.128 [R4+0x4c00], desc[UR48][R2.64+0x80], !P3 ;  /* 0x04c0008002047fae */ /* 0x000fec000d901d70 */
        /* <DEDUP_REMOVED lines=10> */
.L_x_925:
        /* <DEDUP_REMOVED lines=13> */
.L_x_768:
[----:B------:R-:W-:Y:S02]  /*221c0*/  PLOP3.LUT P1, PT, P1, P0, PT, 0xa2, 0x0 ;  /* 0x000000000000781c */ /* 0x000fe40000f21472 */
[----:B------:R-:W-:-:S08]  /*221d0*/  @P0 R2UR P1, UR4, R0 ;  /* 0x00000000000402ca */ /* 0x000fd00000020000 */
[----:B------:R-:W-:-:S05]  /*221e0*/  @P0 PLOP3.LUT P0, PT, P1, PT, PT, 0x80, 0x0 ;  /* 0x000000000000081c */ /* 0x000fca0000f0f070 */
[----:B------:R-:W-:Y:S01]  /*221f0*/  @!P1 SYNCS.ARRIVE.TRANS64.RED.A0T1 RZ, [UR4+0x30850], RZ ;  /* 0x030850ffffff99a7 */ /* 0x000fe20008200404 */
[----:B------:R-:W-:Y:S07]  /*22200*/  @!P1 ARRIVES.LDGSTSBAR.64.TRANSCNT [UR4+0x30850] ;  /* 0x03085000ff0099b0 */ /* 0x000fee0008000a84 */
[----:B------:R-:W-:Y:S05]  /*22210*/  @P0 BRA.U.ANY `(.L_x_768) ;  /* 0xfffffffd00e80947 */ /* 0x000fea000393ffff */
[----:B------:R-:W-:Y:S01]  /*22220*/  NOP ;  /* 0x0000000000007918 */ /* 0x000fe20000000000 */
[----:B0-----:R-:W2:Y:S02]  /*22230*/  LDL R2, [R1+0x3c] ;  /* 0x00003c0001027983 */ /* 0x001ea40000100800 */
[----:B--2---:R-:W-:-:S13]  /*22240*/  ISETP.NE.AND P2, PT, R2, 0x3, PT ;  /* 0x000000030200780c */ /* 0x004fda0003f45270 */
[----:B------:R-:W-:Y:S05]  /*22250*/  @!P2 BRA `(.L_x_769) ;  /* 0x000000000004a947 */ /* 0x000fea0003800000 */
[----:B------:R-:W-:Y:S01]  /*22260*/  BPT.TRAP 0x1 ;  /* 0x000000040000795c */ /* 0x000fe20000300000 */
.L_x_769:
[----:B------:R1:W-:Y:S01]  /*22270*/  SYNCS.ARRIVE.TRANS64.A1T0 RZ, [R0+URZ+0x30850], RZ ;  /* 0x030850ff00ff79a7 */ /* 0x0003e2000810003f */
[----:B------:R-:W-:-:S05]  /*22280*/  VIADD R26, R26, 0x1 ;  /* 0x000000011a1a7836 */ /* 0x000fca0000000000 */
[----:B------:R-:W-:-:S04]  /*22290*/  ISETP.NE.AND P0, PT, R26, 0x2, PT ;  /* 0x000000021a00780c */ /* 0x000fc80003f05270 */
[----:B------:R-:W-:Y:S02]  /*222a0*/  SEL R3, RZ, 0x1, P0 ;  /* 0x00000001ff037807 */ /* 0x000fe40000000000 */
[----:B------:R-:W-:Y:S02]  /*222b0*/  SEL R26, R26, RZ, P0 ;  /* 0x000000ff1a1a7207 */ /* 0x000fe40000000000 */
[----:B-1----:R-:W-:-:S07]  /*222c0*/  LOP3.LUT R28, R28, R3, RZ, 0x3c, !PT ;  /* 0x000000031c1c7212 */ /* 0x002fce00078e3cff */
.L_x_726:
[----:B------:R-:W-:Y:S05]  /*222d0*/  BSYNC B7 ;  /* 0x0000000000077941 */ /* 0x000fea0003800000 */
.L_x_724:
[----:B------:R-:W2:Y:S02]  /*222e0*/  LDL R0, [R1] ;  /* 0x0000000001007983 */ /* 0x000ea40000100800 */
[----:B--2---:R-:W-:-:S13]  /*222f0*/  LOP3.LUT P0, RZ, R0, 0x20, RZ, 0xc0, !PT ;  /* 0x0000002000ff7812 */ /* 0x004fda000780c0ff */
[----:B------:R-:W-:Y:S05]  /*22300*/  @!P0 BRA `(.L_x_770) ;  /* 0x0000000000248947 */ /* 0x000fea0003800000 */
[----:B------:R-:W-:Y:S05]  /*22310*/  WARPSYNC.ALL ;  /* 0x0000000000007948 */ /* 0x000fea0003800000 */
[----:B------:R-:W1:Y:S08]  /*22320*/  S2UR UR5, SR_CgaCtaId ;  /* 0x00000000000579c3 */ /* 0x000e700000008800 */
[----:B------:R-:W-:Y:S06]  /*22330*/  BAR.SYNC.DEFER_BLOCKING 0x5, 0x180 ;  /* 0x0146000000007b1d */ /* 0x000fec0000010000 */
[----:B------:R-:W-:-:S02]  /*22340*/  UMOV UR4, 0x400 ;  /* 0x0000040000047882 */ /* 0x000fc40000000000 */
[----:B-1----:R-:W-:-:S06]  /*22350*/  ULEA UR4, UR5, UR4, 0x18 ;  /* 0x0000000405047291 */ /* 0x002fcc000f8ec03f */
[----:B0-----:R-:W-:-:S05]  /*22360*/  MOV R22, UR4 ;  /* 0x0000000400167c02 */ /* 0x001fca0008000f00 */
[----:B------:R0:W1:Y:S01]  /*22370*/  LDS.128 R16, [R22+0x308d0] ;  /* 0x0308d00016107984 */ /* 0x0000620000000c00 */
[----:B------:R-:W-:Y:S06]  /*22380*/  BAR.ARV 0x4, 0x180 ;  /* 0x0106000000007b1d */ /* 0x000fec0000002000 */
[----:B------:R-:W-:Y:S05]  /*22390*/  BRA `(.L_x_771) ;  /* 0x0000000800d07947 */ /* 0x000fea0003800000 */
.L_x_770:
[----:B------:R-:W1:Y:S01]  /*223a0*/  S2R R9, SR_TID.X ;  /* 0x0000000000097919 */ /* 0x000e620000002100 */
[----:B------:R-:W-:Y:S01]  /*223b0*/  UMOV UR4, 0xffffffff ;  /* 0xffffffff00047882 */ /* 0x000fe20000000000 */
[----:B-1----:R-:W-:-:S04]  /*223c0*/  LOP3.LUT R9, R9, 0x1f, RZ, 0xc0, !PT ;  /* 0x0000001f09097812 */ /* 0x002fc800078ec0ff */
[----:B------:R-:W-:Y:S01]  /*223d0*/  ISETP.NE.AND P0, PT, R9, 0x1f, PT ;  /* 0x0000001f0900780c */ /* 0x000fe20003f05270 */
[----:B------:R-:W-:-:S12]  /*223e0*/  BRA.DIV UR4, `(.L_x_772) ;  /* 0x0000004e046c7947 */ /* 0x000fd8000b800000 */
[----:B------:R-:W-:Y:S01]  /*223f0*/  IMAD.IADD R7, R19, 0x1, R9 ;  /* 0x0000000113077824 */ /* 0x000fe200078e0209 */
[----:B------:R-:W-:-:S04]  /*22400*/  ULDC UR4, c[0x0][0xc3c] ;  /* 0x00030f0000047ab9 */ /* 0x000fc80000000800 */
[----:B------:R-:W-:-:S13]  /*22410*/  ISETP.GE.OR P1, PT, R7, UR4, !P0 ;  /* 0x0000000407007c0c */ /* 0x000fda000c726670 */
[----:B------:R-:W1:Y:S08]  /*22420*/  @!P1 LDC.64 R2, c[0x0][0xc80] ;  /* 0x00032000ff029b82 */ /* 0x000e700000000a00 */
[----:B------:R-:W2:Y:S01]  /*22430*/  @!P1 LDC.64 R4, c[0x0][0xc78] ;  /* 0x00031e00ff049b82 */ /* 0x000ea20000000a00 */
[----:B-1----:R-:W-:-:S05]  /*22440*/  @!P1 IMAD.WIDE R2, R7, 0x4, R2 ;  /* 0x0000000407029825 */ /* 0x002fca00078e0202 */
[----:B------:R2:W3:Y:S02]  /*22450*/  @!P1 LDG.E R6, desc[UR48][R2.64] ;  /* 0x0000003002069981 */ /* 0x0004e4000c1e1900 */
[----:B--2---:R-:W-:-:S05]  /*22460*/  @!P1 IMAD.WIDE R2, R7, 0x4, R4 ;  /* 0x0000000407029825 */ /* 0x004fca00078e0204 */
[----:B------:R-:W2:Y:S01]  /*22470*/  @!P1 LDG.E R4, desc[UR48][R2.64] ;  /* 0x0000003002049981 */ /* 0x000ea2000c1e1900 */
[----:B------:R-:W-:Y:S01]  /*22480*/  IMAD.MOV.U32 R7, RZ, RZ, RZ ;  /* 0x000000ffff077224 */ /* 0x000fe200078e00ff */
[C---:B------:R-:W-:Y:S01]  /*22490*/  ISETP.GE.U32.AND P2, PT, R9.reuse, 0x2, PT ;  /* 0x000000020900780c */ /* 0x040fe20003f46070 */
[----:B------:R-:W-:Y:S01]  /*224a0*/  IMAD.MOV.U32 R10, RZ, RZ, RZ ;  /* 0x000000ffff0a7224 */ /* 0x000fe200078e00ff */
[C---:B------:R-:W-:Y:S01]  /*224b0*/  ISETP.GE.U32.AND P3, PT, R9.reuse, 0x4, PT ;  /* 0x000000040900780c */ /* 0x040fe20003f66070 */
[----:B------:R-:W-:Y:S01]  /*224c0*/  SHFL.IDX PT, R0, R16, RZ, 0x1f ;  /* 0x00001fff10007589 */ /* 0x000fe200000e0000 */
[C---:B------:R-:W-:Y:S02]  /*224d0*/  ISETP.GE.U32.AND P4, PT, R9.reuse, 0x8, PT ;  /* 0x000000080900780c */ /* 0x040fe40003f86070 */
[----:B------:R-:W-:Y:S01]  /*224e0*/  ISETP.GE.U32.AND P5, PT, R9, 0x10, PT ;  /* 0x000000100900780c */ /* 0x000fe20003fa6070 */
[----:B0-----:R-:W-:Y:S01]  /*224f0*/  SHFL.IDX PT, R8, R16, 0x1, 0x1f ;  /* 0x00201f0010087f89 */ /* 0x001fe200000e0000 */
[----:B---3--:R-:W-:-:S02]  /*22500*/  @!P1 IMAD.MOV.U32 R7, RZ, RZ, R6 ;  /* 0x000000ffff079224 */ /* 0x008fc400078e0006 */
[----:B------:R-:W-:Y:S02]  /*22510*/  IMAD.MOV.U32 R6, RZ, RZ, RZ ;  /* 0x000000ffff067224 */ /* 0x000fe400078e00ff */
[----:B--2---:R-:W-:Y:S01]  /*22520*/  @!P1 IMAD.MOV.U32 R10, RZ, RZ, R4 ;  /* 0x000000ffff0a9224 */ /* 0x004fe200078e0004 */
[----:B------:R-:W-:-:S03]  /*22530*/  ISETP.NE.AND P1, PT, R9, RZ, PT ;  /* 0x000000ff0900720c */ /* 0x000fc60003f25270 */
[----:B------:R-:W-:-:S05]  /*22540*/  IMAD R13, R10, R7, RZ ;  /* 0x000000070a0d7224 */ /* 0x000fca00078e02ff */
        /* <DEDUP_REMOVED lines=16> */
.L_x_935:
[----:B------:R-:W-:Y:S02]  /*22650*/  ULDC UR4, c[0x0][0xc38] ;  /* 0x00030e0000047ab9 */ /* 0x000fe40000000800 */
[----:B------:R-:W-:-:S04]  /*22660*/  IMAD.U32 R5, RZ, RZ, UR4 ;  /* 0x00000004ff057e24 */ /* 0x000fc8000f8e00ff */
[----:B-1----:R-:W-:-:S04]  /*22670*/  IMAD R14, R14, R5, RZ ;  /* 0x000000050e0e7224 */ /* 0x002fc800078e02ff */
[----:B------:R-:W-:-:S05]  /*22680*/  IMAD.IADD R9, R8, 0x1, R14 ;  /* 0x0000000108097824 */ /* 0x000fca00078e020e */
[----:B------:R-:W-:-:S13]  /*22690*/  ISETP.GT.AND P6, PT, R9, R0, PT ;  /* 0x000000000900720c */ /* 0x000fda0003fc4270 */
[----:B------:R-:W-:Y:S05]  /*226a0*/  @P6 BRA `(.L_x_773) ;  /* 0x0000000000a46947 */ /* 0x000fea0003800000 */
.L_x_776:
[----:B0-----:R-:W0:Y:S01]  /*226b0*/  LDC R2, c[0x0][0xc3c] ;  /* 0x00030f00ff027b82 */ /* 0x001e220000000800 */
[----:B------:R-:W-:-:S05]  /*226c0*/  VIADD R19, R19, 0x1f ;  /* 0x0000001f13137836 */ /* 0x000fca0000000000 */
        /* <DEDUP_REMOVED lines=9> */
[----:B------:R-:W-:Y:S01]  /*22760*/  MOV R10, RZ ;  /* 0x000000ff000a7202 */ /* 0x000fe20000000f00 */
        /* <DEDUP_REMOVED lines=23> */
.L_x_943:
[----:B------:R-:W-:Y:S02]  /*228e0*/  ULDC UR4, c[0x0][0xc38] ;  /* 0x00030e0000047ab9 */ /* 0x000fe40000000800 */
[----:B------:R-:W-:-:S04]  /*228f0*/  IMAD.U32 R5, RZ, RZ, UR4 ;  /* 0x00000004ff057e24 */ /* 0x000fc8000f8e00ff */
[----:B-1----:R-:W-:-:S04]  /*22900*/  IMAD R14, R14, R5, RZ ;  /* 0x000000050e0e7224 */ /* 0x002fc800078e02ff */
[----:B------:R-:W-:-:S05]  /*22910*/  IMAD.IADD R9, R14, 0x1, R9 ;  /* 0x000000010e097824 */ /* 0x000fca00078e0209 */
[----:B------:R-:W-:-:S13]  /*22920*/  ISETP.GT.AND P6, PT, R9, R0, PT ;  /* 0x000000000900720c */ /* 0x000fda0003fc4270 */
[----:B------:R-:W-:Y:S05]  /*22930*/  @!P6 BRA `(.L_x_776) ;  /* 0xfffffffc005ce947 */ /* 0x000fea000383ffff */
.L_x_773:
        /* <DEDUP_REMOVED lines=9> */
.L_x_948:
[----:B------:R-:W-:-:S13]  /*229d0*/  ISETP.NE.AND P0, PT, R3, RZ, PT ;  /* 0x000000ff0300720c */ /* 0x000fda0003f05270 */
[----:B------:R-:W-:Y:S05]  /*229e0*/  @!P0 BRA `(.L_x_778) ;  /* 0x0000000000108947 */ /* 0x000fea0003800000 */
[----:B------:R-:W-:Y:S01]  /*229f0*/  UMOV UR4, 0xffffffff ;  /* 0xffffffff00047882 */ /* 0x000fe20000000000 */
[----:B------:R-:W-:Y:S02]  /*22a00*/  VIADD R12, R4, 0xffffffff ;  /* 0xffffffff040c7836 */ /* 0x000fe40000000000 */
[----:B------:R-:W-:Y:S05]  /*22a10*/  BRA.DIV UR4, `(.L_x_779) ;  /* 0x00000052042c7947 */ /* 0x000fea000b800000 */
[----:B------:R4:W0:Y:S02]  /*22a20*/  SHFL.IDX PT, R6, R2, R12, 0x1f ;  /* 0x00001f0c02067589 */ /* 0x00082400000e0000 */
.L_x_778:
        /* <DEDUP_REMOVED lines=18> */
[----:B------:R-:W-:-:S04]  /*22b50*/  IMAD.HI.U32 R6, R3, R9, RZ ;  /* 0x0000000903067227 */ /* 0x000fc800078e00ff */
[----:B------:R-:W-:Y:S02]  /*22b60*/  VIADD R3, R12, 0xffffffe ;  /* 0x0ffffffe0c037836 */ /* 0x000fe40000000000 */
[----:B------:R-:W-:-:S04]  /*22b70*/  IMAD R9, R6, R2, R9 ;  /* 0x0000000206097224 */ /* 0x000fc800078e0209 */
[----:B------:R-:W0:Y:S01]  /*22b80*/  F2I.FTZ.U32.TRUNC.NTZ R3, R3 ;  /* 0x0000000300037305 */ /* 0x000e22000021f000 */
[----:B------:R-:W-:-:S13]  /*22b90*/  ISETP.GT.U32.AND P1, PT, R8, R9, PT ;  /* 0x000000090800720c */ /* 0x000fda0003f24070 */
[----:B------:R-:W-:Y:S01]  /*22ba0*/  @!P1 IMAD.IADD R9, R9, 0x1, -R8 ;  /* 0x0000000109099824 */ /* 0x000fe200078e0a08 */
[----:B0-----:R-:W-:Y:S01]  /*22bb0*/  IADD3 R2, RZ, -R3, RZ ;  /* 0x80000003ff027210 */ /* 0x001fe20007ffe0ff */
[----:B------:R-:W-:Y:S01]  /*22bc0*/  @!P1 VIADD R6, R6, 0x1 ;  /* 0x0000000106069836 */ /* 0x000fe20000000000 */
[----:B------:R-:W-:Y:S02]  /*22bd0*/  ISETP.NE.AND P1, PT, R7, RZ, PT ;  /* 0x000000ff0700720c */ /* 0x000fe40003f25270 */
[----:B------:R-:W-:Y:S01]  /*22be0*/  ISETP.GE.U32.AND P0, PT, R9, R8, PT ;  /* 0x000000080900720c */ /* 0x000fe20003f06070 */
[----:B------:R-:W-:Y:S02]  /*22bf0*/  IMAD R9, R2, R5, RZ ;  /* 0x0000000502097224 */ /* 0x000fe400078e02ff */
        /* <DEDUP_REMOVED lines=15> */
[----:B------:R-:W-:Y:S02]  /*22cf0*/  @!P1 IMAD.IADD R2, R2, 0x1, -R5 ;  /* 0x0000000102029824 */ /* 0x000fe400078e0a05 */
[----:B------:R-:W-:Y:S01]  /*22d00*/  @!P1 VIADD R8, R8, 0x1 ;  /* 0x0000000108089836 */ /* 0x000fe20000000000 */
        /* <DEDUP_REMOVED lines=12> */
.L_x_774:
[----:B------:R-:W-:Y:S01]  /*22dd0*/  UMOV UR4, URZ ;  /* 0x0000003f00047c82 */ /* 0x000fe20008000000 */
[----:B------:R-:W-:Y:S01]  /*22de0*/  UMOV UR5, URZ ;  /* 0x0000003f00057c82 */ /* 0x000fe20008000000 */
[----:B------:R-:W-:Y:S01]  /*22df0*/  ULDC UR6, c[0x0][0xc3c] ;  /* 0x00030f0000067ab9 */ /* 0x000fe20000000800 */
[----:B------:R-:W-:Y:S01]  /*22e00*/  IMAD.MOV.U32 R16, RZ, RZ, R0 ;  /* 0x000000ffff107224 */ /* 0x000fe200078e0000 */
[----:B------:R-:W-:Y:S01]  /*22e10*/  MOV R18, UR5 ;  /* 0x0000000500127c02 */ /* 0x000fe20008000f00 */
[----:B------:R-:W-:Y:S02]  /*22e20*/  IMAD.U32 R17, RZ, RZ, UR4 ;  /* 0x00000004ff117e24 */ /* 0x000fe4000f8e00ff */
[----:B------:R-:W-:-:S07]  /*22e30*/  IMAD.U32 R19, RZ, RZ, UR6 ;  /* 0x00000006ff137e24 */ /* 0x000fce000f8e00ff */
.L_x_780:
        /* <DEDUP_REMOVED lines=10> */
.L_x_771:
[----:B------:R-:W-:Y:S02]  /*22ee0*/  ULDC UR4, c[0x0][0xc3c] ;  /* 0x00030f0000047ab9 */ /* 0x000fe40000000800 */
[----:B-1----:R-:W-:-:S13]  /*22ef0*/  ISETP.GE.AND P0, PT, R19, UR4, PT ;  /* 0x0000000413007c0c */ /* 0x002fda000bf06270 */
[----:B------:R-:W-:Y:S05]  /*22f00*/  @!P0 BRA `(.L_x_781) ;  /* 0xffffff9c005c8947 */ /* 0x000fea000383ffff */
[----:B------:R-:W-:Y:S05]  /*22f10*/  BSYNC B8 ;  /* 0x0000000000087941 */ /* 0x000fea0003800000 */
.L_x_676:
[----:B------:R-:W3:Y:S01]  /*22f20*/  LDL.LU R0, [R1+0x2c] ;  /* 0x00002c0001007983 */ /* 0x000ee20000300800 */
[----:B------:R-:W-:Y:S01]  /*22f30*/  BSSY B0, `(.L_x_782) ;  /* 0x000000b000007945 */ /* 0x000fe20003800000 */
[----:B------:R-:W1:Y:S01]  /*22f40*/  S2R R5, SR_CgaCtaId ;  /* 0x0000000000057919 */ /* 0x000e620000008800 */
[----:B---3--:R-:W-:-:S05]  /*22f50*/  VIADD R0, R0, 0x1 ;  /* 0x0000000100007836 */ /* 0x008fca0000000000 */
[----:B0-----:R-:W-:-:S04]  /*22f60*/  LEA.HI R2, R0, R0, RZ, 0x1 ;  /* 0x0000000000027211 */ /* 0x001fc800078f08ff */
[----:B------:R-:W-:Y:S02]  /*22f70*/  LOP3.LUT R3, R2, 0xfffffffe, RZ, 0xc0, !PT ;  /* 0xfffffffe02037812 */ /* 0x000fe400078ec0ff */
[----:B------:R-:W-:-:S03]  /*22f80*/  MOV R2, 0x400 ;  /* 0x0000040000027802 */ /* 0x000fc60000000f00 */
[----:B------:R-:W-:Y:S01]  /*22f90*/  IMAD.IADD R0, R0, 0x1, -R3 ;  /* 0x0000000100007824 */ /* 0x000fe200078e0a03 */
[----:B-1----:R-:W-:-:S04]  /*22fa0*/  LEA R7, R5, R2, 0x18 ;  /* 0x0000000205077211 */ /* 0x002fc800078ec0ff */
[----:B------:R-:W-:-:S04]  /*22fb0*/  SHF.L.U32 R0, R0, 0x1f, RZ ;  /* 0x0000001f00007819 */ /* 0x000fc800000006ff */
[----:B------:R-:W0:Y:S02]  /*22fc0*/  SYNCS.PHASECHK.TRANS64.TRYWAIT P0, [R7+URZ+0x30820], R0 ;  /* 0x03082000070075a7 */ /* 0x000e24000800017f */
[----:B0-----:R-:W-:Y:S05]  /*22fd0*/  @!P0 BRA `(.L_x_783) ;  /* 0x0000004800e48947 */ /* 0x001fea0003800000 */
.L_x_951:
[----:B------:R-:W-:Y:S05]  /*22fe0*/  BSYNC B0 ;  /* 0x0000000000007941 */ /* 0x000fea0003800000 */
.L_x_782:
[----:B------:R-:W-:-:S03]  /*22ff0*/  UMOV UR4, 0xffffffff ;  /* 0xffffffff00047882 */ /* 0x000fc60000000000 */
[----:B------:R-:W-:Y:S05]  /*23000*/  BRA.DIV UR4, `(.L_x_784) ;  /* 0x0000004a04ec7947 */ /* 0x000fea000b800000 */
[----:B0-----:R-:W0:Y:S02]  /*23010*/  S2R R0, SR_TID.X ;  /* 0x0000000000007919 */ /* 0x001e240000002100 */
[----:B0-----:R-:W-:-:S04]  /*23020*/  SHF.R.U32.HI R0, RZ, 0x5, R0 ;  /* 0x00000005ff007819 */ /* 0x001fc80000011600 */
[----:B------:R-:W-:-:S05]  /*23030*/  LOP3.LUT R0, R0, 0x3, RZ, 0xc0, !PT ;  /* 0x0000000300007812 */ /* 0x000fca00078ec0ff */
[----:B------:R0:W1:Y:S02]  /*23040*/  SHFL.IDX PT, R14, R0, RZ, 0x1f ;  /* 0x00001fff000e7589 */ /* 0x00006400000e0000 */
.L_x_954:
[----:B-1----:R-:W-:-:S13]  /*23050*/  ISETP.NE.AND P0, PT, R14, RZ, PT ;  /* 0x000000ff0e00720c */ /* 0x002fda0003f05270 */
[----:B------:R-:W-:Y:S05]  /*23060*/  @P0 BRA `(.L_x_446) ;  /* 0x0000000000880947 */ /* 0x000fea0003800000 */
[----:B------:R-:W-:-:S03]  /*23070*/  UMOV UR4, 0xffffffff ;  /* 0xffffffff00047882 */ /* 0x000fc60000000000 */
[----:B------:R-:W-:Y:S05]  /*23080*/  BRA.DIV UR4, `(.L_x_785) ;  /* 0x0000004e04007947 */ /* 0x000fea000b800000 */
[----:B------:R-:W-:-:S13]  /*23090*/  ELECT P6, URZ, PT ;  /* 0x00000000003f782f */ /* 0x000fda00038c0000 */
.L_x_957:
[----:B------:R-:W-:Y:S05]  /*230a0*/  @!P6 BRA `(.L_x_446) ;  /* 0x000000000078e947 */ /* 0x000fea0003800000 */
[----:B0-----:R-:W3:Y:S02]  /*230b0*/  LDL.LU R0, [R1+0x18] ;  /* 0x0000180001007983 */ /* 0x001ee40000300800 */
[----:B---3--:R-:W-:-:S04]  /*230c0*/  LOP3.LUT R0, R0, 0x2, RZ, 0xfc, !PT ;  /* 0x0000000200007812 */ /* 0x008fc800078efcff */
[----:B------:R-:W-:-:S13]  /*230d0*/  ISETP.NE.AND P0, PT, R0, 0x3, PT ;  /* 0x000000030000780c */ /* 0x000fda0003f05270 */
[----:B------:R-:W-:Y:S05]  /*230e0*/  @!P0 BRA `(.L_x_786) ;  /* 0x0000000000048947 */ /* 0x000fea0003800000 */
[----:B------:R-:W-:Y:S01]  /*230f0*/  BPT.TRAP 0x1 ;  /* 0x000000040000795c */ /* 0x000fe20000300000 */
.L_x_786:
[----:B------:R-:W-:Y:S01]  /*23100*/  IMAD R5, R26, 0x8, R7 ;  /* 0x000000081a057824 */ /* 0x000fe200078e0207 */
[----:B------:R-:W-:Y:S01]  /*23110*/  SHF.L.U32 R0, R28, 0x1f, RZ ;  /* 0x0000001f1c007819 */ /* 0x000fe200000006ff */
[----:B------:R-:W-:-:S03]  /*23120*/  VIADD R26, R26, 0x1 ;  /* 0x000000011a1a7836 */ /* 0x000fc60000000000 */
[----:B------:R-:W0:Y:S02]  /*23130*/  SYNCS.PHASECHK.TRANS64.TRYWAIT P1, [R5+URZ+0x30840], R0 ;  /* 0x03084000050075a7 */ /* 0x000e24000802017f */
[----:B------:R-:W-:-:S04]  /*23140*/  ISETP.NE.AND P2, PT, R26, 0x2, PT ;  /* 0x000000021a00780c */ /* 0x000fc80003f45270 */
[----:B------:R-:W-:Y:S01]  /*23150*/  SEL R3, RZ, 0x1, P2 ;  /* 0x00000001ff037807 */ /* 0x000fe20001000000 */
[----:B0-----:R-:W-:Y:S08]  /*23160*/  @!P1 BRA `(.L_x_787) ;  /* 0x0000004800e89947 */ /* 0x001ff00003800000 */
.L_x_958:
[----:B------:R-:W-:Y:S02]  /*23170*/  SEL R26, R26, RZ, P2 ;  /* 0x000000ff1a1a7207 */ /* 0x000fe40001000000 */
[----:B------:R-:W-:Y:S01]  /*23180*/  LOP3.LUT R2, R28, R3, RZ, 0x3c, !PT ;  /* 0x000000031c027212 */ /* 0x000fe200078e3cff */
[----:B------:R-:W-:Y:S06]  /*23190*/  @!P0 BRA `(.L_x_788) ;  /* 0x0000000000048947 */ /* 0x000fec0003800000 */
[----:B------:R-:W-:Y:S01]  /*231a0*/  BPT.TRAP 0x1 ;  /* 0x000000040000795c */ /* 0x000fe20000300000 */
.L_x_788:
[----:B------:R-:W-:Y:S01]  /*231b0*/  IMAD R3, R26, 0x8, R7 ;  /* 0x000000081a037824 */ /* 0x000fe200078e0207 */
[----:B------:R-:W-:-:S04]  /*231c0*/  SHF.L.U32 R2, R2, 0x1f, RZ ;  /* 0x0000001f02027819 */ /* 0x000fc800000006ff */
[----:B------:R-:W1:Y:S02]  /*231d0*/  SYNCS.PHASECHK.TRANS64.TRYWAIT P1, [R3+URZ+0x30840], R2 ;  /* 0x03084002030075a7 */ /* 0x000e64000802017f */
[----:B-1----:R-:W-:Y:S05]  /*231e0*/  @!P1 BRA `(.L_x_789) ;  /* 0x0000004800dc9947 */ /* 0x002fea0003800000 */
.L_x_959:
[----:B------:R-:W-:Y:S05]  /*231f0*/  @!P0 BRA `(.L_x_790) ;  /* 0x0000000000048947 */ /* 0x000fea0003800000 */
[----:B------:R-:W-:Y:S01]  /*23200*/  BPT.TRAP 0x1 ;  /* 0x000000040000795c */ /* 0x000fe20000300000 */
.L_x_790:
[----:B------:R-:W3:Y:S02]  /*23210*/  SYNCS.PHASECHK.TRANS64.TRYWAIT P1, [R5+URZ+0x30860], R0 ;  /* 0x03086000050075a7 */ /* 0x000ee4000802017f */
[----:B---3--:R-:W-:Y:S05]  /*23220*/  @!P1 BRA `(.L_x_791) ;  /* 0x0000004800e09947 */ /* 0x008fea0003800000 */
.L_x_960:
[----:B------:R-:W-:Y:S05]  /*23230*/  @!P0 BRA `(.L_x_792) ;  /* 0x0000000000048947 */ /* 0x000fea0003800000 */
[----:B------:R-:W-:Y:S01]  /*23240*/  BPT.TRAP 0x1 ;  /* 0x000000040000795c */ /* 0x000fe20000300000 */
.L_x_792:
[----:B----4-:R4:W0:Y:S02]  /*23250*/  SYNCS.PHASECHK.TRANS64.TRYWAIT P0, [R3+URZ+0x30860], R2 ;  /* 0x03086002030075a7 */ /* 0x010824000800017f */
[----:B0-----:R-:W-:Y:S05]  /*23260*/  @!P0 NANOSLEEP.SYNCS 0x989680 ;  /* 0x009896800000895d */ /* 0x001fea0003900000 */
[----:B------:R-:W0:Y:S02]  /*23270*/  @!P0 SYNCS.PHASECHK.TRANS64 P0, [R3+URZ+0x30860], R2 ;  /* 0x03086002030085a7 */ /* 0x000e24000800007f */
[----:B0-----:R-:W-:Y:S05]  /*23280*/  @!P0 BRA `(.L_x_792) ;  /* 0xfffffffc00f08947 */ /* 0x001fea000383ffff */
.L_x_446:
[----:B------:R-:W-:Y:S05]  /*23290*/  BSYNC B9 ;  /* 0x0000000000097941 */ /* 0x000fea0003800000 */
.L_x_443:
[----:B------:R-:W-:Y:S05]  /*232a0*/  EXIT ;  /* 0x000000000000794d */ /* 0x000fea0003800000 */
.L_x_466:
[----:B0-----:R0:W1:Y:S02]  /*232b0*/  SYNCS.PHASECHK.TRANS64.TRYWAIT P5, [R84+URZ+0x30890], R85 ;  /* 0x03089055540075a7 */ /* 0x00106400080a017f */
[----:B-1----:R-:W-:Y:S05]  /*232c0*/  @!P5 NANOSLEEP.SYNCS 0x989680 ;  /* 0x009896800000d95d */ /* 0x002fea0003900000 */
[----:B------:R-:W1:Y:S02]  /*232d0*/  @!P5 SYNCS.PHASECHK.TRANS64 P5, [R84+URZ+0x30890], R85 ;  /* 0x030890555400d5a7 */ /* 0x000e6400080a007f */
[----:B-1----:R-:W-:Y:S05]  /*232e0*/  @!P5 BRA `(.L_x_466) ;  /* 0xfffffffc00f0d947 */ /* 0x002fea000383ffff */
[----:B------:R-:W-:Y:S05]  /*232f0*/  BRA `(.L_x_793) ;  /* 0xfffffe0800707947 */ /* 0x000fea000383ffff */
.L_x_467:
        /* <DEDUP_REMOVED lines=8> */
.L_x_795:
[----:B------:R-:W-:Y:S05]  /*23380*/  BSYNC B1 ;  /* 0x0000000000017941 */ /* 0x000fea0003800000 */
.L_x_794:
[----:B------:R-:W-:Y:S02]  /*23390*/  IMAD.MOV.U32 R13, RZ, RZ, R117 ;  /* 0x000000ffff0d7224 */ /* 0x000fe400078e0075 */
[----:B------:R-:W-:Y:S02]  /*233a0*/  IMAD.MOV.U32 R12, RZ, RZ, RZ ;  /* 0x000000ffff0c7224 */ /* 0x000fe400078e00ff */
[----:B------:R-:W-:Y:S02]  /*233b0*/  IMAD.MOV.U32 R11, RZ, RZ, 0x1c1f ;  /* 0x00001c1fff0b7424 */ /* 0x000fe400078e00ff */
[----:B------:R-:W-:Y:S02]  /*233c0*/  IMAD.MOV.U32 R15, RZ, RZ, -0x1 ;  /* 0xffffffffff0f7424 */ /* 0x000fe400078e00ff */
[----:B------:R-:W-:-:S07]  /*233d0*/  IMAD.MOV.U32 R76, RZ, RZ, R14 ;  /* 0x000000ffff4c7224 */ /* 0x000fce00078e000e */
[----:B------:R-:W-:Y:S05]  /*233e0*/  WARPSYNC.COLLECTIVE R15, `(.L_x_796) ;  /* 0x000000000f087348 */ /* 0x000fea0003c00000 */
[----:B------:R0:W1:Y:S02]  /*233f0*/  SHFL.IDX P6, R14, R13, R12, R11 ;  /* 0x0000000c0d0e7389 */ /* 0x00006400000c000b */
[----:B01----:R-:W-:Y:S01]  /*23400*/  ENDCOLLECTIVE ;  /* 0x000000000000791b */ /* 0x003fe20003800000 */
.L_x_796:
[----:B------:R-:W-:Y:S01]  /*23410*/  IMAD.MOV.U32 R11, RZ, RZ, R14 ;  /* 0x000000ffff0b7224 */ /* 0x000fe200078e000e */
[----:B------:R-:W-:Y:S06]  /*23420*/  BRA `(.L_x_797) ;  /* 0xfffffe0800387947 */ /* 0x000fec000383ffff */
.L_x_492:
[----:B------:R-:W-:Y:S01]  /*23430*/  BSSY B1, `(.L_x_798) ;  /* 0x0000008000017945 */ /* 0x000fe20003800000 */
[----:B0---4-:R-:W-:Y:S01]  /*23440*/  MOV R13, R116 ;  /* 0x00000074000d7202 */ /* 0x011fe20000000f00 */
[----:B------:R-:W-:Y:S02]  /*23450*/  IMAD.MOV.U32 R12, RZ, RZ, 0x1 ;  /* 0x00000001ff0c7424 */ /* 0x000fe400078e00ff */
[----:B---3--:R-:W-:Y:S02]  /*23460*/  IMAD.MOV.U32 R11, RZ, RZ, 0x1c1f ;  /* 0x00001c1fff0b7424 */ /* 0x008fe400078e00ff */
[----:B------:R-:W-:-:S07]  /*23470*/  IMAD.MOV.U32 R15, RZ, RZ, -0x1 ;  /* 0xffffffffff0f7424 */ /* 0x000fce00078e00ff */
[----:B-12---:R-:W-:Y:S05]  /*23480*/  WARPSYNC.COLLECTIVE R15, `(.L_x_799) ;  /* 0x000000000f087348 */ /* 0x006fea0003c00000 */
[----:B------:R0:W3:Y:S02]  /*23490*/  SHFL.IDX P6, R14, R13, R12, R11 ;  /* 0x0000000c0d0e7389 */ /* 0x0000e400000c000b */
[----:B0123--:R-:W-:Y:S01]  /*234a0*/  ENDCOLLECTIVE ;  /* 0x000000000000791b */ /* 0x00ffe20003800000 */
.L_x_799:
[----:B------:R-:W-:Y:S05]  /*234b0*/  BSYNC B1 ;  /* 0x0000000000017941 */ /* 0x000fea0003800000 */
.L_x_798:
[----:B------:R-:W-:Y:S02]  /*234c0*/  IMAD.MOV.U32 R13, RZ, RZ, R117 ;  /* 0x000000ffff0d7224 */ /* 0x000fe400078e0075 */
[----:B------:R-:W-:Y:S02]  /*234d0*/  IMAD.MOV.U32 R12, RZ, RZ, 0x1 ;  /* 0x00000001ff0c7424 */ /* 0x000fe400078e00ff */
[----:B------:R-:W-:Y:S02]  /*234e0*/  IMAD.MOV.U32 R11, RZ, RZ, 0x1c1f ;  /* 0x00001c1fff0b7424 */ /* 0x000fe400078e00ff */
[----:B------:R-:W-:Y:S02]  /*234f0*/  IMAD.MOV.U32 R15, RZ, RZ, -0x1 ;  /* 0xffffffffff0f7424 */ /* 0x000fe400078e00ff */
[----:B------:R-:W-:-:S07]  /*23500*/  IMAD.MOV.U32 R116, RZ, RZ, R14 ;  /* 0x000000ffff747224 */ /* 0x000fce00078e000e */
[----:B------:R-:W-:Y:S05]  /*23510*/  WARPSYNC.COLLECTIVE R15, `(.L_x_800) ;  /* 0x000000000f087348 */ /* 0x000fea0003c00000 */
[----:B------:R0:W1:Y:S02]  /*23520*/  SHFL.IDX P6, R14, R13, R12, R11 ;  /* 0x0000000c0d0e7389 */ /* 0x00006400000c000b */
[----:B01----:R-:W-:Y:S01]  /*23530*/  ENDCOLLECTIVE ;  /* 0x000000000000791b */ /* 0x003fe20003800000 */
.L_x_800:
[----:B------:R-:W-:Y:S01]  /*23540*/  IMAD.MOV.U32 R117, RZ, RZ, R14 ;  /* 0x000000ffff757224 */ /* 0x000fe200078e000e */
[----:B------:R-:W-:Y:S06]  /*23550*/  BRA `(.L_x_801) ;  /* 0xfffffe1c00987947 */ /* 0x000fec000383ffff */
.L_x_522:
[----:B0-----:R0:W1:Y:S02]  /*23560*/  SYNCS.PHASECHK.TRANS64.TRYWAIT P5, [R84+URZ+0x30890], R85 ;  /* 0x03089055540075a7 */ /* 0x00106400080a017f */
[----:B-1----:R-:W-:Y:S05]  /*23570*/  @!P5 NANOSLEEP.SYNCS 0x989680 ;  /* 0x009896800000d95d */ /* 0x002fea0003900000 */
[----:B------:R-:W1:Y:S02]  /*23580*/  @!P5 SYNCS.PHASECHK.TRANS64 P5, [R84+URZ+0x30890], R85 ;  /* 0x030890555400d5a7 */ /* 0x000e6400080a007f */
[----:B-1----:R-:W-:Y:S05]  /*23590*/  @!P5 BRA `(.L_x_522) ;  /* 0xfffffffc00f0d947 */ /* 0x002fea000383ffff */
[----:B------:R-:W-:Y:S05]  /*235a0*/  BRA `(.L_x_802) ;  /* 0xfffffe3c00b47947 */ /* 0x000fea000383ffff */
.L_x_523:
        /* <DEDUP_REMOVED lines=8> */
.L_x_804:
[----:B------:R-:W-:Y:S05]  /*23630*/  BSYNC B1 ;  /* 0x0000000000017941 */ /* 0x000fea0003800000 */
.L_x_803:
[----:B------:R-:W-:Y:S01]  /*23640*/  IMAD.MOV.U32 R13, RZ, RZ, R117 ;  /* 0x000000ffff0d7224 */ /* 0x000fe200078e0075 */
[----:B------:R-:W-:Y:S01]  /*23650*/  MOV R11, 0x1c1f ;  /* 0x00001c1f000b7802 */ /* 0x000fe20000000f00 */
[----:B------:R-:W-:Y:S02]  /*23660*/  IMAD.MOV.U32 R12, RZ, RZ, RZ ;  /* 0x000000ffff0c7224 */ /* 0x000fe400078e00ff */
[----:B------:R-:W-:Y:S02]  /*23670*/  IMAD.MOV.U32 R15, RZ, RZ, -0x1 ;  /* 0xffffffffff0f7424 */ /* 0x000fe400078e00ff */
[----:B------:R-:W-:-:S07]  /*23680*/  IMAD.MOV.U32 R115, RZ, RZ, R14 ;  /* 0x000000ffff737224 */ /* 0x000fce00078e000e */
[----:B------:R-:W-:Y:S05]  /*23690*/  WARPSYNC.COLLECTIVE R15, `(.L_x_805) ;  /* 0x000000000f087348 */ /* 0x000fea0003c00000 */
[----:B------:R0:W1:Y:S02]  /*236a0*/  SHFL.IDX P6, R14, R13, R12, R11 ;  /* 0x0000000c0d0e7389 */ /* 0x00006400000c000b */
[----:B01----:R-:W-:Y:S01]  /*236b0*/  ENDCOLLECTIVE ;  /* 0x000000000000791b */ /* 0x003fe20003800000 */
.L_x_805:
[----:B------:R-:W-:Y:S01]  /*236c0*/  IMAD.MOV.U32 R11, RZ, RZ, R14 ;  /* 0x000000ffff0b7224 */ /* 0x000fe200078e000e */
[----:B------:R-:W-:Y:S06]  /*236d0*/  BRA `(.L_x_806) ;  /* 0xfffffe3c00847947 */ /* 0x000fec000383ffff */
.L_x_536:
[----:B------:R-:W-:Y:S01]  /*236e0*/  BSSY B1, `(.L_x_807) ;  /* 0x0000008000017945 */ /* 0x000fe20003800000 */
[----:B--234-:R-:W-:Y:S02]  /*236f0*/  IMAD.MOV.U32 R13, RZ, RZ, R116 ;  /* 0x000000ffff0d7224 */ /* 0x01cfe400078e0074 */
[----:B------:R-:W-:Y:S02]  /*23700*/  IMAD.MOV.U32 R12, RZ, RZ, 0x1 ;  /* 0x00000001ff0c7424 */ /* 0x000fe400078e00ff */
[----:B------:R-:W-:Y:S02]  /*23710*/  IMAD.MOV.U32 R11, RZ, RZ, 0x1c1f ;  /* 0x00001c1fff0b7424 */ /* 0x000fe400078e00ff */
[----:B------:R-:W-:-:S07]  /*23720*/  IMAD.MOV.U32 R15, RZ, RZ, -0x1 ;  /* 0xffffffffff0f7424 */ /* 0x000fce00078e00ff */
[----:B01----:R-:W-:Y:S05]  /*23730*/  WARPSYNC.COLLECTIVE R15, `(.L_x_808) ;  /* 0x000000000f087348 */ /* 0x003fea0003c00000 */
[----:B------:R2:W3:Y:S02]  /*23740*/  SHFL.IDX P6, R14, R13, R12, R11 ;  /* 0x0000000c0d0e7389 */ /* 0x0004e400000c000b */
[----:B0123--:R-:W-:Y:S01]  /*23750*/  ENDCOLLECTIVE ;  /* 0x000000000000791b */ /* 0x00ffe20003800000 */
.L_x_808:
[----:B------:R-:W-:Y:S05]  /*23760*/  BSYNC B1 ;  /* 0x0000000000017941 */ /* 0x000fea0003800000 */
.L_x_807:
        /* <DEDUP_REMOVED lines=8> */
.L_x_809:
[----:B------:R-:W-:Y:S01]  /*237f0*/  IMAD.MOV.U32 R117, RZ, RZ, R14 ;  /* 0x000000ffff757224 */ /* 0x000fe200078e000e */
[----:B------:R-:W-:Y:S06]  /*23800*/  BRA `(.L_x_810) ;  /* 0xfffffe54003c7947 */ /* 0x000fec000383ffff */
.L_x_549:
[----:B0-----:R0:W1:Y:S02]  /*23810*/  SYNCS.PHASECHK.TRANS64.TRYWAIT P3, [R84+URZ+0x30890], R85 ;  /* 0x03089055540075a7 */ /* 0x001064000806017f */
[----:B-1----:R-:W-:Y:S05]  /*23820*/  @!P3 NANOSLEEP.SYNCS 0x989680 ;  /* 0x009896800000b95d */ /* 0x002fea0003900000 */
[----:B------:R-:W1:Y:S02]  /*23830*/  @!P3 SYNCS.PHASECHK.TRANS64 P3, [R84+URZ+0x30890], R85 ;  /* 0x030890555400b5a7 */ /* 0x000e64000806007f */
[----:B-1----:R-:W-:Y:S05]  /*23840*/  @!P3 BRA `(.L_x_549) ;  /* 0xfffffffc00f0b947 */ /* 0x002fea000383ffff */
[----:B------:R-:W-:Y:S05]  /*23850*/  BRA `(.L_x_811) ;  /* 0xfffffe6c00407947 */ /* 0x000fea000383ffff */
.L_x_550:
        /* <DEDUP_REMOVED lines=8> */
.L_x_813:
[----:B------:R-:W-:Y:S05]  /*238e0*/  BSYNC B1 ;  /* 0x0000000000017941 */ /* 0x000fea0003800000 */
.L_x_812:
[----:B------:R-:W-:Y:S01]  /*238f0*/  IMAD.MOV.U32 R13, RZ, RZ, R34 ;  /* 0x000000ffff0d7224 */ /* 0x000fe200078e0022 */
[----:B------:R-:W-:Y:S01]  /*23900*/  MOV R36, R14 ;  /* 0x0000000e00247202 */ /* 0x000fe20000000f00 */
[----:B------:R-:W-:Y:S02]  /*23910*/  IMAD.MOV.U32 R12, RZ, RZ, RZ ;  /* 0x000000ffff0c7224 */ /* 0x000fe400078e00ff */
[----:B------:R-:W-:Y:S02]  /*23920*/  IMAD.MOV.U32 R11, RZ, RZ, 0x1c1f ;  /* 0x00001c1fff0b7424 */ /* 0x000fe400078e00ff */
[----:B------:R-:W-:-:S07]  /*23930*/  IMAD.MOV.U32 R15, RZ, RZ, -0x1 ;  /* 0xffffffffff0f7424 */ /* 0x000fce00078e00ff */
[----:B------:R-:W-:Y:S05]  /*23940*/  WARPSYNC.COLLECTIVE R15, `(.L_x_814) ;  /* 0x000000000f087348 */ /* 0x000fea0003c00000 */
[----:B------:R0:W1:Y:S02]  /*23950*/  SHFL.IDX P6, R14, R13, R12, R11 ;  /* 0x0000000c0d0e7389 */ /* 0x00006400000c000b */
[----:B01----:R-:W-:Y:S01]  /*23960*/  ENDCOLLECTIVE ;  /* 0x000000000000791b */ /* 0x003fe20003800000 */
.L_x_814:
[----:B------:R-:W-:Y:S01]  /*23970*/  IMAD.MOV.U32 R39, RZ, RZ, R14 ;  /* 0x000000ffff277224 */ /* 0x000fe200078e000e */
[----:B------:R-:W-:Y:S06]  /*23980*/  BRA `(.L_x_815) ;  /* 0xfffffe6c005c7947 */ /* 0x000fec000383ffff */
.L_x_553:
[----:B------:R-:W-:Y:S01]  /*23990*/  BSSY B1, `(.L_x_816) ;  /* 0x0000008000017945 */ /* 0x000fe20003800000 */
[----:B----4-:R-:W-:Y:S02]  /*239a0*/  IMAD.MOV.U32 R13, RZ, RZ, R35 ;  /* 0x000000ffff0d7224 */ /* 0x010fe400078e0023 */
[----:B------:R-:W-:Y:S02]  /*239b0*/  IMAD.MOV.U32 R12, RZ, RZ, 0x1 ;  /* 0x00000001ff0c7424 */ /* 0x000fe400078e00ff */
[----:B------:R-:W-:Y:S02]  /*239c0*/  IMAD.MOV.U32 R11, RZ, RZ, 0x1c1f ;  /* 0x00001c1fff0b7424 */ /* 0x000fe400078e00ff */
[----:B------:R-:W-:-:S07]  /*239d0*/  IMAD.MOV.U32 R15, RZ, RZ, -0x1 ;  /* 0xffffffffff0f7424 */ /* 0x000fce00078e00ff */
[----:B0123--:R-:W-:Y:S05]  /*239e0*/  WARPSYNC.COLLECTIVE R15, `(.L_x_817) ;  /* 0x000000000f087348 */ /* 0x00ffea0003c00000 */
[----:B------:R4:W0:Y:S02]  /*239f0*/  SHFL.IDX P6, R14, R13, R12, R11 ;  /* 0x0000000c0d0e7389 */ /* 0x00082400000c000b */
[----:B01234-:R-:W-:Y:S01]  /*23a00*/  ENDCOLLECTIVE ;  /* 0x000000000000791b */ /* 0x01ffe20003800000 */
.L_x_817:
[----:B------:R-:W-:Y:S05]  /*23a10*/  BSYNC B1 ;  /* 0x0000000000017941 */ /* 0x000fea0003800000 */
.L_x_816:
        /* <DEDUP_REMOVED lines=8> */
.L_x_818:
[----:B------:R-:W-:Y:S01]  /*23aa0*/  IMAD.MOV.U32 R39, RZ, RZ, R14 ;  /* 0x000000ffff277224 */ /* 0x000fe200078e000e */
[----:B------:R-:W-:Y:S06]  /*23ab0*/  BRA `(.L_x_819) ;  /* 0xfffffe6c00b87947 */ /* 0x000fec000383ffff */
.L_x_557:
[----:B---3--:R3:W0:Y:S02]  /*23ac0*/  SYNCS.PHASECHK.TRANS64.TRYWAIT P2, [R84+URZ+0x308b0], R85 ;  /* 0x0308b055540075a7 */ /* 0x008624000804017f */
[----:B0-----:R-:W-:Y:S05]  /*23ad0*/  @!P2 NANOSLEEP.SYNCS 0x989680 ;  /* 0x009896800000a95d */ /* 0x001fea0003900000 */
[----:B------:R-:W0:Y:S02]  /*23ae0*/  @!P2 SYNCS.PHASECHK.TRANS64 P2, [R84+URZ+0x308b0], R85 ;  /* 0x0308b0555400a5a7 */ /* 0x000e24000804007f */
[----:B0-----:R-:W-:Y:S05]  /*23af0*/  @!P2 BRA `(.L_x_557) ;  /* 0xfffffffc00f0a947 */ /* 0x001fea000383ffff */
[----:B------:R-:W-:Y:S05]  /*23b00*/  BRA `(.L_x_820) ;  /* 0xfffffe7000947947 */ /* 0x000fea000383ffff */
.L_x_577:
[----:B------:R-:W-:Y:S01]  /*23b10*/  BSSY B1, `(.L_x_821) ;  /* 0x0000008000017945 */ /* 0x000fe20003800000 */
[----:B------:R-:W-:Y:S01]  /*23b20*/  IMAD.MOV.U32 R13, RZ, RZ, R25 ;  /* 0x000000ffff0d7224 */ /* 0x000fe200078e0019 */
[----:B------:R-:W-:Y:S01]  /*23b30*/  MOV R12, RZ ;  /* 0x000000ff000c7202 */ /* 0x000fe20000000f00 */
[----:B------:R-:W-:Y:S02]  /*23b40*/  IMAD.MOV.U32 R11, RZ, RZ, 0x1c1f ;  /* 0x00001c1fff0b7424 */ /* 0x000fe400078e00ff */
[----:B------:R-:W-:-:S07]  /*23b50*/  IMAD.MOV.U32 R15, RZ, RZ, -0x1 ;  /* 0xffffffffff0f7424 */ /* 0x000fce00078e00ff */
[----:B------:R-:W-:Y:S05]  /*23b60*/  WARPSYNC.COLLECTIVE R15, `(.L_x_822) ;  /* 0x000000000f087348 */ /* 0x000fea0003c00000 */
[----:B------:R0:W1:Y:S02]  /*23b70*/  SHFL.IDX P6, R14, R13, R12, R11 ;  /* 0x0000000c0d0e7389 */ /* 0x00006400000c000b */
[----:B01----:R-:W-:Y:S01]  /*23b80*/  ENDCOLLECTIVE ;  /* 0x000000000000791b */ /* 0x003fe20003800000 */
.L_x_822:
[----:B------:R-:W-:Y:S05]  /*23b90*/  BSYNC B1 ;  /* 0x0000000000017941 */ /* 0x000fea0003800000 */
.L_x_821:
        /* <DEDUP_REMOVED lines=8> */
.L_x_823:
[----:B------:R-:W-:Y:S02]  /*23c20*/  IMAD.MOV.U32 R13, RZ, RZ, R35 ;  /* 0x000000ffff0d7224 */ /* 0x000fe400078e0023 */
[----:B------:R-:W-:-:S07]  /*23c30*/  IMAD.MOV.U32 R3, RZ, RZ, R14 ;  /* 0x000000ffff037224 */ /* 0x000fce00078e000e */
[----:B------:R-:W-:Y:S05]  /*23c40*/  WARPSYNC.COLLECTIVE R15, `(.L_x_824) ;  /* 0x000000000f087348 */ /* 0x000fea0003c00000 */
[----:B------:R0:W1:Y:S02]  /*23c50*/  SHFL.IDX P6, R14, R13, R12, R11 ;  /* 0x0000000c0d0e7389 */ /* 0x00006400000c000b */
[----:B01----:R-:W-:Y:S01]  /*23c60*/  ENDCOLLECTIVE ;  /* 0x000000000000791b */ /* 0x003fe20003800000 */
.L_x_824:
[----:B------:R-:W-:Y:S02]  /*23c70*/  IMAD.MOV.U32 R13, RZ, RZ, R40 ;  /* 0x000000ffff0d7224 */ /* 0x000fe400078e0028 */
[----:B------:R-:W-:-:S07]  /*23c80*/  IMAD.MOV.U32 R35, RZ, RZ, R14 ;  /* 0x000000ffff237224 */ /* 0x000fce00078e000e */
[----:B------:R-:W-:Y:S05]  /*23c90*/  WARPSYNC.COLLECTIVE R15, `(.L_x_825) ;  /* 0x000000000f087348 */ /* 0x000fea0003c00000 */
[----:B------:R0:W1:Y:S02]  /*23ca0*/  SHFL.IDX P6, R14, R13, R12, R11 ;  /* 0x0000000c0d0e7389 */ /* 0x00006400000c000b */
[----:B01----:R-:W-:Y:S01]  /*23cb0*/  ENDCOLLECTIVE ;  /* 0x000000000000791b */ /* 0x003fe20003800000 */
.L_x_825:
[----:B------:R-:W-:Y:S01]  /*23cc0*/  IMAD.MOV.U32 R44, RZ, RZ, R14 ;  /* 0x000000ffff2c7224 */ /* 0x000fe200078e000e */
[----:B------:R-:W-:Y:S06]  /*23cd0*/  BRA `(.L_x_826) ;  /* 0xfffffe8000e47947 */ /* 0x000fec000383ffff */
.L_x_581:
[----:B0-----:R0:W1:Y:S02]  /*23ce0*/  SYNCS.PHASECHK.TRANS64.TRYWAIT P0, [R2+URZ+0x30800], R11 ;  /* 0x0308000b020075a7 */ /* 0x001064000800017f */
[----:B-1----:R-:W-:Y:S05]  /*23cf0*/  @!P0 NANOSLEEP.SYNCS 0x989680 ;  /* 0x009896800000895d */ /* 0x002fea0003900000 */
[----:B------:R-:W1:Y:S02]  /*23d00*/  @!P0 SYNCS.PHASECHK.TRANS64 P0, [R2+URZ+0x30800], R11 ;  /* 0x0308000b020085a7 */ /* 0x000e64000800007f */
[----:B-1----:R-:W-:Y:S05]  /*23d10*/  @!P0 BRA `(.L_x_581) ;  /* 0xfffffffc00f08947 */ /* 0x002fea000383ffff */
[----:B------:R-:W-:Y:S05]  /*23d20*/  BRA `(.L_x_827) ;  /* 0xfffffe8c00a47947 */ /* 0x000fea000383ffff */
.L_x_605:
        /* <DEDUP_REMOVED lines=8> */
.L_x_829:
[----:B------:R-:W-:Y:S05]  /*23db0*/  BSYNC B1 ;  /* 0x0000000000017941 */ /* 0x000fea0003800000 */
.L_x_828:
        /* <DEDUP_REMOVED lines=8> */
.L_x_830:
[----:B------:R-:W-:Y:S02]  /*23e40*/  IMAD.MOV.U32 R13, RZ, RZ, R35 ;  /* 0x000000ffff0d7224 */ /* 0x000fe400078e0023 */
[----:B------:R-:W-:-:S07]  /*23e50*/  IMAD.MOV.U32 R0, RZ, RZ, R14 ;  /* 0x000000ffff007224 */ /* 0x000fce00078e000e */
[----:B------:R-:W-:Y:S05]  /*23e60*/  WARPSYNC.COLLECTIVE R15, `(.L_x_831) ;  /* 0x000000000f087348 */ /* 0x000fea0003c00000 */
[----:B------:R0:W1:Y:S02]  /*23e70*/  SHFL.IDX P6, R14, R13, R12, R11 ;  /* 0x0000000c0d0e7389 */ /* 0x00006400000c000b */
[----:B01----:R-:W-:Y:S01]  /*23e80*/  ENDCOLLECTIVE ;  /* 0x000000000000791b */ /* 0x003fe20003800000 */
.L_x_831:
[----:B------:R-:W-:Y:S02]  /*23e90*/  IMAD.MOV.U32 R13, RZ, RZ, R40 ;  /* 0x000000ffff0d7224 */ /* 0x000fe400078e0028 */
[----:B------:R-:W-:-:S07]  /*23ea0*/  IMAD.MOV.U32 R39, RZ, RZ, R14 ;  /* 0x000000ffff277224 */ /* 0x000fce00078e000e */
[----:B------:R-:W-:Y:S05]  /*23eb0*/  WARPSYNC.COLLECTIVE R15, `(.L_x_832) ;  /* 0x000000000f087348 */ /* 0x000fea0003c00000 */
[----:B------:R0:W1:Y:S02]  /*23ec0*/  SHFL.IDX P6, R14, R13, R12, R11 ;  /* 0x0000000c0d0e7389 */ /* 0x00006400000c000b */
[----:B01----:R-:W-:Y:S01]  /*23ed0*/  ENDCOLLECTIVE ;  /* 0x000000000000791b */ /* 0x003fe20003800000 */
.L_x_832:
[----:B------:R-:W-:Y:S01]  /*23ee0*/  IMAD.MOV.U32 R40, RZ, RZ, R14 ;  /* 0x000000ffff287224 */ /* 0x000fe200078e000e */
[----:B------:R-:W-:Y:S06]  /*23ef0*/  BRA `(.L_x_833) ;  /* 0xfffffeac00507947 */ /* 0x000fec000383ffff */
.L_x_609:
[----:B0-----:R0:W1:Y:S02]  /*23f00*/  SYNCS.PHASECHK.TRANS64.TRYWAIT P0, [R2+URZ+0x30800], R5 ;  /* 0x03080005020075a7 */ /* 0x001064000800017f */
[----:B-1----:R-:W-:Y:S05]  /*23f10*/  @!P0 NANOSLEEP.SYNCS 0x989680 ;  /* 0x009896800000895d */ /* 0x002fea0003900000 */
[----:B------:R-:W1:Y:S02]  /*23f20*/  @!P0 SYNCS.PHASECHK.TRANS64 P0, [R2+URZ+0x30800], R5 ;  /* 0x03080005020085a7 */ /* 0x000e64000800007f */
[----:B-1----:R-:W-:Y:S05]  /*23f30*/  @!P0 BRA `(.L_x_609) ;  /* 0xfffffffc00f08947 */ /* 0x002fea000383ffff */
[----:B------:R-:W-:Y:S05]  /*23f40*/  BRA `(.L_x_834) ;  /* 0xfffffeb400547947 */ /* 0x000fea000383ffff */
.L_x_623:
[----:B-1----:R1:W2:Y:S02]  /*23f50*/  SYNCS.PHASECHK.TRANS64.TRYWAIT P1, [R3+URZ+0x30830], R0 ;  /* 0x03083000030075a7 */ /* 0x0022a4000802017f */
[----:B--2---:R-:W-:Y:S05]  /*23f60*/  @!P1 NANOSLEEP.SYNCS 0x989680 ;  /* 0x009896800000995d */ /* 0x004fea0003900000 */
[----:B------:R-:W2:Y:S02]  /*23f70*/  @!P1 SYNCS.PHASECHK.TRANS64 P1, [R3+URZ+0x30830], R0 ;  /* 0x03083000030095a7 */ /* 0x000ea4000802007f */
[----:B--2---:R-:W-:Y:S05]  /*23f80*/  @!P1 BRA `(.L_x_623) ;  /* 0xfffffffc00f09947 */ /* 0x004fea000383ffff */
[----:B------:R-:W-:Y:S05]  /*23f90*/  BRA `(.L_x_622) ;  /* 0xfffffed800fc7947 */ /* 0x000fea000383ffff */
.L_x_631:
[----:B-1----:R1:W2:Y:S02]  /*23fa0*/  SYNCS.PHASECHK.TRANS64.TRYWAIT P1, [R0+URZ+0x30830], R4 ;  /* 0x03083004000075a7 */ /* 0x0022a4000802017f */
[----:B--2---:R-:W-:Y:S05]  /*23fb0*/  @!P1 NANOSLEEP.SYNCS 0x989680 ;  /* 0x009896800000995d */ /* 0x004fea0003900000 */
[----:B------:R-:W2:Y:S02]  /*23fc0*/  @!P1 SYNCS.PHASECHK.TRANS64 P1, [R0+URZ+0x30830], R4 ;  /* 0x03083004000095a7 */ /* 0x000ea4000802007f */
[----:B--2---:R-:W-:Y:S05]  /*23fd0*/  @!P1 BRA `(.L_x_631) ;  /* 0xfffffffc00f09947 */ /* 0x004fea000383ffff */
[----:B------:R-:W-:Y:S05]  /*23fe0*/  BRA `(.L_x_630) ;  /* 0xffffff08003c7947 */ /* 0x000fea000383ffff */
.L_x_636:
[----:B-1----:R1:W2:Y:S02]  /*23ff0*/  SYNCS.PHASECHK.TRANS64.TRYWAIT P1, [R11+URZ+0x30850], R3 ;  /* 0x030850030b0075a7 */ /* 0x0022a4000802017f */
[----:B--2---:R-:W-:Y:S05]  /*24000*/  @!P1 NANOSLEEP.SYNCS 0x989680 ;  /* 0x009896800000995d */ /* 0x004fea0003900000 */
[----:B------:R-:W2:Y:S02]  /*24010*/  @!P1 SYNCS.PHASECHK.TRANS64 P1, [R11+URZ+0x30850], R3 ;  /* 0x030850030b0095a7 */ /* 0x000ea4000802007f */
[----:B--2---:R-:W-:Y:S05]  /*24020*/  @!P1 BRA `(.L_x_636) ;  /* 0xfffffffc00f09947 */ /* 0x004fea000383ffff */
[----:B------:R-:W-:Y:S05]  /*24030*/  BRA `(.L_x_635) ;  /* 0xffffff1400e87947 */ /* 0x000fea000383ffff */
.L_x_644:
[----:B-1----:R1:W2:Y:S02]  /*24040*/  SYNCS.PHASECHK.TRANS64.TRYWAIT P1, [R6+URZ+0x30850], R3 ;  /* 0x03085003060075a7 */ /* 0x0022a4000802017f */
[----:B--2---:R-:W-:Y:S05]  /*24050*/  @!P1 NANOSLEEP.SYNCS 0x989680 ;  /* 0x009896800000995d */ /* 0x004fea0003900000 */
[----:B------:R-:W2:Y:S02]  /*24060*/  @!P1 SYNCS.PHASECHK.TRANS64 P1, [R6+URZ+0x30850], R3 ;  /* 0x03085003060095a7 */ /* 0x000ea4000802007f */
[----:B--2---:R-:W-:Y:S05]  /*24070*/  @!P1 BRA `(.L_x_644) ;  /* 0xfffffffc00f09947 */ /* 0x004fea000383ffff */
[----:B------:R-:W-:Y:S05]  /*24080*/  BRA `(.L_x_643) ;  /* 0xffffff3400c07947 */ /* 0x000fea000383ffff */
.L_x_684:
        /* <DEDUP_REMOVED lines=8> */
[----:B------:R-:W-:Y:S05]  /*24110*/  WARPSYNC.COLLECTIVE R15, `(.L_x_836) ;  /* 0x000000000f087348 */ /* 0x000fea0003c00000 */
[----:B------:R0:W1:Y:S02]  /*24120*/  SHFL.IDX P6, R14, R13, R12, R11 ;  /* 0x0000000c0d0e7389 */ /* 0x00006400000c000b */
[----:B01----:R-:W-:Y:S01]  /*24130*/  ENDCOLLECTIVE ;  /* 0x000000000000791b */ /* 0x003fe20003800000 */
.L_x_836:
[----:B------:R-:W-:Y:S05]  /*24140*/  BSYNC B1 ;  /* 0x0000000000017941 */ /* 0x000fea0003800000 */
.L_x_835:
[----:B------:R-:W-:Y:S05]  /*24150*/  BRA `(.L_x_837) ;  /* 0xffffff94001c7947 */ /* 0x000fea000383ffff */
.L_x_686:
[----:B------:R-:W-:Y:S01]  /*24160*/  BSSY B1, `(.L_x_838) ;  /* 0x0000006000017945 */ /* 0x000fe20003800000 */
[----:B------:R-:W-:-:S07]  /*24170*/  IMAD.MOV.U32 R15, RZ, RZ, -0x1 ;  /* 0xffffffffff0f7424 */ /* 0x000fce00078e00ff */
[----:B0-----:R-:W-:Y:S05]  /*24180*/  WARPSYNC.COLLECTIVE R15, `(.L_x_839) ;  /* 0x000000000f0c7348 */ /* 0x001fea0003c00000 */
[----:B------:R-:W-:Y:S02]  /*24190*/  ELECT P6, UR62, PT ;  /* 0x00000000003e782f */ /* 0x000fe400038c0000 */
[----:B------:R-:W-:Y:S01]  /*241a0*/  MOV R14, UR62 ;  /* 0x0000003e000e7c02 */ /* 0x000fe20008000f00 */
[----:B0-----:R-:W-:Y:S10]  /*241b0*/  ENDCOLLECTIVE ;  /* 0x000000000000791b */ /* 0x001ff40003800000 */
.L_x_839:
[----:B------:R-:W-:Y:S05]  /*241c0*/  BSYNC B1 ;  /* 0x0000000000017941 */ /* 0x000fea0003800000 */
.L_x_838:
[----:B------:R-:W-:Y:S05]  /*241d0*/  BRA `(.L_x_685) ;  /* 0xffffff9400147947 */ /* 0x000fea000383ffff */
.L_x_688:
[----:B0-----:R0:W1:Y:S02]  /*241e0*/  SYNCS.PHASECHK.TRANS64.TRYWAIT P0, [R22+URZ+0x30820], R8 ;  /* 0x03082008160075a7 */ /* 0x001064000800017f */
[----:B-1----:R-:W-:Y:S05]  /*241f0*/  @!P0 NANOSLEEP.SYNCS 0x989680 ;  /* 0x009896800000895d */ /* 0x002fea0003900000 */
[----:B------:R-:W1:Y:S02]  /*24200*/  @!P0 SYNCS.PHASECHK.TRANS64 P0, [R22+URZ+0x30820], R8 ;  /* 0x03082008160085a7 */ /* 0x000e64000800007f */
[----:B-1----:R-:W-:Y:S05]  /*24210*/  @!P0 BRA `(.L_x_688) ;  /* 0xfffffffc00f08947 */ /* 0x002fea000383ffff */
[----:B------:R-:W-:Y:S05]  /*24220*/  BRA `(.L_x_840) ;  /* 0xffffff9400247947 */ /* 0x000fea000383ffff */
.L_x_692:
[----:B-1----:R1:W2:Y:S02]  /*24230*/  SYNCS.PHASECHK.TRANS64.TRYWAIT P0, [R12+URZ+0x308a0], R11 ;  /* 0x0308a00b0c0075a7 */ /* 0x0022a4000800017f */
[----:B--2---:R-:W-:Y:S05]  /*24240*/  @!P0 NANOSLEEP.SYNCS 0x989680 ;  /* 0x009896800000895d */ /* 0x004fea0003900000 */
[----:B------:R-:W2:Y:S02]  /*24250*/  @!P0 SYNCS.PHASECHK.TRANS64 P0, [R12+URZ+0x308a0], R11 ;  /* 0x0308a00b0c0085a7 */ /* 0x000ea4000800007f */
[----:B--2---:R-:W-:Y:S05]  /*24260*/  @!P0 BRA `(.L_x_692) ;  /* 0xfffffffc00f08947 */ /* 0x004fea000383ffff */
[----:B------:R-:W-:Y:S05]  /*24270*/  BRA `(.L_x_841) ;  /* 0xffffff94003c7947 */ /* 0x000fea000383ffff */
.L_x_699:
[----:B0-----:R0:W2:Y:S02]  /*24280*/  SYNCS.PHASECHK.TRANS64.TRYWAIT P0, [R12+URZ+0x308c0], R11 ;  /* 0x0308c00b0c0075a7 */ /* 0x0010a4000800017f */
[----:B--2---:R-:W-:Y:S05]  /*24290*/  @!P0 NANOSLEEP.SYNCS 0x989680 ;  /* 0x009896800000895d */ /* 0x004fea0003900000 */
[----:B------:R-:W2:Y:S02]  /*242a0*/  @!P0 SYNCS.PHASECHK.TRANS64 P0, [R12+URZ+0x308c0], R11 ;  /* 0x0308c00b0c0085a7 */ /* 0x000ea4000800007f */
[----:B--2---:R-:W-:Y:S05]  /*242b0*/  @!P0 BRA `(.L_x_699) ;  /* 0xfffffffc00f08947 */ /* 0x004fea000383ffff */
[----:B------:R-:W-:Y:S05]  /*242c0*/  BRA `(.L_x_842) ;  /* 0xffffff9800387947 */ /* 0x000fea000383ffff */
.L_x_708:
[----:B-1----:R1:W2:Y:S02]  /*242d0*/  SYNCS.PHASECHK.TRANS64.TRYWAIT P2, [R11+URZ+0x308a0], R10 ;  /* 0x0308a00a0b0075a7 */ /* 0x0022a4000804017f */
[----:B--2---:R-:W-:Y:S05]  /*242e0*/  @!P2 NANOSLEEP.SYNCS 0x989680 ;  /* 0x009896800000a95d */ /* 0x004fea0003900000 */
[----:B------:R-:W2:Y:S02]  /*242f0*/  @!P2 SYNCS.PHASECHK.TRANS64 P2, [R11+URZ+0x308a0], R10 ;  /* 0x0308a00a0b00a5a7 */ /* 0x000ea4000804007f */
[----:B--2---:R-:W-:Y:S05]  /*24300*/  @!P2 BRA `(.L_x_708) ;  /* 0xfffffffc00f0a947 */ /* 0x004fea000383ffff */
[----:B------:R-:W-:Y:S05]  /*24310*/  BRA `(.L_x_843) ;  /* 0xffffff9c006c7947 */ /* 0x000fea000383ffff */
.L_x_715:
[----:B0-----:R0:W2:Y:S02]  /*24320*/  SYNCS.PHASECHK.TRANS64.TRYWAIT P2, [R11+URZ+0x308c0], R10 ;  /* 0x0308c00a0b0075a7 */ /* 0x0010a4000804017f */
[----:B--2---:R-:W-:Y:S05]  /*24330*/  @!P2 NANOSLEEP.SYNCS 0x989680 ;  /* 0x009896800000a95d */ /* 0x004fea0003900000 */
[----:B------:R-:W2:Y:S02]  /*24340*/  @!P2 SYNCS.PHASECHK.TRANS64 P2, [R11+URZ+0x308c0], R10 ;  /* 0x0308c00a0b00a5a7 */ /* 0x000ea4000804007f */
[----:B--2---:R-:W-:Y:S05]  /*24350*/  @!P2 BRA `(.L_x_715) ;  /* 0xfffffffc00f0a947 */ /* 0x004fea000383ffff */
[----:B------:R-:W-:Y:S05]  /*24360*/  BRA `(.L_x_844) ;  /* 0xffffffa000647947 */ /* 0x000fea000383ffff */
.L_x_732:
[----:B------:R-:W1:Y:S01]  /*24370*/  S2R R7, SR_TID.X ;  /* 0x0000000000077919 */ /* 0x000e620000002100 */
[----:B------:R-:W-:Y:S01]  /*24380*/  BSSY B0, `(.L_x_845) ;  /* 0x000000a000007945 */ /* 0x000fe20003800000 */
[----:B------:R-:W-:Y:S01]  /*24390*/  IMAD.MOV.U32 R12, RZ, RZ, RZ ;  /* 0x000000ffff0c7224 */ /* 0x000fe200078e00ff */
[----:B------:R-:W-:Y:S01]  /*243a0*/  MOV R11, 0x1f ;  /* 0x0000001f000b7802 */ /* 0x000fe20000000f00 */
[----:B------:R-:W-:Y:S01]  /*243b0*/  IMAD.MOV.U32 R15, RZ, RZ, -0x1 ;  /* 0xffffffffff0f7424 */ /* 0x000fe200078e00ff */
[----:B-1----:R-:W-:-:S04]  /*243c0*/  SHF.R.U32.HI R7, RZ, 0x5, R7 ;  /* 0x00000005ff077819 */ /* 0x002fc80000011607 */
[----:B------:R-:W-:-:S05]  /*243d0*/  LOP3.LUT R7, R7, 0x3, RZ, 0xc0, !PT ;  /* 0x0000000307077812 */ /* 0x000fca00078ec0ff */
[----:B------:R-:W-:-:S07]  /*243e0*/  IMAD.MOV.U32 R13, RZ, RZ, R7 ;  /* 0x000000ffff0d7224 */ /* 0x000fce00078e0007 */
[----:B0----5:R-:W-:Y:S05]  /*243f0*/  WARPSYNC.COLLECTIVE R15, `(.L_x_846) ;  /* 0x000000000f087348 */ /* 0x021fea0003c00000 */
[----:B------:R1:W2:Y:S02]  /*24400*/  SHFL.IDX P6, R14, R13, R12, R11 ;  /* 0x0000000c0d0e7389 */ /* 0x0002a400000c000b */
[----:B012--5:R-:W-:Y:S01]  /*24410*/  ENDCOLLECTIVE ;  /* 0x000000000000791b */ /* 0x027fe20003800000 */
.L_x_846:
[----:B------:R-:W-:Y:S05]  /*24420*/  BSYNC B0 ;  /* 0x0000000000007941 */ /* 0x000fea0003800000 */
.L_x_845:
[----:B------:R-:W-:Y:S05]  /*24430*/  BRA `(.L_x_847) ;  /* 0xffffffb000147947 */ /* 0x000fea000383ffff */
.L_x_735:
[----:B0-----:R0:W1:Y:S02]  /*24440*/  SYNCS.PHASECHK.TRANS64.TRYWAIT P0, [R7+URZ+0x30840], R2 ;  /* 0x03084002070075a7 */ /* 0x001064000800017f */
[----:B-1----:R-:W-:Y:S05]  /*24450*/  @!P0 NANOSLEEP.SYNCS 0x989680 ;  /* 0x009896800000895d */ /* 0x002fea0003900000 */
[----:B------:R-:W1:Y:S02]  /*24460*/  @!P0 SYNCS.PHASECHK.TRANS64 P0, [R7+URZ+0x30840], R2 ;  /* 0x03084002070085a7 */ /* 0x000e64000800007f */
[----:B-1----:R-:W-:Y:S05]  /*24470*/  @!P0 BRA `(.L_x_735) ;  /* 0xfffffffc00f08947 */ /* 0x002fea000383ffff */
[----:B------:R-:W-:Y:S05]  /*24480*/  BRA `(.L_x_848) ;  /* 0xffffffb000647947 */ /* 0x000fea000383ffff */
.L_x_736:
        /* <DEDUP_REMOVED lines=8> */
.L_x_850:
[----:B------:R-:W-:Y:S05]  /*24510*/  BSYNC B0 ;  /* 0x0000000000007941 */ /* 0x000fea0003800000 */
.L_x_849:
        /* <DEDUP_REMOVED lines=9> */
.L_x_851:
[----:B------:R-:W-:Y:S02]  /*245b0*/  IMAD.MOV.U32 R13, RZ, RZ, R0 ;  /* 0x000000ffff0d7224 */ /* 0x000fe400078e0000 */
[----:B------:R-:W-:Y:S02]  /*245c0*/  IMAD.MOV.U32 R12, RZ, RZ, 0x1 ;  /* 0x00000001ff0c7424 */ /* 0x000fe400078e00ff */
[----:B------:R-:W-:-:S07]  /*245d0*/  IMAD.MOV.U32 R3, RZ, RZ, R14 ;  /* 0x000000ffff037224 */ /* 0x000fce00078e000e */
[----:B------:R-:W-:Y:S05]  /*245e0*/  WARPSYNC.COLLECTIVE R15, `(.L_x_852) ;  /* 0x000000000f087348 */ /* 0x000fea0003c00000 */
[----:B------:R0:W1:Y:S02]  /*245f0*/  SHFL.IDX P6, R14, R13, R12, R11 ;  /* 0x0000000c0d0e7389 */ /* 0x00006400000c000b */
[----:B01----:R-:W-:Y:S01]  /*24600*/  ENDCOLLECTIVE ;  /* 0x000000000000791b */ /* 0x003fe20003800000 */
.L_x_852:
        /* <DEDUP_REMOVED lines=13> */
[----:B0-----:R-:W-:Y:S01]  /*246e0*/  MOV R2, R14 ;  /* 0x0000000e00027202 */ /* 0x001fe20000000f00 */
[----:B------:R-:W-:-:S07]  /*246f0*/  @P1 IMAD R8, R5, 0x2, R22 ;  /* 0x0000000205081824 */ /* 0x000fce00078e0216 */
[----:B------:R-:W-:Y:S05]  /*24700*/  WARPSYNC.COLLECTIVE R15, `(.L_x_853) ;  /* 0x000000000f087348 */ /* 0x000fea0003c00000 */
[----:B------:R0:W1:Y:S02]  /*24710*/  SHFL.IDX P6, R14, R13, R12, R11 ;  /* 0x0000000c0d0e7389 */ /* 0x00006400000c000b */
[----:B01----:R-:W-:Y:S01]  /*24720*/  ENDCOLLECTIVE ;  /* 0x000000000000791b */ /* 0x003fe20003800000 */
.L_x_853:
[----:B------:R-:W-:Y:S02]  /*24730*/  IMAD.MOV.U32 R13, RZ, RZ, R0 ;  /* 0x000000ffff0d7224 */ /* 0x000fe400078e0000 */
[----:B------:R-:W-:Y:S02]  /*24740*/  IMAD.MOV.U32 R12, RZ, RZ, 0x2 ;  /* 0x00000002ff0c7424 */ /* 0x000fe400078e00ff */
[----:B------:R-:W-:-:S07]  /*24750*/  IMAD.MOV.U32 R3, RZ, RZ, R14 ;  /* 0x000000ffff037224 */ /* 0x000fce00078e000e */
[----:B------:R-:W-:Y:S05]  /*24760*/  WARPSYNC.COLLECTIVE R15, `(.L_x_854) ;  /* 0x000000000f087348 */ /* 0x000fea0003c00000 */
[----:B------:R0:W1:Y:S02]  /*24770*/  SHFL.IDX P6, R14, R13, R12, R11 ;  /* 0x0000000c0d0e7389 */ /* 0x00006400000c000b */
[----:B01----:R-:W-:Y:S01]  /*24780*/  ENDCOLLECTIVE ;  /* 0x000000000000791b */ /* 0x003fe20003800000 */
.L_x_854:
        /* <DEDUP_REMOVED lines=17> */
.L_x_855:
[----:B------:R-:W-:Y:S02]  /*248a0*/  @P1 IMAD R8, R5, 0x2, R22 ;  /* 0x0000000205081824 */ /* 0x000fe400078e0216 */
[----:B------:R-:W-:Y:S02]  /*248b0*/  IMAD.MOV.U32 R13, RZ, RZ, R0 ;  /* 0x000000ffff0d7224 */ /* 0x000fe400078e0000 */
[----:B------:R-:W-:Y:S02]  /*248c0*/  IMAD.MOV.U32 R12, RZ, RZ, 0x3 ;  /* 0x00000003ff0c7424 */ /* 0x000fe400078e00ff */
[----:B------:R-:W-:-:S07]  /*248d0*/  IMAD.MOV.U32 R3, RZ, RZ, R14 ;  /* 0x000000ffff037224 */ /* 0x000fce00078e000e */
[----:B------:R-:W-:Y:S05]  /*248e0*/  WARPSYNC.COLLECTIVE R15, `(.L_x_856) ;  /* 0x000000000f087348 */ /* 0x000fea0003c00000 */
[----:B------:R0:W1:Y:S02]  /*248f0*/  SHFL.IDX P6, R14, R13, R12, R11 ;  /* 0x0000000c0d0e7389 */ /* 0x00006400000c000b */
[----:B01----:R-:W-:Y:S01]  /*24900*/  ENDCOLLECTIVE ;  /* 0x000000000000791b */ /* 0x003fe20003800000 */
.L_x_856:
        /* <DEDUP_REMOVED lines=17> */
.L_x_857:
[----:B------:R-:W-:Y:S02]  /*24a20*/  @P1 IMAD R8, R5, 0x2, R22 ;  /* 0x0000000205081824 */ /* 0x000fe400078e0216 */
[----:B------:R-:W-:Y:S02]  /*24a30*/  IMAD.MOV.U32 R13, RZ, RZ, R0 ;  /* 0x000000ffff0d7224 */ /* 0x000fe400078e0000 */
[----:B------:R-:W-:Y:S01]  /*24a40*/  IMAD.MOV.U32 R12, RZ, RZ, 0x4 ;  /* 0x00000004ff0c7424 */ /* 0x000fe200078e00ff */
[----:B------:R-:W-:-:S07]  /*24a50*/  MOV R3, R14 ;  /* 0x0000000e00037202 */ /* 0x000fce0000000f00 */
[----:B------:R-:W-:Y:S05]  /*24a60*/  WARPSYNC.COLLECTIVE R15, `(.L_x_858) ;  /* 0x000000000f087348 */ /* 0x000fea0003c00000 */
[----:B------:R0:W1:Y:S02]  /*24a70*/  SHFL.IDX P6, R14, R13, R12, R11 ;  /* 0x0000000c0d0e7389 */ /* 0x00006400000c000b */
[----:B01----:R-:W-:Y:S01]  /*24a80*/  ENDCOLLECTIVE ;  /* 0x000000000000791b */ /* 0x003fe20003800000 */
.L_x_858:
        /* <DEDUP_REMOVED lines=17> */
.L_x_859:
[----:B------:R-:W-:Y:S02]  /*24ba0*/  @P1 IMAD R8, R5, 0x2, R22 ;  /* 0x0000000205081824 */ /* 0x000fe400078e0216 */
[----:B------:R-:W-:Y:S02]  /*24bb0*/  IMAD.MOV.U32 R13, RZ, RZ, R0 ;  /* 0x000000ffff0d7224 */ /* 0x000fe400078e0000 */
[----:B------:R-:W-:Y:S02]  /*24bc0*/  IMAD.MOV.U32 R12, RZ, RZ, 0x5 ;  /* 0x00000005ff0c7424 */ /* 0x000fe400078e00ff */
[----:B------:R-:W-:-:S07]  /*24bd0*/  IMAD.MOV.U32 R3, RZ, RZ, R14 ;  /* 0x000000ffff037224 */ /* 0x000fce00078e000e */
[----:B------:R-:W-:Y:S05]  /*24be0*/  WARPSYNC.COLLECTIVE R15, `(.L_x_860) ;  /* 0x000000000f087348 */ /* 0x000fea0003c00000 */
[----:B------:R0:W1:Y:S02]  /*24bf0*/  SHFL.IDX P6, R14, R13, R12, R11 ;  /* 0x0000000c0d0e7389 */ /* 0x00006400000c000b */
[----:B01----:R-:W-:Y:S01]  /*24c00*/  ENDCOLLECTIVE ;  /* 0x000000000000791b */ /* 0x003fe20003800000 */
.L_x_860:
        /* <DEDUP_REMOVED lines=10> */
.L_x_861:
        /* <DEDUP_REMOVED lines=8> */
.L_x_741:
[----:B------:R-:W-:Y:S01]  /*24d30*/  IMAD.MOV.U32 R13, RZ, RZ, R5 ;  /* 0x000000ffff0d7224 */ /* 0x000fe200078e0005 */
[----:B------:R-:W-:Y:S01]  /*24d40*/  MOV R12, RZ ;  /* 0x000000ff000c7202 */ /* 0x000fe20000000f00 */
[----:B------:R-:W-:Y:S02]  /*24d50*/  IMAD.MOV.U32 R11, RZ, RZ, 0x181f ;  /* 0x0000181fff0b7424 */ /* 0x000fe400078e00ff */
[----:B------:R-:W-:Y:S02]  /*24d60*/  IMAD.MOV.U32 R15, RZ, RZ, -0x1 ;  /* 0xffffffffff0f7424 */ /* 0x000fe400078e00ff */
[----:B-----5:R-:W-:Y:S02]  /*24d70*/  IMAD R6, R10, R8, RZ ;  /* 0x000000080a067224 */ /* 0x020fe400078e02ff */
[----:B------:R-:W-:-:S07]  /*24d80*/  IMAD.IADD R4, R9, 0x1, R4 ;  /* 0x0000000109047824 */ /* 0x000fce00078e0204 */
[----:B------:R-:W-:Y:S05]  /*24d90*/  WARPSYNC.COLLECTIVE R15, `(.L_x_863) ;  /* 0x000000000f087348 */ /* 0x000fea0003c00000 */
[----:B------:R0:W1:Y:S02]  /*24da0*/  SHFL.IDX P6, R14, R13, R12, R11 ;  /* 0x0000000c0d0e7389 */ /* 0x00006400000c000b */
[----:B01----:R-:W-:Y:S01]  /*24db0*/  ENDCOLLECTIVE ;  /* 0x000000000000791b */ /* 0x003fe20003800000 */
.L_x_863:
[----:B------:R-:W-:Y:S01]  /*24dc0*/  ISETP.GE.AND P1, PT, R4, R6, PT ;  /* 0x000000060400720c */ /* 0x000fe20003f26270 */
[----:B------:R-:W-:Y:S02]  /*24dd0*/  IMAD.MOV.U32 R13, RZ, RZ, R0 ;  /* 0x000000ffff0d7224 */ /* 0x000fe400078e0000 */
[----:B------:R-:W-:-:S10]  /*24de0*/  IMAD.MOV.U32 R2, RZ, RZ, R14 ;  /* 0x000000ffff027224 */ /* 0x000fd400078e000e */
[----:B------:R-:W-:Y:S05]  /*24df0*/  WARPSYNC.COLLECTIVE R15, `(.L_x_864) ;  /* 0x000000000f087348 */ /* 0x000fea0003c00000 */
[----:B------:R0:W1:Y:S02]  /*24e00*/  SHFL.IDX P6, R14, R13, R12, R11 ;  /* 0x0000000c0d0e7389 */ /* 0x00006400000c000b */
[----:B01----:R-:W-:Y:S01]  /*24e10*/  ENDCOLLECTIVE ;  /* 0x000000000000791b */ /* 0x003fe20003800000 */
.L_x_864:
[----:B------:R-:W-:Y:S02]  /*24e20*/  IMAD.MOV.U32 R13, RZ, RZ, R5 ;  /* 0x000000ffff0d7224 */ /* 0x000fe400078e0005 */
[----:B------:R-:W-:Y:S02]  /*24e30*/  IMAD.MOV.U32 R12, RZ, RZ, 0x1 ;  /* 0x00000001ff0c7424 */ /* 0x000fe400078e00ff */
[----:B------:R-:W-:-:S07]  /*24e40*/  IMAD.MOV.U32 R3, RZ, RZ, R14 ;  /* 0x000000ffff037224 */ /* 0x000fce00078e000e */
[----:B------:R-:W-:Y:S05]  /*24e50*/  WARPSYNC.COLLECTIVE R15, `(.L_x_865) ;  /* 0x000000000f087348 */ /* 0x000fea0003c00000 */
[----:B------:R0:W1:Y:S02]  /*24e60*/  SHFL.IDX P6, R14, R13, R12, R11 ;  /* 0x0000000c0d0e7389 */ /* 0x00006400000c000b */
[----:B01----:R-:W-:Y:S01]  /*24e70*/  ENDCOLLECTIVE ;  /* 0x000000000000791b */ /* 0x003fe20003800000 */
.L_x_865:
[----:B------:R-:W-:-:S05]  /*24e80*/  @!P1 LEA R7, P4, R32, R3, 0x1 ;  /* 0x0000000320079211 */ /* 0x000fca00078808ff */
[----:B------:R-:W-:Y:S02]  /*24e90*/  @!P1 IMAD.X R3, RZ, RZ, R2, P4 ;  /* 0x000000ffff039224 */ /* 0x000fe400020e0602 */
[----:B------:R-:W-:Y:S02]  /*24ea0*/  @!P1 IMAD.MOV.U32 R2, RZ, RZ, R7 ;  /* 0x000000ffff029224 */ /* 0x000fe400078e0007 */
[----:B------:R-:W-:Y:S02]  /*24eb0*/  VIADD R7, R4, 0x10 ;  /* 0x0000001004077836 */ /* 0x000fe40000000000 */
[----:B------:R-:W-:Y:S01]  /*24ec0*/  IMAD.MOV.U32 R13, RZ, RZ, R0 ;  /* 0x000000ffff0d7224 */ /* 0x000fe200078e0000 */
[----:B------:R-:W-:Y:S01]  /*24ed0*/  @!PT LDS RZ, [RZ] ;  /* 0x00000000fffff984 */ /* 0x000fe20000000800 */
[----:B------:R-:W-:Y:S01]  /*24ee0*/  @!PT LDS RZ, [RZ] ;  /* 0x00000000fffff984 */ /* 0x000fe20000000800 */
[----:B------:R-:W-:Y:S01]  /*24ef0*/  @!PT LDS RZ, [RZ] ;  /* 0x00000000fffff984 */ /* 0x000fe20000000800 */
[----:B------:R-:W-:Y:S04]  /*24f00*/  @!P1 LDGSTS.E.BYPASS.LTC128B.128 [R37+0x12400], desc[UR48][R2.64], !P3 ;  /* 0x1240000002259fae */ /* 0x000fe8000d901d70 */
[----:B------:R-:W-:Y:S04]  /*24f10*/  @!P1 LDGSTS.E.BYPASS.LTC128B.128 [R37+0x16400], desc[UR48][R2.64+0x80], !P2 ;  /* 0x1640008002259fae */ /* 0x000fe8000d101d70 */
[----:B------:R0:W-:Y:S01]  /*24f20*/  @!P1 LDGSTS.E.BYPASS.LTC128B.128 [R37+0x1a400], desc[UR48][R2.64+0x100], !P0 ;  /* 0x1a40010002259fae */ /* 0x0001e2000c101d70 */
[----:B------:R-:W-:Y:S01]  /*24f30*/  ISETP.GE.AND P1, PT, R7, R6, PT ;  /* 0x000000060700720c */ /* 0x000fe20003f26270 */
[----:B0-----:R-:W-:-:S12]  /*24f40*/  IMAD.MOV.U32 R2, RZ, RZ, R14 ;  /* 0x000000ffff027224 */ /* 0x001fd800078e000e */
[----:B------:R-:W-:Y:S05]  /*24f50*/  WARPSYNC.COLLECTIVE R15, `(.L_x_866) ;  /* 0x000000000f087348 */ /* 0x000fea0003c00000 */
[----:B------:R0:W1:Y:S02]  /*24f60*/  SHFL.IDX P6, R14, R13, R12, R11 ;  /* 0x0000000c0d0e7389 */ /* 0x00006400000c000b */
[----:B01----:R-:W-:Y:S01]  /*24f70*/  ENDCOLLECTIVE ;  /* 0x000000000000791b */ /* 0x003fe20003800000 */
.L_x_866:
[----:B------:R-:W-:Y:S02]  /*24f80*/  IMAD.MOV.U32 R13, RZ, RZ, R5 ;  /* 0x000000ffff0d7224 */ /* 0x000fe400078e0005 */
[----:B------:R-:W-:Y:S02]  /*24f90*/  IMAD.MOV.U32 R12, RZ, RZ, 0x2 ;  /* 0x00000002ff0c7424 */ /* 0x000fe400078e00ff */
[----:B------:R-:W-:-:S07]  /*24fa0*/  IMAD.MOV.U32 R3, RZ, RZ, R14 ;  /* 0x000000ffff037224 */ /* 0x000fce00078e000e */
[----:B------:R-:W-:Y:S05]  /*24fb0*/  WARPSYNC.COLLECTIVE R15, `(.L_x_867) ;  /* 0x000000000f087348 */ /* 0x000fea0003c00000 */
[----:B------:R0:W1:Y:S02]  /*24fc0*/  SHFL.IDX P6, R14, R13, R12, R11 ;  /* 0x0000000c0d0e7389 */ /* 0x00006400000c000b */
[----:B01----:R-:W-:Y:S01]  /*24fd0*/  ENDCOLLECTIVE ;  /* 0x000000000000791b */ /* 0x003fe20003800000 */
.L_x_867:
[----:B------:R-:W-:-:S05]  /*24fe0*/  @!P1 LEA R7, P4, R32, R3, 0x1 ;  /* 0x0000000320079211 */ /* 0x000fca00078808ff */
[----:B------:R-:W-:Y:S01]  /*24ff0*/  @!P1 IMAD.X R8, RZ, RZ, R2, P4 ;  /* 0x000000ffff089224 */ /* 0x000fe200020e0602 */
[----:B------:R-:W-:Y:S01]  /*25000*/  @!P1 MOV R2, R7 ;  /* 0x0000000700029202 */ /* 0x000fe20000000f00 */
[----:B------:R-:W-:Y:S02]  /*25010*/  VIADD R7, R4, 0x20 ;  /* 0x0000002004077836 */ /* 0x000fe40000000000 */
[----:B------:R-:W-:Y:S02]  /*25020*/  @!P1 IMAD.MOV.U32 R3, RZ, RZ, R8 ;  /* 0x000000ffff039224 */ /* 0x000fe400078e0008 */
[----:B------:R-:W-:-:S03]  /*25030*/  IMAD.MOV.U32 R13, RZ, RZ, R0 ;  /* 0x000000ffff0d7224 */ /* 0x000fc600078e0000 */
        /* <DEDUP_REMOVED lines=11> */
.L_x_868:
[----:B------:R-:W-:Y:S02]  /*250f0*/  IMAD.MOV.U32 R13, RZ, RZ, R5 ;  /* 0x000000ffff0d7224 */ /* 0x000fe400078e0005 */
[----:B------:R-:W-:Y:S02]  /*25100*/  IMAD.MOV.U32 R12, RZ, RZ, 0x3 ;  /* 0x00000003ff0c7424 */ /* 0x000fe400078e00ff */
[----:B------:R-:W-:-:S07]  /*25110*/  IMAD.MOV.U32 R3, RZ, RZ, R14 ;  /* 0x000000ffff037224 */ /* 0x000fce00078e000e */
[----:B------:R-:W-:Y:S05]  /*25120*/  WARPSYNC.COLLECTIVE R15, `(.L_x_869) ;  /* 0x000000000f087348 */ /* 0x000fea0003c00000 */
[----:B------:R0:W1:Y:S02]  /*25130*/  SHFL.IDX P6, R14, R13, R12, R11 ;  /* 0x0000000c0d0e7389 */ /* 0x00006400000c000b */
[----:B01----:R-:W-:Y:S01]  /*25140*/  ENDCOLLECTIVE ;  /* 0x000000000000791b */ /* 0x003fe20003800000 */
.L_x_869:
[----:B------:R-:W-:-:S05]  /*25150*/  @!P1 LEA R7, P4, R32, R3, 0x1 ;  /* 0x0000000320079211 */ /* 0x000fca00078808ff */
[----:B------:R-:W-:Y:S02]  /*25160*/  @!P1 IMAD.X R8, RZ, RZ, R2, P4 ;  /* 0x000000ffff089224 */ /* 0x000fe400020e0602 */
[----:B------:R-:W-:Y:S02]  /*25170*/  @!P1 IMAD.MOV.U32 R2, RZ, RZ, R7 ;  /* 0x000000ffff029224 */ /* 0x000fe400078e0007 */
[----:B------:R-:W-:Y:S02]  /*25180*/  @!P1 IMAD.MOV.U32 R3, RZ, RZ, R8 ;  /* 0x000000ffff039224 */ /* 0x000fe400078e0008 */
[----:B------:R-:W-:Y:S02]  /*25190*/  IMAD.MOV.U32 R13, RZ, RZ, R0 ;  /* 0x000000ffff0d7224 */ /* 0x000fe400078e0000 */
[----:B------:R-:W-:Y:S01]  /*251a0*/  VIADD R7, R4, 0x30 ;  /* 0x0000003004077836 */ /* 0x000fe20000000000 */
        /* <DEDUP_REMOVED lines=11> */
.L_x_870:
[----:B------:R-:W-:Y:S02]  /*25260*/  IMAD.MOV.U32 R13, RZ, RZ, R5 ;  /* 0x000000ffff0d7224 */ /* 0x000fe400078e0005 */
[----:B------:R-:W-:Y:S01]  /*25270*/  IMAD.MOV.U32 R12, RZ, RZ, 0x4 ;  /* 0x00000004ff0c7424 */ /* 0x000fe200078e00ff */
[----:B------:R-:W-:-:S07]  /*25280*/  MOV R3, R14 ;  /* 0x0000000e00037202 */ /* 0x000fce0000000f00 */
[----:B------:R-:W-:Y:S05]  /*25290*/  WARPSYNC.COLLECTIVE R15, `(.L_x_871) ;  /* 0x000000000f087348 */ /* 0x000fea0003c00000 */
[----:B------:R0:W1:Y:S02]  /*252a0*/  SHFL.IDX P6, R14, R13, R12, R11 ;  /* 0x0000000c0d0e7389 */ /* 0x00006400000c000b */
[----:B01----:R-:W-:Y:S01]  /*252b0*/  ENDCOLLECTIVE ;  /* 0x000000000000791b */ /* 0x003fe20003800000 */
.L_x_871:
[----:B------:R-:W-:-:S05]  /*252c0*/  @!P1 LEA R7, P4, R32, R3, 0x1 ;  /* 0x0000000320079211 */ /* 0x000fca00078808ff */
[----:B------:R-:W-:Y:S02]  /*252d0*/  @!P1 IMAD.X R8, RZ, RZ, R2, P4 ;  /* 0x000000ffff089224 */ /* 0x000fe400020e0602 */
[----:B------:R-:W-:Y:S02]  /*252e0*/  @!P1 IMAD.MOV.U32 R2, RZ, RZ, R7 ;  /* 0x000000ffff029224 */ /* 0x000fe400078e0007 */
        /* <DEDUP_REMOVED lines=14> */
.L_x_872:
[----:B------:R-:W-:Y:S02]  /*253d0*/  IMAD.MOV.U32 R13, RZ, RZ, R5 ;  /* 0x000000ffff0d7224 */ /* 0x000fe400078e0005 */
[----:B------:R-:W-:Y:S02]  /*253e0*/  IMAD.MOV.U32 R12, RZ, RZ, 0x5 ;  /* 0x00000005ff0c7424 */ /* 0x000fe400078e00ff */
[----:B------:R-:W-:-:S07]  /*253f0*/  IMAD.MOV.U32 R3, RZ, RZ, R14 ;  /* 0x000000ffff037224 */ /* 0x000fce00078e000e */
[----:B------:R-:W-:Y:S05]  /*25400*/  WARPSYNC.COLLECTIVE R15, `(.L_x_873) ;  /* 0x000000000f087348 */ /* 0x000fea0003c00000 */
[----:B------:R0:W1:Y:S02]  /*25410*/  SHFL.IDX P6, R14, R13, R12, R11 ;  /* 0x0000000c0d0e7389 */ /* 0x00006400000c000b */
[----:B01----:R-:W-:Y:S01]  /*25420*/  ENDCOLLECTIVE ;  /* 0x000000000000791b */ /* 0x003fe20003800000 */
.L_x_873:
        /* <DEDUP_REMOVED lines=12> */
[----:B------:R-:W-:-:S02]  /*254f0*/  ISETP.GE.AND P1, PT, R7, R6, PT ;  /* 0x000000060700720c */ /* 0x000fc40003f26270 */
[----:B0-----:R-:W-:-:S11]  /*25500*/  MOV R2, R14 ;  /* 0x0000000e00027202 */ /* 0x001fd60000000f00 */
[----:B------:R-:W-:Y:S05]  /*25510*/  WARPSYNC.COLLECTIVE R15, `(.L_x_874) ;  /* 0x000000000f087348 */ /* 0x000fea0003c00000 */
[----:B------:R0:W1:Y:S02]  /*25520*/  SHFL.IDX P6, R14, R13, R12, R11 ;  /* 0x0000000c0d0e7389 */ /* 0x00006400000c000b */
[----:B01----:R-:W-:Y:S01]  /*25530*/  ENDCOLLECTIVE ;  /* 0x000000000000791b */ /* 0x003fe20003800000 */
.L_x_874:
[----:B------:R-:W-:Y:S02]  /*25540*/  IMAD.MOV.U32 R13, RZ, RZ, R5 ;  /* 0x000000ffff0d7224 */ /* 0x000fe400078e0005 */
[----:B------:R-:W-:Y:S02]  /*25550*/  IMAD.MOV.U32 R12, RZ, RZ, 0x6 ;  /* 0x00000006ff0c7424 */ /* 0x000fe400078e00ff */
[----:B------:R-:W-:-:S07]  /*25560*/  IMAD.MOV.U32 R3, RZ, RZ, R14 ;  /* 0x000000ffff037224 */ /* 0x000fce00078e000e */
[----:B------:R-:W-:Y:S05]  /*25570*/  WARPSYNC.COLLECTIVE R15, `(.L_x_875) ;  /* 0x000000000f087348 */ /* 0x000fea0003c00000 */
[----:B------:R0:W1:Y:S02]  /*25580*/  SHFL.IDX P6, R14, R13, R12, R11 ;  /* 0x0000000c0d0e7389 */ /* 0x00006400000c000b */
[----:B01----:R-:W-:Y:S01]  /*25590*/  ENDCOLLECTIVE ;  /* 0x000000000000791b */ /* 0x003fe20003800000 */
.L_x_875:
        /* <DEDUP_REMOVED lines=17> */
.L_x_876:
[----:B------:R-:W-:Y:S01]  /*256b0*/  IMAD.MOV.U32 R13, RZ, RZ, R5 ;  /* 0x000000ffff0d7224 */ /* 0x000fe200078e0005 */
[----:B------:R-:W-:Y:S01]  /*256c0*/  MOV R12, 0x7 ;  /* 0x00000007000c7802 */ /* 0x000fe20000000f00 */
[----:B------:R-:W-:-:S07]  /*256d0*/  IMAD.MOV.U32 R3, RZ, RZ, R14 ;  /* 0x000000ffff037224 */ /* 0x000fce00078e000e */
[----:B------:R-:W-:Y:S05]  /*256e0*/  WARPSYNC.COLLECTIVE R15, `(.L_x_877) ;  /* 0x000000000f087348 */ /* 0x000fea0003c00000 */
[----:B------:R0:W1:Y:S02]  /*256f0*/  SHFL.IDX P6, R14, R13, R12, R11 ;  /* 0x0000000c0d0e7389 */ /* 0x00006400000c000b */
[----:B01----:R-:W-:Y:S01]  /*25700*/  ENDCOLLECTIVE ;  /* 0x000000000000791b */ /* 0x003fe20003800000 */
.L_x_877:
[----:B------:R-:W-:-:S05]  /*25710*/  @!P1 LEA R7, P4, R32, R3, 0x1 ;  /* 0x0000000320079211 */ /* 0x000fca00078808ff */
[----:B------:R-:W-:Y:S02]  /*25720*/  @!P1 IMAD.X R8, RZ, RZ, R2, P4 ;  /* 0x000000ffff089224 */ /* 0x000fe400020e0602 */
[----:B------:R-:W-:Y:S02]  /*25730*/  @!P1 IMAD.MOV.U32 R2, RZ, RZ, R7 ;  /* 0x000000ffff029224 */ /* 0x000fe400078e0007 */
[----:B------:R-:W-:Y:S02]  /*25740*/  @!P1 IMAD.MOV.U32 R3, RZ, RZ, R8 ;  /* 0x000000ffff039224 */ /* 0x000fe400078e0008 */
[----:B------:R-:W-:-:S03]  /*25750*/  IMAD.MOV.U32 R13, RZ, RZ, R0 ;  /* 0x000000ffff0d7224 */ /* 0x000fc600078e0000 */
[----:B------:R-:W-:Y:S01]  /*25760*/  @!PT LDS RZ, [RZ] ;  /* 0x00000000fffff984 */ /* 0x000fe20000000800 */
[----:B------:R-:W-:Y:S01]  /*25770*/  @!PT LDS RZ, [RZ] ;  /* 0x00000000fffff984 */ /* 0x000fe20000000800 */
[----:B------:R-:W-:Y:S01]  /*25780*/  @!PT LDS RZ, [RZ] ;  /* 0x00000000fffff984 */ /* 0x000fe20000000800 */
[----:B------:R0:W-:Y:S04]  /*25790*/  @!P1 LDGSTS.E.BYPASS.LTC128B.128 [R37+0x15400], desc[UR48][R2.64], !P3 ;  /* 0x1540000002259fae */ /* 0x0001e8000d901d70 */
[----:B------:R0:W-:Y:S01]  /*257a0*/  @!P1 LDGSTS.E.BYPASS.LTC128B.128 [R37+0x19400], desc[UR48][R2.64+0x80], !P2 ;  /* 0x1940008002259fae */ /* 0x0001e2000d101d70 */
[----:B------:R-:W-:-:S03]  /*257b0*/  IMAD.MOV.U32 R5, RZ, RZ, R14 ;  /* 0x000000ffff057224 */ /* 0x000fc600078e000e */
[----:B------:R0:W-:Y:S04]  /*257c0*/  @!P1 LDGSTS.E.BYPASS.LTC128B.128 [R37+0x1d400], desc[UR48][R2.64+0x100], !P0 ;  /* 0x1d40010002259fae */ /* 0x0001e8000c101d70 */
[----:B0-----:R-:W-:Y:S05]  /*257d0*/  WARPSYNC.COLLECTIVE R15, `(.L_x_878) ;  /* 0x000000000f087348 */ /* 0x001fea0003c00000 */
[----:B------:R1:W2:Y:S02]  /*257e0*/  SHFL.IDX P6, R14, R13, R12, R11 ;  /* 0x0000000c0d0e7389 */ /* 0x0002a400000c000b */
[----:B012---:R-:W-:Y:S01]  /*257f0*/  ENDCOLLECTIVE ;  /* 0x000000000000791b */ /* 0x007fe20003800000 */
.L_x_878:
[----:B------:R-:W-:Y:S05]  /*25800*/  BRA `(.L_x_879) ;  /* 0xffffffac00fc7947 */ /* 0x000fea000383ffff */
.L_x_746:
[----:B0-----:R0:W1:Y:S02]  /*25810*/  SYNCS.PHASECHK.TRANS64.TRYWAIT P0, [R22+URZ+0x30820], R3 ;  /* 0x03082003160075a7 */ /* 0x001064000800017f */
[----:B-1----:R-:W-:Y:S05]  /*25820*/  @!P0 NANOSLEEP.SYNCS 0x989680 ;  /* 0x009896800000895d */ /* 0x002fea0003900000 */
[----:B------:R-:W1:Y:S02]  /*25830*/  @!P0 SYNCS.PHASECHK.TRANS64 P0, [R22+URZ+0x30820], R3 ;  /* 0x03082003160085a7 */ /* 0x000e64000800007f */
[----:B-1----:R-:W-:Y:S05]  /*25840*/  @!P0 BRA `(.L_x_746) ;  /* 0xfffffffc00f08947 */ /* 0x002fea000383ffff */
[----:B------:R-:W-:Y:S05]  /*25850*/  BRA `(.L_x_880) ;  /* 0xffffffb000747947 */ /* 0x000fea000383ffff */
.L_x_751:
[----:B0-----:R0:W1:Y:S02]  /*25860*/  SYNCS.PHASECHK.TRANS64.TRYWAIT P0, [R7+URZ+0x30840], R2 ;  /* 0x03084002070075a7 */ /* 0x001064000800017f */
[----:B-1----:R-:W-:Y:S05]  /*25870*/  @!P0 NANOSLEEP.SYNCS 0x989680 ;  /* 0x009896800000895d */ /* 0x002fea0003900000 */
[----:B------:R-:W1:Y:S02]  /*25880*/  @!P0 SYNCS.PHASECHK.TRANS64 P0, [R7+URZ+0x30840], R2 ;  /* 0x03084002070085a7 */ /* 0x000e64000800007f */
[----:B-1----:R-:W-:Y:S05]  /*25890*/  @!P0 BRA `(.L_x_751) ;  /* 0xfffffffc00f08947 */ /* 0x002fea000383ffff */
[----:B------:R-:W-:Y:S05]  /*258a0*/  BRA `(.L_x_881) ;  /* 0xffffffb4004c7947 */ /* 0x000fea000383ffff */
.L_x_752:
        /* <DEDUP_REMOVED lines=8> */
.L_x_883:
[----:B------:R-:W-:Y:S05]  /*25930*/  BSYNC B1 ;  /* 0x0000000000017941 */ /* 0x000fea0003800000 */
.L_x_882:
[----:B------:R0:W-:Y:S04]  /*25940*/  STL [R1+0x118], R0 ;  /* 0x0001180001007387 */ /* 0x0001e80000100800 */
[----:B0-----:R0:W5:Y:S01]  /*25950*/  LDL.LU R0, [R1] ;  /* 0x0000000001007983 */ /* 0x0011620000300800 */
[----:B------:R-:W-:Y:S02]  /*25960*/  IMAD.MOV.U32 R13, RZ, RZ, R8 ;  /* 0x000000ffff0d7224 */ /* 0x000fe400078e0008 */
[----:B------:R-:W-:Y:S02]  /*25970*/  IMAD.MOV.U32 R12, RZ, RZ, RZ ;  /* 0x000000ffff0c7224 */ /* 0x000fe400078e00ff */
[----:B------:R-:W-:Y:S02]  /*25980*/  IMAD.MOV.U32 R11, RZ, RZ, 0x181f ;  /* 0x0000181fff0b7424 */ /* 0x000fe400078e00ff */
[----:B------:R-:W-:-:S02]  /*25990*/  IMAD.MOV.U32 R15, RZ, RZ, -0x1 ;  /* 0xffffffffff0f7424 */ /* 0x000fc400078e00ff */
[----:B------:R-:W-:Y:S02]  /*259a0*/  IMAD.MOV.U32 R3, RZ, RZ, R14 ;  /* 0x000000ffff037224 */ /* 0x000fe400078e000e */
[----:B0-----:R-:W-:-:S07]  /*259b0*/  IMAD.SHL.U32 R4, R32, 0x2, RZ ;  /* 0x0000000220047824 */ /* 0x001fce00078e00ff */
[----:B-----5:R-:W-:Y:S05]  /*259c0*/  WARPSYNC.COLLECTIVE R15, `(.L_x_884) ;  /* 0x000000000f087348 */ /* 0x020fea0003c00000 */
[----:B------:R0:W1:Y:S02]  /*259d0*/  SHFL.IDX P6, R14, R13, R12, R11 ;  /* 0x0000000c0d0e7389 */ /* 0x00006400000c000b */
[----:B01---5:R-:W-:Y:S01]  /*259e0*/  ENDCOLLECTIVE ;  /* 0x000000000000791b */ /* 0x023fe20003800000 */
.L_x_884:
[----:B------:R-:W-:Y:S01]  /*259f0*/  IMAD R5, R5, 0x2, R22 ;  /* 0x0000000205057824 */ /* 0x000fe200078e0216 */
[----:B------:R-:W-:Y:S01]  /*25a00*/  MOV R13, R6 ;  /* 0x00000006000d7202 */ /* 0x000fe20000000f00 */
[----:B------:R-:W-:Y:S02]  /*25a10*/  IMAD.MOV.U32 R12, RZ, RZ, 0x1 ;  /* 0x00000001ff0c7424 */ /* 0x000fe400078e00ff */
[----:B------:R-:W-:-:S07]  /*25a20*/  IMAD.MOV.U32 R2, RZ, RZ, R14 ;  /* 0x000000ffff027224 */ /* 0x000fce00078e000e */
[----:B------:R-:W-:Y:S05]  /*25a30*/  WARPSYNC.COLLECTIVE R15, `(.L_x_885) ;  /* 0x000000000f087348 */ /* 0x000fea0003c00000 */
[----:B------:R0:W1:Y:S02]  /*25a40*/  SHFL.IDX P6, R14, R13, R12, R11 ;  /* 0x0000000c0d0e7389 */ /* 0x00006400000c000b */
[----:B01----:R-:W-:Y:S01]  /*25a50*/  ENDCOLLECTIVE ;  /* 0x000000000000791b */ /* 0x003fe20003800000 */
.L_x_885:
[----:B------:R-:W-:-:S05]  /*25a60*/  IADD3 R2, P0, R2, R4, RZ ;  /* 0x0000000402027210 */ /* 0x000fca0007f1e0ff */
[----:B------:R-:W-:Y:S02]  /*25a70*/  IMAD.X R3, RZ, RZ, R3, P0 ;  /* 0x000000ffff037224 */ /* 0x000fe400000e0603 */
[----:B------:R-:W-:Y:S01]  /*25a80*/  IMAD.MOV.U32 R13, RZ, RZ, R8 ;  /* 0x000000ffff0d7224 */ /* 0x000fe200078e0008 */
[----:B------:R-:W-:-:S04]  /*25a90*/  LOP3.LUT R0, R0, 0xffffffbf, RZ, 0xc0, !PT ;  /* 0xffffffbf00007812 */ /* 0x000fc800078ec0ff */
[----:B------:R-:W-:-:S04]  /*25aa0*/  @P1 LOP3.LUT R0, R0, 0x40, RZ, 0xfc, !PT ;  /* 0x0000004000001812 */ /* 0x000fc800078efcff */
[----:B------:R-:W-:Y:S01]  /*25ab0*/  LOP3.LUT P1, RZ, R0, 0x4, RZ, 0xc0, !PT ;  /* 0x0000000400ff7812 */ /* 0x000fe2000782c0ff */
[----:B------:R0:W-:-:S12]  /*25ac0*/  STL [R1], R0 ;  /* 0x0000000001007387 */ /* 0x0001d80000100800 */
[----:B------:R-:W-:Y:S01]  /*25ad0*/  @!PT LDS RZ, [RZ] ;  /* 0x00000000fffff984 */ /* 0x000fe20000000800 */
[----:B------:R-:W-:Y:S01]  /*25ae0*/  @!PT LDS RZ, [RZ] ;  /* 0x00000000fffff984 */ /* 0x000fe20000000800 */
[----:B------:R-:W-:Y:S01]  /*25af0*/  @!PT LDS RZ, [RZ] ;  /* 0x00000000fffff984 */ /* 0x000fe20000000800 */
[----:B------:R-:W-:Y:S04]  /*25b00*/  LDGSTS.E.BYPASS.LTC128B.128 [R5+0x1e400], desc[UR48][R2.64], !P1 ;  /* 0x1e40000002057fae */ /* 0x000fe8000c901d70 */
[----:B------:R-:W-:Y:S04]  /*25b10*/  LDGSTS.E.BYPASS.LTC128B.128 [R5+0x21400], desc[UR48][R2.64+0x80], !P5 ;  /* 0x2140008002057fae */ /* 0x000fe8000e901d70 */
[----:B------:R1:W-:Y:S02]  /*25b20*/  LDGSTS.E.BYPASS.LTC128B.128 [R5+0x24400], desc[UR48][R2.64+0x100], !P4 ;  /* 0x2440010002057fae */ /* 0x0003e4000e101d70 */
[----:B01----:R-:W-:-:S07]  /*25b30*/  IMAD.MOV.U32 R3, RZ, RZ, R14 ;  /* 0x000000ffff037224 */ /* 0x003fce00078e000e */
[----:B------:R-:W-:Y:S05]  /*25b40*/  WARPSYNC.COLLECTIVE R15, `(.L_x_886) ;  /* 0x000000000f087348 */ /* 0x000fea0003c00000 */
[----:B------:R0:W1:Y:S02]  /*25b50*/  SHFL.IDX P6, R14, R13, R12, R11 ;  /* 0x0000000c0d0e7389 */ /* 0x00006400000c000b */
[----:B01----:R-:W-:Y:S01]  /*25b60*/  ENDCOLLECTIVE ;  /* 0x000000000000791b */ /* 0x003fe20003800000 */
.L_x_886:
[----:B------:R-:W-:Y:S02]  /*25b70*/  IMAD.MOV.U32 R13, RZ, RZ, R6 ;  /* 0x000000ffff0d7224 */ /* 0x000fe400078e0006 */
[----:B------:R-:W-:Y:S02]  /*25b80*/  IMAD.MOV.U32 R12, RZ, RZ, 0x2 ;  /* 0x00000002ff0c7424 */ /* 0x000fe400078e00ff */
[----:B------:R-:W-:-:S07]  /*25b90*/  IMAD.MOV.U32 R2, RZ, RZ, R14 ;  /* 0x000000ffff027224 */ /* 0x000fce00078e000e */
[----:B------:R-:W-:Y:S05]  /*25ba0*/  WARPSYNC.COLLECTIVE R15, `(.L_x_887) ;  /* 0x000000000f087348 */ /* 0x000fea0003c00000 */
[----:B------:R0:W1:Y:S02]  /*25bb0*/  SHFL.IDX P6, R14, R13, R12, R11 ;  /* 0x0000000c0d0e7389 */ /* 0x00006400000c000b */
[----:B01----:R-:W-:Y:S01]  /*25bc0*/  ENDCOLLECTIVE ;  /* 0x000000000000791b */ /* 0x003fe20003800000 */
.L_x_887:
        /* <DEDUP_REMOVED lines=13> */
.L_x_888:
[----:B------:R-:W-:Y:S02]  /*25ca0*/  IMAD.MOV.U32 R13, RZ, RZ, R6 ;  /* 0x000000ffff0d7224 */ /* 0x000fe400078e0006 */
[----:B------:R-:W-:Y:S02]  /*25cb0*/  IMAD.MOV.U32 R12, RZ, RZ, 0x3 ;  /* 0x00000003ff0c7424 */ /* 0x000fe400078e00ff */
[----:B------:R-:W-:-:S07]  /*25cc0*/  IMAD.MOV.U32 R2, RZ, RZ, R14 ;  /* 0x000000ffff027224 */ /* 0x000fce00078e000e */
[----:B------:R-:W-:Y:S05]  /*25cd0*/  WARPSYNC.COLLECTIVE R15, `(.L_x_889) ;  /* 0x000000000f087348 */ /* 0x000fea0003c00000 */
[----:B------:R0:W1:Y:S02]  /*25ce0*/  SHFL.IDX P6, R14, R13, R12, R11 ;  /* 0x0000000c0d0e7389 */ /* 0x00006400000c000b */
[----:B01----:R-:W-:Y:S01]  /*25cf0*/  ENDCOLLECTIVE ;  /* 0x000000000000791b */ /* 0x003fe20003800000 */
.L_x_889:
        /* <DEDUP_REMOVED lines=13> */
.L_x_890:
[----:B------:R-:W-:Y:S02]  /*25dd0*/  IMAD.MOV.U32 R13, RZ, RZ, R6 ;  /* 0x000000ffff0d7224 */ /* 0x000fe400078e0006 */
[----:B------:R-:W-:Y:S01]  /*25de0*/  IMAD.MOV.U32 R12, RZ, RZ, 0x4 ;  /* 0x00000004ff0c7424 */ /* 0x000fe200078e00ff */
[----:B------:R-:W-:-:S07]  /*25df0*/  MOV R2, R14 ;  /* 0x0000000e00027202 */ /* 0x000fce0000000f00 */
[----:B------:R-:W-:Y:S05]  /*25e00*/  WARPSYNC.COLLECTIVE R15, `(.L_x_891) ;  /* 0x000000000f087348 */ /* 0x000fea0003c00000 */
[----:B------:R0:W1:Y:S02]  /*25e10*/  SHFL.IDX P6, R14, R13, R12, R11 ;  /* 0x0000000c0d0e7389 */ /* 0x00006400000c000b */
[----:B01----:R-:W-:Y:S01]  /*25e20*/  ENDCOLLECTIVE ;  /* 0x000000000000791b */ /* 0x003fe20003800000 */
.L_x_891:
        /* <DEDUP_REMOVED lines=13> */
.L_x_892:
[----:B------:R-:W-:-:S05]  /*25f00*/  IMAD.MOV.U32 R2, RZ, RZ, R14 ;  /* 0x000000ffff027224 */ /* 0x000fca00078e000e */
[----:B------:R-:W-:-:S05]  /*25f10*/  IADD3 R2, P0, R2, R4, RZ ;  /* 0x0000000402027210 */ /* 0x000fca0007f1e0ff */
[----:B------:R-:W-:-:S05]  /*25f20*/  IMAD.X R3, RZ, RZ, R34, P0 ;  /* 0x000000ffff037224 */ /* 0x000fca00000e0622 */
[----:B------:R-:W-:Y:S01]  /*25f30*/  @!PT LDS RZ, [RZ] ;  /* 0x00000000fffff984 */ /* 0x000fe20000000800 */
[----:B------:R-:W-:Y:S01]  /*25f40*/  @!PT LDS RZ, [RZ] ;  /* 0x00000000fffff984 */ /* 0x000fe20000000800 */
[----:B------:R-:W-:Y:S01]  /*25f50*/  @!PT LDS RZ, [RZ] ;  /* 0x00000000fffff984 */ /* 0x000fe20000000800 */
[----:B------:R0:W-:Y:S01]  /*25f60*/  LDGSTS.E.BYPASS.LTC128B.128 [R5+0x20400], desc[UR48][R2.64], !P1 ;  /* 0x2040000002057fae */ /* 0x0001e2000c901d70 */
[----:B------:R-:W-:-:S03]  /*25f70*/  LOP3.LUT P1, RZ, R0, 0x40, RZ, 0xc0, !PT ;  /* 0x0000004000ff7812 */ /* 0x000fc6000782c0ff */
[----:B------:R0:W5:Y:S01]  /*25f80*/  LDL.LU R0, [R1+0x118] ;  /* 0x0001180001007983 */ /* 0x0001620000300800 */
[----:B------:R-:W-:Y:S02]  /*25f90*/  IMAD.MOV.U32 R13, RZ, RZ, R6 ;  /* 0x000000ffff0d7224 */ /* 0x000fe400078e0006 */
[----:B------:R-:W-:Y:S01]  /*25fa0*/  IMAD.MOV.U32 R12, RZ, RZ, 0x5 ;  /* 0x00000005ff0c7424 */ /* 0x000fe200078e00ff */
[----:B------:R0:W-:Y:S06]  /*25fb0*/  LDGSTS.E.BYPASS.LTC128B.128 [R5+0x23400], desc[UR48][R2.64+0x80], !P5 ;  /* 0x2340008002057fae */ /* 0x0001ec000e901d70 */
[----:B0----5:R-:W-:Y:S05]  /*25fc0*/  WARPSYNC.COLLECTIVE R15, `(.L_x_893) ;  /* 0x000000000f087348 */ /* 0x021fea0003c00000 */
[----:B------:R1:W2:Y:S02]  /*25fd0*/  SHFL.IDX P6, R14, R13, R12, R11 ;  /* 0x0000000c0d0e7389 */ /* 0x0002a400000c000b */
[----:B012--5:R-:W-:Y:S01]  /*25fe0*/  ENDCOLLECTIVE ;  /* 0x000000000000791b */ /* 0x027fe20003800000 */
.L_x_893:
[----:B------:R-:W-:Y:S01]  /*25ff0*/  @!PT LDS RZ, [RZ] ;  /* 0x00000000fffff984 */ /* 0x000fe20000000800 */
[----:B------:R-:W-:Y:S01]  /*26000*/  @!PT LDS RZ, [RZ] ;  /* 0x00000000fffff984 */ /* 0x000fe20000000800 */
[----:B------:R-:W-:Y:S01]  /*26010*/  @!PT LDS RZ, [RZ] ;  /* 0x00000000fffff984 */ /* 0x000fe20000000800 */
[----:B------:R0:W-:Y:S01]  /*26020*/  LDGSTS.E.BYPASS.LTC128B.128 [R5+0x26400], desc[UR48][R2.64+0x100], !P4 ;  /* 0x2640010002057fae */ /* 0x0001e2000e101d70 */
[----:B------:R-:W-:Y:S02]  /*26030*/  IMAD.MOV.U32 R13, RZ, RZ, R8 ;  /* 0x000000ffff0d7224 */ /* 0x000fe400078e0008 */
[----:B------:R-:W-:-:S07]  /*26040*/  IMAD.MOV.U32 R34, RZ, RZ, R14 ;  /* 0x000000ffff227224 */ /* 0x000fce00078e000e */
[----:B0-----:R-:W-:Y:S05]  /*26050*/  WARPSYNC.COLLECTIVE R15, `(.L_x_894) ;  /* 0x000000000f087348 */ /* 0x001fea0003c00000 */
[----:B------:R1:W2:Y:S02]  /*26060*/  SHFL.IDX P6, R14, R13, R12, R11 ;  /* 0x0000000c0d0e7389 */ /* 0x0002a400000c000b */
[----:B012---:R-:W-:Y:S01]  /*26070*/  ENDCOLLECTIVE ;  /* 0x000000000000791b */ /* 0x007fe20003800000 */
.L_x_894:
[----:B------:R-:W-:Y:S01]  /*26080*/  IMAD.MOV.U32 R2, RZ, RZ, R14 ;  /* 0x000000ffff027224 */ /* 0x000fe200078e000e */
[----:B------:R-:W-:Y:S06]  /*26090*/  BRA `(.L_x_895) ;  /* 0xffffffb000587947 */ /* 0x000fec000383ffff */
.L_x_757:
[----:B0-----:R0:W2:Y:S02]  /*260a0*/  SYNCS.PHASECHK.TRANS64.TRYWAIT P0, [R6+URZ+0x30860], R2 ;  /* 0x03086002060075a7 */ /* 0x0010a4000800017f */
[----:B--2---:R-:W-:Y:S05]  /*260b0*/  @!P0 NANOSLEEP.SYNCS 0x989680 ;  /* 0x009896800000895d */ /* 0x004fea0003900000 */
[----:B------:R-:W2:Y:S02]  /*260c0*/  @!P0 SYNCS.PHASECHK.TRANS64 P0, [R6+URZ+0x30860], R2 ;  /* 0x03086002060085a7 */ /* 0x000ea4000800007f */
[----:B--2---:R-:W-:Y:S05]  /*260d0*/  @!P0 BRA `(.L_x_757) ;  /* 0xfffffffc00f08947 */ /* 0x004fea000383ffff */
[----:B------:R-:W-:Y:S05]  /*260e0*/  BRA `(.L_x_896) ;  /* 0xffffffb000c07947 */ /* 0x000fea000383ffff */
.L_x_758:
[----:B------:R-:W-:Y:S01]  /*260f0*/  BSSY B1, `(.L_x_897) ;  /* 0x0000008000017945 */ /* 0x000fe20003800000 */
[----:B------:R-:W-:Y:S01]  /*26100*/  IMAD.MOV.U32 R13, RZ, RZ, R24 ;  /* 0x000000ffff0d7224 */ /* 0x000fe200078e0018 */
[----:B------:R-:W-:Y:S01]  /*26110*/  MOV R15, 0xffffffff ;  /* 0xffffffff000f7802 */ /* 0x000fe20000000f00 */
[----:B------:R-:W-:Y:S02]  /*26120*/  IMAD.MOV.U32 R12, RZ, RZ, RZ ;  /* 0x000000ffff0c7224 */ /* 0x000fe400078e00ff */
[----:B------:R-:W-:-:S07]  /*26130*/  IMAD.MOV.U32 R11, RZ, RZ, 0x181f ;  /* 0x0000181fff0b7424 */ /* 0x000fce00078e00ff */
[----:B0-----:R-:W-:Y:S05]  /*26140*/  WARPSYNC.COLLECTIVE R15, `(.L_x_898) ;  /* 0x000000000f087348 */ /* 0x001fea0003c00000 */
[----:B------:R1:W2:Y:S02]  /*26150*/  SHFL.IDX P6, R14, R13, R12, R11 ;  /* 0x0000000c0d0e7389 */ /* 0x0002a400000c000b */
[----:B012---:R-:W-:Y:S01]  /*26160*/  ENDCOLLECTIVE ;  /* 0x000000000000791b */ /* 0x007fe20003800000 */
.L_x_898:
[----:B------:R-:W-:Y:S05]  /*26170*/  BSYNC B1 ;  /* 0x0000000000017941 */ /* 0x000fea0003800000 */
.L_x_897:
[----:B------:R-:W-:Y:S02]  /*26180*/  IMAD.MOV.U32 R13, RZ, RZ, R23 ;  /* 0x000000ffff0d7224 */ /* 0x000fe400078e0017 */
[----:B------:R-:W-:Y:S02]  /*26190*/  IMAD.MOV.U32 R12, RZ, RZ, RZ ;  /* 0x000000ffff0c7224 */ /* 0x000fe400078e00ff */
[----:B------:R-:W-:Y:S02]  /*261a0*/  IMAD.MOV.U32 R11, RZ, RZ, 0x181f ;  /* 0x0000181fff0b7424 */ /* 0x000fe400078e00ff */
[----:B------:R-:W-:Y:S02]  /*261b0*/  IMAD.MOV.U32 R15, RZ, RZ, -0x1 ;  /* 0xffffffffff0f7424 */ /* 0x000fe400078e00ff */
[----:B------:R-:W-:Y:S02]  /*261c0*/  IMAD.MOV.U32 R3, RZ, RZ, R14 ;  /* 0x000000ffff037224 */ /* 0x000fe400078e000e */
[----:B------:R-:W-:-:S07]  /*261d0*/  IMAD R5, R5, 0x2, R22 ;  /* 0x0000000205057824 */ /* 0x000fce00078e0216 */
[----:B------:R-:W-:Y:S05]  /*261e0*/  WARPSYNC.COLLECTIVE R15, `(.L_x_899) ;  /* 0x000000000f087348 */ /* 0x000fea0003c00000 */
[----:B------:R0:W1:Y:S02]  /*261f0*/  SHFL.IDX P6, R14, R13, R12, R11 ;  /* 0x0000000c0d0e7389 */ /* 0x00006400000c000b */
[----:B01----:R-:W-:Y:S01]  /*26200*/  ENDCOLLECTIVE ;  /* 0x000000000000791b */ /* 0x003fe20003800000 */
.L_x_899:
[----:B------:R-:W-:Y:S02]  /*26210*/  IMAD.MOV.U32 R13, RZ, RZ, R24 ;  /* 0x000000ffff0d7224 */ /* 0x000fe400078e0018 */
[----:B------:R-:W-:Y:S02]  /*26220*/  IMAD.MOV.U32 R12, RZ, RZ, 0x1 ;  /* 0x00000001ff0c7424 */ /* 0x000fe400078e00ff */
[----:B------:R-:W-:-:S07]  /*26230*/  IMAD.MOV.U32 R2, RZ, RZ, R14 ;  /* 0x000000ffff027224 */ /* 0x000fce00078e000e */
[----:B------:R-:W-:Y:S05]  /*26240*/  WARPSYNC.COLLECTIVE R15, `(.L_x_900) ;  /* 0x000000000f087348 */ /* 0x000fea0003c00000 */
[----:B------:R0:W1:Y:S02]  /*26250*/  SHFL.IDX P6, R14, R13, R12, R11 ;  /* 0x0000000c0d0e7389 */ /* 0x00006400000c000b */
[----:B01----:R-:W-:Y:S01]  /*26260*/  ENDCOLLECTIVE ;  /* 0x000000000000791b */ /* 0x003fe20003800000 */
.L_x_900:
        /* <DEDUP_REMOVED lines=16> */
.L_x_901:
[----:B------:R-:W-:Y:S01]  /*26370*/  IMAD.MOV.U32 R13, RZ, RZ, R24 ;  /* 0x000000ffff0d7224 */ /* 0x000fe200078e0018 */
[----:B------:R-:W-:Y:S01]  /*26380*/  MOV R12, 0x2 ;  /* 0x00000002000c7802 */ /* 0x000fe20000000f00 */
[----:B------:R-:W-:-:S07]  /*26390*/  IMAD.MOV.U32 R2, RZ, RZ, R14 ;  /* 0x000000ffff027224 */ /* 0x000fce00078e000e */
[----:B------:R-:W-:Y:S05]  /*263a0*/  WARPSYNC.COLLECTIVE R15, `(.L_x_902) ;  /* 0x000000000f087348 */ /* 0x000fea0003c00000 */
[----:B------:R0:W1:Y:S02]  /*263b0*/  SHFL.IDX P6, R14, R13, R12, R11 ;  /* 0x0000000c0d0e7389 */ /* 0x00006400000c000b */
[----:B01----:R-:W-:Y:S01]  /*263c0*/  ENDCOLLECTIVE ;  /* 0x000000000000791b */ /* 0x003fe20003800000 */
.L_x_902:
        /* <DEDUP_REMOVED lines=16> */
.L_x_903:
[----:B------:R-:W-:Y:S02]  /*264d0*/  IMAD.MOV.U32 R13, RZ, RZ, R24 ;  /* 0x000000ffff0d7224 */ /* 0x000fe400078e0018 */
[----:B------:R-:W-:Y:S02]  /*264e0*/  IMAD.MOV.U32 R12, RZ, RZ, 0x3 ;  /* 0x00000003ff0c7424 */ /* 0x000fe400078e00ff */
[----:B------:R-:W-:-:S07]  /*264f0*/  IMAD.MOV.U32 R2, RZ, RZ, R14 ;  /* 0x000000ffff027224 */ /* 0x000fce00078e000e */
[----:B------:R-:W-:Y:S05]  /*26500*/  WARPSYNC.COLLECTIVE R15, `(.L_x_904) ;  /* 0x000000000f087348 */ /* 0x000fea0003c00000 */
[----:B------:R0:W1:Y:S02]  /*26510*/  SHFL.IDX P6, R14, R13, R12, R11 ;  /* 0x0000000c0d0e7389 */ /* 0x00006400000c000b */
[----:B01----:R-:W-:Y:S01]  /*26520*/  ENDCOLLECTIVE ;  /* 0x000000000000791b */ /* 0x003fe20003800000 */
.L_x_904:
        /* <DEDUP_REMOVED lines=16> */
.L_x_905:
[----:B------:R-:W-:Y:S02]  /*26630*/  IMAD.MOV.U32 R13, RZ, RZ, R24 ;  /* 0x000000ffff0d7224 */ /* 0x000fe400078e0018 */
[----:B------:R-:W-:Y:S02]  /*26640*/  IMAD.MOV.U32 R12, RZ, RZ, 0x4 ;  /* 0x00000004ff0c7424 */ /* 0x000fe400078e00ff */
[----:B------:R-:W-:-:S07]  /*26650*/  IMAD.MOV.U32 R2, RZ, RZ, R14 ;  /* 0x000000ffff027224 */ /* 0x000fce00078e000e */
[----:B------:R-:W-:Y:S05]  /*26660*/  WARPSYNC.COLLECTIVE R15, `(.L_x_906) ;  /* 0x000000000f087348 */ /* 0x000fea0003c00000 */
[----:B------:R0:W1:Y:S02]  /*26670*/  SHFL.IDX P6, R14, R13, R12, R11 ;  /* 0x0000000c0d0e7389 */ /* 0x00006400000c000b */
[----:B01----:R-:W-:Y:S01]  /*26680*/  ENDCOLLECTIVE ;  /* 0x000000000000791b */ /* 0x003fe20003800000 */
.L_x_906:
        /* <DEDUP_REMOVED lines=16> */
.L_x_907:
[----:B------:R-:W-:Y:S02]  /*26790*/  IMAD.MOV.U32 R13, RZ, RZ, R24 ;  /* 0x000000ffff0d7224 */ /* 0x000fe400078e0018 */
[----:B------:R-:W-:Y:S02]  /*267a0*/  IMAD.MOV.U32 R12, RZ, RZ, 0x5 ;  /* 0x00000005ff0c7424 */ /* 0x000fe400078e00ff */
[----:B------:R-:W-:-:S07]  /*267b0*/  IMAD.MOV.U32 R2, RZ, RZ, R14 ;  /* 0x000000ffff027224 */ /* 0x000fce00078e000e */
[----:B------:R-:W-:Y:S05]  /*267c0*/  WARPSYNC.COLLECTIVE R15, `(.L_x_908) ;  /* 0x000000000f087348 */ /* 0x000fea0003c00000 */
[----:B------:R0:W1:Y:S02]  /*267d0*/  SHFL.IDX P6, R14, R13, R12, R11 ;  /* 0x0000000c0d0e7389 */ /* 0x00006400000c000b */
[----:B01----:R-:W-:Y:S01]  /*267e0*/  ENDCOLLECTIVE ;  /* 0x000000000000791b */ /* 0x003fe20003800000 */
.L_x_908:
[----:B------:R-:W-:-:S04]  /*267f0*/  IADD3 R2, P0, R2, R4, RZ ;  /* 0x0000000402027210 */ /* 0x000fc80007f1e0ff */
[----:B------:R-:W-:Y:S02]  /*26800*/  IADD3.X R3, RZ, R3, RZ, P0, !PT ;  /* 0x00000003ff037210 */ /* 0x000fe400007fe4ff */
        /* <DEDUP_REMOVED lines=11> */
.L_x_909:
[----:B------:R-:W-:Y:S01]  /*268c0*/  @!PT LDS RZ, [RZ] ;  /* 0x00000000fffff984 */ /* 0x000fe20000000800 */
[----:B------:R-:W-:Y:S01]  /*268d0*/  @!PT LDS RZ, [RZ] ;  /* 0x00000000fffff984 */ /* 0x000fe20000000800 */
[----:B------:R-:W-:Y:S01]  /*268e0*/  @!PT LDS RZ, [RZ] ;  /* 0x00000000fffff984 */ /* 0x000fe20000000800 */
[----:B------:R-:W-:Y:S01]  /*268f0*/  LDGSTS.E.BYPASS.LTC128B.128 [R5+0x5400], desc[UR48][R2.64+0x80], !P0 ;  /* 0x0540008002057fae */ /* 0x000fe2000c101d70 */
[----:B------:R-:W-:-:S13]  /*26900*/  ISETP.LT.OR P0, PT, R7, 0x41, P1 ;  /* 0x000000410700780c */ /* 0x000fda0000f01670 */
[----:B------:R0:W-:Y:S02]  /*26910*/  LDGSTS.E.BYPASS.LTC128B.128 [R5+0x8400], desc[UR48][R2.64+0x100], !P0 ;  /* 0x0840010002057fae */ /* 0x0001e4000c101d70 */
[----:B0-----:R-:W-:Y:S01]  /*26920*/  IMAD.MOV.U32 R2, RZ, RZ, R14 ;  /* 0x000000ffff027224 */ /* 0x001fe200078e000e */
[----:B------:R-:W-:Y:S06]  /*26930*/  BRA `(.L_x_910) ;  /* 0xffffffac00ac7947 */ /* 0x000fec000383ffff */
.L_x_766:
[----:B0-----:R0:W1:Y:S02]  /*26940*/  SYNCS.PHASECHK.TRANS64.TRYWAIT P0, [R0+URZ+0x30860], R3 ;  /* 0x03086003000075a7 */ /* 0x001064000800017f */
[----:B-1----:R-:W-:Y:S05]  /*26950*/  @!P0 NANOSLEEP.SYNCS 0x989680 ;  /* 0x009896800000895d */ /* 0x002fea0003900000 */
[----:B------:R-:W1:Y:S02]  /*26960*/  @!P0 SYNCS.PHASECHK.TRANS64 P0, [R0+URZ+0x30860], R3 ;  /* 0x03086003000085a7 */ /* 0x000e64000800007f */
[----:B-1----:R-:W-:Y:S05]  /*26970*/  @!P0 BRA `(.L_x_766) ;  /* 0xfffffffc00f08947 */ /* 0x002fea000383ffff */
[----:B------:R-:W-:Y:S05]  /*26980*/  BRA `(.L_x_911) ;  /* 0xffffffb000d07947 */ /* 0x000fea000383ffff */
.L_x_767:
        /* <DEDUP_REMOVED lines=8> */
.L_x_913:
[----:B------:R-:W-:Y:S05]  /*26a10*/  BSYNC B0 ;  /* 0x0000000000007941 */ /* 0x000fea0003800000 */
.L_x_912:
        /* <DEDUP_REMOVED lines=9> */
.L_x_914:
        /* <DEDUP_REMOVED lines=14> */
.L_x_915:
        /* <DEDUP_REMOVED lines=13> */
.L_x_916:
[----:B------:R-:W-:Y:S02]  /*26c60*/  IMAD.MOV.U32 R13, RZ, RZ, R24 ;  /* 0x000000ffff0d7224 */ /* 0x000fe400078e0018 */
[----:B------:R-:W-:Y:S01]  /*26c70*/  IMAD.MOV.U32 R12, RZ, RZ, 0x2 ;  /* 0x00000002ff0c7424 */ /* 0x000fe200078e00ff */
[----:B------:R-:W-:-:S13]  /*26c80*/  IADD3 R2, P4, R14, R5, RZ ;  /* 0x000000050e027210 */ /* 0x000fda0007f9e0ff */
[----:B------:R-:W-:Y:S05]  /*26c90*/  WARPSYNC.COLLECTIVE R15, `(.L_x_917) ;  /* 0x000000000f087348 */ /* 0x000fea0003c00000 */
[----:B------:R0:W1:Y:S02]  /*26ca0*/  SHFL.IDX P6, R14, R13, R12, R11 ;  /* 0x0000000c0d0e7389 */ /* 0x00006400000c000b */
[----:B01----:R-:W-:Y:S01]  /*26cb0*/  ENDCOLLECTIVE ;  /* 0x000000000000791b */ /* 0x003fe20003800000 */
.L_x_917:
        /* <DEDUP_REMOVED lines=15> */
.L_x_918:
[----:B------:R-:W-:Y:S02]  /*26db0*/  IMAD.MOV.U32 R13, RZ, RZ, R24 ;  /* 0x000000ffff0d7224 */ /* 0x000fe400078e0018 */
[----:B------:R-:W-:Y:S01]  /*26dc0*/  IMAD.MOV.U32 R12, RZ, RZ, 0x3 ;  /* 0x00000003ff0c7424 */ /* 0x000fe200078e00ff */
[----:B------:R-:W-:-:S13]  /*26dd0*/  IADD3 R2, P4, R14, R5, RZ ;  /* 0x000000050e027210 */ /* 0x000fda0007f9e0ff */
[----:B------:R-:W-:Y:S05]  /*26de0*/  WARPSYNC.COLLECTIVE R15, `(.L_x_919) ;  /* 0x000000000f087348 */ /* 0x000fea0003c00000 */
[----:B------:R0:W1:Y:S02]  /*26df0*/  SHFL.IDX P6, R14, R13, R12, R11 ;  /* 0x0000000c0d0e7389 */ /* 0x00006400000c000b */
[----:B01----:R-:W-:Y:S01]  /*26e00*/  ENDCOLLECTIVE ;  /* 0x000000000000791b */ /* 0x003fe20003800000 */
.L_x_919:
        /* <DEDUP_REMOVED lines=15> */
.L_x_920:
[----:B------:R-:W-:Y:S02]  /*26f00*/  IMAD.MOV.U32 R13, RZ, RZ, R24 ;  /* 0x000000ffff0d7224 */ /* 0x000fe400078e0018 */
[----:B------:R-:W-:Y:S01]  /*26f10*/  IMAD.MOV.U32 R12, RZ, RZ, 0x4 ;  /* 0x00000004ff0c7424 */ /* 0x000fe200078e00ff */
[----:B------:R-:W-:-:S13]  /*26f20*/  IADD3 R2, P4, R14, R5, RZ ;  /* 0x000000050e027210 */ /* 0x000fda0007f9e0ff */
[----:B------:R-:W-:Y:S05]  /*26f30*/  WARPSYNC.COLLECTIVE R15, `(.L_x_921) ;  /* 0x000000000f087348 */ /* 0x000fea0003c00000 */
[----:B------:R0:W1:Y:S02]  /*26f40*/  SHFL.IDX P6, R14, R13, R12, R11 ;  /* 0x0000000c0d0e7389 */ /* 0x00006400000c000b */
[----:B01----:R-:W-:Y:S01]  /*26f50*/  ENDCOLLECTIVE ;  /* 0x000000000000791b */ /* 0x003fe20003800000 */
.L_x_921:
        /* <DEDUP_REMOVED lines=15> */
.L_x_922:
[----:B------:R-:W-:Y:S02]  /*27050*/  IMAD.MOV.U32 R13, RZ, RZ, R24 ;  /* 0x000000ffff0d7224 */ /* 0x000fe400078e0018 */
[----:B------:R-:W-:Y:S01]  /*27060*/  IMAD.MOV.U32 R12, RZ, RZ, 0x5 ;  /* 0x00000005ff0c7424 */ /* 0x000fe200078e00ff */
[----:B------:R-:W-:-:S13]  /*27070*/  IADD3 R2, P4, R14, R5, RZ ;  /* 0x000000050e027210 */ /* 0x000fda0007f9e0ff */
[----:B------:R-:W-:Y:S05]  /*27080*/  WARPSYNC.COLLECTIVE R15, `(.L_x_923) ;  /* 0x000000000f087348 */ /* 0x000fea0003c00000 */
[----:B------:R0:W1:Y:S02]  /*27090*/  SHFL.IDX P6, R14, R13, R12, R11 ;  /* 0x0000000c0d0e7389 */ /* 0x00006400000c000b */
[----:B01----:R-:W-:Y:S01]  /*270a0*/  ENDCOLLECTIVE ;  /* 0x000000000000791b */ /* 0x003fe20003800000 */
.L_x_923:
        /* <DEDUP_REMOVED lines=10> */
[----:B------:R-:W-:-:S07]  /*27150*/  IMAD.MOV.U32 R24, RZ, RZ, R14 ;  /* 0x000000ffff187224 */ /* 0x000fce00078e000e */
[----:B0-----:R-:W-:Y:S05]  /*27160*/  WARPSYNC.COLLECTIVE R15, `(.L_x_924) ;  /* 0x000000000f087348 */ /* 0x001fea0003c00000 */
[----:B------:R1:W2:Y:S02]  /*27170*/  SHFL.IDX P6, R14, R13, R12, R11 ;  /* 0x0000000c0d0e7389 */ /* 0x0002a400000c000b */
[----:B012---:R-:W-:Y:S01]  /*27180*/  ENDCOLLECTIVE ;  /* 0x000000000000791b */ /* 0x007fe20003800000 */
.L_x_924:
[----:B------:R-:W-:Y:S05]  /*27190*/  BRA `(.L_x_925) ;  /* 0xffffffac00d47947 */ /* 0x000fea000383ffff */
.L_x_772:
        /* <DEDUP_REMOVED lines=8> */
.L_x_927:
[----:B------:R-:W-:Y:S05]  /*27220*/  BSYNC B0 ;  /* 0x0000000000007941 */ /* 0x000fea0003800000 */
.L_x_926:
        /* <DEDUP_REMOVED lines=9> */
.L_x_928:
[----:B------:R-:W-:Y:S02]  /*272c0*/  ULDC UR4, c[0x0][0xc3c] ;  /* 0x00030f0000047ab9 */ /* 0x000fe40000000800 */
[----:B------:R-:W-:-:S13]  /*272d0*/  ISETP.GE.OR P1, PT, R7, UR4, !P0 ;  /* 0x0000000407007c0c */ /* 0x000fda000c726670 */
[----:B------:R-:W0:Y:S08]  /*272e0*/  @!P1 LDC.64 R2, c[0x0][0xc80] ;  /* 0x00032000ff029b82 */ /* 0x000e300000000a00 */
[----:B------:R-:W1:Y:S01]  /*272f0*/  @!P1 LDC.64 R4, c[0x0][0xc78] ;  /* 0x00031e00ff049b82 */ /* 0x000e620000000a00 */
[----:B------:R-:W-:Y:S01]  /*27300*/  CS2R R10, SRZ ;  /* 0x00000000000a7805 */ /* 0x000fe2000001ff00 */
[----:B------:R-:W-:-:S02]  /*27310*/  IMAD.MOV.U32 R8, RZ, RZ, R14 ;  /* 0x000000ffff087224 */ /* 0x000fc400078e000e */
[----:B0-----:R-:W-:-:S05]  /*27320*/  @!P1 IMAD.WIDE R2, R7, 0x4, R2 ;  /* 0x0000000407029825 */ /* 0x001fca00078e0202 */
[----:B------:R1:W2:Y:S02]  /*27330*/  @!P1 LDG.E R6, desc[UR48][R2.64] ;  /* 0x0000003002069981 */ /* 0x0002a4000c1e1900 */
[----:B-1----:R-:W-:-:S05]  /*27340*/  @!P1 IMAD.WIDE R2, R7, 0x4, R4 ;  /* 0x0000000407029825 */ /* 0x002fca00078e0204 */
[----:B------:R-:W3:Y:S01]  /*27350*/  @!P1 LDG.E R4, desc[UR48][R2.64] ;  /* 0x0000003002049981 */ /* 0x000ee2000c1e1900 */
[----:B------:R-:W-:Y:S01]  /*27360*/  IMAD.MOV.U32 R7, RZ, RZ, RZ ;  /* 0x000000ffff077224 */ /* 0x000fe200078e00ff */
[C---:B------:R-:W-:Y:S02]  /*27370*/  ISETP.GE.U32.AND P2, PT, R9.reuse, 0x2, PT ;  /* 0x000000020900780c */ /* 0x040fe40003f46070 */
[C---:B------:R-:W-:Y:S02]  /*27380*/  ISETP.GE.U32.AND P3, PT, R9.reuse, 0x4, PT ;  /* 0x000000040900780c */ /* 0x040fe40003f66070 */
[C---:B------:R-:W-:Y:S02]  /*27390*/  ISETP.GE.U32.AND P4, PT, R9.reuse, 0x8, PT ;  /* 0x000000080900780c */ /* 0x040fe40003f86070 */
[----:B------:R-:W-:Y:S01]  /*273a0*/  ISETP.GE.U32.AND P5, PT, R9, 0x10, PT ;  /* 0x000000100900780c */ /* 0x000fe20003fa6070 */
[----:B--2---:R-:W-:Y:S02]  /*273b0*/  @!P1 IMAD.MOV.U32 R7, RZ, RZ, R6 ;  /* 0x000000ffff079224 */ /* 0x004fe400078e0006 */
[----:B------:R-:W-:-:S02]  /*273c0*/  IMAD.MOV.U32 R6, RZ, RZ, RZ ;  /* 0x000000ffff067224 */ /* 0x000fc400078e00ff */
[----:B---3--:R-:W-:Y:S01]  /*273d0*/  @!P1 IMAD.MOV.U32 R10, RZ, RZ, R4 ;  /* 0x000000ffff0a9224 */ /* 0x008fe200078e0004 */
[----:B------:R-:W-:-:S03]  /*273e0*/  ISETP.NE.AND P1, PT, R9, RZ, PT ;  /* 0x000000ff0900720c */ /* 0x000fc60003f25270 */
[----:B------:R-:W-:-:S10]  /*273f0*/  IMAD R13, R10, R7, RZ ;  /* 0x000000070a0d7224 */ /* 0x000fd400078e02ff */
[----:B------:R-:W-:Y:S05]  /*27400*/  WARPSYNC.COLLECTIVE R15, `(.L_x_929) ;  /* 0x000000000f087348 */ /* 0x000fea0003c00000 */
[----:B------:R0:W1:Y:S02]  /*27410*/  SHFL.UP P6, R14, R13, R12, R11 ;  /* 0x0400000c0d0e7389 */ /* 0x00006400000c000b */
[----:B01----:R-:W-:Y:S01]  /*27420*/  ENDCOLLECTIVE ;  /* 0x000000000000791b */ /* 0x003fe20003800000 */
.L_x_929:
[----:B------:R-:W-:Y:S01]  /*27430*/  IMAD.MOV.U32 R12, RZ, RZ, 0x2 ;  /* 0x00000002ff0c7424 */ /* 0x000fe200078e00ff */
[----:B------:R-:W-:-:S05]  /*27440*/  SEL R4, R14, RZ, P1 ;  /* 0x000000ff0e047207 */ /* 0x000fca0000800000 */
[----:B------:R-:W-:-:S04]  /*27450*/  IMAD.IADD R4, R13, 0x1, R4 ;  /* 0x000000010d047824 */ /* 0x000fc800078e0204 */
[----:B------:R-:W-:-:S07]  /*27460*/  IMAD.MOV.U32 R13, RZ, RZ, R4 ;  /* 0x000000ffff0d7224 */ /* 0x000fce00078e0004 */
[----:B------:R-:W-:Y:S05]  /*27470*/  WARPSYNC.COLLECTIVE R15, `(.L_x_930) ;  /* 0x000000000f087348 */ /* 0x000fea0003c00000 */
[----:B------:R0:W1:Y:S02]  /*27480*/  SHFL.UP P6, R14, R13, R12, R11 ;  /* 0x0400000c0d0e7389 */ /* 0x00006400000c000b */
[----:B01----:R-:W-:Y:S01]  /*27490*/  ENDCOLLECTIVE ;  /* 0x000000000000791b */ /* 0x003fe20003800000 */
.L_x_930:
[----:B------:R-:W-:Y:S01]  /*274a0*/  IMAD.MOV.U32 R12, RZ, RZ, 0x4 ;  /* 0x00000004ff0c7424 */ /* 0x000fe200078e00ff */
[----:B------:R-:W-:-:S05]  /*274b0*/  SEL R3, R14, RZ, P2 ;  /* 0x000000ff0e037207 */ /* 0x000fca0001000000 */
[----:B------:R-:W-:-:S04]  /*274c0*/  IMAD.IADD R2, R4, 0x1, R3 ;  /* 0x0000000104027824 */ /* 0x000fc800078e0203 */
[----:B------:R-:W-:-:S07]  /*274d0*/  IMAD.MOV.U32 R13, RZ, RZ, R2 ;  /* 0x000000ffff0d7224 */ /* 0x000fce00078e0002 */
[----:B------:R-:W-:Y:S05]  /*274e0*/  WARPSYNC.COLLECTIVE R15, `(.L_x_931) ;  /* 0x000000000f087348 */ /* 0x000fea0003c00000 */
[----:B------:R0:W1:Y:S02]  /*274f0*/  SHFL.UP P6, R14, R13, R12, R11 ;  /* 0x0400000c0d0e7389 */ /* 0x00006400000c000b */
[----:B01----:R-:W-:Y:S01]  /*27500*/  ENDCOLLECTIVE ;  /* 0x000000000000791b */ /* 0x003fe20003800000 */
.L_x_931:
[----:B------:R-:W-:Y:S02]  /*27510*/  MOV R12, 0x8 ;  /* 0x00000008000c7802 */ /* 0x000fe40000000f00 */
[----:B------:R-:W-:-:S05]  /*27520*/  SEL R3, R14, RZ, P3 ;  /* 0x000000ff0e037207 */ /* 0x000fca0001800000 */
[----:B------:R-:W-:-:S04]  /*27530*/  IMAD.IADD R3, R2, 0x1, R3 ;  /* 0x0000000102037824 */ /* 0x000fc800078e0203 */
[----:B------:R-:W-:-:S07]  /*27540*/  IMAD.MOV.U32 R13, RZ, RZ, R3 ;  /* 0x000000ffff0d7224 */ /* 0x000fce00078e0003 */
[----:B------:R-:W-:Y:S05]  /*27550*/  WARPSYNC.COLLECTIVE R15, `(.L_x_932) ;  /* 0x000000000f087348 */ /* 0x000fea0003c00000 */
[----:B------:R0:W1:Y:S02]  /*27560*/  SHFL.UP P6, R14, R13, R12, R11 ;  /* 0x0400000c0d0e7389 */ /* 0x00006400000c000b */
[----:B01----:R-:W-:Y:S01]  /*27570*/  ENDCOLLECTIVE ;  /* 0x000000000000791b */ /* 0x003fe20003800000 */
.L_x_932:
[----:B------:R-:W-:Y:S01]  /*27580*/  IMAD.MOV.U32 R12, RZ, RZ, 0x10 ;  /* 0x00000010ff0c7424 */ /* 0x000fe200078e00ff */
[----:B------:R-:W-:-:S05]  /*27590*/  SEL R4, R14, RZ, P4 ;  /* 0x000000ff0e047207 */ /* 0x000fca0002000000 */
[----:B------:R-:W-:-:S04]  /*275a0*/  IMAD.IADD R4, R3, 0x1, R4 ;  /* 0x0000000103047824 */ /* 0x000fc800078e0204 */
[----:B------:R-:W-:-:S07]  /*275b0*/  IMAD.MOV.U32 R13, RZ, RZ, R4 ;  /* 0x000000ffff0d7224 */ /* 0x000fce00078e0004 */
[----:B------:R-:W-:Y:S05]  /*275c0*/  WARPSYNC.COLLECTIVE R15, `(.L_x_933) ;  /* 0x000000000f087348 */ /* 0x000fea0003c00000 */
[----:B------:R0:W1:Y:S02]  /*275d0*/  SHFL.UP P6, R14, R13, R12, R11 ;  /* 0x0400000c0d0e7389 */ /* 0x00006400000c000b */
[----:B01----:R-:W-:Y:S01]  /*275e0*/  ENDCOLLECTIVE ;  /* 0x000000000000791b */ /* 0x003fe20003800000 */
.L_x_933:
        /* <DEDUP_REMOVED lines=8> */
.L_x_934:
[----:B------:R-:W-:Y:S05]  /*27670*/  BRA `(.L_x_935) ;  /* 0xffffffac00f47947 */ /* 0x000fea000383ffff */
.L_x_775:
[----:B------:R-:W-:Y:S01]  /*27680*/  BSSY B0, `(.L_x_936) ;  /* 0x0000007000007945 */ /* 0x000fe20003800000 */
[----:B------:R-:W-:Y:S02]  /*27690*/  IMAD.MOV.U32 R12, RZ, RZ, 0x1 ;  /* 0x00000001ff0c7424 */ /* 0x000fe400078e00ff */
[----:B------:R-:W-:Y:S02]  /*276a0*/  IMAD.MOV.U32 R11, RZ, RZ, RZ ;  /* 0x000000ffff0b7224 */ /* 0x000fe400078e00ff */
[----:B------:R-:W-:-:S07]  /*276b0*/  IMAD.MOV.U32 R15, RZ, RZ, -0x1 ;  /* 0xffffffffff0f7424 */ /* 0x000fce00078e00ff */
[----:B------:R-:W-:Y:S05]  /*276c0*/  WARPSYNC.COLLECTIVE R15, `(.L_x_937) ;  /* 0x000000000f087348 */ /* 0x000fea0003c00000 */
[----:B------:R0:W1:Y:S02]  /*276d0*/  SHFL.UP P6, R14, R13, R12, R11 ;  /* 0x0400000c0d0e7389 */ /* 0x00006400000c000b */
[----:B01----:R-:W-:Y:S01]  /*276e0*/  ENDCOLLECTIVE ;  /* 0x000000000000791b */ /* 0x003fe20003800000 */
.L_x_937:
[----:B------:R-:W-:Y:S05]  /*276f0*/  BSYNC B0 ;  /* 0x0000000000007941 */ /* 0x000fea0003800000 */
.L_x_936:
        /* <DEDUP_REMOVED lines=8> */
.L_x_938:
[----:B------:R-:W-:Y:S01]  /*27780*/  IMAD.MOV.U32 R12, RZ, RZ, 0x4 ;  /* 0x00000004ff0c7424 */ /* 0x000fe200078e00ff */
[----:B------:R-:W-:-:S04]  /*27790*/  SEL R2, R14, RZ, P2 ;  /* 0x000000ff0e027207 */ /* 0x000fc80001000000 */
[----:B------:R-:W-:-:S05]  /*277a0*/  IADD3 R2, R13, R2, RZ ;  /* 0x000000020d027210 */ /* 0x000fca0007ffe0ff */
[----:B------:R-:W-:-:S07]  /*277b0*/  IMAD.MOV.U32 R13, RZ, RZ, R2 ;  /* 0x000000ffff0d7224 */ /* 0x000fce00078e0002 */
[----:B------:R-:W-:Y:S05]  /*277c0*/  WARPSYNC.COLLECTIVE R15, `(.L_x_939) ;  /* 0x000000000f087348 */ /* 0x000fea0003c00000 */
[----:B------:R0:W1:Y:S02]  /*277d0*/  SHFL.UP P6, R14, R13, R12, R11 ;  /* 0x0400000c0d0e7389 */ /* 0x00006400000c000b */
[----:B01----:R-:W-:Y:S01]  /*277e0*/  ENDCOLLECTIVE ;  /* 0x000000000000791b */ /* 0x003fe20003800000 */
.L_x_939:
[----:B------:R-:W-:Y:S01]  /*277f0*/  IMAD.MOV.U32 R12, RZ, RZ, 0x8 ;  /* 0x00000008ff0c7424 */ /* 0x000fe200078e00ff */
[----:B------:R-:W-:-:S05]  /*27800*/  SEL R3, R14, RZ, P3 ;  /* 0x000000ff0e037207 */ /* 0x000fca0001800000 */
[----:B------:R-:W-:-:S04]  /*27810*/  IMAD.IADD R3, R2, 0x1, R3 ;  /* 0x0000000102037824 */ /* 0x000fc800078e0203 */
[----:B------:R-:W-:-:S07]  /*27820*/  IMAD.MOV.U32 R13, RZ, RZ, R3 ;  /* 0x000000ffff0d7224 */ /* 0x000fce00078e0003 */
[----:B------:R-:W-:Y:S05]  /*27830*/  WARPSYNC.COLLECTIVE R15, `(.L_x_940) ;  /* 0x000000000f087348 */ /* 0x000fea0003c00000 */
[----:B------:R0:W1:Y:S02]  /*27840*/  SHFL.UP P6, R14, R13, R12, R11 ;  /* 0x0400000c0d0e7389 */ /* 0x00006400000c000b */
[----:B01----:R-:W-:Y:S01]  /*27850*/  ENDCOLLECTIVE ;  /* 0x000000000000791b */ /* 0x003fe20003800000 */
.L_x_940:
[----:B------:R-:W-:Y:S01]  /*27860*/  IMAD.MOV.U32 R12, RZ, RZ, 0x10 ;  /* 0x00000010ff0c7424 */ /* 0x000fe200078e00ff */
[----:B------:R-:W-:-:S05]  /*27870*/  SEL R4, R14, RZ, P4 ;  /* 0x000000ff0e047207 */ /* 0x000fca0002000000 */
[----:B------:R-:W-:-:S04]  /*27880*/  IMAD.IADD R4, R3, 0x1, R4 ;  /* 0x0000000103047824 */ /* 0x000fc800078e0204 */
[----:B------:R-:W-:-:S07]  /*27890*/  IMAD.MOV.U32 R13, RZ, RZ, R4 ;  /* 0x000000ffff0d7224 */ /* 0x000fce00078e0004 */
[----:B------:R-:W-:Y:S05]  /*278a0*/  WARPSYNC.COLLECTIVE R15, `(.L_x_941) ;  /* 0x000000000f087348 */ /* 0x000fea0003c00000 */
[----:B------:R0:W1:Y:S02]  /*278b0*/  SHFL.UP P6, R14, R13, R12, R11 ;  /* 0x0400000c0d0e7389 */ /* 0x00006400000c000b */
[----:B01----:R-:W-:Y:S01]  /*278c0*/  ENDCOLLECTIVE ;  /* 0x000000000000791b */ /* 0x003fe20003800000 */
.L_x_941:
        /* <DEDUP_REMOVED lines=8> */
.L_x_942:
[----:B------:R-:W-:Y:S05]  /*27950*/  BRA `(.L_x_943) ;  /* 0xffffffac00e07947 */ /* 0x000fea000383ffff */
.L_x_777:
[----:B------:R-:W-:Y:S01]  /*27960*/  BSSY B0, `(.L_x_944) ;  /* 0x0000006000007945 */ /* 0x000fe20003800000 */
[----:B------:R-:W-:Y:S01]  /*27970*/  PLOP3.LUT P6, PT, P6, PT, PT, 0x8, 0x0 ;  /* 0x000000000000781c */ /* 0x000fe200037ce170 */
[----:B------:R-:W-:-:S12]  /*27980*/  IMAD.MOV.U32 R15, RZ, RZ, -0x1 ;  /* 0xffffffffff0f7424 */ /* 0x000fd800078e00ff */
[----:B0-----:R-:W-:Y:S05]  /*27990*/  WARPSYNC.COLLECTIVE R15, `(.L_x_945) ;  /* 0x000000000f087348 */ /* 0x001fea0003c00000 */
[----:B------:R-:W-:Y:S01]  /*279a0*/  VOTE.ANY R14, PT, P6 ;  /* 0x00000000000e7806 */ /* 0x000fe200030e0100 */
[----:B0-----:R-:W-:Y:S06]  /*279b0*/  ENDCOLLECTIVE ;  /* 0x000000000000791b */ /* 0x001fec0003800000 */
.L_x_945:
[----:B------:R-:W-:Y:S05]  /*279c0*/  BSYNC B0 ;  /* 0x0000000000007941 */ /* 0x000fea0003800000 */
.L_x_944:
        /* <DEDUP_REMOVED lines=9> */
.L_x_946:
[----:B------:R-:W-:Y:S02]  /*27a60*/  IMAD.MOV.U32 R13, RZ, RZ, R10 ;  /* 0x000000ffff0d7224 */ /* 0x000fe400078e000a */
[----:B------:R-:W-:-:S07]  /*27a70*/  IMAD.MOV.U32 R7, RZ, RZ, R14 ;  /* 0x000000ffff077224 */ /* 0x000fce00078e000e */
[----:B------:R-:W-:Y:S05]  /*27a80*/  WARPSYNC.COLLECTIVE R15, `(.L_x_947) ;  /* 0x000000000f087348 */ /* 0x000fea0003c00000 */
[----:B------:R0:W1:Y:S02]  /*27a90*/  SHFL.IDX P6, R14, R13, R12, R11 ;  /* 0x0000000c0d0e7389 */ /* 0x00006400000c000b */
[----:B01----:R-:W-:Y:S01]  /*27aa0*/  ENDCOLLECTIVE ;  /* 0x000000000000791b */ /* 0x003fe20003800000 */
.L_x_947:
[----:B------:R-:W-:Y:S01]  /*27ab0*/  IMAD.MOV.U32 R10, RZ, RZ, R14 ;  /* 0x000000ffff0a7224 */ /* 0x000fe200078e000e */
[----:B------:R-:W-:Y:S06]  /*27ac0*/  BRA `(.L_x_948) ;  /* 0xffffffac00c07947 */ /* 0x000fec000383ffff */
.L_x_779:
[----:B------:R-:W-:Y:S01]  /*27ad0*/  BSSY B0, `(.L_x_949) ;  /* 0x0000007000007945 */ /* 0x000fe20003800000 */
[----:B------:R-:W-:Y:S02]  /*27ae0*/  IMAD.MOV.U32 R13, RZ, RZ, R2 ;  /* 0x000000ffff0d7224 */ /* 0x000fe400078e0002 */
[----:B------:R-:W-:Y:S02]  /*27af0*/  IMAD.MOV.U32 R11, RZ, RZ, 0x1f ;  /* 0x0000001fff0b7424 */ /* 0x000fe400078e00ff */
[----:B------:R-:W-:-:S07]  /*27b00*/  IMAD.MOV.U32 R15, RZ, RZ, -0x1 ;  /* 0xffffffffff0f7424 */ /* 0x000fce00078e00ff */
[----:B0123--:R-:W-:Y:S05]  /*27b10*/  WARPSYNC.COLLECTIVE R15, `(.L_x_950) ;  /* 0x000000000f087348 */ /* 0x00ffea0003c00000 */
[----:B------:R4:W0:Y:S02]  /*27b20*/  SHFL.IDX P6, R14, R13, R12, R11 ;  /* 0x0000000c0d0e7389 */ /* 0x00082400000c000b */
[----:B01234-:R-:W-:Y:S01]  /*27b30*/  ENDCOLLECTIVE ;  /* 0x000000000000791b */ /* 0x01ffe20003800000 */
.L_x_950:
[----:B------:R-:W-:Y:S05]  /*27b40*/  BSYNC B0 ;  /* 0x0000000000007941 */ /* 0x000fea0003800000 */
.L_x_949:
[----:B------:R-:W-:Y:S01]  /*27b50*/  IMAD.MOV.U32 R6, RZ, RZ, R14 ;  /* 0x000000ffff067224 */ /* 0x000fe200078e000e */
[----:B------:R-:W-:Y:S06]  /*27b60*/  BRA `(.L_x_778) ;  /* 0xffffffac00b07947 */ /* 0x000fec000383ffff */
.L_x_783:
[----:B0-----:R0:W1:Y:S02]  /*27b70*/  SYNCS.PHASECHK.TRANS64.TRYWAIT P0, [R7+URZ+0x30820], R0 ;  /* 0x03082000070075a7 */ /* 0x001064000800017f */
[----:B-1----:R-:W-:Y:S05]  /*27b80*/  @!P0 NANOSLEEP.SYNCS 0x989680 ;  /* 0x009896800000895d */ /* 0x002fea0003900000 */
[----:B------:R-:W1:Y:S02]  /*27b90*/  @!P0 SYNCS.PHASECHK.TRANS64 P0, [R7+URZ+0x30820], R0 ;  /* 0x03082000070085a7 */ /* 0x000e64000800007f */
[----:B-1----:R-:W-:Y:S05]  /*27ba0*/  @!P0 BRA `(.L_x_783) ;  /* 0xfffffffc00f08947 */ /* 0x002fea000383ffff */
[----:B------:R-:W-:Y:S05]  /*27bb0*/  BRA `(.L_x_951) ;  /* 0xffffffb400087947 */ /* 0x000fea000383ffff */
.L_x_784:
[----:B------:R-:W1:Y:S01]  /*27bc0*/  S2R R2, SR_TID.X ;  /* 0x0000000000027919 */ /* 0x000e620000002100 */
[----:B------:R-:W-:Y:S01]  /*27bd0*/  BSSY B0, `(.L_x_952) ;  /* 0x000000a000007945 */ /* 0x000fe20003800000 */
[----:B------:R-:W-:Y:S02]  /*27be0*/  IMAD.MOV.U32 R12, RZ, RZ, RZ ;  /* 0x000000ffff0c7224 */ /* 0x000fe400078e00ff */
[----:B------:R-:W-:Y:S02]  /*27bf0*/  IMAD.MOV.U32 R11, RZ, RZ, 0x1f ;  /* 0x0000001fff0b7424 */ /* 0x000fe400078e00ff */
[----:B------:R-:W-:Y:S01]  /*27c00*/  IMAD.MOV.U32 R15, RZ, RZ, -0x1 ;  /* 0xffffffffff0f7424 */ /* 0x000fe200078e00ff */
[----:B-1----:R-:W-:-:S04]  /*27c10*/  SHF.R.U32.HI R2, RZ, 0x5, R2 ;  /* 0x00000005ff027819 */ /* 0x002fc80000011602 */
[----:B------:R-:W-:-:S05]  /*27c20*/  LOP3.LUT R2, R2, 0x3, RZ, 0xc0, !PT ;  /* 0x0000000302027812 */ /* 0x000fca00078ec0ff */
[----:B------:R-:W-:-:S07]  /*27c30*/  IMAD.MOV.U32 R13, RZ, RZ, R2 ;  /* 0x000000ffff0d7224 */ /* 0x000fce00078e0002 */
[----:B0-2---:R-:W-:Y:S05]  /*27c40*/  WARPSYNC.COLLECTIVE R15, `(.L_x_953) ;  /* 0x000000000f087348 */ /* 0x005fea0003c00000 */
[----:B------:R1:W3:Y:S02]  /*27c50*/  SHFL.IDX P6, R14, R13, R12, R11 ;  /* 0x0000000c0d0e7389 */ /* 0x0002e400000c000b */
[----:B0123--:R-:W-:Y:S01]  /*27c60*/  ENDCOLLECTIVE ;  /* 0x000000000000791b */ /* 0x00ffe20003800000 */
.L_x_953:
[----:B------:R-:W-:Y:S05]  /*27c70*/  BSYNC B0 ;  /* 0x0000000000007941 */ /* 0x000fea0003800000 */
.L_x_952:
[----:B------:R-:W-:Y:S05]  /*27c80*/  BRA `(.L_x_954) ;  /* 0xffffffb000f07947 */ /* 0x000fea000383ffff */
.L_x_785:
[----:B------:R-:W-:Y:S01]  /*27c90*/  BSSY B0, `(.L_x_955) ;  /* 0x0000006000007945 */ /* 0x000fe20003800000 */
[----:B------:R-:W-:-:S07]  /*27ca0*/  IMAD.MOV.U32 R15, RZ, RZ, -0x1 ;  /* 0xffffffffff0f7424 */ /* 0x000fce00078e00ff */
[----:B0-2---:R-:W-:Y:S05]  /*27cb0*/  WARPSYNC.COLLECTIVE R15, `(.L_x_956) ;  /* 0x000000000f0c7348 */ /* 0x005fea0003c00000 */
[----:B------:R-:W-:Y:S02]  /*27cc0*/  ELECT P6, UR62, PT ;  /* 0x00000000003e782f */ /* 0x000fe400038c0000 */
[----:B------:R-:W-:Y:S01]  /*27cd0*/  MOV R14, UR62 ;  /* 0x0000003e000e7c02 */ /* 0x000fe20008000f00 */
[----:B0-2---:R-:W-:Y:S10]  /*27ce0*/  ENDCOLLECTIVE ;  /* 0x000000000000791b */ /* 0x005ff40003800000 */
.L_x_956:
[----:B------:R-:W-:Y:S05]  /*27cf0*/  BSYNC B0 ;  /* 0x0000000000007941 */ /* 0x000fea0003800000 */
.L_x_955:
[----:B------:R-:W-:Y:S05]  /*27d00*/  BRA `(.L_x_957) ;  /* 0xffffffb000e47947 */ /* 0x000fea000383ffff */
.L_x_787:
[----:B0-----:R0:W1:Y:S02]  /*27d10*/  SYNCS.PHASECHK.TRANS64.TRYWAIT P1, [R5+URZ+0x30840], R0 ;  /* 0x03084000050075a7 */ /* 0x001064000802017f */
[----:B-1----:R-:W-:Y:S05]  /*27d20*/  @!P1 NANOSLEEP.SYNCS 0x989680 ;  /* 0x009896800000995d */ /* 0x002fea0003900000 */
[----:B------:R-:W1:Y:S02]  /*27d30*/  @!P1 SYNCS.PHASECHK.TRANS64 P1, [R5+URZ+0x30840], R0 ;  /* 0x03084000050095a7 */ /* 0x000e64000802007f */
[----:B-1----:R-:W-:Y:S05]  /*27d40*/  @!P1 BRA `(.L_x_787) ;  /* 0xfffffffc00f09947 */ /* 0x002fea000383ffff */
[----:B------:R-:W-:Y:S05]  /*27d50*/  BRA `(.L_x_958) ;  /* 0xffffffb400047947 */ /* 0x000fea000383ffff */
.L_x_789:
[----:B-1----:R1:W3:Y:S02]  /*27d60*/  SYNCS.PHASECHK.TRANS64.TRYWAIT P1, [R3+URZ+0x30840], R2 ;  /* 0x03084002030075a7 */ /* 0x0022e4000802017f */
[----:B---3--:R-:W-:Y:S05]  /*27d70*/  @!P1 NANOSLEEP.SYNCS 0x989680 ;  /* 0x009896800000995d */ /* 0x008fea0003900000 */
[----:B------:R-:W3:Y:S02]  /*27d80*/  @!P1 SYNCS.PHASECHK.TRANS64 P1, [R3+URZ+0x30840], R2 ;  /* 0x03084002030095a7 */ /* 0x000ee4000802007f */
[----:B---3--:R-:W-:Y:S05]  /*27d90*/  @!P1 BRA `(.L_x_789) ;  /* 0xfffffffc00f09947 */ /* 0x008fea000383ffff */
[----:B------:R-:W-:Y:S05]  /*27da0*/  BRA `(.L_x_959) ;  /* 0xffffffb400107947 */ /* 0x000fea000383ffff */
.L_x_791:
[----:B---3--:R3:W4:Y:S02]  /*27db0*/  SYNCS.PHASECHK.TRANS64.TRYWAIT P1, [R5+URZ+0x30860], R0 ;  /* 0x03086000050075a7 */ /* 0x008724000802017f */
[----:B----4-:R-:W-:Y:S05]  /*27dc0*/  @!P1 NANOSLEEP.SYNCS 0x989680 ;  /* 0x009896800000995d */ /* 0x010fea0003900000 */
[----:B------:R-:W4:Y:S02]  /*27dd0*/  @!P1 SYNCS.PHASECHK.TRANS64 P1, [R5+URZ+0x30860], R0 ;  /* 0x03086000050095a7 */ /* 0x000f24000802007f */
[----:B----4-:R-:W-:Y:S05]  /*27de0*/  @!P1 BRA `(.L_x_791) ;  /* 0xfffffffc00f09947 */ /* 0x010fea000383ffff */
[----:B------:R-:W-:Y:S05]  /*27df0*/  BRA `(.L_x_960) ;  /* 0xffffffb4000c7947 */ /* 0x000fea000383ffff */
.L_x_961:
        /* <DEDUP_REMOVED lines=16> */
.L_x_3198:


//--------------------- .text._ZN7cutlass13device_kernelIN5flash11enable_sm90INS1_16FlashAttnFwdSm90INS1_25CollectiveMainloopFwdSm90ILi2EN4cute5tupleIJNS5_1CILi1EEES8_S8_EEENS6_IJNS7_ILi128EEENS7_ILi96EEENS7_ILi192EEEEEELi192ENS_10bfloat16_tEfNS_4arch4Sm90ELb0ELb1ELb1ELb0ELb1ELb0ELb0ELb1ELb1ELb1ELb1ELb0EEENS1_21CollectiveEpilogueFwdINS6_IJSA_SC_SB_EEES9_SE_SG_Li256ELb0ELb1ELb1ELb0EEENS1_19SingleTileSchedulerILb0ELb1ELb1ELi128EEEEEEEEEvNT_6ParamsE --------------------------
	.section	.text._ZN7cutlass13device_kernelIN5flash11enable_sm90INS1_16FlashAttnFwdSm90INS1_25CollectiveMainloopFwdSm90ILi2EN4cute5tupleIJNS5_1CILi1EEES8_S8_EEENS6_IJNS7_ILi128EEENS7_ILi96EEENS7_ILi192EEEEEELi192ENS_10bfloat16_tEfNS_4arch4Sm90ELb0ELb1ELb1ELb0ELb1ELb0ELb0ELb1ELb1ELb1ELb1ELb0EEENS1_21CollectiveEpilogueFwdINS6_IJSA_SC_SB_EEES9_SE_SG_Li256ELb0ELb1ELb1ELb0EEENS1_19SingleTileSchedulerILb0ELb1ELb1ELi128EEEEEEEEEvNT_6ParamsE,"ax",@progbits
	.align	128
.text._ZN7cutlass13device_kernelIN5flash11enable_sm90INS1_16FlashAttnFwdSm90INS1_25CollectiveMainloopFwdSm90ILi2EN4cute5tupleIJNS5_1CILi1EEES8_S8_EEENS6_IJNS7_ILi128EEENS7_ILi96EEENS7_ILi192EEEEEELi192ENS_10bfloat16_tEfNS_4arch4Sm90ELb0ELb1ELb1ELb0ELb1ELb0ELb0ELb1ELb1ELb1ELb1ELb0EEENS1_21CollectiveEpilogueFwdINS6_IJSA_SC_SB_EEES9_SE_SG_Li256ELb0ELb1ELb1ELb0EEENS1_19SingleTileSchedulerILb0ELb1ELb1ELi128EEEEEEEEEvNT_6ParamsE:
        .type           _ZN7cutlass13device_kernelIN5flash11enable_sm90INS1_16FlashAttnFwdSm90INS1_25CollectiveMainloopFwdSm90ILi2EN4cute5tupleIJNS5_1CILi1EEES8_S8_EEENS6_IJNS7_ILi128EEENS7_ILi96EEENS7_ILi192EEEEEELi192ENS_10bfloat16_tEfNS_4arch4Sm90ELb0ELb1ELb1ELb0ELb1ELb0ELb0ELb1ELb1ELb1ELb1ELb0EEENS1_21CollectiveEpilogueFwdINS6_IJSA_SC_SB_EEES9_SE_SG_Li256ELb0ELb1ELb1ELb0EEENS1_19SingleTileSchedulerILb0ELb1ELb1ELi128EEEEEEEEEvNT_6ParamsE,@function
        .size           _ZN7cutlass13device_kernelIN5flash11enable_sm90INS1_16FlashAttnFwdSm90INS1_25CollectiveMainloopFwdSm90ILi2EN4cute5tupleIJNS5_1CILi1EEES8_S8_EEENS6_IJNS7_ILi128EEENS7_ILi96EEENS7_ILi192EEEEEELi192ENS_10bfloat16_tEfNS_4arch4Sm90ELb0ELb1ELb1ELb0ELb1ELb0ELb0ELb1ELb1ELb1ELb1ELb0EEENS1_21CollectiveEpilogueFwdINS6_IJSA_SC_SB_EEES9_SE_SG_Li256ELb0ELb1ELb1ELb0EEENS1_19SingleTileSchedulerILb0ELb1ELb1ELi128EEEEEEEEEvNT_6ParamsE,(.L_x_3199 - _ZN7cutlass13device_kernelIN5flash11enable_sm90INS1_16FlashAttnFwdSm90INS1_25CollectiveMainloopFwdSm90ILi2EN4cute5tupleIJNS5_1CILi1EEES8_S8_EEENS6_IJNS7_ILi128EEENS7_ILi96EEENS7_ILi192EEEEEELi192ENS_10bfloat16_tEfNS_4arch4Sm90ELb0ELb1ELb1ELb0ELb1ELb0ELb0ELb1ELb1ELb1ELb1ELb0EEENS1_21CollectiveEpilogueFwdINS6_IJSA_SC_SB_EEES9_SE_SG_Li256ELb0ELb1ELb1ELb0EEENS1_19SingleTileSchedulerILb0ELb1ELb1ELi128EEEEEEEEEvNT_6ParamsE)
        .other          _ZN7cutlass13device_kernelIN5flash11enable_sm90INS1_16FlashAttnFwdSm90INS1_25CollectiveMainloopFwdSm90ILi2EN4cute5tupleIJNS5_1CILi1EEES8_S8_EEENS6_IJNS7_ILi128EEENS7_ILi96EEENS7_ILi192EEEEEELi192ENS_10bfloat16_tEfNS_4arch4Sm90ELb0ELb1ELb1ELb0ELb1ELb0ELb0ELb1ELb1ELb1ELb1ELb0EEENS1_21CollectiveEpilogueFwdINS6_IJSA_SC_SB_EEES9_SE_SG_Li256ELb0ELb1ELb1ELb0EEENS1_19SingleTileSchedulerILb0ELb1ELb1ELi128EEEEEEEEEvNT_6ParamsE,@"STO_CUDA_ENTRY STV_DEFAULT"
_ZN7cutlass13device_kernelIN5flash11enable_sm90INS1_16FlashAttnFwdSm90INS1_25CollectiveMainloopFwdSm90ILi2EN4cute5tupleIJNS5_1CILi1EEES8_S8_EEENS6_IJNS7_ILi128EEENS7_ILi96EEENS7_ILi192EEEEEELi192ENS_10bfloat16_tEfNS_4arch4Sm90ELb0ELb1ELb1ELb0ELb1ELb0ELb0ELb1ELb1ELb1ELb1ELb0EEENS1_21CollectiveEpilogueFwdINS6_IJSA_SC_SB_EEES9_SE_SG_Li256ELb0ELb1ELb1ELb0EEENS1_19SingleTileSchedulerILb0ELb1ELb1ELi128EEEEEEEEEvNT_6ParamsE:
        /* <DEDUP_REMOVED lines=45> */
.L_x_962:
        /* <DEDUP_REMOVED lines=22> */
.L_x_963:
        /* <DEDUP_REMOVED lines=18> */
.L_x_964:
        /* <DEDUP_REMOVED lines=22> */
.L_x_965:
        /* <DEDUP_REMOVED lines=23> */
.L_x_966:
        /* <DEDUP_REMOVED lines=11> */
.L_x_969:
        /* <DEDUP_REMOVED lines=14> */
[----:B------:R-:W-:Y:S01]  /*09b0*/  IMAD.U32 R0, RZ, RZ, UR10 ;  /* 0x0000000aff007e24 */ /* 0x000fe2000f8e00ff */
[----:B--2---:R-:W-:Y:S01]  /*09c0*/  ISETP.LE.AND P0, PT, RZ, UR8, PT ;  /* 0x00000008ff007c0c */ /* 0x004fe2000bf03270 */
[----:B------:R-:W-:-:S03]  /*09d0*/  UIADD3 UR4, -UR10, URZ, URZ ;  /* 0x0000003f0a047290 */ /* 0x000fc6000fffe13f */
[----:B------:R4:W-:Y:S01]  /*09e0*/  STL [R1], R0 ;  /* 0x0000000001007387 */ /* 0x0009e20000100800 */
[----:B------:R-:W-:-:S08]  /*09f0*/  UIMAD UR6, UR7, UR4, UR6 ;  /* 0x00000004070672a4 */ /* 0x000fd0000f8e0206 */
[----:B------:R-:W-:Y:S05]  /*0a00*/  @!P0 BRA `(.L_x_970) ;  /* 0x0000014800d88947 */ /* 0x000fea0003800000 */
[----:B0-----:R-:W0:Y:S01]  /*0a10*/  LDC.64 R2, c[0x0][0x418] ;  /* 0x00010600ff027b82 */ /* 0x001e220000000a00 */
[----:B------:R-:W-:Y:S01]  /*0a20*/  ULDC UR4, c[0x0][0x448] ;  /* 0x0001120000047ab9 */ /* 0x000fe20000000800 */
[----:B------:R-:W-:Y:S01]  /*0a30*/  VIADD R121, R25, 0xffffff80 ;  /* 0xffffff8019797836 */ /* 0x000fe20000000000 */
[----:B------:R-:W-:-:S04]  /*0a40*/  UISETP.NE.AND UP0, UPT, UR4, 0x1, UPT ;  /* 0x000000010400788c */ /* 0x000fc8000bf05270 */
[----:B------:R-:W-:Y:S01]  /*0a50*/  UP2UR UR4, UPR, URZ, 0x1 ;  /* 0x000000013f047883 */ /* 0x000fe20008000000 */
[----:B------:R-:W4:Y:S05]  /*0a60*/  LDC R120, c[0x0][0x288] ;  /* 0x0000a200ff787b82 */ /* 0x000f2a0000000800 */
[----:B------:R-:W-:Y:S01]  /*0a70*/  IMAD.U32 R19, RZ, RZ, UR4 ;  /* 0x00000004ff137e24 */ /* 0x000fe2000f8e00ff */
[----:B------:R-:W-:Y:S01]  /*0a80*/  @UP0 ULDC UR9, c[0x0][0x44c] ;  /* 0x0001130000090ab9 */ /* 0x000fe20000000800 */
[----:B------:R-:W-:Y:S01]  /*0a90*/  @UP0 ULDC UR11, c[0x0][0x450] ;  /* 0x00011400000b0ab9 */ /* 0x000fe20000000800 */
[----:B------:R-:W1:Y:S01]  /*0aa0*/  LDC R17, c[0x0][0x424] ;  /* 0x00010900ff117b82 */ /* 0x000e620000000800 */
[----:B------:R-:W-:-:S07]  /*0ab0*/  ULDC.64 UR4, c[0x0][0x9e0] ;  /* 0x0002780000047ab9 */ /* 0x000fce0000000a00 */
[----:B------:R-:W2:Y:S01]  /*0ac0*/  S2UR UR38, SR_CTAID.X ;  /* 0x00000000002679c3 */ /* 0x000ea20000002500 */
[----:B0-----:R-:W-:-:S04]  /*0ad0*/  ISETP.NE.U32.AND P0, PT, R2, RZ, PT ;  /* 0x000000ff0200720c */ /* 0x001fc80003f05070 */
[----:B------:R-:W-:-:S03]  /*0ae0*/  ISETP.NE.AND.EX P0, PT, R3, RZ, PT, P0 ;  /* 0x000000ff0300720c */ /* 0x000fc60003f05300 */
[----:B------:R-:W0:Y:S01]  /*0af0*/  LDC R4, c[0x0][0x2f0] ;  /* 0x0000bc00ff047b82 */ /* 0x000e220000000800 */
[----:B----4-:R-:W-:Y:S02]  /*0b00*/  IADD3 R0, -R120, 0x1, RZ ;  /* 0x0000000178007810 */ /* 0x010fe40007ffe1ff */
[----:B-1----:R-:W-:Y:S01]  /*0b10*/  SEL R17, R17, 0x1, P0 ;  /* 0x0000000111117807 */ /* 0x002fe20000000000 */
[----:B--2---:R-:W-:-:S04]  /*0b20*/  USHF.L.U32 UR38, UR38, 0x7, URZ ;  /* 0x0000000726267899 */ /* 0x004fc8000800063f */
[----:B------:R-:W-:Y:S02]  /*0b30*/  @UP0 UIADD3 UR8, UR38, 0x7f, URZ ;  /* 0x0000007f26080890 */ /* 0x000fe4000fffe03f */
[----:B------:R-:W-:Y:S01]  /*0b40*/  UIADD3 UR7, UR38, 0x7f, URZ ;  /* 0x0000007f26077890 */ /* 0x000fe2000fffe03f */
[CC--:B0-----:R-:W-:Y:S01]  /*0b50*/  IMAD R0, R17.reuse, R4.reuse, R0 ;  /* 0x0000000411007224 */ /* 0x0c1fe200078e0200 */
[----:B------:R-:W-:Y:S01]  /*0b60*/  UIMAD.WIDE.U32 UR8, UR8, UR9, URZ ;  /* 0x00000009080872a5 */ /* 0x000fe2000f8e003f */
[----:B------:R-:W-:-:S03]  /*0b70*/  IMAD R23, R17, R4, RZ ;  /* 0x0000000411177224 */ /* 0x000fc600078e02ff */
[----:B------:R-:W-:Y:S01]  /*0b80*/  R2UR UR10, R0 ;  /* 0x00000000000a72ca */ /* 0x000fe200000e0000 */
[----:B------:R-:W-:Y:S02]  /*0b90*/  @UP0 USHF.R.U32.HI UR7, URZ, UR11, UR9 ;  /* 0x0000000b3f070299 */ /* 0x000fe40008011609 */
[----:B------:R-:W-:-:S04]  /*0ba0*/  UISETP.GE.AND UP0, UPT, UR5, 0x1, UPT ;  /* 0x000000010500788c */ /* 0x000fc8000bf06270 */
[----:B------:R-:W-:Y:S02]  /*0bb0*/  UP2UR UR8, UPR, URZ, 0x1 ;  /* 0x000000013f087883 */ /* 0x000fe40008000000 */
[----:B------:R-:W-:-:S04]  /*0bc0*/  PLOP3.LUT P0, PT, PT, PT, UP0, 0x40, 0x0 ;  /* 0x000000000000781c */ /* 0x000fc80003f0e808 */
[----:B------:R-:W-:Y:S01]  /*0bd0*/  UIADD3 UR7, UR10, UR7, URZ ;  /* 0x000000070a077290 */ /* 0x000fe2000fffe03f */
[----:B------:R-:W-:-:S03]  /*0be0*/  IMAD.U32 R18, RZ, RZ, UR8 ;  /* 0x00000008ff127e24 */ /* 0x000fc6000f8e00ff */
[----:B------:R-:W-:-:S06]  /*0bf0*/  UIADD3 UR4, UR7, UR4, URZ ;  /* 0x0000000407047290 */ /* 0x000fcc000fffe03f */
[----:B------:R-:W-:Y:S01]  /*0c00*/  IMAD.U32 R0, RZ, RZ, UR4 ;  /* 0x00000004ff007e24 */ /* 0x000fe2000f8e00ff */
[----:B------:R-:W-:Y:S06]  /*0c10*/  @P0 BRA `(.L_x_971) ;  /* 0x0000000000400947 */ /* 0x000fec0003800000 */
[----:B------:R-:W-:Y:S01]  /*0c20*/  ISETP.LT.AND P0, PT, RZ, UR7, PT ;  /* 0x00000007ff007c0c */ /* 0x000fe2000bf01270 */
[----:B------:R-:W-:-:S12]  /*0c30*/  UIADD3 UR4, UR7, -0x1, URZ ;  /* 0xffffffff07047890 */ /* 0x000fd8000fffe03f */
[----:B------:R-:W-:Y:S05]  /*0c40*/  @P0 BRA `(.L_x_972) ;  /* 0x00000000001c0947 */ /* 0x000fea0003800000 */
[----:B------:R-:W-:Y:S02]  /*0c50*/  UISETP.NE.AND UP0, UPT, UR5, 0x1, UPT ;  /* 0x000000010500788c */ /* 0x000fe4000bf05270 */
[----:B------:R-:W-:-:S09]  /*0c60*/  UIADD3 UR4, -UR7, URZ, URZ ;  /* 0x0000003f07047290 */ /* 0x000fd2000fffe13f */
[----:B------:R-:W-:Y:S02]  /*0c70*/  @UP0 ULDC.64 UR10, c[0x0][0x9e8] ;  /* 0x00027a00000a0ab9 */ /* 0x000fe40000000a00 */
[----:B------:R-:W-:-:S04]  /*0c80*/  UIMAD.WIDE.U32 UR8, UR4, UR10, URZ ;  /* 0x0000000a040872a5 */ /* 0x000fc8000f8e003f */
[----:B------:R-:W-:-:S04]  /*0c90*/  @UP0 USHF.R.U32.HI UR4, URZ, UR11, UR9 ;  /* 0x0000000b3f040299 */ /* 0x000fc80008011609 */
[----:B------:R-:W-:Y:S01]  /*0ca0*/  ULOP3.LUT UR4, URZ, UR4, URZ, 0x33, !UPT ;  /* 0x000000043f047292 */ /* 0x000fe2000f8e333f */
[----:B------:R-:W-:Y:S11]  /*0cb0*/  BRA `(.L_x_973) ;  /* 0x0000000000107947 */ /* 0x000ff60003800000 */
.L_x_972:
[----:B------:R-:W-:-:S11]  /*0cc0*/  UISETP.NE.AND UP0, UPT, UR5, 0x1, UPT ;  /* 0x000000010500788c */ /* 0x000fd6000bf05270 */
[----:B------:R-:W-:Y:S02]  /*0cd0*/  @UP0 ULDC.64 UR10, c[0x0][0x9e8] ;  /* 0x00027a00000a0ab9 */ /* 0x000fe40000000a00 */
[----:B------:R-:W-:-:S04]  /*0ce0*/  UIMAD.WIDE.U32 UR8, UR4, UR10, URZ ;  /* 0x0000000a040872a5 */ /* 0x000fc8000f8e003f */
[----:B------:R-:W-:-:S12]  /*0cf0*/  @UP0 USHF.R.U32.HI UR4, URZ, UR11, UR9 ;  /* 0x0000000b3f040299 */ /* 0x000fd80008011609 */
.L_x_973:
[----:B------:R-:W-:-:S06]  /*0d00*/  UIMAD UR4, UR4, UR5, UR5 ;  /* 0x00000005040472a4 */ /* 0x000fcc000f8e0205 */
[----:B------:R-:W-:-:S07]  /*0d10*/  VIMNMX R0, R0, UR4, PT ;  /* 0x0000000400007c48 */ /* 0x000fce000bfe0100 */
.L_x_971:
[----:B------:R-:W-:Y:S01]  /*0d20*/  R2UR UR4, R19 ;  /* 0x00000000130472ca */ /* 0x000fe200000e0000 */
[CC--:B------:R-:W-:Y:S02]  /*0d30*/  IMAD R120, R17.reuse, R4.reuse, -R120 ;  /* 0x0000000411787224 */ /* 0x0c0fe400078e0a78 */
[----:B------:R-:W-:Y:S02]  /*0d40*/  VIADD R2, R0, 0x5f ;  /* 0x0000005f00027836 */ /* 0x000fe40000000000 */
[----:B------:R-:W-:Y:S01]  /*0d50*/  IMAD R0, R17, R4, 0x5f ;  /* 0x0000005f11007424 */ /* 0x000fe200078e0204 */
[----:B------:R-:W-:Y:S01]  /*0d60*/  R2UR UR7, R120 ;  /* 0x00000000780772ca */ /* 0x000fe200000e0000 */
[----:B------:R-:W-:-:S04]  /*0d70*/  IMAD.HI R2, R2, 0x2aaaaaab, RZ ;  /* 0x2aaaaaab02027827 */ /* 0x000fc800078e02ff */
[----:B------:R-:W-:Y:S01]  /*0d80*/  IMAD.HI R0, R0, 0x2aaaaaab, RZ ;  /* 0x2aaaaaab00007827 */ /* 0x000fe200078e02ff */
[----:B------:R-:W-:Y:S01]  /*0d90*/  SHF.R.U32.HI R5, RZ, 0x1f, R2 ;  /* 0x0000001fff057819 */ /* 0x000fe20000011602 */
[----:B------:R-:W-:-:S03]  /*0da0*/  UISETP.NE.AND UP0, UPT, UR4, URZ, UPT ;  /* 0x0000003f0400728c */ /* 0x000fc6000bf05270 */
[----:B------:R-:W-:Y:S01]  /*0db0*/  UMOV UR4, UR38 ;  /* 0x0000002600047c82 */ /* 0x000fe20008000000 */
[----:B------:R-:W-:Y:S02]  /*0dc0*/  SHF.R.U32.HI R3, RZ, 0x1f, R0 ;  /* 0x0000001fff037819 */ /* 0x000fe40000011600 */
[----:B------:R-:W-:Y:S02]  /*0dd0*/  LEA.HI.SX32 R2, R2, R5, 0x1c ;  /* 0x0000000502027211 */ /* 0x000fe400078fe2ff */
[----:B------:R-:W-:-:S03]  /*0de0*/  LEA.HI.SX32 R3, R0, R3, 0x1c ;  /* 0x0000000300037211 */ /* 0x000fc600078fe2ff */
[----:B------:R-:W-:Y:S01]  /*0df0*/  @UP0 ULDC UR8, c[0x0][0x44c] ;  /* 0x0001130000080ab9 */ /* 0x000fe20000000800 */
[----:B------:R-:W-:Y:S01]  /*0e00*/  @UP0 ULDC UR10, c[0x0][0x450] ;  /* 0x00011400000a0ab9 */ /* 0x000fe20000000800 */
[----:B------:R-:W-:Y:S01]  /*0e10*/  UIMAD.WIDE.U32 UR8, UR38, UR8, URZ ;  /* 0x00000008260872a5 */ /* 0x000fe2000f8e003f */
[----:B------:R-:W-:-:S03]  /*0e20*/  VIMNMX R16, R3, R2, PT ;  /* 0x0000000203107248 */ /* 0x000fc60003fe0100 */
[----:B------:R-:W-:Y:S02]  /*0e30*/  @UP0 USHF.R.U32.HI UR4, URZ, UR10, UR9 ;  /* 0x0000000a3f040299 */ /* 0x000fe40008011609 */
[----:B------:R-:W-:Y:S02]  /*0e40*/  UISETP.GE.AND UP0, UPT, UR5, 0x1, UPT ;  /* 0x000000010500788c */ /* 0x000fe4000bf06270 */
[----:B------:R-:W-:-:S03]  /*0e50*/  UIADD3 UR4, UR7, UR4, URZ ;  /* 0x0000000407047290 */ /* 0x000fc6000fffe03f */
[----:B------:R-:W-:Y:S01]  /*0e60*/  ULDC UR7, c[0x0][0x9dc] ;  /* 0x0002770000077ab9 */ /* 0x000fe20000000800 */
[----:B------:R-:W-:Y:S01]  /*0e70*/  PLOP3.LUT P0, PT, PT, PT, UP0, 0x40, 0x0 ;  /* 0x000000000000781c */ /* 0x000fe20003f0e808 */
[----:B------:R-:W-:-:S12]  /*0e80*/  UIADD3 UR7, UR4, -UR7, URZ ;  /* 0x8000000704077290 */ /* 0x000fd8000fffe03f */
[----:B------:R-:W-:Y:S05]  /*0e90*/  @P0 BRA `(.L_x_974) ;  /* 0x0000000000440947 */ /* 0x000fea0003800000 */
[----:B------:R-:W-:-:S06]  /*0ea0*/  UISETP.GT.AND UP0, UPT, UR4, -0x1, UPT ;  /* 0xffffffff0400788c */ /* 0x000fcc000bf04270 */
[----:B------:R-:W-:-:S13]  /*0eb0*/  PLOP3.LUT P0, PT, PT, PT, UP0, 0x80, 0x0 ;  /* 0x000000000000781c */ /* 0x000fda0003f0f008 */
[----:B------:R-:W-:Y:S05]  /*0ec0*/  @P0 BRA `(.L_x_975) ;  /* 0x00000000001c0947 */ /* 0x000fea0003800000 */
[----:B------:R-:W-:Y:S02]  /*0ed0*/  UISETP.NE.AND UP0, UPT, UR5, 0x1, UPT ;  /* 0x000000010500788c */ /* 0x000fe4000bf05270 */
[----:B------:R-:W-:-:S09]  /*0ee0*/  ULOP3.LUT UR4, URZ, UR4, URZ, 0x33, !UPT ;  /* 0x000000043f047292 */ /* 0x000fd2000f8e333f */
[----:B------:R-:W-:Y:S02]  /*0ef0*/  @UP0 ULDC.64 UR10, c[0x0][0x9e8] ;  /* 0x00027a00000a0ab9 */ /* 0x000fe40000000a00 */
[----:B------:R-:W-:-:S04]  /*0f00*/  UIMAD.WIDE.U32 UR8, UR4, UR10, URZ ;  /* 0x0000000a040872a5 */ /* 0x000fc8000f8e003f */
[----:B------:R-:W-:-:S04]  /*0f10*/  @UP0 USHF.R.U32.HI UR4, URZ, UR11, UR9 ;  /* 0x0000000b3f040299 */ /* 0x000fc80008011609 */
[----:B------:R-:W-:Y:S01]  /*0f20*/  ULOP3.LUT UR4, URZ, UR4, URZ, 0x33, !UPT ;  /* 0x000000043f047292 */ /* 0x000fe2000f8e333f */
[----:B------:R-:W-:Y:S11]  /*0f30*/  BRA `(.L_x_976) ;  /* 0x0000000000107947 */ /* 0x000ff60003800000 */
.L_x_975:
[----:B------:R-:W-:-:S11]  /*0f40*/  UISETP.NE.AND UP0, UPT, UR5, 0x1, UPT ;  /* 0x000000010500788c */ /* 0x000fd6000bf05270 */
[----:B------:R-:W-:Y:S02]  /*0f50*/  @UP0 ULDC.64 UR10, c[0x0][0x9e8] ;  /* 0x00027a00000a0ab9 */ /* 0x000fe40000000a00 */
[----:B------:R-:W-:-:S04]  /*0f60*/  UIMAD.WIDE.U32 UR8, UR4, UR10, URZ ;  /* 0x0000000a040872a5 */ /* 0x000fc8000f8e003f */
[----:B------:R-:W-:-:S12]  /*0f70*/  @UP0 USHF.R.U32.HI UR4, URZ, UR11, UR9 ;  /* 0x0000000b3f040299 */ /* 0x000fd80008011609 */
.L_x_976:
[----:B------:R-:W-:-:S04]  /*0f80*/  UIMAD UR4, UR4, UR5, URZ ;  /* 0x00000005040472a4 */ /* 0x000fc8000f8e023f */
[----:B------:R-:W-:-:S04]  /*0f90*/  UISETP.LT.AND UP0, UPT, UR7, UR4, UPT ;  /* 0x000000040700728c */ /* 0x000fc8000bf01270 */
[----:B------:R-:W-:-:S12]  /*0fa0*/  USEL UR7, UR7, UR4, !UP0 ;  /* 0x0000000407077287 */ /* 0x000fd8000c000000 */
.L_x_974:
[----:B------:R-:W-:Y:S02]  /*0fb0*/  UIMAD.WIDE UR4, UR7, 0x2aaaaaab, URZ ;  /* 0x2aaaaaab070478a5 */ /* 0x000fe4000f8e023f */
[----:B------:R-:W-:Y:S02]  /*0fc0*/  USHF.R.U32.HI UR11, URZ, 0x10, UR6 ;  /* 0x000000103f0b7899 */ /* 0x000fe40008011606 */
[----:B------:R-:W-:Y:S02]  /*0fd0*/  USHF.R.U32.HI UR4, URZ, 0x1f, UR5 ;  /* 0x0000001f3f047899 */ /* 0x000fe40008011605 */
[----:B------:R-:W-:Y:S02]  /*0fe0*/  ULOP3.LUT UR7, UR6, 0xffff, URZ, 0xc0, !UPT ;  /* 0x0000ffff06077892 */ /* 0x000fe4000f8ec03f */
[----:B------:R-:W-:-:S04]  /*0ff0*/  ULEA.HI.SX32 UR4, UR5, UR4, 0x1c ;  /* 0x0000000405047291 */ /* 0x000fc8000f8fe23f */
[----:B------:R-:W-:-:S04]  /*1000*/  UISETP.LT.AND UP0, UPT, URZ, UR4, UPT ;  /* 0x000000043f00728c */ /* 0x000fc8000bf01270 */
[----:B------:R-:W-:Y:S02]  /*1010*/  USEL UR10, URZ, UR4, !UP0 ;  /* 0x000000043f0a7287 */ /* 0x000fe4000c000000 */
[----:B------:R-:W-:Y:S01]  /*1020*/  UISETP.NE.AND UP0, UPT, UR11, URZ, UPT ;  /* 0x0000003f0b00728c */ /* 0x000fe2000bf05270 */
[----:B------:R-:W-:-:S03]  /*1030*/  UMOV UR4, URZ ;  /* 0x0000003f00047c82 */ /* 0x000fc60008000000 */
[----:B------:R-:W-:-:S07]  /*1040*/  ISETP.GT.AND P0, PT, R16, UR10, PT ;  /* 0x0000000a10007c0c */ /* 0x000fce000bf04270 */
[----:B------:R-:W-:-:S06]  /*1050*/  @!UP0 ULDC UR11, c[0x0][0x9f0] ;  /* 0x00027c00000b8ab9 */ /* 0x000fcc0000000800 */
[----:B------:R-:W-:Y:S05]  /*1060*/  @!P0 BRA `(.L_x_977) ;  /* 0x00000000008c8947 */ /* 0x000fea0003800000 */
[----:B------:R-:W-:Y:S01]  /*1070*/  IMAD.U32 R5, RZ, RZ, UR11 ;  /* 0x0000000bff057e24 */ /* 0x000fe2000f8e00ff */
[----:B------:R-:W-:-:S04]  /*1080*/  UMOV UR4, URZ ;  /* 0x0000003f00047c82 */ /* 0x000fc80008000000 */
[----:B------:R-:W-:-:S04]  /*1090*/  IABS R0, R5 ;  /* 0x0000000500007213 */ /* 0x000fc80000000000 */
[----:B------:R-:W-:Y:S02]  /*10a0*/  R2UR UR12, R0 ;  /* 0x00000000000c72ca */ /* 0x000fe400000e0000 */
[----:B------:R-:W-:Y:S02]  /*10b0*/  IADD3 R0, R5, -0x1, R16 ;  /* 0xffffffff05007810 */ /* 0x000fe40007ffe010 */
[----:B------:R-:W-:Y:S02]  /*10c0*/  IABS R5, R5 ;  /* 0x0000000500057213 */ /* 0x000fe40000000000 */
[----:B------:R-:W-:Y:S02]  /*10d0*/  R2UR UR6, R0 ;  /* 0x00000000000672ca */ /* 0x000fe400000e0000 */
[----:B------:R-:W-:-:S05]  /*10e0*/  IADD3 R5, RZ, -R5, RZ ;  /* 0x80000005ff057210 */ /* 0x000fca0007ffe0ff */
[----:B------:R-:W0:Y:S06]  /*10f0*/  I2F.RP R2, UR12 ;  /* 0x0000000c00027d06 */ /* 0x000e2c0008209400 */
[----:B------:R-:W-:-:S06]  /*1100*/  UIADD3 UR6, -UR10, UR6, URZ ;  /* 0x000000060a067290 */ /* 0x000fcc000fffe13f */
[----:B------:R-:W-:Y:S01]  /*1110*/  IMAD.U32 R0, RZ, RZ, UR6 ;  /* 0x00000006ff007e24 */ /* 0x000fe2000f8e00ff */
[----:B------:R-:W-:Y:S01]  /*1120*/  ULOP3.LUT UR6, UR6, UR11, URZ, 0x3c, !UPT ;  /* 0x0000000b06067292 */ /* 0x000fe2000f8e3c3f */
[----:B0-----:R-:W0:Y:S03]  /*1130*/  MUFU.RCP R2, R2 ;  /* 0x0000000200027308 */ /* 0x001e260000001000 */
[----:B------:R-:W-:-:S04]  /*1140*/  IABS R0, R0 ;  /* 0x0000000000007213 */ /* 0x000fc80000000000 */
[----:B------:R-:W-:Y:S01]  /*1150*/  R2UR UR9, R0 ;  /* 0x00000000000972ca */ /* 0x000fe200000e0000 */
[----:B------:R-:W-:Y:S02]  /*1160*/  IMAD.MOV.U32 R0, RZ, RZ, R5 ;  /* 0x000000ffff007224 */ /* 0x000fe400078e0005 */
[----:B0-----:R-:W-:-:S06]  /*1170*/  VIADD R3, R2, 0xffffffe ;  /* 0x0ffffffe02037836 */ /* 0x001fcc0000000000 */
        /* <DEDUP_REMOVED lines=18> */
.L_x_977:
[----:B------:R-:W-:Y:S02]  /*12a0*/  UIMAD UR5, UR7, UR4, UR10 ;  /* 0x00000004070572a4 */ /* 0x000fe4000f8e020a */
[----:B------:R-:W-:Y:S01]  /*12b0*/  IMAD.U32 R3, RZ, RZ, UR4 ;  /* 0x00000004ff037e24 */ /* 0x000fe2000f8e00ff */
[----:B------:R-:W-:Y:S01]  /*12c0*/  PLOP3.LUT P0, PT, PT, PT, PT, 0x80, 0x0 ;  /* 0x000000000000781c */ /* 0x000fe20003f0f070 */
[----:B------:R-:W-:Y:S01]  /*12d0*/  IMAD.MOV.U32 R0, RZ, RZ, RZ ;  /* 0x000000ffff007224 */ /* 0x000fe200078e00ff */
[----:B------:R-:W-:Y:S01]  /*12e0*/  CS2R R118, SRZ ;  /* 0x0000000000767805 */ /* 0x000fe2000001ff00 */
[----:B------:R-:W-:Y:S01]  /*12f0*/  IMAD.MOV.U32 R2, RZ, RZ, RZ ;  /* 0x000000ffff027224 */ /* 0x000fe200078e00ff */
[----:B------:R-:W-:Y:S01]  /*1300*/  VIADDMNMX R16, R3, UR5, R16, PT ;  /* 0x0000000503107c46 */ /* 0x000fe2000b800110 */
[----:B------:R-:W-:Y:S01]  /*1310*/  IMAD.U32 R22, RZ, RZ, UR5 ;  /* 0x00000005ff167e24 */ /* 0x000fe2000f8e00ff */
[----:B------:R-:W-:Y:S02]  /*1320*/  CS2R R116, SRZ ;  /* 0x0000000000747805 */ /* 0x000fe4000001ff00 */
[----:B------:R-:W-:-:S02]  /*1330*/  CS2R R114, SRZ ;  /* 0x0000000000727805 */ /* 0x000fc4000001ff00 */
[----:B------:R-:W-:Y:S02]  /*1340*/  ISETP.GT.AND P1, PT, R16, UR5, PT ;  /* 0x0000000510007c0c */ /* 0x000fe4000bf24270 */
        /* <DEDUP_REMOVED lines=44> */
[----:B------:R-:W-:Y:S01]  /*1610*/  CS2R R24, SRZ ;  /* 0x0000000000187805 */ /* 0x000fe2000001ff00 */
[----:B------:R-:W-:Y:S06]  /*1620*/  @!P1 BRA `(.L_x_978) ;  /* 0x000000dc00fc9947 */ /* 0x000fec0003800000 */
[----:B------:R-:W-:Y:S01]  /*1630*/  SHF.R.S32.HI R72, RZ, 0x1f, R121 ;  /* 0x0000001fff487819 */ /* 0x000fe20000011479 */
[----:B------:R-:W0:Y:S01]  /*1640*/  S2UR UR6, SR_CgaCtaId ;  /* 0x00000000000679c3 */ /* 0x000e220000008800 */
[----:B------:R-:W-:Y:S02]  /*1650*/  UMOV UR39, 0x400 ;  /* 0x0000040000277882 */ /* 0x000fe40000000000 */
[----:B------:R-:W-:-:S04]  /*1660*/  LEA.HI R73, R72, R121, RZ, 0x7 ;  /* 0x0000007948497211 */ /* 0x000fc800078f38ff */
[----:B------:R-:W-:-:S05]  /*1670*/  SHF.R.S32.HI R74, RZ, 0x7, R73 ;  /* 0x00000007ff4a7819 */ /* 0x000fca0000011449 */
        /* <DEDUP_REMOVED lines=20> */
[----:B------:R-:W-:Y:S01]  /*17c0*/  IMAD.U32 R10, RZ, RZ, UR6 ;  /* 0x00000006ff0a7e24 */ /* 0x000fe2000f8e00ff */
[----:B------:R-:W-:Y:S01]  /*17d0*/  MOV R8, 0x70 ;  /* 0x0000007000087802 */ /* 0x000fe20000000f00 */
[----:B------:R-:W-:Y:S02]  /*17e0*/  IMAD.U32 R6, RZ, RZ, UR4 ;  /* 0x00000004ff067e24 */ /* 0x000fe4000f8e00ff */
[----:B------:R-:W-:-:S02]  /*17f0*/  IMAD.U32 R7, RZ, RZ, UR5 ;  /* 0x00000005ff077e24 */ /* 0x000fc4000f8e00ff */
[----:B------:R-:W-:Y:S02]  /*1800*/  IMAD.U32 R11, RZ, RZ, UR7 ;  /* 0x00000007ff0b7e24 */ /* 0x000fe4000f8e00ff */
[----:B------:R-:W-:Y:S02]  /*1810*/  IMAD.MOV.U32 R12, RZ, RZ, 0x1 ;  /* 0x00000001ff0c7424 */ /* 0x000fe400078e00ff */
[----:B0-----:R-:W-:-:S07]  /*1820*/  IMAD.MOV.U32 R13, RZ, RZ, RZ ;  /* 0x000000ffff0d7224 */ /* 0x001fce00078e00ff */
[----:B------:R-:W-:-:S07]  /*1830*/  LEPC R20, `(.L_x_979) ;  /* 0x000000001014794e */ /* 0x000fce0000000000 */
[----:B-1----:R-:W-:Y:S05]  /*1840*/  CALL.ABS.NOINC R2 ;  /* 0x0000000002007343 */ /* 0x002fea0003c00000 */
.L_x_979:
[----:B------:R-:W-:-:S04]  /*1850*/  SHF.L.U32 R0, RZ, 0x1f, RZ ;  /* 0x0000001fff007819 */ /* 0x000fc800000006ff */
[----:B------:R-:W0:Y:S02]  /*1860*/  SYNCS.PHASECHK.TRANS64.TRYWAIT P0, [UR39+0x30800], R0 ;  /* 0x03080000ff0075a7 */ /* 0x000e240008000167 */
[----:B0-----:R-:W-:Y:S05]  /*1870*/  @!P0 BRA `(.L_x_980) ;  /* 0x0000013c00448947 */ /* 0x001fea0003800000 */
.L_x_1113:
[----:B------:R-:W2:Y:S02]  /*1880*/  LDL R2, [R1+0x4] ;  /* 0x0000040001027983 */ /* 0x000ea40000100800 */
[----:B--2---:R-:W-:-:S13]  /*1890*/  R2UR UR4, R2 ;  /* 0x00000000020472ca */ /* 0x004fda00000e0000 */
[----:B------:R-:W-:-:S06]  /*18a0*/  ULOP3.LUT UR4, UR4, 0x1, URZ, 0xfc, !UPT ;  /* 0x0000000104047892 */ /* 0x000fcc000f8efc3f */
[----:B------:R-:W-:-:S05]  /*18b0*/  IMAD.U32 R2, RZ, RZ, UR4 ;  /* 0x00000004ff027e24 */ /* 0x000fca000f8e00ff */
[----:B------:R-:W-:-:S13]  /*18c0*/  ISETP.NE.AND P0, PT, R2, 0x3, PT ;  /* 0x000000030200780c */ /* 0x000fda0003f05270 */
[----:B------:R-:W-:Y:S05]  /*18d0*/  @!P0 BRA `(.L_x_981) ;  /* 0x0000000000048947 */ /* 0x000fea0003800000 */
[----:B------:R-:W-:Y:S01]  /*18e0*/  BPT.TRAP 0x1 ;  /* 0x000000040000795c */ /* 0x000fe20000300000 */
.L_x_981:
[----:B------:R1:W2:Y:S01]  /*18f0*/  SYNCS.PHASECHK.TRANS64.TRYWAIT P1, [UR39+0x30830], R0 ;  /* 0x03083000ff0075a7 */ /* 0x0002a20008020167 */
[----:B------:R-:W-:Y:S05]  /*1900*/  @!P0 BRA `(.L_x_982) ;  /* 0x0000000000048947 */ /* 0x000fea0003800000 */
[----:B------:R-:W-:Y:S01]  /*1910*/  BPT.TRAP 0x1 ;  /* 0x000000040000795c */ /* 0x000fe20000300000 */
.L_x_982:
[----:B------:R-:W-:-:S05]  /*1920*/  IMAD.U32 R4, RZ, RZ, UR40 ;  /* 0x00000028ff047e24 */ /* 0x000fca000f8e00ff */
[----:B------:R-:W-:Y:S01]  /*1930*/  LOP3.LUT R4, R4, 0x10000, RZ, 0xfc, !PT ;  /* 0x0001000004047812 */ /* 0x000fe200078efcff */
[----:B--2---:R-:W-:Y:S06]  /*1940*/  @P1 BRA `(.L_x_983) ;  /* 0x0000000000081947 */ /* 0x004fec0003800000 */
[----:B------:R-:W2:Y:S02]  /*1950*/  SYNCS.PHASECHK.TRANS64.TRYWAIT P1, [UR39+0x30830], R0 ;  /* 0x03083000ff0075a7 */ /* 0x000ea40008020167 */
[----:B--2---:R-:W-:Y:S05]  /*1960*/  @!P1 BRA `(.L_x_984) ;  /* 0x0000013c00209947 */ /* 0x004fea0003800000 */
.L_x_983:
[----:B------:R-:W-:Y:S05]  /*1970*/  WARPSYNC.ALL ;  /* 0x0000000000007948 */ /* 0x000fea0003800000 */
[----:B------:R-:W-:Y:S01]  /*1980*/  IMAD.MOV.U32 R5, RZ, RZ, 0x40000040 ;  /* 0x40000040ff057424 */ /* 0x000fe200078e00ff */
[----:B------:R-:W-:Y:S01]  /*1990*/  UIADD3 UR4, UR39, 0x1e400, URZ ;  /* 0x0001e40027047890 */ /* 0x000fe2000fffe03f */
[----:B------:R-:W-:Y:S01]  /*19a0*/  R2UR UR8, R4 ;  /* 0x00000000040872ca */ /* 0x000fe200000e0000 */
[----:B------:R-:W-:Y:S02]  /*19b0*/  WARPGROUP.ARRIVE ;  /* 0x00000000000079c5 */ /* 0x000fe40000000000 */
[----:B------:R-:W-:Y:S01]  /*19c0*/  R2UR UR9, R5 ;  /* 0x00000000050972ca */ /* 0x000fe200000e0000 */
[----:B------:R-:W-:Y:S01]  /*19d0*/  USHF.R.U32.HI UR4, URZ, 0x4, UR4 ;  /* 0x000000043f047899 */ /* 0x000fe20008011604 */
[----:B------:R-:W-:Y:S01]  /*19e0*/  UMOV UR11, 0x40000040 ;  /* 0x40000040000b7882 */ /* 0x000fe20000000000 */
[----:B------:R-:W-:-:S02]  /*19f0*/  UMOV UR7, 0x40000040 ;  /* 0x4000004000077882 */ /* 0x000fc40000000000 */
[----:B------:R-:W-:Y:S01]  /*1a00*/  ULOP3.LUT UR4, UR4, 0x3fff, URZ, 0xc0, !UPT ;  /* 0x00003fff04047892 */ /* 0x000fe2000f8ec03f */
[----:B------:R-:W-:Y:S01]  /*1a10*/  UMOV UR13, 0x40000040 ;  /* 0x40000040000d7882 */ /* 0x000fe20000000000 */
[----:B------:R-:W-:Y:S02]  /*1a20*/  UMOV UR15, 0x40000040 ;  /* 0x40000040000f7882 */ /* 0x000fe40000000000 */
[----:B------:R-:W-:Y:S01]  /*1a30*/  ULOP3.LUT UR30, UR4, 0x10000, URZ, 0xfc, !UPT ;  /* 0x00010000041e7892 */ /* 0x000fe2000f8efc3f */
[----:B------:R-:W-:Y:S01]  /*1a40*/  UMOV UR17, 0x40000040 ;  /* 0x4000004000117882 */ /* 0x000fe20000000000 */
[----:B------:R-:W-:Y:S02]  /*1a50*/  UMOV UR19, 0x40000040 ;  /* 0x4000004000137882 */ /* 0x000fe40000000000 */
[----:B------:R-:W-:Y:S02]  /*1a60*/  UIADD3 UR6, UR30, 0x2, URZ ;  /* 0x000000021e067890 */ /* 0x000fe4000fffe03f */
[----:B------:R-:W-:-:S02]  /*1a70*/  UIADD3 UR14, UR30, 0x4, URZ ;  /* 0x000000041e0e7890 */ /* 0x000fc4000fffe03f */
[----:B------:R-:W-:Y:S01]  /*1a80*/  IMAD.U32 R11, RZ, RZ, UR30 ;  /* 0x0000001eff0b7e24 */ /* 0x000fe2000f8e00ff */
[----:B------:R-:W-:Y:S01]  /*1a90*/  UMOV UR10, UR30 ;  /* 0x0000001e000a7c82 */ /* 0x000fe20008000000 */
[----:B------:R-:W-:Y:S01]  /*1aa0*/  UIADD3 UR18, UR30, 0x6, URZ ;  /* 0x000000061e127890 */ /* 0x000fe2000fffe03f */
[----:B------:R-:W-:Y:S01]  /*1ab0*/  HGMMA.64x96x16.F32.BF16 R24, gdesc[UR8], RZ, !UPT, gsb0 ;  /* 0x01600000081879f0 */ /* 0x000fe2000c0018ff */
[----:B------:R-:W-:Y:S01]  /*1ac0*/  R2UR UR10, R4 ;  /* 0x00000000040a72ca */ /* 0x000fe200000e0000 */
[----:B------:R-:W-:Y:S01]  /*1ad0*/  UMOV UR9, 0x40000040 ;  /* 0x4000004000097882 */ /* 0x000fe20000000000 */
[----:B------:R-:W-:Y:S01]  /*1ae0*/  UIADD3 UR22, UR30, 0x300, URZ ;  /* 0x000003001e167890 */ /* 0x000fe2000fffe03f */
[----:B------:R-:W-:Y:S01]  /*1af0*/  UMOV UR5, UR9 ;  /* 0x0000000900057c82 */ /* 0x000fe20008000000 */
[----:B------:R-:W-:Y:S01]  /*1b00*/  UMOV UR21, 0x40000040 ;  /* 0x4000004000157882 */ /* 0x000fe20000000000 */
[----:B------:R-:W-:Y:S01]  /*1b10*/  UMOV UR23, 0x40000040 ;  /* 0x4000004000177882 */ /* 0x000fe20000000000 */
[----:B------:R-:W-:Y:S01]  /*1b20*/  UIADD3 UR26, UR30, 0x302, URZ ;  /* 0x000003021e1a7890 */ /* 0x000fe2000fffe03f */
[----:B------:R-:W-:Y:S01]  /*1b30*/  UMOV UR25, 0x40000040 ;  /* 0x4000004000197882 */ /* 0x000fe20000000000 */
[----:B------:R-:W-:Y:S01]  /*1b40*/  UMOV UR27, 0x40000040 ;  /* 0x40000040001b7882 */ /* 0x000fe20000000000 */
[----:B------:R-:W-:Y:S01]  /*1b50*/  UMOV UR29, 0x40000040 ;  /* 0x40000040001d7882 */ /* 0x000fe20000000000 */
[----:B------:R-:W-:-:S03]  /*1b60*/  UMOV UR33, 0x40000040 ;  /* 0x4000004000217882 */ /* 0x000fc60000000000 */
[----:B------:R-:W-:Y:S02]  /*1b70*/  UIADD3 UR8, UR10, 0x2, URZ ;  /* 0x000000020a087890 */ /* 0x000fe4000fffe03f */
[----:B------:R-:W-:Y:S02]  /*1b80*/  UIADD3 UR12, UR10, 0x4, URZ ;  /* 0x000000040a0c7890 */ /* 0x000fe4000fffe03f */
[----:B------:R-:W-:Y:S02]  /*1b90*/  UIADD3 UR16, UR10, 0x6, URZ ;  /* 0x000000060a107890 */ /* 0x000fe4000fffe03f */
[----:B------:R-:W-:Y:S01]  /*1ba0*/  UIADD3 UR20, UR10, 0x400, URZ ;  /* 0x000004000a147890 */ /* 0x000fe2000fffe03f */
[----:B------:R-:W-:Y:S01]  /*1bb0*/  UMOV UR4, UR8 ;  /* 0x0000000800047c82 */ /* 0x000fe20008000000 */
[----:B------:R-:W-:Y:S02]  /*1bc0*/  UIADD3 UR24, UR10, 0x402, URZ ;  /* 0x000004020a187890 */ /* 0x000fe4000fffe03f */
[----:B------:R-:W-:-:S02]  /*1bd0*/  UIADD3 UR28, UR10, 0x404, URZ ;  /* 0x000004040a1c7890 */ /* 0x000fc4000fffe03f */
[----:B------:R-:W-:Y:S02]  /*1be0*/  UIADD3 UR32, UR10, 0x406, URZ ;  /* 0x000004060a207890 */ /* 0x000fe4000fffe03f */
        /* <DEDUP_REMOVED lines=68> */
.L_x_985:
[----:B------:R-:W-:Y:S01]  /*2030*/  R2UR UR5, R19 ;  /* 0x00000000130572ca */ /* 0x000fe200000e0000 */
[----:B------:R-:W2:Y:S01]  /*2040*/  S2UR UR7, SR_CgaCtaId ;  /* 0x00000000000779c3 */ /* 0x000ea20000008800 */
[----:B------:R-:W-:Y:S01]  /*2050*/  LOP3.LUT R12, R73, 0xffffff80, RZ, 0xc0, !PT ;  /* 0xffffff80490c7812 */ /* 0x000fe200078ec0ff */
[----:B------:R-:W-:Y:S01]  /*2060*/  ULDC UR10, c[0x0][0x288] ;  /* 0x0000a200000a7ab9 */ /* 0x000fe20000000800 */
[----:B------:R-:W-:Y:S02]  /*2070*/  LEA.HI R72, R72, R121, RZ, 0x2 ;  /* 0x0000007948487211 */ /* 0x000fe400078f10ff */
[----:B------:R-:W-:Y:S01]  /*2080*/  R2UR UR4, R18 ;  /* 0x00000000120472ca */ /* 0x000fe200000e0000 */
[----:B------:R-:W-:Y:S01]  /*2090*/  IMAD.IADD R12, R121, 0x1, -R12 ;  /* 0x00000001790c7824 */ /* 0x000fe200078e0a0c */
[----:B------:R-:W-:-:S04]  /*20a0*/  LOP3.LUT R72, R72, 0xfffffffc, RZ, 0xc0, !PT ;  /* 0xfffffffc48487812 */ /* 0x000fc800078ec0ff */
[----:B------:R-:W-:Y:S01]  /*20b0*/  SHF.R.S32.HI R7, RZ, 0x1f, R12 ;  /* 0x0000001fff077819 */ /* 0x000fe2000001140c */
[----:B------:R-:W-:Y:S01]  /*20c0*/  UISETP.NE.AND UP1, UPT, UR5, URZ, UPT ;  /* 0x0000003f0500728c */ /* 0x000fe2000bf25270 */
[----:B------:R-:W-:Y:S02]  /*20d0*/  IMAD.IADD R72, R121, 0x1, -R72 ;  /* 0x0000000179487824 */ /* 0x000fe400078e0a48 */
[----:B------:R-:W-:Y:S01]  /*20e0*/  ULDC UR5, c[0x0][0x9d8] ;  /* 0x0002760000057ab9 */ /* 0x000fe20000000800 */
[CC--:B------:R-:W-:Y:S01]  /*20f0*/  LEA.HI R13, R7.reuse, R12.reuse, RZ, 0x2 ;  /* 0x0000000c070d7211 */ /* 0x0c0fe200078f10ff */
[----:B------:R-:W-:Y:S01]  /*2100*/  FMUL.FTZ R28, R28, UR5 ;  /* 0x000000051c1c7c20 */ /* 0x000fe20008410000 */
[----:B------:R-:W-:Y:S01]  /*2110*/  LEA.HI R14, R7, R12, RZ, 0x5 ;  /* 0x0000000c070e7211 */ /* 0x000fe200078f28ff */
[----:B------:R-:W-:Y:S01]  /*2120*/  FMUL.FTZ R9, R30, UR5 ;  /* 0x000000051e097c20 */ /* 0x000fe20008410000 */
[--C-:B------:R-:W-:Y:S01]  /*2130*/  SHF.R.S32.HI R7, RZ, 0x2, R13.reuse ;  /* 0x00000002ff077819 */ /* 0x100fe2000001140d */
[----:B------:R3:W4:Y:S01]  /*2140*/  MUFU.TANH R76, R28 ;  /* 0x0000001c004c7308 */ /* 0x0007220000002400 */
[----:B------:R-:W-:Y:S01]  /*2150*/  LEA.HI R30, R74, R74, RZ, 0x1 ;  /* 0x0000004a4a1e7211 */ /* 0x000fe200078f08ff */
[----:B------:R-:W-:Y:S01]  /*2160*/  FMUL.FTZ R20, R35, UR5 ;  /* 0x0000000523147c20 */ /* 0x000fe20008410000 */
[----:B------:R-:W-:Y:S01]  /*2170*/  SHF.R.S32.HI R21, RZ, 0x5, R14 ;  /* 0x00000005ff157819 */ /* 0x000fe2000001140e */
[----:B------:R-:W-:Y:S01]  /*2180*/  UISETP.NE.AND UP0, UPT, UR4, URZ, UPT ;  /* 0x0000003f0400728c */ /* 0x000fe2000bf05270 */
[----:B------:R-:W-:Y:S01]  /*2190*/  LOP3.LUT R35, R30, 0x3fffffe, RZ, 0xc0, !PT ;  /* 0x03fffffe1e237812 */ /* 0x000fe200078ec0ff */
[----:B------:R-:W-:Y:S01]  /*21a0*/  FMUL.FTZ R29, R29, UR5 ;  /* 0x000000051d1d7c20 */ /* 0x000fe20008410000 */
[----:B------:R-:W-:Y:S01]  /*21b0*/  LEA R30, R21, UR38, 0x4 ;  /* 0x00000026151e7c11 */ /* 0x000fe2000f8e20ff */
[----:B------:R-:W-:Y:S01]  /*21c0*/  @UP1 ULDC UR4, c[0x0][0x44c] ;  /* 0x0001130000041ab9 */ /* 0x000fe20000000800 */
[----:B---3--:R-:W-:Y:S01]  /*21d0*/  SHF.R.S32.HI R28, RZ, 0x1f, R13 ;  /* 0x0000001fff1c7819 */ /* 0x008fe2000001140d */
[----:B------:R-:W-:Y:S01]  /*21e0*/  IMAD.IADD R35, R74, 0x1, -R35 ;  /* 0x000000014a237824 */ /* 0x000fe200078e0a23 */
[----:B------:R-:W-:Y:S01]  /*21f0*/  LEA.HI R21, R72, R72, RZ, 0x1 ;  /* 0x0000004848157211 */ /* 0x000fe200078f08ff */
[----:B------:R-:W-:Y:S01]  /*2200*/  FMUL.FTZ R15, R34, UR5 ;  /* 0x00000005220f7c20 */ /* 0x000fe20008410000 */
[-C--:B------:R-:W-:Y:S01]  /*2210*/  LEA.HI R28, R28, R7.reuse, RZ, 0x3 ;  /* 0x000000071c1c7211 */ /* 0x080fe200078f18ff */
[----:B------:R-:W-:Y:S01]  /*2220*/  @UP1 ULDC UR6, c[0x0][0x450] ;  /* 0x0001140000061ab9 */ /* 0x000fe20000000800 */
[----:B------:R-:W-:Y:S01]  /*2230*/  PLOP3.LUT P1, PT, PT, PT, UP1, 0x80, 0x0 ;  /* 0x000000000000781c */ /* 0x000fe20003f2f018 */
[----:B------:R-:W-:Y:S01]  /*2240*/  FMUL.FTZ R54, R54, UR5 ;  /* 0x0000000536367c20 */ /* 0x000fe20008410000 */
[----:B------:R-:W-:Y:S01]  /*2250*/  LOP3.LUT R28, R28, 0xfffffff8, RZ, 0xc0, !PT ;  /* 0xfffffff81c1c7812 */ /* 0x000fe200078ec0ff */
[----:B------:R-:W-:Y:S01]  /*2260*/  FMUL.FTZ R37, R37, UR5 ;  /* 0x0000000525257c20 */ /* 0x000fe20008410000 */
[----:B------:R-:W-:Y:S01]  /*2270*/  PLOP3.LUT P2, PT, PT, PT, UP1, 0x80, 0x0 ;  /* 0x000000000000781c */ /* 0x000fe20003f4f018 */
[----:B------:R3:W2:Y:S01]  /*2280*/  MUFU.TANH R77, R29 ;  /* 0x0000001d004d7308 */ /* 0x0006a20000002400 */
[----:B------:R-:W-:Y:S01]  /*2290*/  IADD3 R28, R30, R7, -R28 ;  /* 0x000000071e1c7210 */ /* 0x000fe20007ffe81c */
[----:B------:R-:W-:Y:S01]  /*22a0*/  FMUL.FTZ R25, R25, UR5 ;  /* 0x0000000519197c20 */ /* 0x000fe20008410000 */
[----:B------:R-:W-:Y:S01]  /*22b0*/  LOP3.LUT R7, R21, 0x1ffffffe, RZ, 0xc0, !PT ;  /* 0x1ffffffe15077812 */ /* 0x000fe200078ec0ff */
[----:B------:R-:W-:Y:S01]  /*22c0*/  FMUL.FTZ R33, R33, UR5 ;  /* 0x0000000521217c20 */ /* 0x000fe20008410000 */
[----:B------:R-:W-:Y:S01]  /*22d0*/  LOP3.LUT R13, R13, 0x7ffffffc, RZ, 0xc0, !PT ;  /* 0x7ffffffc0d0d7812 */ /* 0x000fe200078ec0ff */
[----:B------:R-:W-:-:S02]  /*22e0*/  IMAD R28, R35, 0x40, R28 ;  /* 0x00000040231c7824 */ /* 0x000fc400078e021c */
[----:B------:R-:W-:Y:S01]  /*22f0*/  FMUL.FTZ R32, R32, UR5 ;  /* 0x0000000520207c20 */ /* 0x000fe20008410000 */
[----:B------:R-:W-:Y:S02]  /*2300*/  IMAD.IADD R7, R72, 0x1, -R7 ;  /* 0x0000000148077824 */ /* 0x000fe400078e0a07 */
[----:B---3--:R-:W-:Y:S01]  /*2310*/  FMUL.FTZ R29, R43, UR5 ;  /* 0x000000052b1d7c20 */ /* 0x008fe20008410000 */
[----:B------:R3:W2:Y:S01]  /*2320*/  MUFU.TANH R81, R37 ;  /* 0x0000002500517308 */ /* 0x0006a20000002400 */
[----:B------:R-:W-:Y:S01]  /*2330*/  FMUL.FTZ R8, R24, UR5 ;  /* 0x0000000518087c20 */ /* 0x000fe20008410000 */
[----:B01----:R-:W-:Y:S01]  /*2340*/  FMUL.FTZ R0, R26, UR5 ;  /* 0x000000051a007c20 */ /* 0x003fe20008410000 */
[----:B------:R-:W-:Y:S01]  /*2350*/  LEA R7, R7, R28, 0x3 ;  /* 0x0000001c07077211 */ /* 0x000fe200078e18ff */
[----:B------:R-:W-:Y:S01]  /*2360*/  FMUL.FTZ R6, R27, UR5 ;  /* 0x000000051b067c20 */ /* 0x000fe20008410000 */
[----:B------:R-:W-:Y:S01]  /*2370*/  FMUL.FTZ R10, R31, UR5 ;  /* 0x000000051f0a7c20 */ /* 0x000fe20008410000 */
[----:B------:R-:W-:-:S02]  /*2380*/  IMAD.IADD R12, R12, 0x1, -R13 ;  /* 0x000000010c0c7824 */ /* 0x000fc400078e0a0d */
[----:B------:R-:W-:Y:S01]  /*2390*/  FMUL.FTZ R26, R39, UR5 ;  /* 0x00000005271a7c20 */ /* 0x000fe20008410000 */
[----:B------:R-:W-:Y:S01]  /*23a0*/  @P1 IMAD.HI.U32 R28, R7, UR4, RZ ;  /* 0x00000004071c1c27 */ /* 0x000fe2000f8e00ff */
[----:B------:R-:W-:Y:S01]  /*23b0*/  UIADD3 UR4, UR39, 0x30840, URZ ;  /* 0x0003084027047890 */ /* 0x000fe2000fffe03f */
[----:B------:R0:W1:Y:S02]  /*23c0*/  MUFU.TANH R43, R54 ;  /* 0x00000036002b7308 */ /* 0x0000640000002400 */
[----:B------:R-:W-:Y:S01]  /*23d0*/  FMUL.FTZ R40, R40, UR5 ;  /* 0x0000000528287c20 */ /* 0x000fe20008410000 */
[----:B------:R-:W-:Y:S01]  /*23e0*/  IMAD.MOV.U32 R34, RZ, RZ, R7 ;  /* 0x000000ffff227224 */ /* 0x000fe200078e0007 */
[----:B------:R-:W-:Y:S01]  /*23f0*/  @P2 SHF.R.U32.HI R34, RZ, UR6, R28 ;  /* 0x00000006ff222c19 */ /* 0x000fe2000801161c */
[----:B---3--:R-:W-:Y:S01]  /*2400*/  IMAD.MOV.U32 R37, RZ, RZ, -0x60 ;  /* 0xffffffa0ff257424 */ /* 0x008fe200078e00ff */
[----:B--2---:R-:W-:Y:S01]  /*2410*/  UPRMT UR4, UR7, 0x654, UR4 ;  /* 0x0000065407047896 */ /* 0x004fe20008000004 */
[----:B------:R-:W-:Y:S01]  /*2420*/  FMUL.FTZ R41, R41, UR5 ;  /* 0x0000000529297c20 */ /* 0x000fe20008410000 */
[----:B------:R-:W-:Y:S01]  /*2430*/  FMUL.FTZ R27, R42, UR5 ;  /* 0x000000052a1b7c20 */ /* 0x000fe20008410000 */
[----:B------:R2:W3:Y:S01]  /*2440*/  MUFU.TANH R75, R25 ;  /* 0x00000019004b7308 */ /* 0x0004e20000002400 */
[----:B0-----:R-:W0:Y:S01]  /*2450*/  SHFL.IDX PT, R54, R34, RZ, 0x1c1f ;  /* 0x001c1fff22367589 */ /* 0x001e2200000e0000 */
[----:B------:R-:W-:-:S02]  /*2460*/  IMAD R37, R16, R37, 0x61 ;  /* 0x0000006110257424 */ /* 0x000fc400078e0225 */
[----:B------:R-:W-:Y:S01]  /*2470*/  FMUL.FTZ R44, R44, UR5 ;  /* 0x000000052c2c7c20 */ /* 0x000fe20008410000 */
[----:B------:R-:W-:Y:S01]  /*2480*/  FMUL.FTZ R45, R45, UR5 ;  /* 0x000000052d2d7c20 */ /* 0x000fe20008410000 */
[----:B------:R-:W-:Y:S01]  /*2490*/  FMUL.FTZ R31, R46, UR5 ;  /* 0x000000052e1f7c20 */ /* 0x000fe20008410000 */
[----:B------:R-:W-:Y:S01]  /*24a0*/  FMUL.FTZ R48, R48, UR5 ;  /* 0x0000000530307c20 */ /* 0x000fe20008410000 */
[----:B------:R-:W-:Y:S01]  /*24b0*/  FMUL.FTZ R49, R49, UR5 ;  /* 0x0000000531317c20 */ /* 0x000fe20008410000 */
[----:B------:R5:W0:Y:S01]  /*24c0*/  MUFU.TANH R79, R33 ;  /* 0x00000021004f7308 */ /* 0x000a220000002400 */
[----:B--2---:R-:W-:Y:S01]  /*24d0*/  FMUL.FTZ R25, R38, UR5 ;  /* 0x0000000526197c20 */ /* 0x004fe20008410000 */
[----:B------:R-:W-:Y:S01]  /*24e0*/  FMUL.FTZ R51, R51, UR5 ;  /* 0x0000000533337c20 */ /* 0x000fe20008410000 */
[----:B------:R-:W-:Y:S01]  /*24f0*/  FMUL.FTZ R52, R52, UR5 ;  /* 0x0000000534347c20 */ /* 0x000fe20008410000 */
[----:B------:R-:W-:Y:S01]  /*2500*/  FMUL.FTZ R53, R53, UR5 ;  /* 0x0000000535357c20 */ /* 0x000fe20008410000 */
[----:B------:R-:W-:Y:S01]  /*2510*/  FMUL.FTZ R55, R55, UR5 ;  /* 0x0000000537377c20 */ /* 0x000fe20008410000 */
[----:B------:R-:W-:Y:S01]  /*2520*/  FMUL.FTZ R56, R56, UR5 ;  /* 0x0000000538387c20 */ /* 0x000fe20008410000 */
[----:B------:R-:W-:Y:S01]  /*2530*/  FMUL.FTZ R57, R57, UR5 ;  /* 0x0000000539397c20 */ /* 0x000fe20008410000 */
[----:B------:R-:W-:Y:S01]  /*2540*/  FMUL.FTZ R24, R59, UR5 ;  /* 0x000000053b187c20 */ /* 0x000fe20008410000 */
[----:B-----5:R-:W-:Y:S01]  /*2550*/  FMUL.FTZ R33, R47, UR5 ;  /* 0x000000052f217c20 */ /* 0x020fe20008410000 */
[----:B------:R-:W-:Y:S01]  /*2560*/  FMUL.FTZ R60, R60, UR5 ;  /* 0x000000053c3c7c20 */ /* 0x000fe20008410000 */
        /* <DEDUP_REMOVED lines=11> */
[----:B------:R2:W0:Y:S01]  /*2620*/  MUFU.TANH R78, R32 ;  /* 0x00000020004e7308 */ /* 0x0004220000002400 */
[----:B------:R-:W-:Y:S01]  /*2630*/  FMUL.FTZ R58, R58, UR5 ;  /* 0x000000053a3a7c20 */ /* 0x000fe20008410000 */
[----:B------:R-:W-:Y:S01]  /*2640*/  FMUL.FTZ R36, R36, UR5 ;  /* 0x0000000524247c20 */ /* 0x000fe20008410000 */
[----:B------:R-:W-:Y:S01]  /*2650*/  PLOP3.LUT P1, PT, PT, PT, UP0, 0x40, 0x0 ;  /* 0x000000000000781c */ /* 0x000fe20003f2e808 */
[----:B------:R-:W-:Y:S01]  /*2660*/  SYNCS.ARRIVE.TRANS64.RED.A1T0 RZ, [UR4], RZ ;  /* 0x000000ffffff79a7 */ /* 0x000fe20008100404 */
[----:B------:R-:W-:Y:S01]  /*2670*/  IMAD R13, R16, -0x60, R23 ;  /* 0xffffffa0100d7824 */ /* 0x000fe200078e0217 */
[----:B------:R-:W-:Y:S01]  /*2680*/  ULDC UR4, c[0x0][0x9dc] ;  /* 0x0002770000047ab9 */ /* 0x000fe20000000800 */
[----:B------:R-:W-:Y:S01]  /*2690*/  ULDC UR6, c[0x0][0x9e0] ;  /* 0x0002780000067ab9 */ /* 0x000fe20000000800 */
[----:B------:R-:W0:Y:S01]  /*26a0*/  MUFU.TANH R8, R8 ;  /* 0x0000000800087308 */ /* 0x000e220000002400 */
[----:B--2---:R-:W-:Y:S01]  /*26b0*/  IMAD R32, R12, -0x2, R37 ;  /* 0xfffffffe0c207824 */ /* 0x004fe200078e0225 */
[----:B------:R-:W-:Y:S01]  /*26c0*/  ULOP3.LUT UR7, URZ, UR4, URZ, 0x33, !UPT ;  /* 0x000000043f077292 */ /* 0x000fe2000f8e333f */
[----:B------:R-:W-:-:S02]  /*26d0*/  VIADD R35, R13, 0x60 ;  /* 0x000000600d237836 */ /* 0x000fc40000000000 */
[----:B------:R-:W-:Y:S01]  /*26e0*/  FMUL.FTZ R50, R50, UR5 ;  /* 0x0000000532327c20 */ /* 0x000fe20008410000 */
[----:B------:R-:W-:Y:S02]  /*26f0*/  VIADD R46, R37, 0xffffffff ;  /* 0xffffffff252e7836 */ /* 0x000fe40000000000 */
[----:B------:R-:W-:Y:S01]  /*2700*/  IMAD R38, R12, -0x2, R35 ;  /* 0xfffffffe0c267824 */ /* 0x000fe200078e0223 */
[----:B------:R-:W2:Y:S01]  /*2710*/  MUFU.TANH R0, R0 ;  /* 0x0000000000007308 */ /* 0x000ea20000002400 */
[----:B------:R-:W-:-:S07]  /*2720*/  IMAD.U32 R13, RZ, RZ, UR7 ;  /* 0x00000007ff0d7e24 */ /* 0x000fce000f8e00ff */
[----:B------:R-:W0:Y:S08]  /*2730*/  MUFU.TANH R6, R6 ;  /* 0x0000000600067308 */ /* 0x000e300000002400 */
        /* <DEDUP_REMOVED lines=36> */
[----:B------:R5:W0:Y:S08]  /*2980*/  MUFU.TANH R80, R36 ;  /* 0x0000002400507308 */ /* 0x000a300000002400 */
[----:B------:R4:W1:Y:S01]  /*2990*/  MUFU.TANH R39, R50 ;  /* 0x0000003200277308 */ /* 0x0008620000002400 */
[----:B-----5:R-:W-:-:S05]  /*29a0*/  IADD3 R36, R32, -UR10, R23 ;  /* 0x8000000a20247c10 */ /* 0x020fca000fffe017 */
[C---:B------:R-:W-:Y:S02]  /*29b0*/  VIADD R59, R36.reuse, UR6 ;  /* 0x00000006243b7c36 */ /* 0x040fe40008000000 */
[----:B------:R-:W-:Y:S02]  /*29c0*/  VIADD R42, R36, UR7 ;  /* 0x00000007242a7c36 */ /* 0x000fe40008000000 */
[----:B----4-:R-:W-:Y:S01]  /*29d0*/  VIADD R50, R32, 0xffffffff ;  /* 0xffffffff20327836 */ /* 0x010fe20000000000 */
[----:B0-----:R-:W-:Y:S01]  /*29e0*/  VIADDMNMX R35, R54, R59, R38, PT ;  /* 0x0000003b36237246 */ /* 0x001fe20003800126 */
[----:B------:R-:W-:Y:S01]  /*29f0*/  IMAD.IADD R36, R42, 0x1, R54 ;  /* 0x000000012a247824 */ /* 0x000fe200078e0236 */
[----:B--23--:R-:W-:Y:S06]  /*2a00*/  @P1 BRA `(.L_x_986) ;  /* 0x00000000005c1947 */ /* 0x00cfec0003800000 */
[----:B------:R-:W-:Y:S01]  /*2a10*/  IADD3 R37, R23, -UR10, R54 ;  /* 0x8000000a17257c10 */ /* 0x000fe2000fffe036 */
[----:B------:R-:W-:Y:S03]  /*2a20*/  BSSY B0, `(.L_x_987) ;  /* 0x0000012000007945 */ /* 0x000fe60003800000 */
[----:B------:R-:W-:-:S13]  /*2a30*/  ISETP.GT.AND P1, PT, R37, -0x1, PT ;  /* 0xffffffff2500780c */ /* 0x000fda0003f24270 */
[----:B------:R-:W-:Y:S05]  /*2a40*/  @P1 BRA `(.L_x_988) ;  /* 0x0000000000241947 */ /* 0x000fea0003800000 */
[----:B------:R-:W-:Y:S01]  /*2a50*/  ULDC UR4, c[0x0][0x9e4] ;  /* 0x0002790000047ab9 */ /* 0x000fe20000000800 */
[----:B------:R-:W-:Y:S01]  /*2a60*/  LOP3.LUT R37, RZ, R37, RZ, 0x33, !PT ;  /* 0x00000025ff257212 */ /* 0x000fe200078e33ff */
[----:B------:R-:W-:-:S05]  /*2a70*/  IMAD.U32 R54, RZ, RZ, UR4 ;  /* 0x00000004ff367e24 */ /* 0x000fca000f8e00ff */
[----:B------:R-:W-:-:S13]  /*2a80*/  ISETP.NE.AND P1, PT, R54, 0x1, PT ;  /* 0x000000013600780c */ /* 0x000fda0003f25270 */
[----:B------:R-:W0:Y:S02]  /*2a90*/  @P1 LDC.64 R62, c[0x0][0x9e8] ;  /* 0x00027a00ff3e1b82 */ /* 0x000e240000000a00 */
[----:B0-----:R-:W-:-:S05]  /*2aa0*/  @P1 IMAD.HI.U32 R32, R37, R62, RZ ;  /* 0x0000003e25201227 */ /* 0x001fca00078e00ff */
[----:B------:R-:W-:-:S04]  /*2ab0*/  @P1 SHF.R.U32.HI R37, RZ, R63, R32 ;  /* 0x0000003fff251219 */ /* 0x000fc80000011620 */
[----:B------:R-:W-:Y:S01]  /*2ac0*/  LOP3.LUT R37, RZ, R37, RZ, 0x33, !PT ;  /* 0x00000025ff257212 */ /* 0x000fe200078e33ff */
[----:B------:R-:W-:Y:S06]  /*2ad0*/  BRA `(.L_x_989) ;  /* 0x0000000000187947 */ /* 0x000fec0003800000 */
.L_x_988:
[----:B------:R-:W-:Y:S02]  /*2ae0*/  ULDC UR4, c[0x0][0x9e4] ;  /* 0x0002790000047ab9 */ /* 0x000fe40000000800 */
[----:B------:R-:W-:-:S04]  /*2af0*/  MOV R54, UR4 ;  /* 0x0000000400367c02 */ /* 0x000fc80008000f00 */
[----:B------:R-:W-:-:S13]  /*2b00*/  ISETP.NE.AND P1, PT, R54, 0x1, PT ;  /* 0x000000013600780c */ /* 0x000fda0003f25270 */
[----:B------:R-:W0:Y:S02]  /*2b10*/  @P1 LDC.64 R62, c[0x0][0x9e8] ;  /* 0x00027a00ff3e1b82 */ /* 0x000e240000000a00 */
[----:B0-----:R-:W-:-:S05]  /*2b20*/  @P1 IMAD.HI.U32 R32, R37, R62, RZ ;  /* 0x0000003e25201227 */ /* 0x001fca00078e00ff */
[----:B------:R-:W-:-:S07]  /*2b30*/  @P1 SHF.R.U32.HI R37, RZ, R63, R32 ;  /* 0x0000003fff251219 */ /* 0x000fce0000011620 */
.L_x_989:
[----:B------:R-:W-:Y:S05]  /*2b40*/  BSYNC B0 ;  /* 0x0000000000007941 */ /* 0x000fea0003800000 */
.L_x_987:
[----:B------:R-:W-:-:S05]  /*2b50*/  IMAD R37, R37, R54, R50 ;  /* 0x0000003625257224 */ /* 0x000fca00078e0232 */
[----:B------:R-:W-:Y:S02]  /*2b60*/  VIADDMNMX R35, R37, R54, R35, PT ;  /* 0x0000003625237246 */ /* 0x000fe40003800123 */
[----:B------:R-:W-:-:S07]  /*2b70*/  VIMNMX R36, R36, R37, !PT ;  /* 0x0000002524247248 */ /* 0x000fce0007fe0100 */
.L_x_986:
[C---:B------:R-:W-:Y:S01]  /*2b80*/  ISETP.GE.AND P2, PT, R46.reuse, 0x9, PT ;  /* 0x000000092e00780c */ /* 0x040fe20003f46270 */
[----:B------:R-:W0:Y:S01]  /*2b90*/  SHFL.IDX PT, R37, R34, 0x1, 0x1c1f ;  /* 0x003c1f0022257f89 */ /* 0x000e2200000e0000 */
[----:B------:R-:W-:Y:S02]  /*2ba0*/  ISETP.GE.AND P1, PT, R46, 0x2, PT ;  /* 0x000000022e00780c */ /* 0x000fe40003f26270 */
[C---:B------:R-:W-:Y:S02]  /*2bb0*/  ISETP.GT.AND P3, PT, R36.reuse, 0x8, !P2 ;  /* 0x000000082400780c */ /* 0x040fe40005764270 */
[----:B------:R-:W-:Y:S02]  /*2bc0*/  ISETP.GT.AND P4, PT, R36, 0x1, !P1 ;  /* 0x000000012400780c */ /* 0x000fe40004f84270 */
[----:B------:R-:W-:Y:S02]  /*2bd0*/  ISETP.LT.OR P3, PT, R35, 0x9, P3 ;  /* 0x000000092300780c */ /* 0x000fe40001f61670 */
[----:B------:R-:W-:-:S02]  /*2be0*/  ISETP.GE.AND P5, PT, R46, 0x11, PT ;  /* 0x000000112e00780c */ /* 0x000fc40003fa6270 */
[----:B------:R-:W-:Y:S02]  /*2bf0*/  FSEL R63, R76, -INF , !P3 ;  /* 0xff8000004c3f7808 */ /* 0x000fe40005800000 */
[----:B------:R-:W-:Y:S02]  /*2c00*/  ISETP.LT.OR P4, PT, R35, 0x2, P4 ;  /* 0x000000022300780c */ /* 0x000fe40002781670 */
[----:B------:R-:W-:Y:S02]  /*2c10*/  ISETP.GT.AND P3, PT, R36, 0x10, !P5 ;  /* 0x000000102400780c */ /* 0x000fe40006f64270 */
[----:B------:R-:W-:Y:S02]  /*2c20*/  ISETP.GE.AND P6, PT, R46, 0xa, PT ;  /* 0x0000000a2e00780c */ /* 0x000fe40003fc6270 */
[----:B------:R-:W-:Y:S02]  /*2c30*/  FSEL R75, R75, -INF , !P4 ;  /* 0xff8000004b4b7808 */ /* 0x000fe40006000000 */
[----:B------:R-:W-:-:S02]  /*2c40*/  P2R R62, PR, RZ, 0x20 ;  /* 0x00000020ff3e7803 */ /* 0x000fc40000000000 */
[C---:B------:R-:W-:Y:S02]  /*2c50*/  ISETP.LT.OR P3, PT, R35.reuse, 0x11, P3 ;  /* 0x000000112300780c */ /* 0x040fe40001f61670 */
[----:B------:R-:W-:Y:S02]  /*2c60*/  ISETP.GT.AND P4, PT, R36, 0x9, !P6 ;  /* 0x000000092400780c */ /* 0x000fe40007784270 */
[----:B------:R-:W-:Y:S02]  /*2c70*/  ISETP.GE.AND P5, PT, R46, 0x12, PT ;  /* 0x000000122e00780c */ /* 0x000fe40003fa6270 */
[----:B------:R-:W-:Y:S02]  /*2c80*/  FSEL R67, R78, -INF , !P3 ;  /* 0xff8000004e437808 */ /* 0x000fe40005800000 */
[----:B------:R-:W-:Y:S02]  /*2c90*/  ISETP.LT.OR P4, PT, R35, 0xa, P4 ;  /* 0x0000000a2300780c */ /* 0x000fe40002781670 */
[----:B------:R-:W-:-:S02]  /*2ca0*/  ISETP.GT.AND P3, PT, R36, 0x11, !P5 ;  /* 0x000000112400780c */ /* 0x000fc40006f64270 */
[----:B------:R-:W-:Y:S02]  /*2cb0*/  FSEL R77, R77, -INF , !P4 ;  /* 0xff8000004d4d7808 */ /* 0x000fe40006000000 */
[----:B------:R-:W-:Y:S02]  /*2cc0*/  ISETP.LT.OR P3, PT, R35, 0x12, P3 ;  /* 0x000000122300780c */ /* 0x000fe40001f61670 */
[----:B------:R-:W-:Y:S02]  /*2cd0*/  ISETP.GE.AND P4, PT, R46, 0x19, PT ;  /* 0x000000192e00780c */ /* 0x000fe40003f86270 */
[----:B------:R-:W-:Y:S02]  /*2ce0*/  FSEL R79, R79, -INF , !P3 ;  /* 0xff8000004f4f7808 */ /* 0x000fe40005800000 */
[----:B------:R-:W-:Y:S02]  /*2cf0*/  ISETP.GT.AND P3, PT, R36, 0x18, !P4 ;  /* 0x000000182400780c */ /* 0x000fe40006764270 */
[----:B------:R-:W-:-:S02]  /*2d00*/  P2R R70, PR, RZ, 0x10 ;  /* 0x00000010ff467803 */ /* 0x000fc40000000000 */
[C---:B------:R-:W-:Y:S02]  /*2d10*/  ISETP.LT.OR P3, PT, R35.reuse, 0x19, P3 ;  /* 0x000000192300780c */ /* 0x040fe40001f61670 */
[----:B------:R-:W-:Y:S02]  /*2d20*/  ISETP.GE.AND P4, PT, R46, 0x1a, PT ;  /* 0x0000001a2e00780c */ /* 0x000fe40003f86270 */
[----:B------:R-:W-:Y:S02]  /*2d30*/  FSEL R71, R80, -INF , !P3 ;  /* 0xff80000050477808 */ /* 0x000fe40005800000 */
[----:B------:R-:W-:Y:S02]  /*2d40*/  ISETP.GT.AND P3, PT, R36, 0x19, !P4 ;  /* 0x000000192400780c */ /* 0x000fe40006764270 */
[----:B------:R-:W-:Y:S02]  /*2d50*/  P2R R72, PR, RZ, 0x10 ;  /* 0x00000010ff487803 */ /* 0x000fe40000000000 */
[----:B------:R-:W-:-:S02]  /*2d60*/  ISETP.LT.OR P3, PT, R35, 0x1a, P3 ;  /* 0x0000001a2300780c */ /* 0x000fc40001f61670 */
[----:B------:R-:W-:Y:S02]  /*2d70*/  ISETP.GE.AND P4, PT, R46, 0x21, PT ;  /* 0x000000212e00780c */ /* 0x000fe40003f86270 */
[----:B------:R-:W-:Y:S02]  /*2d80*/  FSEL R81, R81, -INF , !P3 ;  /* 0xff80000051517808 */ /* 0x000fe40005800000 */
[----:B------:R-:W-:Y:S02]  /*2d90*/  ISETP.GT.AND P3, PT, R36, 0x20, !P4 ;  /* 0x000000202400780c */ /* 0x000fe40006764270 */
[----:B------:R-:W-:Y:S02]  /*2da0*/  P2R R74, PR, RZ, 0x10 ;  /* 0x00000010ff4a7803 */ /* 0x000fe40000000000 */
[----:B------:R-:W-:Y:S02]  /*2db0*/  ISETP.LT.OR P3, PT, R35, 0x21, P3 ;  /* 0x000000212300780c */ /* 0x000fe40001f61670 */
[----:B------:R-:W-:-:S02]  /*2dc0*/  ISETP.GE.AND P4, PT, R46, 0x22, PT ;  /* 0x000000222e00780c */ /* 0x000fc40003f86270 */
[----:B------:R-:W-:Y:S02]  /*2dd0*/  FSEL R73, R40, -INF , !P3 ;  /* 0xff80000028497808 */ /* 0x000fe40005800000 */
[----:B------:R-:W-:Y:S02]  /*2de0*/  ISETP.GT.AND P3, PT, R36, 0x21, !P4 ;  /* 0x000000212400780c */ /* 0x000fe40006764270 */
[----:B------:R-:W-:Y:S02]  /*2df0*/  P2R R76, PR, RZ, 0x10 ;  /* 0x00000010ff4c7803 */ /* 0x000fe40000000000 */
[----:B------:R-:W-:Y:S02]  /*2e00*/  ISETP.LT.OR P3, PT, R35, 0x22, P3 ;  /* 0x000000222300780c */ /* 0x000fe40001f61670 */
[----:B------:R-:W-:Y:S02]  /*2e10*/  ISETP.GE.AND P4, PT, R46, 0x29, PT ;  /* 0x000000292e00780c */ /* 0x000fe40003f86270 */
[----:B------:R-:W-:-:S02]  /*2e20*/  FSEL R83, R41, -INF , !P3 ;  /* 0xff80000029537808 */ /* 0x000fc40005800000 */
[----:B------:R-:W-:Y:S02]  /*2e30*/  ISETP.GT.AND P3, PT, R36, 0x28, !P4 ;  /* 0x000000282400780c */ /* 0x000fe40006764270 */
[----:B------:R-:W-:Y:S02]  /*2e40*/  P2R R78, PR, RZ, 0x10 ;  /* 0x00000010ff4e7803 */ /* 0x000fe40000000000 */
[----:B------:R-:W-:Y:S02]  /*2e50*/  ISETP.LT.OR P3, PT, R35, 0x29, P3 ;  /* 0x000000292300780c */ /* 0x000fe40001f61670 */
[----:B------:R-:W-:Y:S02]  /*2e60*/  ISETP.GE.AND P4, PT, R46, 0x2a, PT ;  /* 0x0000002a2e00780c */ /* 0x000fe40003f86270 */
[----:B------:R-:W-:Y:S02]  /*2e70*/  FSEL R85, R44, -INF , !P3 ;  /* 0xff8000002c557808 */ /* 0x000fe40005800000 */
[----:B------:R-:W-:-:S02]  /*2e80*/  ISETP.GT.AND P3, PT, R36, 0x29, !P4 ;  /* 0x000000292400780c */ /* 0x000fc40006764270 */
[----:B------:R-:W-:Y:S02]  /*2e90*/  P2R R80, PR, RZ, 0x10 ;  /* 0x00000010ff507803 */ /* 0x000fe40000000000 */
        /* <DEDUP_REMOVED lines=41> */
[----:B------:R-:W-:Y:S02]  /*3130*/  P2R R66, PR, RZ, 0x20 ;  /* 0x00000020ff427803 */ /* 0x000fe40000000000 */
[----:B------:R-:W-:Y:S02]  /*3140*/  FSEL R61, R61, -INF , !P3 ;  /* 0xff8000003d3d7808 */ /* 0x000fe40005800000 */
[----:B------:R-:W-:Y:S02]  /*3150*/  ISETP.GE.AND P3, PT, R46, 0x51, PT ;  /* 0x000000512e00780c */ /* 0x000fe40003f66270 */
[----:B------:R-:W-:Y:S02]  /*3160*/  P2R R54, PR, RZ, 0x40 ;  /* 0x00000040ff367803 */ /* 0x000fe40000000000 */
[----:B------:R-:W-:Y:S02]  /*3170*/  ISETP.GT.AND P4, PT, R36, 0x50, !P3 ;  /* 0x000000502400780c */ /* 0x000fe40005f84270 */
[----:B------:R-:W-:-:S02]  /*3180*/  R2UR UR4, R18 ;  /* 0x00000000120472ca */ /* 0x000fc400000e0000 */
[----:B------:R-:W-:-:S04]  /*3190*/  ISETP.LT.OR P4, PT, R35, 0x51, P4 ;  /* 0x000000512300780c */ /* 0x000fc80002781670 */
[----:B------:R-:W-:Y:S02]  /*31a0*/  FSEL R95, R64, -INF , !P4 ;  /* 0xff800000405f7808 */ /* 0x000fe40006000000 */
[----:B------:R-:W-:-:S04]  /*31b0*/  ISETP.GE.AND P4, PT, R46, 0x52, PT ;  /* 0x000000522e00780c */ /* 0x000fc80003f86270 */
[----:B------:R-:W-:Y:S01]  /*31c0*/  ISETP.GT.AND P5, PT, R36, 0x51, !P4 ;  /* 0x000000512400780c */ /* 0x000fe200067a4270 */
[----:B------:R-:W-:-:S03]  /*31d0*/  UISETP.NE.AND UP0, UPT, UR4, URZ, UPT ;  /* 0x0000003f0400728c */ /* 0x000fc6000bf05270 */
[----:B------:R-:W-:-:S04]  /*31e0*/  ISETP.LT.OR P5, PT, R35, 0x52, P5 ;  /* 0x000000522300780c */ /* 0x000fc80002fa1670 */
[----:B------:R-:W-:Y:S02]  /*31f0*/  FSEL R65, R65, -INF , !P5 ;  /* 0xff80000041417808 */ /* 0x000fe40006800000 */
[----:B------:R-:W-:-:S04]  /*3200*/  ISETP.GE.AND P5, PT, R46, 0x59, PT ;  /* 0x000000592e00780c */ /* 0x000fc80003fa6270 */
[----:B------:R-:W-:-:S04]  /*3210*/  ISETP.GT.AND P6, PT, R36, 0x58, !P5 ;  /* 0x000000582400780c */ /* 0x000fc80006fc4270 */
[----:B------:R-:W-:-:S04]  /*3220*/  ISETP.LT.OR P6, PT, R35, 0x59, P6 ;  /* 0x000000592300780c */ /* 0x000fc800037c1670 */
[----:B------:R-:W-:Y:S02]  /*3230*/  FSEL R32, R68, -INF , !P6 ;  /* 0xff80000044207808 */ /* 0x000fe40007000000 */
[----:B------:R-:W-:-:S04]  /*3240*/  ISETP.GE.AND P6, PT, R46, 0x1, PT ;  /* 0x000000012e00780c */ /* 0x000fc80003fc6270 */
[----:B------:R-:W-:Y:S02]  /*3250*/  P2R R44, PR, RZ, 0x40 ;  /* 0x00000040ff2c7803 */ /* 0x000fe40000000000 */
[----:B------:R-:W-:-:S04]  /*3260*/  ISETP.GT.AND P6, PT, R36, RZ, !P6 ;  /* 0x000000ff2400720c */ /* 0x000fc800077c4270 */
[----:B------:R-:W-:-:S04]  /*3270*/  ISETP.LT.OR P6, PT, R35, 0x1, P6 ;  /* 0x000000012300780c */ /* 0x000fc800037c1670 */
[----:B------:R-:W-:Y:S02]  /*3280*/  FSEL R41, R8, -INF , !P6 ;  /* 0xff80000008297808 */ /* 0x000fe40007000000 */
[----:B------:R-:W-:-:S04]  /*3290*/  ISETP.GE.AND P6, PT, R46, 0x5a, PT ;  /* 0x0000005a2e00780c */ /* 0x000fc80003fc6270 */
[----:B------:R-:W-:Y:S02]  /*32a0*/  P2R R68, PR, RZ, 0x40 ;  /* 0x00000040ff447803 */ /* 0x000fe40000000000 */
[----:B------:R-:W-:Y:S01]  /*32b0*/  ISETP.GT.AND P6, PT, R36, 0x59, !P6 ;  /* 0x000000592400780c */ /* 0x000fe200077c4270 */
[----:B0-----:R-:W-:-:S03]  /*32c0*/  IMAD.IADD R36, R42, 0x1, R37 ;  /* 0x000000012a247824 */ /* 0x001fc600078e0225 */
[----:B------:R-:W-:Y:S02]  /*32d0*/  ISETP.LT.OR P6, PT, R35, 0x5a, P6 ;  /* 0x0000005a2300780c */ /* 0x000fe400037c1670 */
[----:B------:R-:W-:Y:S02]  /*32e0*/  VIADDMNMX R35, R37, R59, R38, PT ;  /* 0x0000003b25237246 */ /* 0x000fe40003800126 */
[----:B------:R-:W-:Y:S02]  /*32f0*/  FSEL R69, R69, -INF , !P6 ;  /* 0xff80000045457808 */ /* 0x000fe40007000000 */
[----:B------:R-:W-:-:S13]  /*3300*/  PLOP3.LUT P6, PT, PT, PT, UP0, 0x40, 0x0 ;  /* 0x000000000000781c */ /* 0x000fda0003fce808 */
[----:B------:R-:W-:Y:S05]  /*3310*/  @P6 BRA `(.L_x_990) ;  /* 0x00000000005c6947 */ /* 0x000fea0003800000 */
        /* <DEDUP_REMOVED lines=13> */
.L_x_992:
[----:B------:R-:W-:Y:S02]  /*33f0*/  ULDC UR4, c[0x0][0x9e4] ;  /* 0x0002790000047ab9 */ /* 0x000fe40000000800 */
[----:B------:R-:W-:-:S05]  /*3400*/  IMAD.U32 R34, RZ, RZ, UR4 ;  /* 0x00000004ff227e24 */ /* 0x000fca000f8e00ff */
[----:B------:R-:W-:-:S13]  /*3410*/  ISETP.NE.AND P6, PT, R34, 0x1, PT ;  /* 0x000000012200780c */ /* 0x000fda0003fc5270 */
[----:B------:R-:W0:Y:S02]  /*3420*/  @P6 LDC.64 R58, c[0x0][0x9e8] ;  /* 0x00027a00ff3a6b82 */ /* 0x000e240000000a00 */
[----:B0-----:R-:W-:-:S05]  /*3430*/  @P6 IMAD.HI.U32 R8, R37, R58, RZ ;  /* 0x0000003a25086227 */ /* 0x001fca00078e00ff */
[----:B------:R-:W-:-:S07]  /*3440*/  @P6 SHF.R.U32.HI R37, RZ, R59, R8 ;  /* 0x0000003bff256219 */ /* 0x000fce0000011608 */
.L_x_993:
[----:B------:R-:W-:Y:S05]  /*3450*/  BSYNC B0 ;  /* 0x0000000000007941 */ /* 0x000fea0003800000 */
.L_x_991:
[----:B------:R-:W-:-:S05]  /*3460*/  IMAD R37, R37, R34, R50 ;  /* 0x0000002225257224 */ /* 0x000fca00078e0232 */
[----:B------:R-:W-:Y:S02]  /*3470*/  VIADDMNMX R35, R37, R34, R35, PT ;  /* 0x0000002225237246 */ /* 0x000fe40003800123 */
[----:B------:R-:W-:-:S07]  /*3480*/  VIMNMX R36, R36, R37, !PT ;  /* 0x0000002524247248 */ /* 0x000fce0007fe0100 */
.L_x_990:
[C---:B------:R-:W-:Y:S02]  /*3490*/  ISETP.GT.AND P1, PT, R36.reuse, 0x1, !P1 ;  /* 0x000000012400780c */ /* 0x040fe40004f24270 */
[----:B------:R-:W-:Y:S02]  /*34a0*/  ISETP.GT.AND P2, PT, R36, 0x8, !P2 ;  /* 0x000000082400780c */ /* 0x000fe40005744270 */
[C---:B------:R-:W-:Y:S02]  /*34b0*/  ISETP.LT.OR P1, PT, R35.reuse, 0x2, P1 ;  /* 0x000000022300780c */ /* 0x040fe40000f21670 */
[----:B------:R-:W-:Y:S02]  /*34c0*/  ISETP.LT.OR P2, PT, R35, 0x9, P2 ;  /* 0x000000092300780c */ /* 0x000fe40001741670 */
[----:B------:R-:W-:Y:S02]  /*34d0*/  FSEL R6, R6, -INF , !P1 ;  /* 0xff80000006067808 */ /* 0x000fe40004800000 */
[----:B------:R-:W-:-:S02]  /*34e0*/  ISETP.NE.AND P1, PT, R54, RZ, PT ;  /* 0x000000ff3600720c */ /* 0x000fc40003f25270 */
[----:B------:R-:W-:Y:S02]  /*34f0*/  FSEL R34, R9, -INF , !P2 ;  /* 0xff80000009227808 */ /* 0x000fe40005000000 */
[----:B------:R-:W-:Y:S02]  /*3500*/  ISETP.GT.AND P1, PT, R36, 0x9, !P1 ;  /* 0x000000092400780c */ /* 0x000fe40004f24270 */
[----:B------:R-:W-:Y:S02]  /*3510*/  ISETP.NE.AND P2, PT, R66, RZ, PT ;  /* 0x000000ff4200720c */ /* 0x000fe40003f45270 */
[----:B------:R-:W-:Y:S02]  /*3520*/  ISETP.LT.OR P1, PT, R35, 0xa, P1 ;  /* 0x0000000a2300780c */ /* 0x000fe40000f21670 */
[----:B------:R-:W-:Y:S02]  /*3530*/  FMNMX.FTZ R8, R41, R75, !PT ;  /* 0x0000004b29087209 */ /* 0x000fe40007810000 */
[----:B------:R-:W-:-:S02]  /*3540*/  FSEL R38, R10, -INF , !P1 ;  /* 0xff8000000a267808 */ /* 0x000fc40004800000 */
[----:B------:R-:W-:Y:S02]  /*3550*/  ISETP.NE.AND P1, PT, R62, RZ, PT ;  /* 0x000000ff3e00720c */ /* 0x000fe40003f25270 */
[----:B------:R-:W-:Y:S02]  /*3560*/  ISETP.NE.AND P6, PT, R70, RZ, PT ;  /* 0x000000ff4600720c */ /* 0x000fe40003fc5270 */
[----:B------:R-:W-:Y:S02]  /*3570*/  ISETP.GT.AND P1, PT, R36, 0x10, !P1 ;  /* 0x000000102400780c */ /* 0x000fe40004f24270 */
[----:B------:R-:W-:Y:S02]  /*3580*/  FMNMX.FTZ R8, R63, R8, !PT ;  /* 0x000000083f087209 */ /* 0x000fe40007810000 */
[----:B------:R-:W-:Y:S02]  /*3590*/  ISETP.LT.OR P1, PT, R35, 0x11, P1 ;  /* 0x000000112300780c */ /* 0x000fe40000f21670 */
[----:B------:R-:W-:-:S02]  /*35a0*/  FMNMX.FTZ R8, R77, R8, !PT ;  /* 0x000000084d087209 */ /* 0x000fc40007810000 */
[----:B------:R-:W-:Y:S02]  /*35b0*/  FSEL R40, R15, -INF , !P1 ;  /* 0xff8000000f287808 */ /* 0x000fe40004800000 */
[----:B------:R-:W-:Y:S02]  /*35c0*/  ISETP.GT.AND P1, PT, R36, 0x11, !P2 ;  /* 0x000000112400780c */ /* 0x000fe40005724270 */
[----:B------:R-:W-:Y:S02]  /*35d0*/  FMNMX.FTZ R8, R67, R8, !PT ;  /* 0x0000000843087209 */ /* 0x000fe40007810000 */
[----:B------:R-:W-:Y:S02]  /*35e0*/  ISETP.LT.OR P1, PT, R35, 0x12, P1 ;  /* 0x000000122300780c */ /* 0x000fe40000f21670 */
[----:B------:R-:W-:Y:S02]  /*35f0*/  FMNMX.FTZ R8, R79, R8, !PT ;  /* 0x000000084f087209 */ /* 0x000fe40007810000 */
[----:B------:R-:W-:-:S02]  /*3600*/  FSEL R20, R20, -INF , !P1 ;  /* 0xff80000014147808 */ /* 0x000fc40004800000 */
[----:B------:R-:W-:Y:S02]  /*3610*/  ISETP.GT.AND P1, PT, R36, 0x18, !P6 ;  /* 0x000000182400780c */ /* 0x000fe40007724270 */
[----:B------:R-:W-:Y:S02]  /*3620*/  FMNMX.FTZ R8, R71, R8, !PT ;  /* 0x0000000847087209 */ /* 0x000fe40007810000 */
[----:B------:R-:W-:Y:S02]  /*3630*/  ISETP.LT.OR P1, PT, R35, 0x19, P1 ;  /* 0x000000192300780c */ /* 0x000fe40000f21670 */
[----:B------:R-:W-:Y:S02]  /*3640*/  FMNMX.FTZ R8, R81, R8, !PT ;  /* 0x0000000851087209 */ /* 0x000fe40007810000 */
[----:B------:R-:W-:Y:S02]  /*3650*/  FSEL R42, R25, -INF , !P1 ;  /* 0xff800000192a7808 */ /* 0x000fe40004800000 */
[----:B------:R-:W-:-:S02]  /*3660*/  ISETP.NE.AND P1, PT, R72, RZ, PT ;  /* 0x000000ff4800720c */ /* 0x000fc40003f25270 */
[----:B------:R-:W-:Y:S02]  /*3670*/  FMNMX.FTZ R8, R73, R8, !PT ;  /* 0x0000000849087209 */ /* 0x000fe40007810000 */
[----:B------:R-:W-:Y:S02]  /*3680*/  ISETP.GT.AND P1, PT, R36, 0x19, !P1 ;  /* 0x000000192400780c */ /* 0x000fe40004f24270 */
[----:B------:R-:W-:Y:S02]  /*3690*/  FMNMX.FTZ R8, R83, R8, !PT ;  /* 0x0000000853087209 */ /* 0x000fe40007810000 */
[----:B------:R-:W-:Y:S02]  /*36a0*/  ISETP.LT.OR P1, PT, R35, 0x1a, P1 ;  /* 0x0000001a2300780c */ /* 0x000fe40000f21670 */
[----:B------:R-:W-:Y:S02]  /*36b0*/  FMNMX.FTZ R8, R85, R8, !PT ;  /* 0x0000000855087209 */ /* 0x000fe40007810000 */
[----:B------:R-:W-:-:S02]  /*36c0*/  FSEL R26, R26, -INF , !P1 ;  /* 0xff8000001a1a7808 */ /* 0x000fc40004800000 */
[----:B------:R-:W-:Y:S02]  /*36d0*/  ISETP.NE.AND P1, PT, R74, RZ, PT ;  /* 0x000000ff4a00720c */ /* 0x000fe40003f25270 */
[----:B------:R-:W-:Y:S02]  /*36e0*/  FMNMX.FTZ R8, R45, R8, !PT ;  /* 0x000000082d087209 */ /* 0x000fe40007810000 */
[----:B------:R-:W-:Y:S02]  /*36f0*/  ISETP.GT.AND P1, PT, R36, 0x20, !P1 ;  /* 0x000000202400780c */ /* 0x000fe40004f24270 */
[----:B------:R-:W-:Y:S02]  /*3700*/  ISETP.NE.AND P6, PT, R44, RZ, PT ;  /* 0x000000ff2c00720c */ /* 0x000fe40003fc5270 */
[----:B------:R-:W-:Y:S02]  /*3710*/  ISETP.LT.OR P1, PT, R35, 0x21, P1 ;  /* 0x000000212300780c */ /* 0x000fe40000f21670 */
[----:B------:R-:W-:-:S02]  /*3720*/  FMNMX.FTZ R8, R87, R8, !PT ;  /* 0x0000000857087209 */ /* 0x000fc40007810000 */
[----:B------:R-:W-:Y:S02]  /*3730*/  FSEL R44, R27, -INF , !P1 ;  /* 0xff8000001b2c7808 */ /* 0x000fe40004800000 */
[----:B------:R-:W-:Y:S02]  /*3740*/  ISETP.NE.AND P1, PT, R76, RZ, PT ;  /* 0x000000ff4c00720c */ /* 0x000fe40003f25270 */
[----:B------:R-:W-:Y:S02]  /*3750*/  FMNMX.FTZ R8, R49, R8, !PT ;  /* 0x0000000831087209 */ /* 0x000fe40007810000 */
[----:B------:R-:W-:Y:S02]  /*3760*/  ISETP.GT.AND P1, PT, R36, 0x21, !P1 ;  /* 0x000000212400780c */ /* 0x000fe40004f24270 */
[----:B------:R-:W-:Y:S02]  /*3770*/  FMNMX.FTZ R8, R89, R8, !PT ;  /* 0x0000000859087209 */ /* 0x000fe40007810000 */
[----:B------:R-:W-:-:S02]  /*3780*/  ISETP.LT.OR P1, PT, R35, 0x22, P1 ;  /* 0x000000222300780c */ /* 0x000fc40000f21670 */
[----:B------:R-:W-:Y:S02]  /*3790*/  FMNMX.FTZ R8, R53, R8, !PT ;  /* 0x0000000835087209 */ /* 0x000fe40007810000 */
[----:B------:R-:W-:Y:S02]  /*37a0*/  FSEL R46, R29, -INF , !P1 ;  /* 0xff8000001d2e7808 */ /* 0x000fe40004800000 */
[----:B------:R-:W-:Y:S02]  /*37b0*/  ISETP.NE.AND P1, PT, R78, RZ, PT ;  /* 0x000000ff4e00720c */ /* 0x000fe40003f25270 */
[----:B------:R-:W-:Y:S02]  /*37c0*/  FMNMX.FTZ R8, R91, R8, !PT ;  /* 0x000000085b087209 */ /* 0x000fe40007810000 */
[----:B------:R-:W-:Y:S02]  /*37d0*/  ISETP.GT.AND P1, PT, R36, 0x28, !P1 ;  /* 0x000000282400780c */ /* 0x000fe40004f24270 */
[----:B------:R-:W-:-:S02]  /*37e0*/  FMNMX.FTZ R8, R57, R8, !PT ;  /* 0x0000000839087209 */ /* 0x000fc40007810000 */
[----:B------:R-:W-:Y:S02]  /*37f0*/  ISETP.LT.OR P1, PT, R35, 0x29, P1 ;  /* 0x000000292300780c */ /* 0x000fe40000f21670 */
[----:B------:R-:W-:Y:S02]  /*3800*/  ISETP.NE.AND P2, PT, R48, RZ, PT ;  /* 0x000000ff3000720c */ /* 0x000fe40003f45270 */
[----:B------:R-:W-:Y:S02]  /*3810*/  FSEL R48, R31, -INF , !P1 ;  /* 0xff8000001f307808 */ /* 0x000fe40004800000 */
[----:B------:R-:W-:Y:S02]  /*3820*/  FMNMX.FTZ R8, R93, R8, !PT ;  /* 0x000000085d087209 */ /* 0x000fe40007810000 */
[----:B------:R-:W-:Y:S02]  /*3830*/  ISETP.NE.AND P1, PT, R80, RZ, PT ;  /* 0x000000ff5000720c */ /* 0x000fe40003f25270 */
[----:B------:R-:W-:-:S02]  /*3840*/  FMNMX.FTZ R8, R61, R8, !PT ;  /* 0x000000083d087209 */ /* 0x000fc40007810000 */
        /* <DEDUP_REMOVED lines=10> */
[----:B------:R-:W-:Y:S01]  /*38f0*/  R2UR UR4, R18 ;  /* 0x00000000120472ca */ /* 0x000fe200000e0000 */
[----:B------:R-:W0:Y:S01]  /*3900*/  SHFL.BFLY PT, R9, R10, 0x2, 0x1f ;  /* 0x0c401f000a097f89 */ /* 0x000e2200000e0000 */
[----:B-1----:R-:W-:-:S02]  /*3910*/  FSEL R52, R39, -INF , !P1 ;  /* 0xff80000027347808 */ /* 0x002fc40004800000 */
[----:B------:R-:W-:Y:S02]  /*3920*/  ISETP.NE.AND P1, PT, R84, RZ, PT ;  /* 0x000000ff5400720c */ /* 0x000fe40003f25270 */
[C---:B------:R-:W-:Y:S02]  /*3930*/  ISETP.GT.AND P3, PT, R36.reuse, 0x50, !P3 ;  /* 0x000000502400780c */ /* 0x040fe40005f64270 */
[C---:B------:R-:W-:Y:S02]  /*3940*/  ISETP.GT.AND P1, PT, R36.reuse, 0x31, !P1 ;  /* 0x000000312400780c */ /* 0x040fe40004f24270 */
[C---:B------:R-:W-:Y:S02]  /*3950*/  ISETP.GT.AND P4, PT, R36.reuse, 0x51, !P4 ;  /* 0x000000512400780c */ /* 0x040fe40006784270 */
[----:B------:R-:W-:Y:S01]  /*3960*/  ISETP.LT.OR P1, PT, R35, 0x32, P1 ;  /* 0x000000322300780c */ /* 0x000fe20000f21670 */
[----:B------:R-:W-:Y:S01]  /*3970*/  UISETP.NE.AND UP0, UPT, UR4, URZ, UPT ;  /* 0x0000003f0400728c */ /* 0x000fe2000bf05270 */
[----:B------:R-:W-:-:S02]  /*3980*/  ISETP.GT.AND P5, PT, R36, 0x58, !P5 ;  /* 0x000000582400780c */ /* 0x000fc40006fa4270 */
[----:B------:R-:W-:Y:S01]  /*3990*/  FSEL R54, R51, -INF , !P1 ;  /* 0xff80000033367808 */ /* 0x000fe20004800000 */
[----:B------:R-:W-:Y:S01]  /*39a0*/  ULDC UR4, c[0x0][0x988] ;  /* 0x0002620000047ab9 */ /* 0x000fe20000000800 */
[----:B------:R-:W-:Y:S02]  /*39b0*/  ISETP.NE.AND P1, PT, R86, RZ, PT ;  /* 0x000000ff5600720c */ /* 0x000fe40003f25270 */
[C---:B------:R-:W-:Y:S02]  /*39c0*/  ISETP.LT.OR P3, PT, R35.reuse, 0x51, P3 ;  /* 0x000000512300780c */ /* 0x040fe40001f61670 */
[----:B------:R-:W-:Y:S02]  /*39d0*/  ISETP.GT.AND P1, PT, R36, 0x38, !P1 ;  /* 0x000000382400780c */ /* 0x000fe40004f24270 */
[C---:B------:R-:W-:Y:S02]  /*39e0*/  ISETP.LT.OR P4, PT, R35.reuse, 0x52, P4 ;  /* 0x000000522300780c */ /* 0x040fe40002781670 */
[----:B------:R-:W-:-:S02]  /*39f0*/  ISETP.LT.OR P1, PT, R35, 0x39, P1 ;  /* 0x000000392300780c */ /* 0x000fc40000f21670 */
[----:B0-----:R-:W-:Y:S01]  /*3a00*/  FMNMX.FTZ R25, R10, R9, !PT ;  /* 0x000000090a197209 */ /* 0x001fe20007810000 */
[----:B------:R-:W-:Y:S01]  /*3a10*/  IMAD.U32 R9, RZ, RZ, UR4 ;  /* 0x00000004ff097e24 */ /* 0x000fe2000f8e00ff */
[----:B------:R-:W-:Y:S02]  /*3a20*/  FSEL R56, R43, -INF , !P1 ;  /* 0xff8000002b387808 */ /* 0x000fe40004800000 */
[----:B------:R-:W-:Y:S01]  /*3a30*/  ISETP.NE.AND P1, PT, R88, RZ, PT ;  /* 0x000000ff5800720c */ /* 0x000fe20003f25270 */
[----:B------:R-:W0:Y:S01]  /*3a40*/  SHFL.BFLY PT, R8, R25, 0x1, 0x1f ;  /* 0x0c201f0019087f89 */ /* 0x000e2200000e0000 */
[----:B------:R-:W-:Y:S02]  /*3a50*/  FSEL R14, R14, -INF , !P3 ;  /* 0xff8000000e0e7808 */ /* 0x000fe40005800000 */
[----:B------:R-:W-:Y:S02]  /*3a60*/  ISETP.GT.AND P1, PT, R36, 0x39, !P1 ;  /* 0x000000392400780c */ /* 0x000fe40004f24270 */
[----:B------:R-:W-:-:S02]  /*3a70*/  ISETP.LT.OR P5, PT, R35, 0x59, P5 ;  /* 0x000000592300780c */ /* 0x000fc40002fa1670 */
[----:B------:R-:W-:Y:S02]  /*3a80*/  ISETP.LT.OR P1, PT, R35, 0x3a, P1 ;  /* 0x0000003a2300780c */ /* 0x000fe40000f21670 */
[----:B------:R-:W-:Y:S02]  /*3a90*/  FSEL R62, R21, -INF , !P4 ;  /* 0xff800000153e7808 */ /* 0x000fe40006000000 */
[----:B------:R-:W-:Y:S02]  /*3aa0*/  FSEL R58, R55, -INF , !P1 ;  /* 0xff800000373a7808 */ /* 0x000fe40004800000 */
[----:B------:R-:W-:Y:S02]  /*3ab0*/  ISETP.GT.AND P1, PT, R36, 0x40, !P2 ;  /* 0x000000402400780c */ /* 0x000fe40005724270 */
[----:B------:R-:W-:Y:S02]  /*3ac0*/  ISETP.NE.AND P2, PT, R94, RZ, PT ;  /* 0x000000ff5e00720c */ /* 0x000fe40003f45270 */
[----:B------:R-:W-:-:S02]  /*3ad0*/  ISETP.LT.OR P1, PT, R35, 0x41, P1 ;  /* 0x000000412300780c */ /* 0x000fc40000f21670 */
[C---:B------:R-:W-:Y:S02]  /*3ae0*/  ISETP.GT.AND P2, PT, R36.reuse, 0x49, !P2 ;  /* 0x000000492400780c */ /* 0x040fe40005744270 */
[----:B------:R-:W-:Y:S02]  /*3af0*/  FSEL R60, R47, -INF , !P1 ;  /* 0xff8000002f3c7808 */ /* 0x000fe40004800000 */
[----:B------:R-:W-:Y:S02]  /*3b00*/  ISETP.GT.AND P1, PT, R36, RZ, !P6 ;  /* 0x000000ff2400720c */ /* 0x000fe40007724270 */
[----:B0-----:R-:W-:Y:S02]  /*3b10*/  FMNMX.FTZ R8, R25, R8, !PT ;  /* 0x0000000819087209 */ /* 0x001fe40007810000 */
[----:B------:R-:W-:Y:S02]  /*3b20*/  ISETP.LT.OR P1, PT, R35, 0x1, P1 ;  /* 0x000000012300780c */ /* 0x000fe40000f21670 */
[----:B------:R-:W-:Y:S01]  /*3b30*/  ISETP.NE.AND P6, PT, R90, RZ, PT ;  /* 0x000000ff5a00720c */ /* 0x000fe20003fc5270 */
[----:B------:R-:W-:Y:S01]  /*3b40*/  FMUL.FTZ R15, R8, R9 ;  /* 0x00000009080f7220 */ /* 0x000fe20000410000 */
[----:B------:R-:W-:-:S02]  /*3b50*/  FSEL R0, R0, -INF , !P1 ;  /* 0xff80000000007808 */ /* 0x000fc40004800000 */
[----:B------:R-:W-:Y:S02]  /*3b60*/  FSETP.NEU.FTZ.AND P1, PT, R8, -INF , PT ;  /* 0xff8000000800780b */ /* 0x000fe40003f3d000 */
[----:B------:R-:W-:Y:S02]  /*3b70*/  ISETP.LT.OR P2, PT, R35, 0x4a, P2 ;  /* 0x0000004a2300780c */ /* 0x000fe40001741670 */
[----:B------:R-:W-:Y:S02]  /*3b80*/  FSEL R64, R15, RZ, P1 ;  /* 0x000000ff0f407208 */ /* 0x000fe40000800000 */
[----:B------:R-:W-:Y:S02]  /*3b90*/  FMNMX.FTZ R15, R0, R6, !PT ;  /* 0x00000006000f7209 */ /* 0x000fe40007810000 */
[----:B------:R-:W-:Y:S01]  /*3ba0*/  ISETP.GT.AND P1, PT, R36, 0x41, !P6 ;  /* 0x000000412400780c */ /* 0x000fe20007724270 */
[--C-:B------:R-:W-:Y:S01]  /*3bb0*/  FFMA.FTZ R10, R41, R9, -R64.reuse ;  /* 0x00000009290a7223 */ /* 0x100fe20000010840 */
[----:B------:R-:W-:Y:S01]  /*3bc0*/  FMNMX.FTZ R15, R34, R15, !PT ;  /* 0x0000000f220f7209 */ /* 0x000fe20007810000 */
[--C-:B------:R-:W-:Y:S01]  /*3bd0*/  FFMA.FTZ R25, R75, R9, -R64.reuse ;  /* 0x000000094b197223 */ /* 0x100fe20000010840 */
[----:B------:R-:W-:Y:S01]  /*3be0*/  ISETP.LT.OR P1, PT, R35, 0x42, P1 ;  /* 0x000000422300780c */ /* 0x000fe20000f21670 */
[----:B------:R0:W-:Y:S01]  /*3bf0*/  MUFU.EX2 R188, R10 ;  /* 0x0000000a00bc7308 */ /* 0x0001e20000000800 */
[----:B------:R-:W-:Y:S01]  /*3c00*/  FMNMX.FTZ R15, R38, R15, !PT ;  /* 0x0000000f260f7209 */ /* 0x000fe20007810000 */
[-CC-:B------:R-:W-:Y:S01]  /*3c10*/  FFMA.FTZ R27, R63, R9.reuse, -R64.reuse ;  /* 0x000000093f1b7223 */ /* 0x180fe20000010840 */
[----:B------:R-:W-:Y:S01]  /*3c20*/  FSEL R24, R24, -INF , !P1 ;  /* 0xff80000018187808 */ /* 0x000fe20004800000 */
[--C-:B------:R-:W-:Y:S01]  /*3c30*/  FFMA.FTZ R29, R77, R9, -R64.reuse ;  /* 0x000000094d1d7223 */ /* 0x100fe20000010840 */
[----:B------:R-:W-:Y:S01]  /*3c40*/  FMNMX.FTZ R15, R40, R15, !PT ;  /* 0x0000000f280f7209 */ /* 0x000fe20007810000 */
[--C-:B------:R-:W-:Y:S01]  /*3c50*/  FFMA.FTZ R31, R79, R9, -R64.reuse ;  /* 0x000000094f1f7223 */ /* 0x100fe20000010840 */
[----:B------:R-:W-:Y:S01]  /*3c60*/  ISETP.NE.AND P1, PT, R92, RZ, PT ;  /* 0x000000ff5c00720c */ /* 0x000fe20003f25270 */
[----:B------:R-:W1:Y:S01]  /*3c70*/  MUFU.EX2 R25, R25 ;  /* 0x0000001900197308 */ /* 0x000e620000000800 */
[----:B------:R-:W-:Y:S01]  /*3c80*/  FMNMX.FTZ R15, R20, R15, !PT ;  /* 0x0000000f140f7209 */ /* 0x000fe20007810000 */
[-CC-:B0-----:R-:W-:Y:S01]  /*3c90*/  FFMA.FTZ R10, R67, R9.reuse, -R64.reuse ;  /* 0x00000009430a7223 */ /* 0x181fe20000010840 */
[----:B------:R-:W-:Y:S01]  /*3ca0*/  ISETP.GT.AND P1, PT, R36, 0x48, !P1 ;  /* 0x000000482400780c */ /* 0x000fe20004f24270 */
[--C-:B------:R-:W-:Y:S01]  /*3cb0*/  FFMA.FTZ R33, R45, R9, -R64.reuse ;  /* 0x000000092d217223 */ /* 0x100fe20000010840 */
[----:B------:R-:W-:Y:S01]  /*3cc0*/  FMNMX.FTZ R15, R42, R15, !PT ;  /* 0x0000000f2a0f7209 */ /* 0x000fe20007810000 */
[--C-:B------:R-:W-:Y:S01]  /*3cd0*/  FFMA.FTZ R45, R61, R9, -R64.reuse ;  /* 0x000000093d2d7223 */ /* 0x100fe20000010840 */
[----:B------:R-:W-:Y:S01]  /*3ce0*/  ISETP.NE.AND P6, PT, R68, RZ, PT ;  /* 0x000000ff4400720c */ /* 0x000fe20003fc5270 */
[----:B------:R0:W-:Y:S01]  /*3cf0*/  MUFU.EX2 R184, R10 ;  /* 0x0000000a00b87308 */ /* 0x0001e20000000800 */
[----:B------:R-:W-:Y:S01]  /*3d00*/  FMNMX.FTZ R15, R26, R15, !PT ;  /* 0x0000000f1a0f7209 */ /* 0x000fe20007810000 */
[-CC-:B------:R-:W-:Y:S01]  /*3d10*/  FFMA.FTZ R21, R83, R9.reuse, -R64.reuse ;  /* 0x0000000953157223 */ /* 0x180fe20000010840 */
[----:B------:R-:W-:Y:S01]  /*3d20*/  ISETP.LT.OR P1, PT, R35, 0x49, P1 ;  /* 0x000000492300780c */ /* 0x000fe20000f21670 */
[--C-:B------:R-:W-:Y:S01]  /*3d30*/  FFMA.FTZ R47, R65, R9, -R64.reuse ;  /* 0x00000009412f7223 */ /* 0x100fe20000010840 */
[----:B------:R-:W-:Y:S01]  /*3d40*/  FMNMX.FTZ R15, R44, R15, !PT ;  /* 0x0000000f2c0f7209 */ /* 0x000fe20007810000 */
[--C-:B------:R-:W-:Y:S01]  /*3d50*/  FFMA.FTZ R37, R49, R9, -R64.reuse ;  /* 0x0000000931257223 */ /* 0x100fe20000010840 */
[----:B------:R-:W-:Y:S01]  /*3d60*/  ISETP.GT.AND P6, PT, R36, 0x59, !P6 ;  /* 0x000000592400780c */ /* 0x000fe200077c4270 */
[----:B------:R-:W2:Y:S01]  /*3d70*/  MUFU.EX2 R27, R27 ;  /* 0x0000001b001b7308 */ /* 0x000ea20000000800 */
[----:B------:R-:W-:Y:S01]  /*3d80*/  FMNMX.FTZ R15, R46, R15, !PT ;  /* 0x0000000f2e0f7209 */ /* 0x000fe20007810000 */
[-CC-:B0-----:R-:W-:Y:S01]  /*3d90*/  FFMA.FTZ R10, R81, R9.reuse, -R64.reuse ;  /* 0x00000009510a7223 */ /* 0x181fe20000010840 */
[----:B------:R-:W-:Y:S01]  /*3da0*/  FSEL R36, R3, -INF , !P1 ;  /* 0xff80000003247808 */ /* 0x000fe20004800000 */
[--C-:B------:R-:W-:Y:S01]  /*3db0*/  FFMA.FTZ R3, R73, R9, -R64.reuse ;  /* 0x0000000949037223 */ /* 0x100fe20000010840 */
[----:B------:R-:W-:Y:S01]  /*3dc0*/  FMNMX.FTZ R15, R48, R15, !PT ;  /* 0x0000000f300f7209 */ /* 0x000fe20007810000 */
[--C-:B------:R-:W-:Y:S01]  /*3dd0*/  FFMA.FTZ R39, R89, R9, -R64.reuse ;  /* 0x0000000959277223 */ /* 0x100fe20000010840 */
[----:B------:R-:W-:Y:S01]  /*3de0*/  FSEL R2, R2, -INF , !P2 ;  /* 0xff80000002027808 */ /* 0x000fe20005000000 */
[----:B------:R-:W-:Y:S01]  /*3df0*/  MUFU.EX2 R186, R10 ;  /* 0x0000000a00ba7308 */ /* 0x000fe20000000800 */
[----:B------:R-:W-:Y:S01]  /*3e00*/  FMNMX.FTZ R15, R50, R15, !PT ;  /* 0x0000000f320f7209 */ /* 0x000fe20007810000 */
[-CC-:B------:R-:W-:Y:S01]  /*3e10*/  FFMA.FTZ R41, R53, R9.reuse, -R64.reuse ;  /* 0x0000000935297223 */ /* 0x180fe20000010840 */
[----:B------:R-:W-:Y:S01]  /*3e20*/  ISETP.LT.OR P6, PT, R35, 0x5a, P6 ;  /* 0x0000005a2300780c */ /* 0x000fe200037c1670 */
[--C-:B------:R-:W-:Y:S01]  /*3e30*/  FFMA.FTZ R35, R87, R9, -R64.reuse ;  /* 0x0000000957237223 */ /* 0x100fe20000010840 */
[----:B------:R-:W-:Y:S01]  /*3e40*/  FMNMX.FTZ R15, R52, R15, !PT ;  /* 0x0000000f340f7209 */ /* 0x000fe20007810000 */
[--C-:B------:R-:W-:Y:S01]  /*3e50*/  FFMA.FTZ R43, R91, R9, -R64.reuse ;  /* 0x000000095b2b7223 */ /* 0x100fe20000010840 */
[----:B------:R-:W-:Y:S01]  /*3e60*/  FSEL R30, R30, -INF , !P5 ;  /* 0xff8000001e1e7808 */ /* 0x000fe20006800000 */
[----:B------:R0:W-:Y:S01]  /*3e70*/  MUFU.EX2 R180, R3 ;  /* 0x0000000300b47308 */ /* 0x0001e20000000800 */
[----:B------:R-:W-:Y:S01]  /*3e80*/  FMNMX.FTZ R15, R54, R15, !PT ;  /* 0x0000000f360f7209 */ /* 0x000fe20007810000 */
[----:B------:R-:W-:Y:S01]  /*3e90*/  FFMA.FTZ R32, R32, R9, -R64 ;  /* 0x0000000920207223 */ /* 0x000fe20000010840 */
[----:B------:R-:W-:-:S02]  /*3ea0*/  FSEL R28, R28, -INF , !P6 ;  /* 0xff8000001c1c7808 */ /* 0x000fc40007000000 */
[----:B------:R-:W-:Y:S02]  /*3eb0*/  FMNMX.FTZ R15, R56, R15, !PT ;  /* 0x0000000f380f7209 */ /* 0x000fe40007810000 */
[----:B------:R-:W-:Y:S01]  /*3ec0*/  R2UR UR5, R19 ;  /* 0x00000000130572ca */ /* 0x000fe200000e0000 */
[----:B------:R3:W4:Y:S01]  /*3ed0*/  MUFU.EX2 R190, R29 ;  /* 0x0000001d00be7308 */ /* 0x0007220000000800 */
[----:B------:R-:W-:Y:S01]  /*3ee0*/  FMNMX.FTZ R15, R58, R15, !PT ;  /* 0x0000000f3a0f7209 */ /* 0x000fe20007810000 */
[----:B0-----:R-:W-:Y:S01]  /*3ef0*/  FFMA.FTZ R3, R85, R9, -R64 ;  /* 0x0000000955037223 */ /* 0x001fe20000010840 */
[----:B------:R-:W-:Y:S02]  /*3f00*/  R2UR UR7, R120 ;  /* 0x00000000780772ca */ /* 0x000fe400000e0000 */
[----:B------:R-:W-:-:S03]  /*3f10*/  FMNMX.FTZ R15, R60, R15, !PT ;  /* 0x0000000f3c0f7209 */ /* 0x000fc60007810000 */
[----:B------:R0:W-:Y:S01]  /*3f20*/  MUFU.EX2 R182, R3 ;  /* 0x0000000300b67308 */ /* 0x0001e20000000800 */
[----:B------:R-:W-:Y:S01]  /*3f30*/  FMNMX.FTZ R15, R24, R15, !PT ;  /* 0x0000000f180f7209 */ /* 0x000fe20007810000 */
[----:B---3--:R-:W-:Y:S02]  /*3f40*/  FFMA.FTZ R29, R71, R9, -R64 ;  /* 0x00000009471d7223 */ /* 0x008fe40000010840 */
[----:B------:R-:W-:Y:S01]  /*3f50*/  UISETP.NE.AND UP1, UPT, UR5, URZ, UPT ;  /* 0x0000003f0500728c */ /* 0x000fe2000bf25270 */
[----:B------:R-:W-:-:S03]  /*3f60*/  FMNMX.FTZ R15, R36, R15, !PT ;  /* 0x0000000f240f7209 */ /* 0x000fc60007810000 */
[----:B------:R-:W3:Y:S01]  /*3f70*/  MUFU.EX2 R31, R31 ;  /* 0x0000001f001f7308 */ /* 0x000ee20000000800 */
[----:B------:R-:W-:-:S04]  /*3f80*/  FMNMX.FTZ R15, R2, R15, !PT ;  /* 0x0000000f020f7209 */ /* 0x000fc80007810000 */
[----:B------:R-:W-:Y:S02]  /*3f90*/  FMNMX.FTZ R15, R14, R15, !PT ;  /* 0x0000000f0e0f7209 */ /* 0x000fe40007810000 */
[----:B------:R-:W-:Y:S01]  /*3fa0*/  @UP1 ULDC UR4, c[0x0][0x44c] ;  /* 0x0001130000041ab9 */ /* 0x000fe20000000800 */
[----:B------:R-:W5:Y:S01]  /*3fb0*/  MUFU.EX2 R29, R29 ;  /* 0x0000001d001d7308 */ /* 0x000f620000000800 */
[----:B------:R-:W-:Y:S01]  /*3fc0*/  FMNMX.FTZ R15, R62, R15, !PT ;  /* 0x0000000f3e0f7209 */ /* 0x000fe20007810000 */
[----:B------:R-:W-:Y:S01]  /*3fd0*/  UIMAD.WIDE.U32 UR4, UR38, UR4, URZ ;  /* 0x00000004260472a5 */ /* 0x000fe2000f8e003f */
[----:B------:R-:W-:Y:S02]  /*3fe0*/  @UP1 ULDC UR11, c[0x0][0x450] ;  /* 0x00011400000b1ab9 */ /* 0x000fe40000000800 */
[----:B------:R-:W-:Y:S01]  /*3ff0*/  FMNMX.FTZ R15, R30, R15, !PT ;  /* 0x0000000f1e0f7209 */ /* 0x000fe20007810000 */
[----:B------:R-:W-:Y:S02]  /*4000*/  @UP1 USHF.R.U32.HI UR38, URZ, UR11, UR5 ;  /* 0x0000000b3f261299 */ /* 0x000fe40008011605 */
[----:B------:R-:W-:Y:S01]  /*4010*/  MUFU.EX2 R174, R45 ;  /* 0x0000002d00ae7308 */ /* 0x000fe20000000800 */
[----:B------:R-:W-:Y:S01]  /*4020*/  FMNMX.FTZ R15, R28, R15, !PT ;  /* 0x0000000f1c0f7209 */ /* 0x000fe20007810000 */
[----:B------:R-:W-:-:S04]  /*4030*/  UIADD3 UR38, UR7, UR38, URZ ;  /* 0x0000002607267290 */ /* 0x000fc8000fffe03f */
[----:B------:R-:W0:Y:S01]  /*4040*/  SHFL.BFLY PT, R10, R15, 0x2, 0x1f ;  /* 0x0c401f000f0a7f89 */ /* 0x000e2200000e0000 */
[----:B------:R-:W-:Y:S01]  /*4050*/  UIADD3 UR6, UR38, UR6, URZ ;  /* 0x0000000626067290 */ /* 0x000fe2000fffe03f */
[----:B------:R-:W-:Y:S08]  /*4060*/  MUFU.EX2 R21, R21 ;  /* 0x0000001500157308 */ /* 0x000ff00000000800 */
[----:B------:R-:W-:Y:S08]  /*4070*/  MUFU.EX2 R33, R33 ;  /* 0x0000002100217308 */ /* 0x000ff00000000800 */
[----:B------:R-:W-:Y:S01]  /*4080*/  MUFU.EX2 R35, R35 ;  /* 0x0000002300237308 */ /* 0x000fe20000000800 */
[----:B0-----:R-:W-:Y:S01]  /*4090*/  FMNMX.FTZ R3, R15, R10, !PT ;  /* 0x0000000a0f037209 */ /* 0x001fe20007810000 */
[----:B------:R-:W-:-:S06]  /*40a0*/  FFMA.FTZ R15, R57, R9, -R64 ;  /* 0x00000009390f7223 */ /* 0x000fcc0000010840 */
[----:B------:R-:W-:Y:S01]  /*40b0*/  MUFU.EX2 R168, R47 ;  /* 0x0000002f00a87308 */ /* 0x000fe20000000800 */
[----:B------:R-:W0:Y:S07]  /*40c0*/  SHFL.BFLY PT, R10, R3, 0x1, 0x1f ;  /* 0x0c201f00030a7f89 */ /* 0x000e2e00000e0000 */
[----:B------:R-:W-:Y:S08]  /*40d0*/  MUFU.EX2 R172, R15 ;  /* 0x0000000f00ac7308 */ /* 0x000ff00000000800 */
[----:B------:R1:W-:Y:S08]  /*40e0*/  MUFU.EX2 R176, R37 ;  /* 0x0000002500b07308 */ /* 0x0003f00000000800 */
[----:B------:R-:W-:Y:S01]  /*40f0*/  MUFU.EX2 R39, R39 ;  /* 0x0000002700277308 */ /* 0x000fe20000000800 */
[----:B-1----:R-:W-:Y:S01]  /*4100*/  FFMA.FTZ R37, R93, R9, -R64 ;  /* 0x000000095d257223 */ /* 0x002fe20000010840 */
[----:B0-----:R-:W-:-:S04]  /*4110*/  FMNMX.FTZ R10, R3, R10, !PT ;  /* 0x0000000a030a7209 */ /* 0x001fc80007810000 */
[C---:B------:R-:W-:Y:S01]  /*4120*/  FSETP.NEU.FTZ.AND P1, PT, R10.reuse, -INF , PT ;  /* 0xff8000000a00780b */ /* 0x040fe20003f3d000 */
[-C--:B------:R-:W-:Y:S01]  /*4130*/  FMUL.FTZ R3, R10, R9.reuse ;  /* 0x000000090a037220 */ /* 0x080fe20000410000 */
[----:B------:R-:W-:Y:S04]  /*4140*/  MUFU.EX2 R178, R41 ;  /* 0x0000002900b27308 */ /* 0x000fe80000000800 */
        /* <DEDUP_REMOVED lines=17> */
[-C--:B------:R-:W-:Y:S01]  /*4260*/  FFMA.FTZ R54, R54, R9.reuse, -R15 ;  /* 0x0000000936367223 */ /* 0x080fe2000001080f */
[----:B------:R-:W1:Y:S01]  /*4270*/  MUFU.EX2 R0, R0 ;  /* 0x0000000000007308 */ /* 0x000e620000000800 */
[----:B0-----:R-:W-:Y:S01]  /*4280*/  FADD.FTZ R6, R188, R25 ;  /* 0x00000019bc067221 */ /* 0x001fe20000010000 */
[-C--:B------:R-:W-:Y:S01]  /*4290*/  FFMA.FTZ R41, R95, R9.reuse, -R64 ;  /* 0x000000095f297223 */ /* 0x080fe20000010840 */
[-CC-:B------:R-:W-:Y:S01]  /*42a0*/  FFMA.FTZ R56, R56, R9.reuse, -R15.reuse ;  /* 0x0000000938387223 */ /* 0x180fe2000001080f */
[----:B------:R-:W-:Y:S01]  /*42b0*/  F2FP.BF16.F32.PACK_AB R188, R25, R188 ;  /* 0x000000bc19bc723e */ /* 0x000fe200000010ff */
[----:B--2---:R-:W-:Y:S01]  /*42c0*/  FADD.FTZ R45, R27, R6 ;  /* 0x000000061b2d7221 */ /* 0x004fe20000010000 */
[-CC-:B------:R-:W-:Y:S01]  /*42d0*/  FFMA.FTZ R58, R58, R9.reuse, -R15.reuse ;  /* 0x000000093a3a7223 */ /* 0x180fe2000001080f */
[-C--:B------:R-:W-:Y:S01]  /*42e0*/  FFMA.FTZ R60, R60, R9.reuse, -R15 ;  /* 0x000000093c3c7223 */ /* 0x080fe2000001080f */
[----:B------:R-:W0:Y:S01]  /*42f0*/  MUFU.EX2 R34, R34 ;  /* 0x0000002200227308 */ /* 0x000e220000000800 */
[C---:B----4-:R-:W-:Y:S01]  /*4300*/  FADD.FTZ R45, R190.reuse, R45 ;  /* 0x0000002dbe2d7221 */ /* 0x050fe20000010000 */
[----:B------:R-:W-:Y:S01]  /*4310*/  FFMA.FTZ R64, R69, R9, -R64 ;  /* 0x0000000945407223 */ /* 0x000fe20000010840 */
[----:B------:R-:W-:Y:S01]  /*4320*/  F2FP.BF16.F32.PACK_AB R190, R190, R27 ;  /* 0x0000001bbebe723e */ /* 0x000fe200000010ff */
[-C--:B------:R-:W-:Y:S01]  /*4330*/  FFMA.FTZ R24, R24, R9.reuse, -R15 ;  /* 0x0000000918187223 */ /* 0x080fe2000001080f */
[----:B------:R-:W-:Y:S01]  /*4340*/  FADD.FTZ R6, R184, R45 ;  /* 0x0000002db8067221 */ /* 0x000fe20000010000 */
[-CC-:B------:R-:W-:Y:S01]  /*4350*/  FFMA.FTZ R36, R36, R9.reuse, -R15.reuse ;  /* 0x0000000924247223 */ /* 0x180fe2000001080f */
[-CC-:B------:R-:W-:Y:S01]  /*4360*/  FFMA.FTZ R2, R2, R9.reuse, -R15.reuse ;  /* 0x0000000902027223 */ /* 0x180fe2000001080f */
[----:B------:R-:W2:Y:S01]  /*4370*/  MUFU.EX2 R191, R38 ;  /* 0x0000002600bf7308 */ /* 0x000ea20000000800 */
[----:B---3--:R-:W-:Y:S01]  /*4380*/  FADD.FTZ R6, R31, R6 ;  /* 0x000000061f067221 */ /* 0x008fe20000010000 */
[-CC-:B------:R-:W-:Y:S01]  /*4390*/  FFMA.FTZ R14, R14, R9.reuse, -R15.reuse ;  /* 0x000000090e0e7223 */ /* 0x180fe2000001080f */
[-CC-:B------:R-:W-:Y:S01]  /*43a0*/  FFMA.FTZ R62, R62, R9.reuse, -R15.reuse ;  /* 0x000000093e3e7223 */ /* 0x180fe2000001080f */
[-CC-:B------:R-:W-:Y:S01]  /*43b0*/  FFMA.FTZ R30, R30, R9.reuse, -R15.reuse ;  /* 0x000000091e1e7223 */ /* 0x180fe2000001080f */
[----:B-----5:R-:W-:Y:S01]  /*43c0*/  FADD.FTZ R45, R29, R6 ;  /* 0x000000061d2d7221 */ /* 0x020fe20000010000 */
[----:B------:R-:W-:Y:S01]  /*43d0*/  FFMA.FTZ R15, R28, R9, -R15 ;  /* 0x000000091c0f7223 */ /* 0x000fe2000001080f */
[----:B------:R-:W-:Y:S01]  /*43e0*/  F2FP.BF16.F32.PACK_AB R184, R31, R184 ;  /* 0x000000b81fb8723e */ /* 0x000fe200000010ff */
[----:B------:R-:W3:Y:S01]  /*43f0*/  MUFU.EX2 R40, R40 ;  /* 0x0000002800287308 */ /* 0x000ee20000000800 */
[C---:B------:R-:W-:Y:S01]  /*4400*/  FADD.FTZ R45, R186.reuse, R45 ;  /* 0x0000002dba2d7221 */ /* 0x040fe20000010000 */
[----:B------:R-:W-:-:S03]  /*4410*/  F2FP.BF16.F32.PACK_AB R186, R186, R29 ;  /* 0x0000001dbaba723e */ /* 0x000fc600000010ff */
[----:B------:R-:W-:Y:S01]  /*4420*/  FADD.FTZ R6, R180, R45 ;  /* 0x0000002db4067221 */ /* 0x000fe20000010000 */
[----:B-1----:R-:W-:Y:S01]  /*4430*/  FADD.FTZ R45, R0, R189 ;  /* 0x000000bd002d7221 */ /* 0x002fe20000010000 */
[C---:B------:R-:W-:Y:S01]  /*4440*/  F2FP.BF16.F32.PACK_AB R180, R21.reuse, R180 ;  /* 0x000000b415b4723e */ /* 0x040fe200000010ff */
[----:B------:R1:W4:Y:S01]  /*4450*/  MUFU.EX2 R185, R20 ;  /* 0x0000001400b97308 */ /* 0x0003220000000800 */
[----:B------:R-:W-:Y:S01]  /*4460*/  FADD.FTZ R47, R21, R6 ;  /* 0x00000006152f7221 */ /* 0x000fe20000010000 */
[----:B0-----:R-:W-:Y:S01]  /*4470*/  FADD.FTZ R6, R34, R45 ;  /* 0x0000002d22067221 */ /* 0x001fe20000010000 */
[----:B------:R-:W-:-:S03]  /*4480*/  F2FP.BF16.F32.PACK_AB R189, R189, R0 ;  /* 0x00000000bdbd723e */ /* 0x000fc600000010ff */
[C---:B--2---:R-:W-:Y:S01]  /*4490*/  FADD.FTZ R45, R191.reuse, R6 ;  /* 0x00000006bf2d7221 */ /* 0x044fe20000010000 */
[----:B------:R-:W-:Y:S01]  /*44a0*/  F2FP.BF16.F32.PACK_AB R191, R191, R34 ;  /* 0x00000022bfbf723e */ /* 0x000fe200000010ff */
[----:B------:R-:W0:Y:S01]  /*44b0*/  MUFU.EX2 R42, R42 ;  /* 0x0000002a002a7308 */ /* 0x000e220000000800 */
[----:B-1----:R-:W-:Y:S01]  /*44c0*/  FADD.FTZ R20, R182, R47 ;  /* 0x0000002fb6147221 */ /* 0x002fe20000010000 */
[----:B---3--:R-:W-:Y:S01]  /*44d0*/  FADD.FTZ R6, R40, R45 ;  /* 0x0000002d28067221 */ /* 0x008fe20000010000 */
[C---:B------:R-:W-:Y:S02]  /*44e0*/  F2FP.BF16.F32.PACK_AB R182, R33.reuse, R182 ;  /* 0x000000b621b6723e */ /* 0x040fe400000010ff */
[----:B------:R-:W-:-:S03]  /*44f0*/  FADD.FTZ R20, R33, R20 ;  /* 0x0000001421147221 */ /* 0x000fc60000010000 */
[----:B------:R-:W1:Y:S01]  /*4500*/  MUFU.EX2 R187, R26 ;  /* 0x0000001a00bb7308 */ /* 0x000e620000000800 */
[----:B----4-:R-:W-:Y:S01]  /*4510*/  FADD.FTZ R45, R185, R6 ;  /* 0x00000006b92d7221 */ /* 0x010fe20000010000 */
[----:B------:R-:W-:Y:S01]  /*4520*/  FADD.FTZ R47, R35, R20 ;  /* 0x00000014232f7221 */ /* 0x000fe20000010000 */
[----:B------:R-:W-:-:S03]  /*4530*/  F2FP.BF16.F32.PACK_AB R185, R185, R40 ;  /* 0x00000028b9b9723e */ /* 0x000fc600000010ff */
[C---:B------:R-:W-:Y:S01]  /*4540*/  FADD.FTZ R20, R176.reuse, R47 ;  /* 0x0000002fb0147221 */ /* 0x040fe20000010000 */
[----:B------:R-:W-:Y:S01]  /*4550*/  F2FP.BF16.F32.PACK_AB R176, R176, R35 ;  /* 0x00000023b0b0723e */ /* 0x000fe200000010ff */
[----:B------:R-:W2:Y:S01]  /*4560*/  MUFU.EX2 R44, R44 ;  /* 0x0000002c002c7308 */ /* 0x000ea20000000800 */
[----:B0-----:R-:W-:Y:S01]  /*4570*/  FADD.FTZ R6, R42, R45 ;  /* 0x0000002d2a067221 */ /* 0x001fe20000010000 */
[----:B------:R-:W-:-:S04]  /*4580*/  FADD.FTZ R47, R39, R20 ;  /* 0x00000014272f7221 */ /* 0x000fc80000010000 */
[C---:B------:R-:W-:Y:S01]  /*4590*/  FADD.FTZ R20, R178.reuse, R47 ;  /* 0x0000002fb2147221 */ /* 0x040fe20000010000 */
[----:B------:R-:W-:Y:S01]  /*45a0*/  F2FP.BF16.F32.PACK_AB R178, R178, R39 ;  /* 0x00000027b2b2723e */ /* 0x000fe200000010ff */
[----:B------:R-:W0:Y:S01]  /*45b0*/  MUFU.EX2 R181, R46 ;  /* 0x0000002e00b57308 */ /* 0x000e220000000800 */
[C---:B-1----:R-:W-:Y:S01]  /*45c0*/  FADD.FTZ R45, R187.reuse, R6 ;  /* 0x00000006bb2d7221 */ /* 0x042fe20000010000 */
[----:B------:R-:W-:-:S06]  /*45d0*/  F2FP.BF16.F32.PACK_AB R187, R187, R42 ;  /* 0x0000002abbbb723e */ /* 0x000fcc00000010ff */
[----:B------:R-:W1:Y:S01]  /*45e0*/  MUFU.EX2 R48, R48 ;  /* 0x0000003000307308 */ /* 0x000e620000000800 */
[----:B--2---:R-:W-:Y:S01]  /*45f0*/  FADD.FTZ R6, R44, R45 ;  /* 0x0000002d2c067221 */ /* 0x004fe20000010000 */
[----:B------:R-:W-:-:S04]  /*4600*/  FADD.FTZ R45, R43, R20 ;  /* 0x000000142b2d7221 */ /* 0x000fc80000010000 */
[C---:B------:R-:W-:Y:S01]  /*4610*/  FADD.FTZ R20, R172.reuse, R45 ;  /* 0x0000002dac147221 */ /* 0x040fe20000010000 */
[----:B------:R-:W-:Y:S01]  /*4620*/  F2FP.BF16.F32.PACK_AB R172, R172, R43 ;  /* 0x0000002bacac723e */ /* 0x000fe200000010ff */
[----:B------:R-:W2:Y:S01]  /*4630*/  MUFU.EX2 R183, R50 ;  /* 0x0000003200b77308 */ /* 0x000ea20000000800 */
[C---:B0-----:R-:W-:Y:S01]  /*4640*/  FADD.FTZ R25, R181.reuse, R6 ;  /* 0x00000006b5197221 */ /* 0x041fe20000010000 */
[----:B------:R-:W-:-:S06]  /*4650*/  F2FP.BF16.F32.PACK_AB R181, R181, R44 ;  /* 0x0000002cb5b5723e */ /* 0x000fcc00000010ff */
[----:B------:R-:W0:Y:S01]  /*4660*/  MUFU.EX2 R37, R37 ;  /* 0x0000002500257308 */ /* 0x000e220000000800 */
[----:B-1----:R-:W-:-:S07]  /*4670*/  FADD.FTZ R6, R48, R25 ;  /* 0x0000001930067221 */ /* 0x002fce0000010000 */
[----:B------:R-:W1:Y:S01]  /*4680*/  MUFU.EX2 R52, R52 ;  /* 0x0000003400347308 */ /* 0x000e620000000800 */
[C---:B--2---:R-:W-:Y:S01]  /*4690*/  FADD.FTZ R25, R183.reuse, R6 ;  /* 0x00000006b7197221 */ /* 0x044fe20000010000 */
[----:B------:R-:W-:-:S06]  /*46a0*/  F2FP.BF16.F32.PACK_AB R183, R183, R48 ;  /* 0x00000030b7b7723e */ /* 0x000fcc00000010ff */
[----:B------:R-:W2:Y:S01]  /*46b0*/  MUFU.EX2 R177, R54 ;  /* 0x0000003600b17308 */ /* 0x000ea20000000800 */
[----:B0-----:R-:W-:-:S04]  /*46c0*/  FADD.FTZ R27, R37, R20 ;  /* 0x00000014251b7221 */ /* 0x001fc80000010000 */
[C---:B------:R-:W-:Y:S01]  /*46d0*/  FADD.FTZ R20, R174.reuse, R27 ;  /* 0x0000001bae147221 */ /* 0x040fe20000010000 */
[----:B------:R-:W-:Y:S02]  /*46e0*/  F2FP.BF16.F32.PACK_AB R174, R174, R37 ;  /* 0x00000025aeae723e */ /* 0x000fe400000010ff */
[----:B------:R-:W0:Y:S01]  /*46f0*/  MUFU.EX2 R41, R41 ;  /* 0x0000002900297308 */ /* 0x000e220000000800 */
[----:B-1----:R-:W-:-:S07]  /*4700*/  FADD.FTZ R6, R52, R25 ;  /* 0x0000001934067221 */ /* 0x002fce0000010000 */
[----:B------:R-:W-:Y:S01]  /*4710*/  MUFU.EX2 R56, R56 ;  /* 0x0000003800387308 */ /* 0x000fe20000000800 */
[C---:B--2---:R-:W-:Y:S01]  /*4720*/  FADD.FTZ R21, R177.reuse, R6 ;  /* 0x00000006b1157221 */ /* 0x044fe20000010000 */
[----:B------:R-:W-:-:S06]  /*4730*/  F2FP.BF16.F32.PACK_AB R177, R177, R52 ;  /* 0x00000034b1b1723e */ /* 0x000fcc00000010ff */
[----:B------:R-:W-:Y:S01]  /*4740*/  MUFU.EX2 R179, R58 ;  /* 0x0000003a00b37308 */ /* 0x000fe20000000800 */
[----:B0-----:R-:W-:Y:S01]  /*4750*/  FADD.FTZ R25, R41, R20 ;  /* 0x0000001429197221 */ /* 0x001fe20000010000 */
[----:B------:R-:W-:-:S03]  /*4760*/  VIADD R20, R16, 0xfffffffe ;  /* 0xfffffffe10147836 */ /* 0x000fc60000000000 */
[C---:B------:R-:W-:Y:S01]  /*4770*/  FADD.FTZ R25, R168.reuse, R25 ;  /* 0x00000019a8197221 */ /* 0x040fe20000010000 */
[----:B------:R-:W-:Y:S02]  /*4780*/  F2FP.BF16.F32.PACK_AB R168, R168, R41 ;  /* 0x00000029a8a8723e */ /* 0x000fe400000010ff */
[----:B------:R-:W0:Y:S08]  /*4790*/  MUFU.EX2 R32, R32 ;  /* 0x0000002000207308 */ /* 0x000e300000000800 */
[----:B------:R-:W-:Y:S08]  /*47a0*/  MUFU.EX2 R60, R60 ;  /* 0x0000003c003c7308 */ /* 0x000ff00000000800 */
[----:B------:R-:W1:Y:S01]  /*47b0*/  MUFU.EX2 R3, R64 ;  /* 0x0000004000037308 */ /* 0x000e620000000800 */
[----:B0-----:R-:W-:-:S07]  /*47c0*/  FADD.FTZ R6, R32, R25 ;  /* 0x0000001920067221 */ /* 0x001fce0000010000 */
[----:B------:R-:W0:Y:S08]  /*47d0*/  MUFU.EX2 R173, R24 ;  /* 0x0000001800ad7308 */ /* 0x000e300000000800 */
[----:B------:R-:W2:Y:S01]  /*47e0*/  MUFU.EX2 R36, R36 ;  /* 0x0000002400247308 */ /* 0x000ea20000000800 */
[C---:B-1----:R-:W-:Y:S01]  /*47f0*/  FADD.FTZ R6, R3.reuse, R6 ;  /* 0x0000000603067221 */ /* 0x042fe20000010000 */
[----:B------:R-:W-:-:S06]  /*4800*/  F2FP.BF16.F32.PACK_AB R170, R3, R32 ;  /* 0x0000002003aa723e */ /* 0x000fcc00000010ff */
[----:B------:R1:W3:Y:S08]  /*4810*/  MUFU.EX2 R175, R2 ;  /* 0x0000000200af7308 */ /* 0x0002f00000000800 */
[----:B------:R-:W4:Y:S01]  /*4820*/  MUFU.EX2 R14, R14 ;  /* 0x0000000e000e7308 */ /* 0x000f220000000800 */
[----:B-1----:R-:W-:-:S04]  /*4830*/  FADD.FTZ R2, R56, R21 ;  /* 0x0000001538027221 */ /* 0x002fc80000010000 */
[C---:B------:R-:W-:Y:S01]  /*4840*/  FADD.FTZ R21, R179.reuse, R2 ;  /* 0x00000002b3157221 */ /* 0x040fe20000010000 */
[----:B------:R-:W-:Y:S02]  /*4850*/  F2FP.BF16.F32.PACK_AB R179, R179, R56 ;  /* 0x00000038b3b3723e */ /* 0x000fe400000010ff */
[----:B------:R-:W1:Y:S01]  /*4860*/  MUFU.EX2 R169, R62 ;  /* 0x0000003e00a97308 */ /* 0x000e620000000800 */
[----:B------:R-:W-:-:S04]  /*4870*/  FADD.FTZ R2, R60, R21 ;  /* 0x000000153c027221 */ /* 0x000fc80000010000 */
[C---:B0-----:R-:W-:Y:S01]  /*4880*/  FADD.FTZ R3, R173.reuse, R2 ;  /* 0x00000002ad037221 */ /* 0x041fe20000010000 */
[----:B------:R-:W-:Y:S02]  /*4890*/  F2FP.BF16.F32.PACK_AB R173, R173, R60 ;  /* 0x0000003cadad723e */ /* 0x000fe400000010ff */
[----:B------:R-:W0:Y:S01]  /*48a0*/  MUFU.EX2 R30, R30 ;  /* 0x0000001e001e7308 */ /* 0x000e220000000800 */
[----:B--2---:R-:W-:-:S04]  /*48b0*/  FADD.FTZ R0, R36, R3 ;  /* 0x0000000324007221 */ /* 0x004fc80000010000 */
[C---:B---3--:R-:W-:Y:S01]  /*48c0*/  FADD.FTZ R3, R175.reuse, R0 ;  /* 0x00000000af037221 */ /* 0x048fe20000010000 */
[----:B------:R-:W-:Y:S02]  /*48d0*/  F2FP.BF16.F32.PACK_AB R175, R175, R36 ;  /* 0x00000024afaf723e */ /* 0x000fe400000010ff */
[----:B------:R-:W2:Y:S01]  /*48e0*/  MUFU.EX2 R15, R15 ;  /* 0x0000000f000f7308 */ /* 0x000ea20000000800 */
[----:B----4-:R-:W-:-:S04]  /*48f0*/  FADD.FTZ R0, R14, R3 ;  /* 0x000000030e007221 */ /* 0x010fc80000010000 */
[C---:B-1----:R-:W-:Y:S01]  /*4900*/  FADD.FTZ R3, R169.reuse, R0 ;  /* 0x00000000a9037221 */ /* 0x042fe20000010000 */
[----:B------:R-:W-:-:S03]  /*4910*/  F2FP.BF16.F32.PACK_AB R169, R169, R14 ;  /* 0x0000000ea9a9723e */ /* 0x000fc600000010ff */
[----:B0-----:R-:W-:-:S04]  /*4920*/  FADD.FTZ R0, R30, R3 ;  /* 0x000000031e007221 */ /* 0x001fc80000010000 */
[C---:B--2---:R-:W-:Y:S01]  /*4930*/  FADD.FTZ R3, R15.reuse, R0 ;  /* 0x000000000f037221 */ /* 0x044fe20000010000 */
[----:B------:R-:W-:Y:S01]  /*4940*/  F2FP.BF16.F32.PACK_AB R171, R15, R30 ;  /* 0x0000001e0fab723e */ /* 0x000fe200000010ff */
[----:B------:R-:W-:Y:S06]  /*4950*/  @P1 BRA `(.L_x_994) ;  /* 0x00000000004c1947 */ /* 0x000fec0003800000 */
[----:B------:R-:W-:Y:S01]  /*4960*/  ISETP.LT.AND P1, PT, RZ, UR38, PT ;  /* 0x00000026ff007c0c */ /* 0x000fe2000bf21270 */
[----:B------:R-:W-:-:S12]  /*4970*/  UIADD3 UR7, UR38, -0x1, URZ ;  /* 0xffffffff26077890 */ /* 0x000fd8000fffe03f */
[----:B------:R-:W-:Y:S05]  /*4980*/  @P1 BRA `(.L_x_995) ;  /* 0x0000000000201947 */ /* 0x000fea0003800000 */
[----:B------:R-:W-:Y:S01]  /*4990*/  ULDC UR11, c[0x0][0x9e4] ;  /* 0x00027900000b7ab9 */ /* 0x000fe20000000800 */
[----:B------:R-:W-:Y:S02]  /*49a0*/  UIADD3 UR7, -UR38, URZ, URZ ;  /* 0x0000003f26077290 */ /* 0x000fe4000fffe13f */
[----:B------:R-:W-:-:S11]  /*49b0*/  UISETP.NE.AND UP0, UPT, UR11, 0x1, UPT ;  /* 0x000000010b00788c */ /* 0x000fd6000bf05270 */
[----:B------:R-:W-:Y:S02]  /*49c0*/  @UP0 ULDC.64 UR14, c[0x0][0x9e8] ;  /* 0x00027a00000e0ab9 */ /* 0x000fe40000000a00 */
[----:B------:R-:W-:-:S04]  /*49d0*/  UIMAD.WIDE.U32 UR4, UR7, UR14, URZ ;  /* 0x0000000e070472a5 */ /* 0x000fc8000f8e003f */
[----:B------:R-:W-:-:S04]  /*49e0*/  @UP0 USHF.R.U32.HI UR7, URZ, UR15, UR5 ;  /* 0x0000000f3f070299 */ /* 0x000fc80008011605 */
[----:B------:R-:W-:Y:S01]  /*49f0*/  ULOP3.LUT UR7, URZ, UR7, URZ, 0x33, !UPT ;  /* 0x000000073f077292 */ /* 0x000fe2000f8e333f */
[----:B------:R-:W-:Y:S11]  /*4a00*/  BRA `(.L_x_996) ;  /* 0x0000000000147947 */ /* 0x000ff60003800000 */
.L_x_995:
[----:B------:R-:W-:Y:S02]  /*4a10*/  ULDC UR11, c[0x0][0x9e4] ;  /* 0x00027900000b7ab9 */ /* 0x000fe40000000800 */
[----:B------:R-:W-:-:S11]  /*4a20*/  UISETP.NE.AND UP0, UPT, UR11, 0x1, UPT ;  /* 0x000000010b00788c */ /* 0x000fd6000bf05270 */
[----:B------:R-:W-:Y:S02]  /*4a30*/  @UP0 ULDC.64 UR14, c[0x0][0x9e8] ;  /* 0x00027a00000e0ab9 */ /* 0x000fe40000000a00 */
[----:B------:R-:W-:-:S04]  /*4a40*/  UIMAD.WIDE.U32 UR4, UR7, UR14, URZ ;  /* 0x0000000e070472a5 */ /* 0x000fc8000f8e003f */
[----:B------:R-:W-:-:S12]  /*4a50*/  @UP0 USHF.R.U32.HI UR7, URZ, UR15, UR5 ;  /* 0x0000000f3f070299 */ /* 0x000fd80008011605 */
.L_x_996:
[----:B------:R-:W-:-:S04]  /*4a60*/  UIMAD UR7, UR7, UR11, UR11 ;  /* 0x0000000b070772a4 */ /* 0x000fc8000f8e020b */
[----:B------:R-:W-:-:S04]  /*4a70*/  UISETP.LT.AND UP0, UPT, UR6, UR7, UPT ;  /* 0x000000070600728c */ /* 0x000fc8000bf01270 */
[----:B------:R-:W-:-:S12]  /*4a80*/  USEL UR6, UR6, UR7, UP0 ;  /* 0x0000000706067287 */ /* 0x000fd80008000000 */
.L_x_994:
[----:B------:R-:W-:Y:S01]  /*4a90*/  R2UR UR7, R22 ;  /* 0x00000000160772ca */ /* 0x000fe200000e0000 */
[----:B------:R-:W-:Y:S01]  /*4aa0*/  UIMAD.WIDE UR4, UR6, 0x2aaaaaab, URZ ;  /* 0x2aaaaaab060478a5 */ /* 0x000fe2000f8e023f */
[----:B------:R-:W-:Y:S01]  /*4ab0*/  IMAD.MOV.U32 R2, RZ, RZ, 0x3f800000 ;  /* 0x3f800000ff027424 */ /* 0x000fe200078e00ff */
[----:B------:R-:W-:Y:S01]  /*4ac0*/  CS2R R118, SRZ ;  /* 0x0000000000767805 */ /* 0x000fe2000001ff00 */
[----:B------:R-:W-:Y:S01]  /*4ad0*/  IMAD.MOV.U32 R0, RZ, RZ, 0x3f800000 ;  /* 0x3f800000ff007424 */ /* 0x000fe200078e00ff */
[----:B------:R-:W-:Y:S01]  /*4ae0*/  USHF.R.U32.HI UR4, URZ, 0x1f, UR5 ;  /* 0x0000001f3f047899 */ /* 0x000fe20008011605 */
[----:B------:R-:W-:Y:S02]  /*4af0*/  CS2R R116, SRZ ;  /* 0x0000000000747805 */ /* 0x000fe4000001ff00 */
[----:B------:R-:W-:Y:S02]  /*4b00*/  CS2R R114, SRZ ;  /* 0x0000000000727805 */ /* 0x000fe4000001ff00 */
[----:B------:R-:W-:Y:S01]  /*4b10*/  CS2R R112, SRZ ;  /* 0x0000000000707805 */ /* 0x000fe2000001ff00 */
[----:B------:R-:W-:Y:S01]  /*4b20*/  ULEA.HI.SX32 UR4, UR5, UR4, 0x1c ;  /* 0x0000000405047291 */ /* 0x000fe2000f8fe23f */
[----:B------:R-:W-:-:S02]  /*4b30*/  CS2R R110, SRZ ;  /* 0x00000000006e7805 */ /* 0x000fc4000001ff00 */
[----:B------:R-:W-:Y:S02]  /*4b40*/  CS2R R108, SRZ ;  /* 0x00000000006c7805 */ /* 0x000fe4000001ff00 */
[----:B------:R-:W-:Y:S01]  /*4b50*/  CS2R R106, SRZ ;  /* 0x00000000006a7805 */ /* 0x000fe2000001ff00 */
[----:B------:R-:W-:Y:S01]  /*4b60*/  UISETP.LT.AND UP0, UPT, UR7, UR4, UPT ;  /* 0x000000040700728c */ /* 0x000fe2000bf01270 */
[----:B------:R-:W-:Y:S02]  /*4b70*/  CS2R R104, SRZ ;  /* 0x0000000000687805 */ /* 0x000fe4000001ff00 */
[----:B------:R-:W-:Y:S02]  /*4b80*/  CS2R R102, SRZ ;  /* 0x0000000000667805 */ /* 0x000fe4000001ff00 */
[----:B------:R-:W-:Y:S01]  /*4b90*/  CS2R R100, SRZ ;  /* 0x0000000000647805 */ /* 0x000fe2000001ff00 */
[----:B------:R-:W-:Y:S01]  /*4ba0*/  USEL UR61, UR7, UR4, !UP0 ;  /* 0x00000004073d7287 */ /* 0x000fe2000c000000 */
[----:B------:R-:W-:-:S02]  /*4bb0*/  CS2R R98, SRZ ;  /* 0x0000000000627805 */ /* 0x000fc4000001ff00 */
[----:B------:R-:W-:Y:S01]  /*4bc0*/  CS2R R96, SRZ ;  /* 0x0000000000607805 */ /* 0x000fe2000001ff00 */
[----:B------:R-:W-:Y:S01]  /*4bd0*/  UMOV UR4, URZ ;  /* 0x0000003f00047c82 */ /* 0x000fe20008000000 */
[----:B------:R-:W-:Y:S01]  /*4be0*/  UMOV UR7, URZ ;  /* 0x0000003f00077c82 */ /* 0x000fe20008000000 */
[----:B------:R-:W-:Y:S02]  /*4bf0*/  CS2R R94, SRZ ;  /* 0x00000000005e7805 */ /* 0x000fe4000001ff00 */
[----:B------:R-:W-:Y:S02]  /*4c00*/  ISETP.GE.AND P1, PT, R20, UR61, PT ;  /* 0x0000003d14007c0c */ /* 0x000fe4000bf26270 */
        /* <DEDUP_REMOVED lines=35> */
[----:B------:R-:W-:Y:S06]  /*4e40*/  @!P1 BRA `(.L_x_997) ;  /* 0x0000003400f89947 */ /* 0x000fec0003800000 */
[----:B------:R-:W-:Y:S01]  /*4e50*/  IMAD.MOV.U32 R15, RZ, RZ, R10 ;  /* 0x000000ffff0f7224 */ /* 0x000fe200078e000a */
[----:B------:R-:W-:Y:S01]  /*4e60*/  UMOV UR5, URZ ;  /* 0x0000003f00057c82 */ /* 0x000fe20008000000 */
[----:B------:R-:W-:Y:S01]  /*4e70*/  IMAD.MOV.U32 R14, RZ, RZ, R8 ;  /* 0x000000ffff0e7224 */ /* 0x000fe200078e0008 */
[----:B------:R-:W-:Y:S01]  /*4e80*/  UMOV UR6, URZ ;  /* 0x0000003f00067c82 */ /* 0x000fe20008000000 */
[----:B------:R-:W-:Y:S01]  /*4e90*/  IMAD.MOV.U32 R2, RZ, RZ, 0x3f800000 ;  /* 0x3f800000ff027424 */ /* 0x000fe200078e00ff */
[----:B------:R-:W-:Y:S01]  /*4ea0*/  ULDC UR38, c[0x0][0x9d8] ;  /* 0x0002760000267ab9 */ /* 0x000fe20000000800 */
[----:B------:R-:W-:-:S07]  /*4eb0*/  IMAD.MOV.U32 R119, RZ, RZ, RZ ;  /* 0x000000ffff777224 */ /* 0x000fce00078e00ff */
.L_x_1016:
[----:B------:R-:W-:-:S04]  /*4ec0*/  UISETP.NE.AND UP0, UPT, UR6, 0x1, UPT ;  /* 0x000000010600788c */ /* 0x000fc8000bf05270 */
[----:B------:R-:W-:-:S04]  /*4ed0*/  USEL UR7, URZ, 0x1, UP0 ;  /* 0x000000013f077887 */ /* 0x000fc80008000000 */
[----:B------:R-:W-:Y:S01]  /*4ee0*/  ULOP3.LUT UR7, UR5, UR7, URZ, 0x3c, !UPT ;  /* 0x0000000705077292 */ /* 0x000fe2000f8e3c3f */
[----:B------:R-:W-:Y:S11]  /*4ef0*/  @!P0 BRA `(.L_x_998) ;  /* 0x0000000000048947 */ /* 0x000ff60003800000 */
[----:B------:R-:W-:Y:S01]  /*4f00*/  BPT.TRAP 0x1 ;  /* 0x000000040000795c */ /* 0x000fe20000300000 */
.L_x_998:
[----:B------:R-:W-:Y:S01]  /*4f10*/  UIADD3 UR4, UR6, 0x1, URZ ;  /* 0x0000000106047890 */ /* 0x000fe2000fffe03f */
[----:B------:R-:W-:-:S03]  /*4f20*/  MOV R8, UR7 ;  /* 0x0000000700087c02 */ /* 0x000fc60008000f00 */
[----:B------:R-:W-:Y:S01]  /*4f30*/  UISETP.NE.AND UP0, UPT, UR4, 0x2, UPT ;  /* 0x000000020400788c */ /* 0x000fe2000bf05270 */
[----:B------:R-:W-:-:S03]  /*4f40*/  SHF.L.U32 R8, R8, 0x1f, RZ ;  /* 0x0000001f08087819 */ /* 0x000fc600000006ff */
[----:B------:R-:W-:-:S04]  /*4f50*/  USEL UR4, UR4, URZ, UP0 ;  /* 0x0000003f04047287 */ /* 0x000fc80008000000 */
[----:B------:R-:W-:-:S09]  /*4f60*/  ULEA UR60, UR4, UR39, 0x3 ;  /* 0x00000027043c7291 */ /* 0x000fd2000f8e183f */
[----:B------:R0:W1:Y:S01]  /*4f70*/  SYNCS.PHASECHK.TRANS64.TRYWAIT P1, [UR60+0x30830], R8 ;  /* 0x03083008ff0075a7 */ /* 0x000062000802017c */
[----:B------:R-:W-:Y:S05]  /*4f80*/  @!P0 BRA `(.L_x_999) ;  /* 0x0000000000048947 */ /* 0x000fea0003800000 */
[----:B------:R-:W-:Y:S01]  /*4f90*/  BPT.TRAP 0x1 ;  /* 0x000000040000795c */ /* 0x000fe20000300000 */
.L_x_999:
[----:B-1----:R-:W-:Y:S05]  /*4fa0*/  @P1 BRA `(.L_x_1000) ;  /* 0x0000000000081947 */ /* 0x002fea0003800000 */
[----:B------:R-:W1:Y:S02]  /*4fb0*/  SYNCS.PHASECHK.TRANS64.TRYWAIT P1, [UR60+0x30830], R8 ;  /* 0x03083008ff0075a7 */ /* 0x000e64000802017c */
[----:B-1----:R-:W-:Y:S05]  /*4fc0*/  @!P1 BRA `(.L_x_1001) ;  /* 0x0000010400a09947 */ /* 0x002fea0003800000 */
.L_x_1000:
        /* <DEDUP_REMOVED lines=20> */
[-C--:B------:R-:W-:Y:S01]  /*5110*/  FMUL.FTZ R28, R28, R0.reuse ;  /* 0x000000001c1c7220 */ /* 0x080fe20000410000 */
[----:B------:R-:W-:Y:S01]  /*5120*/  UMOV UR58, UR54 ;  /* 0x00000036003a7c82 */ /* 0x000fe20008000000 */
[----:B------:R-:W-:Y:S01]  /*5130*/  UIADD3 UR18, UR54, 0x6, URZ ;  /* 0x0000000636127890 */ /* 0x000fe2000fffe03f */
        /* <DEDUP_REMOVED lines=139> */
.L_x_1002:
[----:B------:R-:W-:Y:S01]  /*59f0*/  ULEA UR14, UR6, UR39, 0x3 ;  /* 0x00000027060e7291 */ /* 0x000fe2000f8e183f */
[----:B------:R-:W-:-:S05]  /*5a00*/  IMAD.U32 R0, RZ, RZ, UR5 ;  /* 0x00000005ff007e24 */ /* 0x000fca000f8e00ff */
[----:B------:R-:W-:-:S04]  /*5a10*/  SHF.L.U32 R0, R0, 0x1f, RZ ;  /* 0x0000001f00007819 */ /* 0x000fc800000006ff */
[----:B------:R2:W3:Y:S01]  /*5a20*/  SYNCS.PHASECHK.TRANS64.TRYWAIT P1, [UR14+0x30850], R0 ;  /* 0x03085000ff0075a7 */ /* 0x0004e2000802014e */
[----:B------:R-:W-:Y:S05]  /*5a30*/  @!P0 BRA `(.L_x_1003) ;  /* 0x0000000000048947 */ /* 0x000fea0003800000 */
[----:B------:R-:W-:Y:S01]  /*5a40*/  BPT.TRAP 0x1 ;  /* 0x000000040000795c */ /* 0x000fe20000300000 */
.L_x_1003:
[----:B---3--:R-:W-:Y:S05]  /*5a50*/  @P1 BRA `(.L_x_1004) ;  /* 0x0000000000081947 */ /* 0x008fea0003800000 */
[----:B------:R-:W3:Y:S02]  /*5a60*/  SYNCS.PHASECHK.TRANS64.TRYWAIT P1, [UR14+0x30850], R0 ;  /* 0x03085000ff0075a7 */ /* 0x000ee4000802014e */
[----:B---3--:R-:W-:Y:S05]  /*5a70*/  @!P1 BRA `(.L_x_1005) ;  /* 0x000000fc000c9947 */ /* 0x008fea0003800000 */
.L_x_1004:
[----:B------:R-:W-:Y:S01]  /*5a80*/  UIADD3 UR5, UR39, 0x400, URZ ;  /* 0x0000040027057890 */ /* 0x000fe2000fffe03f */
[----:B------:R-:W-:Y:S01]  /*5a90*/  WARPGROUP.ARRIVE ;  /* 0x00000000000079c5 */ /* 0x000fe20000000000 */
[----:B------:R-:W-:Y:S02]  /*5aa0*/  UMOV UR11, 0x40000040 ;  /* 0x40000040000b7882 */ /* 0x000fe40000000000 */
[----:B------:R-:W-:-:S04]  /*5ab0*/  USHF.R.U32.HI UR5, URZ, 0x4, UR5 ;  /* 0x000000043f057899 */ /* 0x000fc80008011605 */
[----:B------:R-:W-:-:S04]  /*5ac0*/  ULOP3.LUT UR5, UR5, 0x3fff, URZ, 0xc0, !UPT ;  /* 0x00003fff05057892 */ /* 0x000fc8000f8ec03f */
[----:B------:R-:W-:-:S04]  /*5ad0*/  ULOP3.LUT UR5, UR5, 0x3000000, URZ, 0xfc, !UPT ;  /* 0x0300000005057892 */ /* 0x000fc8000f8efc3f */
[----:B------:R-:W-:-:S07]  /*5ae0*/  UIMAD UR5, UR6, 0x900, UR5 ;  /* 0x00000900060578a4 */ /* 0x000fce000f8e0205 */
        /* <DEDUP_REMOVED lines=30> */
.L_x_1006:
[----:B------:R-:W-:Y:S01]  /*5cd0*/  R2UR UR6, R19 ;  /* 0x00000000130672ca */ /* 0x000fe200000e0000 */
[----:B------:R-:W-:Y:S01]  /*5ce0*/  FMUL.FTZ R168, R124, UR38 ;  /* 0x000000267ca87c20 */ /* 0x000fe20008410000 */
[----:B------:R-:W-:Y:S01]  /*5cf0*/  R2UR UR5, R18 ;  /* 0x00000000120572ca */ /* 0x000fe200000e0000 */
[----:B------:R-:W3:Y:S01]  /*5d00*/  S2UR UR10, SR_CgaCtaId ;  /* 0x00000000000a79c3 */ /* 0x000ee20000008800 */
[----:B------:R-:W-:Y:S01]  /*5d10*/  FMUL.FTZ R124, R138, UR38 ;  /* 0x000000268a7c7c20 */ /* 0x000fe20008410000 */
[----:B01----:R-:W-:Y:S01]  /*5d20*/  FMUL.FTZ R8, R120, UR38 ;  /* 0x0000002678087c20 */ /* 0x003fe20008410000 */
[----:B------:R-:W-:Y:S01]  /*5d30*/  FMUL.FTZ R120, R131, UR38 ;  /* 0x0000002683787c20 */ /* 0x000fe20008410000 */
[----:B------:R-:W-:Y:S01]  /*5d40*/  FMUL.FTZ R131, R151, UR38 ;  /* 0x0000002697837c20 */ /* 0x000fe20008410000 */
[----:B------:R-:W-:Y:S02]  /*5d50*/  IMAD.MOV.U32 R151, RZ, RZ, R7 ;  /* 0x000000ffff977224 */ /* 0x000fe400078e0007 */
[----:B------:R-:W-:Y:S01]  /*5d60*/  FMUL.FTZ R2, R123, UR38 ;  /* 0x000000267b027c20 */ /* 0x000fe20008410000 */
[----:B------:R-:W-:-:S02]  /*5d70*/  IMAD R176, R20, -0x60, RZ ;  /* 0xffffffa014b07824 */ /* 0x000fc400078e02ff */
[----:B------:R-:W-:Y:S01]  /*5d80*/  FMUL.FTZ R123, R135, UR38 ;  /* 0x00000026877b7c20 */ /* 0x000fe20008410000 */
[----:B------:R-:W-:Y:S01]  /*5d90*/  FMUL.FTZ R169, R125, UR38 ;  /* 0x000000267da97c20 */ /* 0x000fe20008410000 */
[----:B------:R-:W-:Y:S01]  /*5da0*/  UISETP.NE.AND UP1, UPT, UR6, URZ, UPT ;  /* 0x0000003f0600728c */ /* 0x000fe2000bf25270 */
[----:B------:R-:W-:Y:S01]  /*5db0*/  FMUL.FTZ R135, R154, UR38 ;  /* 0x000000269a877c20 */ /* 0x000fe20008410000 */
[----:B------:R-:W-:Y:S01]  /*5dc0*/  UISETP.NE.AND UP0, UPT, UR5, URZ, UPT ;  /* 0x0000003f0500728c */ /* 0x000fe2000bf05270 */
[----:B------:R-:W-:Y:S01]  /*5dd0*/  FMUL.FTZ R125, R139, UR38 ;  /* 0x000000268b7d7c20 */ /* 0x000fe20008410000 */
[----:B------:R-:W-:Y:S02]  /*5de0*/  VIADD R139, R176, 0x1 ;  /* 0x00000001b08b7836 */ /* 0x000fe40000000000 */
[----:B------:R-:W-:Y:S01]  /*5df0*/  FMUL.FTZ R21, R126, UR38 ;  /* 0x000000267e157c20 */ /* 0x000fe20008410000 */
[----:B------:R-:W-:Y:S01]  /*5e00*/  PLOP3.LUT P1, PT, PT, PT, UP1, 0x80, 0x0 ;  /* 0x000000000000781c */ /* 0x000fe20003f2f018 */
[----:B------:R-:W-:Y:S01]  /*5e10*/  FMUL.FTZ R170, R128, UR38 ;  /* 0x0000002680aa7c20 */ /* 0x000fe20008410000 */
[----:B------:R-:W-:Y:S01]  /*5e20*/  PLOP3.LUT P2, PT, PT, PT, UP1, 0x80, 0x0 ;  /* 0x000000000000781c */ /* 0x000fe20003f4f018 */
[----:B------:R-:W-:Y:S01]  /*5e30*/  FMUL.FTZ R171, R129, UR38 ;  /* 0x0000002681ab7c20 */ /* 0x000fe20008410000 */
[----:B------:R-:W-:Y:S01]  /*5e40*/  FMUL.FTZ R126, R142, UR38 ;  /* 0x000000268e7e7c20 */ /* 0x000fe20008410000 */
[----:B------:R-:W-:Y:S01]  /*5e50*/  @UP1 ULDC UR5, c[0x0][0x44c] ;  /* 0x0001130000051ab9 */ /* 0x000fe20000000800 */
[----:B------:R-:W-:Y:S01]  /*5e60*/  FMUL.FTZ R9, R121, UR38 ;  /* 0x0000002679097c20 */ /* 0x000fe20008410000 */
[----:B--2---:R-:W-:Y:S01]  /*5e70*/  FMUL.FTZ R0, R122, UR38 ;  /* 0x000000267a007c20 */ /* 0x004fe20008410000 */
[----:B------:R-:W-:Y:S01]  /*5e80*/  FMUL.FTZ R10, R127, UR38 ;  /* 0x000000267f0a7c20 */ /* 0x000fe20008410000 */
[----:B------:R-:W-:Y:S01]  /*5e90*/  FMUL.FTZ R142, R144, UR38 ;  /* 0x00000026908e7c20 */ /* 0x000fe20008410000 */
[----:B------:R-:W-:Y:S01]  /*5ea0*/  FMUL.FTZ R128, R146, UR38 ;  /* 0x0000002692807c20 */ /* 0x000fe20008410000 */
[----:B------:R-:W-:Y:S01]  /*5eb0*/  FMUL.FTZ R129, R147, UR38 ;  /* 0x0000002693817c20 */ /* 0x000fe20008410000 */
[----:B------:R-:W-:Y:S01]  /*5ec0*/  FMUL.FTZ R121, R130, UR38 ;  /* 0x0000002682797c20 */ /* 0x000fe20008410000 */
[----:B------:R-:W-:Y:S01]  /*5ed0*/  @P1 IMAD.HI.U32 R138, R7, UR5, RZ ;  /* 0x00000005078a1c27 */ /* 0x000fe2000f8e00ff */
[----:B------:R-:W-:-:S03]  /*5ee0*/  @UP1 ULDC UR5, c[0x0][0x450] ;  /* 0x0001140000051ab9 */ /* 0x000fc60000000800 */
[----:B------:R-:W-:Y:S01]  /*5ef0*/  FMUL.FTZ R172, R132, UR38 ;  /* 0x0000002684ac7c20 */ /* 0x000fe20008410000 */
[----:B------:R-:W-:Y:S01]  /*5f00*/  FMUL.FTZ R122, R134, UR38 ;  /* 0x00000026867a7c20 */ /* 0x000fe20008410000 */
[----:B------:R-:W-:Y:S01]  /*5f10*/  FMUL.FTZ R173, R136, UR38 ;  /* 0x0000002688ad7c20 */ /* 0x000fe20008410000 */
[----:B------:R-:W-:Y:S01]  /*5f20*/  @P2 SHF.R.U32.HI R151, RZ, UR5, R138 ;  /* 0x00000005ff972c19 */ /* 0x000fe2000801168a */
[----:B------:R-:W-:Y:S01]  /*5f30*/  FMUL.FTZ R174, R137, UR38 ;  /* 0x0000002689ae7c20 */ /* 0x000fe20008410000 */
[----:B------:R-:W-:Y:S01]  /*5f40*/  FMUL.FTZ R175, R140, UR38 ;  /* 0x000000268caf7c20 */ /* 0x000fe20008410000 */
[----:B------:R-:W-:Y:S01]  /*5f50*/  FMUL.FTZ R127, R143, UR38 ;  /* 0x000000268f7f7c20 */ /* 0x000fe20008410000 */
[----:B------:R-:W-:Y:S01]  /*5f60*/  FMUL.FTZ R146, R148, UR38 ;  /* 0x0000002694927c20 */ /* 0x000fe20008410000 */
[----:B------:R-:W0:Y:S01]  /*5f70*/  SHFL.IDX PT, R154, R151, RZ, 0x1c1f ;  /* 0x001c1fff979a7589 */ /* 0x000e2200000e0000 */
[----:B------:R-:W-:Y:S01]  /*5f80*/  FMUL.FTZ R147, R149, UR38 ;  /* 0x0000002695937c20 */ /* 0x000fe20008410000 */
[----:B------:R-:W-:-:S02]  /*5f90*/  IMAD R144, R12, -0x2, R139 ;  /* 0xfffffffe0c907824 */ /* 0x000fc400078e028b */
        /* <DEDUP_REMOVED lines=15> */
[----:B------:R-:W-:Y:S01]  /*6090*/  R2UR UR6, R13 ;  /* 0x000000000d0672ca */ /* 0x000fe200000e0000 */
[----:B------:R-:W-:Y:S01]  /*60a0*/  FMUL.FTZ R156, R156, UR38 ;  /* 0x000000269c9c7c20 */ /* 0x000fe20008410000 */
[----:B------:R-:W-:Y:S01]  /*60b0*/  FMUL.FTZ R157, R157, UR38 ;  /* 0x000000269d9d7c20 */ /* 0x000fe20008410000 */
[----:B------:R-:W-:Y:S01]  /*60c0*/  FMUL.FTZ R160, R160, UR38 ;  /* 0x00000026a0a07c20 */ /* 0x000fe20008410000 */
[----:B------:R-:W-:Y:S01]  /*60d0*/  FMUL.FTZ R164, R164, UR38 ;  /* 0x00000026a4a47c20 */ /* 0x000fe20008410000 */
[----:B------:R-:W-:Y:S01]  /*60e0*/  UIADD3 UR60, UR60, 0x30840, URZ ;  /* 0x000308403c3c7890 */ /* 0x000fe2000fffe03f */
[----:B------:R-:W-:Y:S01]  /*60f0*/  PLOP3.LUT P1, PT, PT, PT, UP0, 0x40, 0x0 ;  /* 0x000000000000781c */ /* 0x000fe20003f2e808 */
[----:B------:R-:W-:Y:S01]  /*6100*/  ULDC UR11, c[0x0][0x2f0] ;  /* 0x0000bc00000b7ab9 */ /* 0x000fe20000000800 */
[----:B------:R-:W1:Y:S01]  /*6110*/  MUFU.TANH R8, R8 ;  /* 0x0000000800087308 */ /* 0x000e620000002400 */
[----:B---3--:R-:W-:Y:S01]  /*6120*/  UPRMT UR60, UR10, 0x654, UR60 ;  /* 0x000006540a3c7896 */ /* 0x008fe2000800003c */
[----:B------:R-:W-:Y:S01]  /*6130*/  IMAD R145, R17, UR11, R144 ;  /* 0x0000000b11917c24 */ /* 0x000fe2000f8e0290 */
[----:B------:R-:W-:Y:S01]  /*6140*/  ULDC UR11, c[0x0][0x9e0] ;  /* 0x00027800000b7ab9 */ /* 0x000fe20000000800 */
[----:B------:R-:W-:Y:S01]  /*6150*/  ULDC UR10, c[0x0][0x288] ;  /* 0x0000a200000a7ab9 */ /* 0x000fe20000000800 */
[----:B------:R-:W-:-:S02]  /*6160*/  VIADD R178, R144, 0xffffffff ;  /* 0xffffffff90b27836 */ /* 0x000fc40000000000 */
[----:B------:R-:W-:Y:S01]  /*6170*/  VIADD R145, R145, -UR10 ;  /* 0x8000000a91917c36 */ /* 0x000fe20008000000 */
[----:B------:R-:W2:Y:S02]  /*6180*/  MUFU.TANH R9, R9 ;  /* 0x0000000900097308 */ /* 0x000ea40000002400 */
[----:B------:R-:W-:Y:S01]  /*6190*/  SYNCS.ARRIVE.TRANS64.RED.A1T0 RZ, [UR60], RZ ;  /* 0x000000ffffff79a7 */ /* 0x000fe2000810043c */
[C---:B------:R-:W-:Y:S02]  /*61a0*/  VIADD R167, R145.reuse, UR11 ;  /* 0x0000000b91a77c36 */ /* 0x040fe40008000000 */
[----:B------:R-:W-:Y:S02]  /*61b0*/  VIADD R177, R145, UR6 ;  /* 0x0000000691b17c36 */ /* 0x000fe40008000000 */
[--C-:B0-----:R-:W-:Y:S01]  /*61c0*/  IMAD.IADD R153, R167, 0x1, R154.reuse ;  /* 0x00000001a7997824 */ /* 0x101fe200078e029a */
[----:B------:R-:W0:Y:S01]  /*61d0*/  MUFU.TANH R0, R0 ;  /* 0x0000000000007308 */ /* 0x000e220000002400 */
[----:B------:R-:W-:-:S07]  /*61e0*/  IMAD.IADD R155, R177, 0x1, R154 ;  /* 0x00000001b19b7824 */ /* 0x000fce00078e029a */
[----:B------:R-:W3:Y:S08]  /*61f0*/  MUFU.TANH R2, R2 ;  /* 0x0000000200027308 */ /* 0x000ef00000002400 */
[----:B------:R-:W4:Y:S08]  /*6200*/  MUFU.TANH R168, R168 ;  /* 0x000000a800a87308 */ /* 0x000f300000002400 */
        /* <DEDUP_REMOVED lines=32> */
[----:B------:R0:W0:Y:S08]  /*6410*/  MUFU.TANH R150, R157 ;  /* 0x0000009d00967308 */ /* 0x0000300000002400 */
[----:B------:R-:W0:Y:S08]  /*6420*/  MUFU.TANH R140, R140 ;  /* 0x0000008c008c7308 */ /* 0x000e300000002400 */
[----:B------:R-:W0:Y:S08]  /*6430*/  MUFU.TANH R132, R132 ;  /* 0x0000008400847308 */ /* 0x000e300000002400 */
[----:B------:R0:W0:Y:S08]  /*6440*/  MUFU.TANH R159, R160 ;  /* 0x000000a0009f7308 */ /* 0x0000300000002400 */
[----:B------:R-:W0:Y:S08]  /*6450*/  MUFU.TANH R161, R161 ;  /* 0x000000a100a17308 */ /* 0x000e300000002400 */
[----:B------:R-:W0:Y:S08]  /*6460*/  MUFU.TANH R134, R134 ;  /* 0x0000008600867308 */ /* 0x000e300000002400 */
[----:B------:R-:W0:Y:S08]  /*6470*/  MUFU.TANH R136, R136 ;  /* 0x0000008800887308 */ /* 0x000e300000002400 */
[----:B------:R0:W0:Y:S08]  /*6480*/  MUFU.TANH R163, R164 ;  /* 0x000000a400a37308 */ /* 0x0000300000002400 */
[----:B------:R-:W0:Y:S08]  /*6490*/  MUFU.TANH R165, R165 ;  /* 0x000000a500a57308 */ /* 0x000e300000002400 */
[----:B------:R-:W0:Y:S08]  /*64a0*/  MUFU.TANH R138, R138 ;  /* 0x0000008a008a7308 */ /* 0x000e300000002400 */
[----:B------:R-:W0:Y:S01]  /*64b0*/  MUFU.TANH R139, R139 ;  /* 0x0000008b008b7308 */ /* 0x000e220000002400 */
[----:B-1234-:R-:W-:Y:S05]  /*64c0*/  @P1 BRA `(.L_x_1007) ;  /* 0x0000000000641947 */ /* 0x01efea0003800000 */
[----:B------:R-:W-:Y:S01]  /*64d0*/  ULDC UR5, c[0x0][0x2f0] ;  /* 0x0000bc0000057ab9 */ /* 0x000fe20000000800 */
[----:B------:R-:W-:Y:S01]  /*64e0*/  BSSY B0, `(.L_x_1008) ;  /* 0x0000014000007945 */ /* 0x000fe20003800000 */
[----:B------:R-:W-:-:S04]  /*64f0*/  IMAD R144, R17, UR5, R154 ;  /* 0x0000000511907c24 */ /* 0x000fc8000f8e029a */
[----:B0-----:R-:W-:-:S05]  /*6500*/  VIADD R157, R144, -UR10 ;  /* 0x8000000a909d7c36 */ /* 0x001fca0008000000 */
        /* <DEDUP_REMOVED lines=11> */
.L_x_1009:
[----:B------:R-:W-:Y:S02]  /*65c0*/  ULDC UR5, c[0x0][0x9e4] ;  /* 0x0002790000057ab9 */ /* 0x000fe40000000800 */
[----:B------:R-:W-:-:S04]  /*65d0*/  MOV R154, UR5 ;  /* 0x00000005009a7c02 */ /* 0x000fc80008000f00 */
[----:B------:R-:W-:-:S13]  /*65e0*/  ISETP.NE.AND P1, PT, R154, 0x1, PT ;  /* 0x000000019a00780c */ /* 0x000fda0003f25270 */
[----:B------:R-:W0:Y:S02]  /*65f0*/  @P1 LDC.64 R144, c[0x0][0x9e8] ;  /* 0x00027a00ff901b82 */ /* 0x000e240000000a00 */
[----:B0-----:R-:W-:-:S05]  /*6600*/  @P1 IMAD.HI.U32 R144, R157, R144, RZ ;  /* 0x000000909d901227 */ /* 0x001fca00078e00ff */
[----:B------:R-:W-:-:S07]  /*6610*/  @P1 SHF.R.U32.HI R157, RZ, R145, R144 ;  /* 0x00000091ff9d1219 */ /* 0x000fce0000011690 */
.L_x_1010:
[----:B------:R-:W-:Y:S05]  /*6620*/  BSYNC B0 ;  /* 0x0000000000007941 */ /* 0x000fea0003800000 */
.L_x_1008:
[----:B------:R-:W-:-:S05]  /*6630*/  IMAD R144, R157, R154, R178 ;  /* 0x0000009a9d907224 */ /* 0x000fca00078e02b2 */
[----:B------:R-:W-:Y:S02]  /*6640*/  VIADDMNMX R153, R144, R154, R153, PT ;  /* 0x0000009a90997246 */ /* 0x000fe40003800199 */
[----:B------:R-:W-:-:S07]  /*6650*/  VIMNMX R155, R155, R144, !PT ;  /* 0x000000909b9b7248 */ /* 0x000fce0007fe0100 */
.L_x_1007:
[C---:B------:R-:W-:Y:S02]  /*6660*/  ISETP.GE.AND P6, PT, R176.reuse, 0xa, PT ;  /* 0x0000000ab000780c */ /* 0x040fe40003fc6270 */
[C---:B------:R-:W-:Y:S02]  /*6670*/  ISETP.GE.AND P1, PT, R176.reuse, 0x2, PT ;  /* 0x00000002b000780c */ /* 0x040fe40003f26270 */
[C---:B------:R-:W-:Y:S02]  /*6680*/  ISETP.GE.AND P2, PT, R176.reuse, 0x9, PT ;  /* 0x00000009b000780c */ /* 0x040fe40003f46270 */
[----:B------:R-:W-:Y:S02]  /*6690*/  ISETP.GE.AND P5, PT, R176, 0x11, PT ;  /* 0x00000011b000780c */ /* 0x000fe40003fa6270 */
[----:B------:R-:W-:Y:S02]  /*66a0*/  LOP3.LUT R16, R16, 0xfffffffb, RZ, 0xc0, !PT ;  /* 0xfffffffb10107812 */ /* 0x000fe400078ec0ff */
[----:B------:R-:W-:-:S02]  /*66b0*/  ISETP.GT.AND P4, PT, R155, 0x1, !P1 ;  /* 0x000000019b00780c */ /* 0x000fc40004f84270 */
[----:B------:R-:W-:Y:S02]  /*66c0*/  ISETP.GT.AND P3, PT, R155, 0x8, !P2 ;  /* 0x000000089b00780c */ /* 0x000fe40005764270 */
[----:B------:R-:W-:Y:S02]  /*66d0*/  @P6 LOP3.LUT R16, R16, 0x4, RZ, 0xfc, !PT ;  /* 0x0000000410106812 */ /* 0x000fe400078efcff */
[C---:B------:R-:W-:Y:S02]  /*66e0*/  ISETP.LT.OR P4, PT, R153.reuse, 0x2, P4 ;  /* 0x000000029900780c */ /* 0x040fe40002781670 */
[----:B------:R-:W-:Y:S02]  /*66f0*/  ISETP.LT.OR P3, PT, R153, 0x9, P3 ;  /* 0x000000099900780c */ /* 0x000fe40001f61670 */
[----:B------:R-:W-:Y:S02]  /*6700*/  LOP3.LUT R16, R16, 0xfffffff7, RZ, 0xc0, !PT ;  /* 0xfffffff710107812 */ /* 0x000fe400078ec0ff */
[----:B------:R-:W-:-:S02]  /*6710*/  FSEL R206, R9, -INF , !P4 ;  /* 0xff80000009ce7808 */ /* 0x000fc40006000000 */
[----:B------:R-:W-:Y:S02]  /*6720*/  FSEL R204, R168, -INF , !P3 ;  /* 0xff800000a8cc7808 */ /* 0x000fe40005800000 */
[C---:B------:R-:W-:Y:S02]  /*6730*/  ISETP.GT.AND P4, PT, R155.reuse, 0x9, !P6 ;  /* 0x000000099b00780c */ /* 0x040fe40007784270 */
[----:B------:R-:W-:Y:S02]  /*6740*/  @P5 LOP3.LUT R16, R16, 0x8, RZ, 0xfc, !PT ;  /* 0x0000000810105812 */ /* 0x000fe400078efcff */
[----:B------:R-:W-:Y:S02]  /*6750*/  ISETP.GT.AND P3, PT, R155, 0x10, !P5 ;  /* 0x000000109b00780c */ /* 0x000fe40006f64270 */
[----:B------:R-:W-:Y:S02]  /*6760*/  ISETP.GE.AND P5, PT, R176, 0x12, PT ;  /* 0x00000012b000780c */ /* 0x000fe40003fa6270 */
[----:B------:R-:W-:-:S02]  /*6770*/  ISETP.LT.OR P4, PT, R153, 0xa, P4 ;  /* 0x0000000a9900780c */ /* 0x000fc40002781670 */
[----:B------:R-:W-:Y:S02]  /*6780*/  ISETP.LT.OR P3, PT, R153, 0x11, P3 ;  /* 0x000000119900780c */ /* 0x000fe40001f61670 */
[----:B0-----:R-:W-:Y:S02]  /*6790*/  FSEL R192, R169, -INF , !P4 ;  /* 0xff800000a9c07808 */ /* 0x001fe40006000000 */
[----:B------:R-:W-:Y:S02]  /*67a0*/  ISETP.GE.AND P4, PT, R176, 0x19, PT ;  /* 0x00000019b000780c */ /* 0x000fe40003f86270 */
[----:B------:R-:W-:Y:S02]  /*67b0*/  LOP3.LUT R16, R16, 0xffffffef, RZ, 0xc0, !PT ;  /* 0xffffffef10107812 */ /* 0x000fe400078ec0ff */
[----:B------:R-:W-:Y:S02]  /*67c0*/  FSEL R194, R170, -INF , !P3 ;  /* 0xff800000aac27808 */ /* 0x000fe40005800000 */
[----:B------:R-:W-:-:S02]  /*67d0*/  ISETP.GT.AND P3, PT, R155, 0x11, !P5 ;  /* 0x000000119b00780c */ /* 0x000fc40006f64270 */
[----:B------:R-:W-:Y:S02]  /*67e0*/  @P5 LOP3.LUT R16, R16, 0x10, RZ, 0xfc, !PT ;  /* 0x0000001010105812 */ /* 0x000fe400078efcff */
[----:B------:R-:W-:Y:S02]  /*67f0*/  ISETP.LT.OR P3, PT, R153, 0x12, P3 ;  /* 0x000000129900780c */ /* 0x000fe40001f61670 */
[----:B------:R-:W-:Y:S02]  /*6800*/  LOP3.LUT R16, R16, 0xfffbffff, RZ, 0xc0, !PT ;  /* 0xfffbffff10107812 */ /* 0x000fe400078ec0ff */
[----:B------:R-:W-:Y:S02]  /*6810*/  FSEL R196, R171, -INF , !P3 ;  /* 0xff800000abc47808 */ /* 0x000fe40005800000 */
[----:B------:R-:W-:Y:S02]  /*6820*/  @P4 LOP3.LUT R16, R16, 0x40000, RZ, 0xfc, !PT ;  /* 0x0004000010104812 */ /* 0x000fe400078efcff */
[----:B------:R-:W-:-:S02]  /*6830*/  ISETP.GT.AND P3, PT, R155, 0x18, !P4 ;  /* 0x000000189b00780c */ /* 0x000fc40006764270 */
[----:B------:R-:W-:Y:S02]  /*6840*/  ISETP.GE.AND P4, PT, R176, 0x1a, PT ;  /* 0x0000001ab000780c */ /* 0x000fe40003f86270 */
[----:B------:R-:W-:Y:S02]  /*6850*/  ISETP.LT.OR P3, PT, R153, 0x19, P3 ;  /* 0x000000199900780c */ /* 0x000fe40001f61670 */
[----:B------:R-:W-:Y:S02]  /*6860*/  LOP3.LUT R16, R16, 0xfffdffff, RZ, 0xc0, !PT ;  /* 0xfffdffff10107812 */ /* 0x000fe400078ec0ff */
[----:B------:R-:W-:Y:S02]  /*6870*/  FSEL R198, R172, -INF , !P3 ;  /* 0xff800000acc67808 */ /* 0x000fe40005800000 */
[----:B------:R-:W-:Y:S02]  /*6880*/  ISETP.GT.AND P3, PT, R155, 0x19, !P4 ;  /* 0x000000199b00780c */ /* 0x000fe40006764270 */
[----:B------:R-:W-:-:S02]  /*6890*/  R2UR UR5, R18 ;  /* 0x00000000120572ca */ /* 0x000fc400000e0000 */
[----:B------:R-:W-:Y:S02]  /*68a0*/  ISETP.LT.OR P3, PT, R153, 0x1a, P3 ;  /* 0x0000001a9900780c */ /* 0x000fe40001f61670 */
[----:B------:R-:W-:Y:S02]  /*68b0*/  @P4 LOP3.LUT R16, R16, 0x20000, RZ, 0xfc, !PT ;  /* 0x0002000010104812 */ /* 0x000fe400078efcff */
[----:B------:R-:W-:Y:S02]  /*68c0*/  ISETP.GE.AND P4, PT, R176, 0x21, PT ;  /* 0x00000021b000780c */ /* 0x000fe40003f86270 */
[----:B------:R-:W-:Y:S02]  /*68d0*/  LOP3.LUT R16, R16, 0xfffeffff, RZ, 0xc0, !PT ;  /* 0xfffeffff10107812 */ /* 0x000fe400078ec0ff */
[----:B------:R-:W-:Y:S02]  /*68e0*/  FSEL R200, R133, -INF , !P3 ;  /* 0xff80000085c87808 */ /* 0x000fe40005800000 */
[----:B------:R-:W-:Y:S01]  /*68f0*/  ISETP.GT.AND P3, PT, R155, 0x20, !P4 ;  /* 0x000000209b00780c */ /* 0x000fe20006764270 */
[----:B------:R-:W-:-:S03]  /*6900*/  UISETP.NE.AND UP0, UPT, UR5, URZ, UPT ;  /* 0x0000003f0500728c */ /* 0x000fc6000bf05270 */
[----:B------:R-:W-:-:S03]  /*6910*/  ISETP.LT.OR P3, PT, R153, 0x21, P3 ;  /* 0x000000219900780c */ /* 0x000fc60001f61670 */
[----:B------:R-:W-:Y:S02]  /*6920*/  @P4 LOP3.LUT R16, R16, 0x10000, RZ, 0xfc, !PT ;  /* 0x0001000010104812 */ /* 0x000fe400078efcff */
[----:B------:R-:W-:Y:S02]  /*6930*/  ISETP.GE.AND P4, PT, R176, 0x22, PT ;  /* 0x00000022b000780c */ /* 0x000fe40003f86270 */
[----:B------:R-:W-:Y:S02]  /*6940*/  LOP3.LUT R16, R16, 0xffff7fff, RZ, 0xc0, !PT ;  /* 0xffff7fff10107812 */ /* 0x000fe400078ec0ff */
[----:B------:R-:W-:Y:S02]  /*6950*/  FSEL R202, R173, -INF , !P3 ;  /* 0xff800000adca7808 */ /* 0x000fe40005800000 */
[----:B------:R-:W-:-:S04]  /*6960*/  ISETP.GT.AND P3, PT, R155, 0x21, !P4 ;  /* 0x000000219b00780c */ /* 0x000fc80006764270 */
        /* <DEDUP_REMOVED lines=51> */
[----:B------:R-:W-:Y:S02]  /*6ca0*/  FSEL R166, R149, -INF , !P3 ;  /* 0xff80000095a67808 */ /* 0x000fe40005800000 */
[----:B------:R-:W-:Y:S02]  /*6cb0*/  LOP3.LUT R16, R16, 0xffffffbf, RZ, 0xc0, !PT ;  /* 0xffffffbf10107812 */ /* 0x000fe400078ec0ff */
[----:B------:R-:W-:-:S04]  /*6cc0*/  ISETP.GT.AND P3, PT, R155, 0x48, !P4 ;  /* 0x000000489b00780c */ /* 0x000fc80006764270 */
[----:B------:R-:W-:-:S03]  /*6cd0*/  ISETP.LT.OR P3, PT, R153, 0x49, P3 ;  /* 0x000000499900780c */ /* 0x000fc60001f61670 */
[----:B------:R-:W-:Y:S02]  /*6ce0*/  @P4 LOP3.LUT R16, R16, 0x40, RZ, 0xfc, !PT ;  /* 0x0000004010104812 */ /* 0x000fe400078efcff */
[----:B------:R-:W-:Y:S02]  /*6cf0*/  ISETP.GE.AND P4, PT, R176, 0x4a, PT ;  /* 0x0000004ab000780c */ /* 0x000fe40003f86270 */
[----:B------:R-:W-:Y:S02]  /*6d00*/  FSEL R152, R152, -INF , !P3 ;  /* 0xff80000098987808 */ /* 0x000fe40005800000 */
[----:B------:R-:W-:Y:S02]  /*6d10*/  ISETP.GT.AND P3, PT, R155, 0x49, !P4 ;  /* 0x000000499b00780c */ /* 0x000fe40006764270 */
[----:B------:R-:W-:Y:S02]  /*6d20*/  LOP3.LUT R16, R16, 0xffffffdf, RZ, 0xc0, !PT ;  /* 0xffffffdf10107812 */ /* 0x000fe400078ec0ff */
[----:B------:R-:W-:-:S04]  /*6d30*/  ISETP.LT.OR P3, PT, R153, 0x4a, P3 ;  /* 0x0000004a9900780c */ /* 0x000fc80001f61670 */
[----:B------:R-:W-:Y:S02]  /*6d40*/  FSEL R150, R150, -INF , !P3 ;  /* 0xff80000096967808 */ /* 0x000fe40005800000 */
[----:B------:R-:W-:Y:S02]  /*6d50*/  ISETP.GE.AND P3, PT, R176, 0x51, PT ;  /* 0x00000051b000780c */ /* 0x000fe40003f66270 */
[----:B------:R-:W-:Y:S02]  /*6d60*/  @P4 LOP3.LUT R16, R16, 0x20, RZ, 0xfc, !PT ;  /* 0x0000002010104812 */ /* 0x000fe400078efcff */
[----:B------:R-:W-:Y:S02]  /*6d70*/  ISETP.GT.AND P4, PT, R155, 0x50, !P3 ;  /* 0x000000509b00780c */ /* 0x000fe40005f84270 */
[----:B------:R-:W-:Y:S02]  /*6d80*/  LOP3.LUT R16, R16, 0xfffffffd, RZ, 0xc0, !PT ;  /* 0xfffffffd10107812 */ /* 0x000fe400078ec0ff */
[----:B------:R-:W-:-:S04]  /*6d90*/  ISETP.LT.OR P4, PT, R153, 0x51, P4 ;  /* 0x000000519900780c */ /* 0x000fc80002781670 */
[----:B------:R-:W-:Y:S02]  /*6da0*/  FSEL R148, R159, -INF , !P4 ;  /* 0xff8000009f947808 */ /* 0x000fe40006000000 */
[----:B------:R-:W-:-:S04]  /*6db0*/  ISETP.GE.AND P4, PT, R176, 0x52, PT ;  /* 0x00000052b000780c */ /* 0x000fc80003f86270 */
[----:B------:R-:W-:-:S04]  /*6dc0*/  ISETP.GT.AND P5, PT, R155, 0x51, !P4 ;  /* 0x000000519b00780c */ /* 0x000fc800067a4270 */
[----:B------:R-:W-:-:S04]  /*6dd0*/  ISETP.LT.OR P5, PT, R153, 0x52, P5 ;  /* 0x000000529900780c */ /* 0x000fc80002fa1670 */
[----:B------:R-:W-:Y:S02]  /*6de0*/  FSEL R146, R161, -INF , !P5 ;  /* 0xff800000a1927808 */ /* 0x000fe40006800000 */
[----:B------:R-:W-:-:S04]  /*6df0*/  ISETP.GE.AND P5, PT, R176, 0x59, PT ;  /* 0x00000059b000780c */ /* 0x000fc80003fa6270 */
[----:B------:R-:W-:-:S04]  /*6e00*/  ISETP.GT.AND P6, PT, R155, 0x58, !P5 ;  /* 0x000000589b00780c */ /* 0x000fc80006fc4270 */
[----:B------:R-:W-:-:S04]  /*6e10*/  ISETP.LT.OR P6, PT, R153, 0x59, P6 ;  /* 0x000000599900780c */ /* 0x000fc800037c1670 */
[----:B------:R-:W-:Y:S02]  /*6e20*/  FSEL R142, R163, -INF , !P6 ;  /* 0xff800000a38e7808 */ /* 0x000fe40007000000 */
[----:B------:R-:W-:-:S13]  /*6e30*/  ISETP.GE.AND P6, PT, R176, 0x1, PT ;  /* 0x00000001b000780c */ /* 0x000fda0003fc6270 */
[----:B------:R-:W-:Y:S02]  /*6e40*/  @P6 LOP3.LUT R16, R16, 0x2, RZ, 0xfc, !PT ;  /* 0x0000000210106812 */ /* 0x000fe400078efcff */
[----:B------:R-:W-:Y:S02]  /*6e50*/  ISETP.GT.AND P6, PT, R155, RZ, !P6 ;  /* 0x000000ff9b00720c */ /* 0x000fe400077c4270 */
[----:B------:R-:W-:Y:S02]  /*6e60*/  LOP3.LUT R16, R16, 0xfffffffe, RZ, 0xc0, !PT ;  /* 0xfffffffe10107812 */ /* 0x000fe400078ec0ff */
[----:B------:R-:W-:-:S04]  /*6e70*/  ISETP.LT.OR P6, PT, R153, 0x1, P6 ;  /* 0x000000019900780c */ /* 0x000fc800037c1670 */
[----:B------:R-:W-:Y:S02]  /*6e80*/  FSEL R210, R8, -INF , !P6 ;  /* 0xff80000008d27808 */ /* 0x000fe40007000000 */
[----:B------:R-:W-:Y:S01]  /*6e90*/  ISETP.GE.AND P6, PT, R176, 0x5a, PT ;  /* 0x0000005ab000780c */ /* 0x000fe20003fc6270 */
[----:B------:R-:W0:-:S12]  /*6ea0*/  SHFL.IDX PT, R8, R151, 0x1, 0x1c1f ;  /* 0x003c1f0097087f89 */ /* 0x000e1800000e0000 */
[----:B------:R-:W-:Y:S02]  /*6eb0*/  @P6 LOP3.LUT R16, R16, 0x1, RZ, 0xfc, !PT ;  /* 0x0000000110106812 */ /* 0x000fe400078efcff */
[----:B------:R-:W-:-:S04]  /*6ec0*/  ISETP.GT.AND P6, PT, R155, 0x59, !P6 ;  /* 0x000000599b00780c */ /* 0x000fc800077c4270 */
[----:B------:R-:W-:-:S04]  /*6ed0*/  ISETP.LT.OR P6, PT, R153, 0x5a, P6 ;  /* 0x0000005a9900780c */ /* 0x000fc800037c1670 */
[----:B------:R-:W-:Y:S02]  /*6ee0*/  FSEL R144, R165, -INF , !P6 ;  /* 0xff800000a5907808 */ /* 0x000fe40007000000 */
[----:B------:R-:W-:Y:S01]  /*6ef0*/  PLOP3.LUT P6, PT, PT, PT, UP0, 0x40, 0x0 ;  /* 0x000000000000781c */ /* 0x000fe20003fce808 */
[--C-:B0-----:R-:W-:Y:S02]  /*6f00*/  IMAD.IADD R133, R167, 0x1, R8.reuse ;  /* 0x00000001a7857824 */ /* 0x101fe400078e0208 */
[----:B------:R-:W-:-:S10]  /*6f10*/  IMAD.IADD R141, R177, 0x1, R8 ;  /* 0x00000001b18d7824 */ /* 0x000fd400078e0208 */
[----:B------:R-:W-:Y:S05]  /*6f20*/  @P6 BRA `(.L_x_1011) ;  /* 0x0000000000646947 */ /* 0x000fea0003800000 */
[----:B------:R-:W-:Y:S01]  /*6f30*/  ULDC UR5, c[0x0][0x2f0] ;  /* 0x0000bc0000057ab9 */ /* 0x000fe20000000800 */
[----:B------:R-:W-:Y:S01]  /*6f40*/  BSSY B0, `(.L_x_1012) ;  /* 0x0000014000007945 */ /* 0x000fe20003800000 */
[----:B------:R-:W-:-:S04]  /*6f50*/  IMAD R8, R17, UR5, R8 ;  /* 0x0000000511087c24 */ /* 0x000fc8000f8e0208 */
[----:B------:R-:W-:-:S05]  /*6f60*/  VIADD R143, R8, -UR10 ;  /* 0x8000000a088f7c36 */ /* 0x000fca0008000000 */
        /* <DEDUP_REMOVED lines=11> */
.L_x_1013:
[----:B------:R-:W-:Y:S02]  /*7020*/  ULDC UR5, c[0x0][0x9e4] ;  /* 0x0002790000057ab9 */ /* 0x000fe40000000800 */
[----:B------:R-:W-:-:S05]  /*7030*/  IMAD.U32 R145, RZ, RZ, UR5 ;  /* 0x00000005ff917e24 */ /* 0x000fca000f8e00ff */
[----:B------:R-:W-:-:S13]  /*7040*/  ISETP.NE.AND P6, PT, R145, 0x1, PT ;  /* 0x000000019100780c */ /* 0x000fda0003fc5270 */
[----:B------:R-:W0:Y:S02]  /*7050*/  @P6 LDC.64 R8, c[0x0][0x9e8] ;  /* 0x00027a00ff086b82 */ /* 0x000e240000000a00 */
[----:B0-----:R-:W-:-:S05]  /*7060*/  @P6 IMAD.HI.U32 R8, R143, R8, RZ ;  /* 0x000000088f086227 */ /* 0x001fca00078e00ff */
[----:B------:R-:W-:-:S07]  /*7070*/  @P6 SHF.R.U32.HI R143, RZ, R9, R8 ;  /* 0x00000009ff8f6219 */ /* 0x000fce0000011608 */
.L_x_1014:
[----:B------:R-:W-:Y:S05]  /*7080*/  BSYNC B0 ;  /* 0x0000000000007941 */ /* 0x000fea0003800000 */
.L_x_1012:
[----:B------:R-:W-:-:S05]  /*7090*/  IMAD R8, R143, R145, R178 ;  /* 0x000000918f087224 */ /* 0x000fca00078e02b2 */
[----:B------:R-:W-:Y:S02]  /*70a0*/  VIADDMNMX R133, R8, R145, R133, PT ;  /* 0x0000009108857246 */ /* 0x000fe40003800185 */
[----:B------:R-:W-:-:S07]  /*70b0*/  VIMNMX R141, R141, R8, !PT ;  /* 0x000000088d8d7248 */ /* 0x000fce0007fe0100 */
.L_x_1011:
[C---:B------:R-:W-:Y:S02]  /*70c0*/  ISETP.GT.AND P1, PT, R141.reuse, 0x1, !P1 ;  /* 0x000000018d00780c */ /* 0x040fe40004f24270 */
[----:B------:R-:W-:Y:S02]  /*70d0*/  ISETP.GT.AND P2, PT, R141, 0x8, !P2 ;  /* 0x000000088d00780c */ /* 0x000fe40005744270 */
[C---:B------:R-:W-:Y:S02]  /*70e0*/  ISETP.LT.OR P1, PT, R133.reuse, 0x2, P1 ;  /* 0x000000028500780c */ /* 0x040fe40000f21670 */
[----:B------:R-:W-:Y:S02]  /*70f0*/  ISETP.LT.OR P2, PT, R133, 0x9, P2 ;  /* 0x000000098500780c */ /* 0x000fe40001741670 */
[----:B------:R-:W-:Y:S02]  /*7100*/  FSEL R2, R2, -INF , !P1 ;  /* 0xff80000002027808 */ /* 0x000fe40004800000 */
[----:B------:R-:W-:-:S02]  /*7110*/  LOP3.LUT P1, RZ, R16, 0x4, RZ, 0xc0, !PT ;  /* 0x0000000410ff7812 */ /* 0x000fc4000782c0ff */
[----:B------:R-:W-:Y:S02]  /*7120*/  FSEL R172, R21, -INF , !P2 ;  /* 0xff80000015ac7808 */ /* 0x000fe40005000000 */
[----:B------:R-:W-:Y:S02]  /*7130*/  ISETP.GT.AND P1, PT, R141, 0x9, !P1 ;  /* 0x000000098d00780c */ /* 0x000fe40004f24270 */
[C---:B------:R-:W-:Y:S02]  /*7140*/  LOP3.LUT P2, RZ, R16.reuse, 0x40000, RZ, 0xc0, !PT ;  /* 0x0004000010ff7812 */ /* 0x040fe4000784c0ff */
[----:B------:R-:W-:Y:S02]  /*7150*/  ISETP.LT.OR P1, PT, R133, 0xa, P1 ;  /* 0x0000000a8500780c */ /* 0x000fe40000f21670 */
[----:B------:R-:W-:Y:S02]  /*7160*/  LOP3.LUT P6, RZ, R16, 0x20000, RZ, 0xc0, !PT ;  /* 0x0002000010ff7812 */ /* 0x000fe400078cc0ff */
[----:B------:R-:W-:-:S02]  /*7170*/  FSEL R176, R10, -INF , !P1 ;  /* 0xff8000000ab07808 */ /* 0x000fc40004800000 */
[----:B------:R-:W-:Y:S02]  /*7180*/  LOP3.LUT P1, RZ, R16, 0x8, RZ, 0xc0, !PT ;  /* 0x0000000810ff7812 */ /* 0x000fe4000782c0ff */
[----:B------:R-:W-:Y:S02]  /*7190*/  FMNMX.FTZ R9, R210, R14, !PT ;  /* 0x0000000ed2097209 */ /* 0x000fe40007810000 */
[----:B------:R-:W-:Y:S02]  /*71a0*/  ISETP.GT.AND P1, PT, R141, 0x10, !P1 ;  /* 0x000000108d00780c */ /* 0x000fe40004f24270 */
[----:B------:R-:W-:Y:S02]  /*71b0*/  FMNMX.FTZ R9, R206, R9, !PT ;  /* 0x00000009ce097209 */ /* 0x000fe40007810000 */
[----:B------:R-:W-:Y:S02]  /*71c0*/  ISETP.LT.OR P1, PT, R133, 0x11, P1 ;  /* 0x000000118500780c */ /* 0x000fe40000f21670 */
[----:B------:R-:W-:-:S02]  /*71d0*/  FMNMX.FTZ R9, R204, R9, !PT ;  /* 0x00000009cc097209 */ /* 0x000fc40007810000 */
[----:B------:R-:W-:Y:S02]  /*71e0*/  FSEL R178, R121, -INF , !P1 ;  /* 0xff80000079b27808 */ /* 0x000fe40004800000 */
[----:B------:R-:W-:Y:S02]  /*71f0*/  LOP3.LUT P1, RZ, R16, 0x10, RZ, 0xc0, !PT ;  /* 0x0000001010ff7812 */ /* 0x000fe4000782c0ff */
[----:B------:R-:W-:Y:S02]  /*7200*/  FMNMX.FTZ R9, R192, R9, !PT ;  /* 0x00000009c0097209 */ /* 0x000fe40007810000 */
[----:B------:R-:W-:Y:S02]  /*7210*/  ISETP.GT.AND P1, PT, R141, 0x11, !P1 ;  /* 0x000000118d00780c */ /* 0x000fe40004f24270 */
[----:B------:R-:W-:Y:S02]  /*7220*/  FMNMX.FTZ R9, R194, R9, !PT ;  /* 0x00000009c2097209 */ /* 0x000fe40007810000 */
[----:B------:R-:W-:-:S02]  /*7230*/  ISETP.LT.OR P1, PT, R133, 0x12, P1 ;  /* 0x000000128500780c */ /* 0x000fc40000f21670 */
[----:B------:R-:W-:Y:S02]  /*7240*/  FMNMX.FTZ R9, R196, R9, !PT ;  /* 0x00000009c4097209 */ /* 0x000fe40007810000 */
[----:B------:R-:W-:Y:S02]  /*7250*/  FSEL R180, R120, -INF , !P1 ;  /* 0xff80000078b47808 */ /* 0x000fe40004800000 */
        /* <DEDUP_REMOVED lines=24> */
[----:B------:R-:W-:Y:S02]  /*73e0*/  LOP3.LUT P1, RZ, R16, 0x4000, RZ, 0xc0, !PT ;  /* 0x0000400010ff7812 */ /* 0x000fe4000782c0ff */
[----:B------:R-:W-:Y:S02]  /*73f0*/  FMNMX.FTZ R9, R162, R9, !PT ;  /* 0x00000009a2097209 */ /* 0x000fe40007810000 */
[----:B------:R-:W-:Y:S02]  /*7400*/  ISETP.GT.AND P1, PT, R141, 0x28, !P1 ;  /* 0x000000288d00780c */ /* 0x000fe40004f24270 */
[----:B------:R-:W-:-:S02]  /*7410*/  FMNMX.FTZ R9, R166, R9, !PT ;  /* 0x00000009a6097209 */ /* 0x000fc40007810000 */
[----:B------:R-:W-:Y:S02]  /*7420*/  ISETP.LT.OR P1, PT, R133, 0x29, P1 ;  /* 0x000000298500780c */ /* 0x000fe40000f21670 */
[----:B------:R-:W-:Y:S02]  /*7430*/  FMNMX.FTZ R9, R152, R9, !PT ;  /* 0x0000000998097209 */ /* 0x000fe40007810000 */
[----:B------:R-:W-:Y:S02]  /*7440*/  FSEL R190, R126, -INF , !P1 ;  /* 0xff8000007ebe7808 */ /* 0x000fe40004800000 */
[----:B------:R-:W-:Y:S02]  /*7450*/  LOP3.LUT P1, RZ, R16, 0x2000, RZ, 0xc0, !PT ;  /* 0x0000200010ff7812 */ /* 0x000fe4000782c0ff */
[----:B------:R-:W-:Y:S02]  /*7460*/  FMNMX.FTZ R9, R150, R9, !PT ;  /* 0x0000000996097209 */ /* 0x000fe40007810000 */
[----:B------:R-:W-:-:S02]  /*7470*/  ISETP.GT.AND P1, PT, R141, 0x29, !P1 ;  /* 0x000000298d00780c */ /* 0x000fc40004f24270 */
[----:B------:R-:W-:Y:S02]  /*7480*/  FMNMX.FTZ R9, R148, R9, !PT ;  /* 0x0000000994097209 */ /* 0x000fe40007810000 */
[----:B------:R-:W-:Y:S02]  /*7490*/  ISETP.LT.OR P1, PT, R133, 0x2a, P1 ;  /* 0x0000002a8500780c */ /* 0x000fe40000f21670 */
[----:B------:R-:W-:Y:S02]  /*74a0*/  FMNMX.FTZ R9, R146, R9, !PT ;  /* 0x0000000992097209 */ /* 0x000fe40007810000 */
[----:B------:R-:W-:Y:S02]  /*74b0*/  FSEL R120, R127, -INF , !P1 ;  /* 0xff8000007f787808 */ /* 0x000fe40004800000 */
[----:B------:R-:W-:Y:S02]  /*74c0*/  LOP3.LUT P1, RZ, R16, 0x1000, RZ, 0xc0, !PT ;  /* 0x0000100010ff7812 */ /* 0x000fe4000782c0ff */
[----:B------:R-:W-:-:S02]  /*74d0*/  FMNMX.FTZ R9, R142, R9, !PT ;  /* 0x000000098e097209 */ /* 0x000fc40007810000 */
[----:B------:R-:W-:Y:S02]  /*74e0*/  ISETP.GT.AND P1, PT, R141, 0x30, !P1 ;  /* 0x000000308d00780c */ /* 0x000fe40004f24270 */
[----:B------:R-:W-:Y:S02]  /*74f0*/  FMNMX.FTZ R10, R144, R9, !PT ;  /* 0x00000009900a7209 */ /* 0x000fe40007810000 */
[----:B------:R-:W-:Y:S02]  /*7500*/  ISETP.LT.OR P1, PT, R133, 0x31, P1 ;  /* 0x000000318500780c */ /* 0x000fe40000f21670 */
[----:B------:R-:W-:Y:S01]  /*7510*/  LOP3.LUT P2, RZ, R16, 0x80, RZ, 0xc0, !PT ;  /* 0x0000008010ff7812 */ /* 0x000fe2000784c0ff */
[----:B------:R-:W0:Y:S01]  /*7520*/  SHFL.BFLY PT, R9, R10, 0x2, 0x1f ;  /* 0x0c401f000a097f89 */ /* 0x000e2200000e0000 */
[----:B------:R-:W-:Y:S02]  /*7530*/  FSEL R128, R128, -INF , !P1 ;  /* 0xff80000080807808 */ /* 0x000fe40004800000 */
[----:B------:R-:W-:-:S02]  /*7540*/  LOP3.LUT P1, RZ, R16, 0x800, RZ, 0xc0, !PT ;  /* 0x0000080010ff7812 */ /* 0x000fc4000782c0ff */
[----:B------:R-:W-:Y:S02]  /*7550*/  LOP3.LUT P6, RZ, R16, 0x40, RZ, 0xc0, !PT ;  /* 0x0000004010ff7812 */ /* 0x000fe400078cc0ff */
[C---:B------:R-:W-:Y:S02]  /*7560*/  ISETP.GT.AND P1, PT, R141.reuse, 0x31, !P1 ;  /* 0x000000318d00780c */ /* 0x040fe40004f24270 */
[----:B------:R-:W-:Y:S02]  /*7570*/  ISETP.GT.AND P3, PT, R141, 0x50, !P3 ;  /* 0x000000508d00780c */ /* 0x000fe40005f64270 */
[----:B------:R-:W-:Y:S02]  /*7580*/  ISETP.LT.OR P1, PT, R133, 0x32, P1 ;  /* 0x000000328500780c */ /* 0x000fe40000f21670 */
[----:B------:R-:W-:Y:S02]  /*7590*/  ISETP.GT.AND P4, PT, R141, 0x51, !P4 ;  /* 0x000000518d00780c */ /* 0x000fe40006784270 */
[----:B------:R-:W-:-:S02]  /*75a0*/  FSEL R122, R129, -INF , !P1 ;  /* 0xff800000817a7808 */ /* 0x000fc40004800000 */
[----:B------:R-:W-:Y:S02]  /*75b0*/  LOP3.LUT P1, RZ, R16, 0x400, RZ, 0xc0, !PT ;  /* 0x0000040010ff7812 */ /* 0x000fe4000782c0ff */
[----:B------:R-:W-:Y:S02]  /*75c0*/  ISETP.LT.OR P3, PT, R133, 0x51, P3 ;  /* 0x000000518500780c */ /* 0x000fe40001f61670 */
[C---:B------:R-:W-:Y:S02]  /*75d0*/  ISETP.GT.AND P1, PT, R141.reuse, 0x38, !P1 ;  /* 0x000000388d00780c */ /* 0x040fe40004f24270 */
[----:B------:R-:W-:Y:S02]  /*75e0*/  ISETP.GT.AND P5, PT, R141, 0x58, !P5 ;  /* 0x000000588d00780c */ /* 0x000fe40006fa4270 */
[----:B------:R-:W-:Y:S02]  /*75f0*/  ISETP.LT.OR P1, PT, R133, 0x39, P1 ;  /* 0x000000398500780c */ /* 0x000fe40000f21670 */
[----:B0-----:R-:W-:-:S02]  /*7600*/  FMNMX.FTZ R121, R10, R9, !PT ;  /* 0x000000090a797209 */ /* 0x001fc40007810000 */
[----:B------:R-:W-:Y:S01]  /*7610*/  FSEL R130, R130, -INF , !P1 ;  /* 0xff80000082827808 */ /* 0x000fe20004800000 */
[----:B------:R-:W0:Y:S01]  /*7620*/  LDC R9, c[0x0][0x988] ;  /* 0x00026200ff097b82 */ /* 0x000e220000000800 */
[----:B------:R-:W-:Y:S01]  /*7630*/  LOP3.LUT P1, RZ, R16, 0x200, RZ, 0xc0, !PT ;  /* 0x0000020010ff7812 */ /* 0x000fe2000782c0ff */
[----:B------:R-:W1:Y:S01]  /*7640*/  SHFL.BFLY PT, R8, R121, 0x1, 0x1f ;  /* 0x0c201f0079087f89 */ /* 0x000e6200000e0000 */
[----:B------:R-:W-:Y:S02]  /*7650*/  ISETP.LT.OR P4, PT, R133, 0x52, P4 ;  /* 0x000000528500780c */ /* 0x000fe40002781670 */
[----:B------:R-:W-:Y:S02]  /*7660*/  ISETP.GT.AND P1, PT, R141, 0x39, !P1 ;  /* 0x000000398d00780c */ /* 0x000fe40004f24270 */
[----:B------:R-:W-:Y:S02]  /*7670*/  FSEL R134, R134, -INF , !P3 ;  /* 0xff80000086867808 */ /* 0x000fe40005800000 */
[----:B------:R-:W-:-:S02]  /*7680*/  ISETP.LT.OR P1, PT, R133, 0x3a, P1 ;  /* 0x0000003a8500780c */ /* 0x000fc40000f21670 */
[----:B------:R-:W-:Y:S02]  /*7690*/  ISETP.LT.OR P5, PT, R133, 0x59, P5 ;  /* 0x000000598500780c */ /* 0x000fe40002fa1670 */
[----:B------:R-:W-:Y:S02]  /*76a0*/  FSEL R124, R131, -INF , !P1 ;  /* 0xff800000837c7808 */ /* 0x000fe40004800000 */
[----:B------:R-:W-:Y:S02]  /*76b0*/  LOP3.LUT P1, RZ, R16, 0x100, RZ, 0xc0, !PT ;  /* 0x0000010010ff7812 */ /* 0x000fe4000782c0ff */
[----:B------:R-:W-:Y:S02]  /*76c0*/  FSEL R136, R136, -INF , !P4 ;  /* 0xff80000088887808 */ /* 0x000fe40006000000 */
[----:B------:R-:W-:-:S04]  /*76d0*/  ISETP.GT.AND P1, PT, R141, 0x40, !P1 ;  /* 0x000000408d00780c */ /* 0x000fc80004f24270 */
[----:B------:R-:W-:Y:S02]  /*76e0*/  ISETP.LT.OR P1, PT, R133, 0x41, P1 ;  /* 0x000000418500780c */ /* 0x000fe40000f21670 */
[----:B-1----:R-:W-:Y:S02]  /*76f0*/  FMNMX.FTZ R8, R121, R8, !PT ;  /* 0x0000000879087209 */ /* 0x002fe40007810000 */
[----:B------:R-:W-:Y:S02]  /*7700*/  FSEL R126, R135, -INF , !P1 ;  /* 0xff800000877e7808 */ /* 0x000fe40004800000 */
[----:B------:R-:W-:Y:S01]  /*7710*/  ISETP.GT.AND P1, PT, R141, 0x41, !P2 ;  /* 0x000000418d00780c */ /* 0x000fe20005724270 */
[----:B0-----:R-:W-:Y:S01]  /*7720*/  FMUL.FTZ R129, R8, R9 ;  /* 0x0000000908817220 */ /* 0x001fe20000410000 */
[----:B------:R-:W-:Y:S02]  /*7730*/  LOP3.LUT P2, RZ, R16, 0x20, RZ, 0xc0, !PT ;  /* 0x0000002010ff7812 */ /* 0x000fe4000784c0ff */
[----:B------:R-:W-:-:S02]  /*7740*/  ISETP.LT.OR P1, PT, R133, 0x42, P1 ;  /* 0x000000428500780c */ /* 0x000fc40000f21670 */
[----:B------:R-:W-:Y:S02]  /*7750*/  ISETP.GT.AND P2, PT, R141, 0x49, !P2 ;  /* 0x000000498d00780c */ /* 0x000fe40005744270 */
[----:B------:R-:W-:Y:S02]  /*7760*/  FSEL R170, R137, -INF , !P1 ;  /* 0xff80000089aa7808 */ /* 0x000fe40004800000 */
[----:B------:R-:W-:Y:S02]  /*7770*/  ISETP.GT.AND P1, PT, R141, 0x48, !P6 ;  /* 0x000000488d00780c */ /* 0x000fe40007724270 */
[----:B------:R-:W-:Y:S02]  /*7780*/  LOP3.LUT P6, RZ, R16, 0x2, RZ, 0xc0, !PT ;  /* 0x0000000210ff7812 */ /* 0x000fe400078cc0ff */
[C---:B------:R-:W-:Y:S02]  /*7790*/  ISETP.LT.OR P1, PT, R133.reuse, 0x49, P1 ;  /* 0x000000498500780c */ /* 0x040fe40000f21670 */
[----:B------:R-:W-:-:S02]  /*77a0*/  ISETP.LT.OR P2, PT, R133, 0x4a, P2 ;  /* 0x0000004a8500780c */ /* 0x000fc40001741670 */
[----:B------:R-:W-:Y:S02]  /*77b0*/  FSEL R140, R140, -INF , !P1 ;  /* 0xff8000008c8c7808 */ /* 0x000fe40004800000 */
[----:B------:R-:W-:Y:S02]  /*77c0*/  ISETP.GT.AND P1, PT, R141, RZ, !P6 ;  /* 0x000000ff8d00720c */ /* 0x000fe40007724270 */
[----:B------:R-:W-:Y:S02]  /*77d0*/  LOP3.LUT P6, RZ, R16, 0x1, RZ, 0xc0, !PT ;  /* 0x0000000110ff7812 */ /* 0x000fe400078cc0ff */
[----:B------:R-:W-:Y:S02]  /*77e0*/  ISETP.LT.OR P1, PT, R133, 0x1, P1 ;  /* 0x000000018500780c */ /* 0x000fe40000f21670 */
[----:B------:R-:W-:Y:S02]  /*77f0*/  ISETP.GT.AND P6, PT, R141, 0x59, !P6 ;  /* 0x000000598d00780c */ /* 0x000fe400077c4270 */
[----:B------:R-:W-:-:S02]  /*7800*/  FSEL R208, R0, -INF , !P1 ;  /* 0xff80000000d07808 */ /* 0x000fc40004800000 */
[----:B------:R-:W-:Y:S02]  /*7810*/  FSETP.NEU.FTZ.AND P1, PT, R8, -INF , PT ;  /* 0xff8000000800780b */ /* 0x000fe40003f3d000 */
[----:B------:R-:W-:Y:S02]  /*7820*/  FMNMX.FTZ R21, R208, R15, !PT ;  /* 0x0000000fd0157209 */ /* 0x000fe40007810000 */
[----:B------:R-:W-:Y:S02]  /*7830*/  FSEL R129, R129, RZ, P1 ;  /* 0x000000ff81817208 */ /* 0x000fe40000800000 */
[----:B------:R-:W-:Y:S02]  /*7840*/  FMNMX.FTZ R121, R2, R21, !PT ;  /* 0x0000001502797209 */ /* 0x000fe40007810000 */
[----:B------:R-:W-:Y:S01]  /*7850*/  ISETP.LT.OR P6, PT, R133, 0x5a, P6 ;  /* 0x0000005a8500780c */ /* 0x000fe200037c1670 */
[--C-:B------:R-:W-:Y:S01]  /*7860*/  FFMA.FTZ R198, R198, R9, -R129.reuse ;  /* 0x00000009c6c67223 */ /* 0x100fe20000010881 */
[----:B------:R-:W-:Y:S01]  /*7870*/  FMNMX.FTZ R121, R172, R121, !PT ;  /* 0x00000079ac797209 */ /* 0x000fe20007810000 */
[-CC-:B------:R-:W-:Y:S01]  /*7880*/  FFMA.FTZ R0, R194, R9.reuse, -R129.reuse ;  /* 0x00000009c2007223 */ /* 0x180fe20000010881 */
[-CC-:B------:R-:W-:Y:S01]  /*7890*/  FFMA.FTZ R10, R168, R9.reuse, -R129.reuse ;  /* 0x00000009a80a7223 */ /* 0x180fe20000010881 */
[----:B------:R-:W-:Y:S01]  /*78a0*/  FSEL R168, R139, -INF , !P6 ;  /* 0xff8000008ba87808 */ /* 0x000fe20007000000 */
[--C-:B------:R-:W-:Y:S01]  /*78b0*/  FFMA.FTZ R210, R210, R9, -R129.reuse ;  /* 0x00000009d2d27223 */ /* 0x100fe20000010881 */
[----:B------:R-:W-:Y:S01]  /*78c0*/  FMNMX.FTZ R121, R176, R121, !PT ;  /* 0x00000079b0797209 */ /* 0x000fe20007810000 */
[--C-:B------:R-:W-:Y:S01]  /*78d0*/  FFMA.FTZ R206, R206, R9, -R129.reuse ;  /* 0x00000009cece7223 */ /* 0x100fe20000010881 */
[----:B------:R-:W-:Y:S01]  /*78e0*/  FSEL R145, R8, RZ, P1 ;  /* 0x000000ff08917208 */ /* 0x000fe20000800000 */
[----:B------:R-:W-:Y:S01]  /*78f0*/  MUFU.EX2 R21, R210 ;  /* 0x000000d200157308 */ /* 0x000fe20000000800 */
[----:B------:R-:W-:Y:S01]  /*7900*/  FMNMX.FTZ R121, R178, R121, !PT ;  /* 0x00000079b2797209 */ /* 0x000fe20007810000 */
[-CC-:B------:R-:W-:Y:S01]  /*7910*/  FFMA.FTZ R194, R196, R9.reuse, -R129.reuse ;  /* 0x00000009c4c27223 */ /* 0x180fe20000010881 */
[-CC-:B------:R-:W-:Y:S01]  /*7920*/  FFMA.FTZ R135, R158, R9.reuse, -R129.reuse ;  /* 0x000000099e877223 */ /* 0x180fe20000010881 */
[--C-:B------:R-:W-:Y:S01]  /*7930*/  FFMA.FTZ R204, R204, R9, -R129.reuse ;  /* 0x00000009cccc7223 */ /* 0x100fe20000010881 */
[----:B------:R-:W-:Y:S01]  /*7940*/  FMNMX.FTZ R123, R180, R121, !PT ;  /* 0x00000079b47b7209 */ /* 0x000fe20007810000 */
[-CC-:B------:R-:W-:Y:S01]  /*7950*/  FFMA.FTZ R192, R192, R9.reuse, -R129.reuse ;  /* 0x00000009c0c07223 */ /* 0x180fe20000010881 */
[--C-:B------:R-:W-:Y:S01]  /*7960*/  FFMA.FTZ R196, R200, R9, -R129.reuse ;  /* 0x00000009c8c47223 */ /* 0x100fe20000010881 */
[----:B------:R-:W-:Y:S01]  /*7970*/  MUFU.EX2 R206, R206 ;  /* 0x000000ce00ce7308 */ /* 0x000fe20000000800 */
[----:B------:R-:W-:Y:S01]  /*7980*/  FMNMX.FTZ R123, R182, R123, !PT ;  /* 0x0000007bb67b7209 */ /* 0x000fe20007810000 */
[-CC-:B------:R-:W-:Y:S01]  /*7990*/  FFMA.FTZ R202, R202, R9.reuse, -R129.reuse ;  /* 0x00000009caca7223 */ /* 0x180fe20000010881 */
[-CC-:B------:R-:W-:Y:S01]  /*79a0*/  FFMA.FTZ R137, R162, R9.reuse, -R129.reuse ;  /* 0x00000009a2897223 */ /* 0x180fe20000010881 */
[--C-:B------:R-:W-:Y:S01]  /*79b0*/  FFMA.FTZ R158, R166, R9, -R129.reuse ;  /* 0x00000009a69e7223 */ /* 0x100fe20000010881 */
[----:B------:R-:W-:Y:S01]  /*79c0*/  FMNMX.FTZ R123, R184, R123, !PT ;  /* 0x0000007bb87b7209 */ /* 0x000fe20007810000 */
[-CC-:B------:R-:W-:Y:S01]  /*79d0*/  FFMA.FTZ R150, R150, R9.reuse, -R129.reuse ;  /* 0x0000000996967223 */ /* 0x180fe20000010881 */
[-CC-:B------:R-:W-:Y:S01]  /*79e0*/  FFMA.FTZ R141, R148, R9.reuse, -R129.reuse ;  /* 0x00000009948d7223 */ /* 0x180fe20000010881 */
[--C-:B------:R-:W-:Y:S01]  /*79f0*/  FFMA.FTZ R146, R146, R9, -R129.reuse ;  /* 0x0000000992927223 */ /* 0x100fe20000010881 */
[----:B------:R-:W-:Y:S01]  /*7a00*/  FMNMX.FTZ R123, R186, R123, !PT ;  /* 0x0000007bba7b7209 */ /* 0x000fe20007810000 */
[----:B------:R-:W-:Y:S01]  /*7a10*/  FFMA.FTZ R142, R142, R9, -R129 ;  /* 0x000000098e8e7223 */ /* 0x000fe20000010881 */
[----:B------:R-:W-:Y:S02]  /*7a20*/  MUFU.EX2 R121, R204 ;  /* 0x000000cc00797308 */ /* 0x000fe40000000800 */
[----:B------:R-:W-:-:S04]  /*7a30*/  FMNMX.FTZ R125, R188, R123, !PT ;  /* 0x0000007bbc7d7209 */ /* 0x000fc80007810000 */
[----:B------:R-:W-:Y:S02]  /*7a40*/  FMNMX.FTZ R125, R190, R125, !PT ;  /* 0x0000007dbe7d7209 */ /* 0x000fe40007810000 */
[----:B------:R-:W-:Y:S02]  /*7a50*/  MUFU.EX2 R123, R0 ;  /* 0x00000000007b7308 */ /* 0x000fe40000000800 */
[----:B------:R-:W-:-:S04]  /*7a60*/  FMNMX.FTZ R125, R120, R125, !PT ;  /* 0x0000007d787d7209 */ /* 0x000fc80007810000 */
[----:B------:R-:W-:Y:S02]  /*7a70*/  FMNMX.FTZ R125, R128, R125, !PT ;  /* 0x0000007d807d7209 */ /* 0x000fe40007810000 */
[----:B------:R-:W-:Y:S02]  /*7a80*/  MUFU.EX2 R192, R192 ;  /* 0x000000c000c07308 */ /* 0x000fe40000000800 */
[----:B------:R-:W-:-:S04]  /*7a90*/  FMNMX.FTZ R127, R122, R125, !PT ;  /* 0x0000007d7a7f7209 */ /* 0x000fc80007810000 */
[----:B------:R-:W-:Y:S02]  /*7aa0*/  FMNMX.FTZ R127, R130, R127, !PT ;  /* 0x0000007f827f7209 */ /* 0x000fe40007810000 */
[----:B------:R0:W-:Y:S02]  /*7ab0*/  MUFU.EX2 R125, R198 ;  /* 0x000000c6007d7308 */ /* 0x0001e40000000800 */
[----:B------:R-:W-:-:S04]  /*7ac0*/  FMNMX.FTZ R127, R124, R127, !PT ;  /* 0x0000007f7c7f7209 */ /* 0x000fc80007810000 */
[----:B------:R-:W-:Y:S02]  /*7ad0*/  FMNMX.FTZ R127, R126, R127, !PT ;  /* 0x0000007f7e7f7209 */ /* 0x000fe40007810000 */
[----:B------:R-:W-:Y:S01]  /*7ae0*/  MUFU.EX2 R194, R194 ;  /* 0x000000c200c27308 */ /* 0x000fe20000000800 */
[----:B0-----:R-:W-:Y:S01]  /*7af0*/  FSEL R198, R132, -INF , !P2 ;  /* 0xff80000084c67808 */ /* 0x001fe20005000000 */
[--C-:B------:R-:W-:Y:S01]  /*7b00*/  FFMA.FTZ R132, R174, R9, -R129.reuse ;  /* 0x00000009ae847223 */ /* 0x100fe20000010881 */
[----:B------:R-:W-:Y:S02]  /*7b10*/  FMNMX.FTZ R131, R170, R127, !PT ;  /* 0x0000007faa837209 */ /* 0x000fe40007810000 */
[----:B------:R-:W-:Y:S01]  /*7b20*/  FSEL R174, R138, -INF , !P5 ;  /* 0xff8000008aae7808 */ /* 0x000fe20006800000 */
[----:B------:R-:W-:Y:S01]  /*7b30*/  FFMA.FTZ R138, R164, R9, -R129 ;  /* 0x00000009a48a7223 */ /* 0x000fe20000010881 */
[----:B------:R-:W-:Y:S01]  /*7b40*/  FMNMX.FTZ R131, R140, R131, !PT ;  /* 0x000000838c837209 */ /* 0x000fe20007810000 */
[----:B------:R-:W-:Y:S03]  /*7b50*/  MUFU.EX2 R196, R196 ;  /* 0x000000c400c47308 */ /* 0x000fe60000000800 */
[----:B------:R-:W-:-:S04]  /*7b60*/  FMNMX.FTZ R131, R198, R131, !PT ;  /* 0x00000083c6837209 */ /* 0x000fc80007810000 */
[----:B------:R-:W-:Y:S01]  /*7b70*/  FMNMX.FTZ R131, R134, R131, !PT ;  /* 0x0000008386837209 */ /* 0x000fe20007810000 */
[----:B------:R-:W-:Y:S03]  /*7b80*/  MUFU.EX2 R127, R202 ;  /* 0x000000ca007f7308 */ /* 0x000fe60000000800 */
[----:B------:R-:W-:-:S04]  /*7b90*/  FMNMX.FTZ R133, R136, R131, !PT ;  /* 0x0000008388857209 */ /* 0x000fc80007810000 */
[----:B------:R-:W-:Y:S01]  /*7ba0*/  FMNMX.FTZ R133, R174, R133, !PT ;  /* 0x00000085ae857209 */ /* 0x000fe20007810000 */
[----:B------:R0:W-:Y:S03]  /*7bb0*/  MUFU.EX2 R131, R10 ;  /* 0x0000000a00837308 */ /* 0x0001e60000000800 */
[----:B------:R-:W-:Y:S01]  /*7bc0*/  FMNMX.FTZ R0, R168, R133, !PT ;  /* 0x00000085a8007209 */ /* 0x000fe20007810000 */
[-CC-:B------:R-:W-:Y:S01]  /*7bd0*/  FFMA.FTZ R133, R154, R9.reuse, -R129.reuse ;  /* 0x000000099a857223 */ /* 0x180fe20000010881 */
[-CC-:B------:R-:W-:Y:S01]  /*7be0*/  FFMA.FTZ R154, R156, R9.reuse, -R129.reuse ;  /* 0x000000099c9a7223 */ /* 0x180fe20000010881 */
[--C-:B------:R-:W-:Y:S02]  /*7bf0*/  FFMA.FTZ R156, R160, R9, -R129.reuse ;  /* 0x00000009a09c7223 */ /* 0x100fe40000010881 */
[----:B------:R-:W0:Y:S01]  /*7c00*/  SHFL.BFLY PT, R139, R0, 0x2, 0x1f ;  /* 0x0c401f00008b7f89 */ /* 0x000e2200000e0000 */
[----:B------:R-:W-:Y:S08]  /*7c10*/  MUFU.EX2 R132, R132 ;  /* 0x0000008400847308 */ /* 0x000ff00000000800 */
[----:B------:R-:W-:Y:S08]  /*7c20*/  MUFU.EX2 R138, R138 ;  /* 0x0000008a008a7308 */ /* 0x000ff00000000800 */
[----:B------:R-:W-:Y:S01]  /*7c30*/  MUFU.EX2 R133, R133 ;  /* 0x0000008500857308 */ /* 0x000fe20000000800 */
[----:B0-----:R-:W-:Y:S01]  /*7c40*/  FMNMX.FTZ R10, R0, R139, !PT ;  /* 0x0000008b000a7209 */ /* 0x001fe20007810000 */
[----:B------:R-:W-:Y:S01]  /*7c50*/  FADD.FTZ R0, -R145, R14 ;  /* 0x0000000e91007221 */ /* 0x000fe20000010100 */
[-CC-:B------:R-:W-:Y:S01]  /*7c60*/  FFMA.FTZ R139, R152, R9.reuse, -R129.reuse ;  /* 0x00000009988b7223 */ /* 0x180fe20000010881 */
[----:B------:R-:W-:-:S04]  /*7c70*/  FFMA.FTZ R129, R144, R9, -R129 ;  /* 0x0000000990817223 */ /* 0x000fc80000010881 */
[----:B------:R-:W-:Y:S01]  /*7c80*/  MUFU.EX2 R154, R154 ;  /* 0x0000009a009a7308 */ /* 0x000fe20000000800 */
[----:B------:R-:W0:Y:S01]  /*7c90*/  SHFL.BFLY PT, R143, R10, 0x1, 0x1f ;  /* 0x0c201f000a8f7f89 */ /* 0x000e2200000e0000 */
[----:B------:R-:W-:-:S06]  /*7ca0*/  FMUL.FTZ R0, R0, R9 ;  /* 0x0000000900007220 */ /* 0x000fcc0000410000 */
[----:B------:R-:W1:Y:S08]  /*7cb0*/  MUFU.EX2 R0, R0 ;  /* 0x0000000000007308 */ /* 0x000e700000000800 */
[----:B------:R-:W-:Y:S08]  /*7cc0*/  MUFU.EX2 R135, R135 ;  /* 0x0000008700877308 */ /* 0x000ff00000000800 */
[----:B------:R-:W-:Y:S01]  /*7cd0*/  MUFU.EX2 R156, R156 ;  /* 0x0000009c009c7308 */ /* 0x000fe20000000800 */
[----:B0-----:R-:W-:-:S04]  /*7ce0*/  FMNMX.FTZ R10, R10, R143, !PT ;  /* 0x0000008f0a0a7209 */ /* 0x001fc80007810000 */
[C---:B------:R-:W-:Y:S01]  /*7cf0*/  FSETP.NEU.FTZ.AND P1, PT, R10.reuse, -INF , PT ;  /* 0xff8000000a00780b */ /* 0x040fe20003f3d000 */
[----:B------:R-:W-:Y:S02]  /*7d00*/  FMUL.FTZ R143, R10, R9 ;  /* 0x000000090a8f7220 */ /* 0x000fe40000410000 */
[----:B------:R-:W-:Y:S03]  /*7d10*/  MUFU.EX2 R137, R137 ;  /* 0x0000008900897308 */ /* 0x000fe60000000800 */
[----:B------:R-:W-:-:S05]  /*7d20*/  FSEL R143, R143, RZ, P1 ;  /* 0x000000ff8f8f7208 */ /* 0x000fca0000800000 */
[-CC-:B------:R-:W-:Y:S01]  /*7d30*/  FFMA.FTZ R14, R2, R9.reuse, -R143.reuse ;  /* 0x00000009020e7223 */ /* 0x180fe2000001088f */
[----:B------:R-:W-:Y:S01]  /*7d40*/  FSEL R2, R10, RZ, P1 ;  /* 0x000000ff0a027208 */ /* 0x000fe20000800000 */
[-CC-:B------:R-:W-:Y:S01]  /*7d50*/  FFMA.FTZ R189, R208, R9.reuse, -R143.reuse ;  /* 0x00000009d0bd7223 */ /* 0x180fe2000001088f */
[-CC-:B------:R-:W-:Y:S01]  /*7d60*/  FFMA.FTZ R191, R172, R9.reuse, -R143.reuse ;  /* 0x00000009acbf7223 */ /* 0x180fe2000001088f */
[-CC-:B------:R-:W-:Y:S01]  /*7d70*/  FFMA.FTZ R144, R176, R9.reuse, -R143.reuse ;  /* 0x00000009b0907223 */ /* 0x180fe2000001088f */
[-C--:B------:R-:W-:Y:S01]  /*7d80*/  FFMA.FTZ R185, R178, R9.reuse, -R143 ;  /* 0x00000009b2b97223 */ /* 0x080fe2000001088f */
[----:B------:R-:W-:Y:S01]  /*7d90*/  FADD.FTZ R2, -R2, R15 ;  /* 0x0000000f02027221 */ /* 0x000fe20000010100 */
[----:B------:R-:W-:Y:S01]  /*7da0*/  MUFU.EX2 R14, R14 ;  /* 0x0000000e000e7308 */ /* 0x000fe20000000800 */
[-C--:B------:R-:W-:Y:S01]  /*7db0*/  FFMA.FTZ R148, R180, R9.reuse, -R143 ;  /* 0x00000009b4947223 */ /* 0x080fe2000001088f */
[----:B-1----:R-:W-:Y:S01]  /*7dc0*/  FFMA.FTZ R15, R0, R6, R21 ;  /* 0x00000006000f7223 */ /* 0x002fe20000010015 */
[-C--:B------:R-:W-:Y:S01]  /*7dd0*/  FMUL.FTZ R2, R2, R9.reuse ;  /* 0x0000000902027220 */ /* 0x080fe20000410000 */
[-CC-:B------:R-:W-:Y:S01]  /*7de0*/  FFMA.FTZ R187, R182, R9.reuse, -R143.reuse ;  /* 0x00000009b6bb7223 */ /* 0x180fe2000001088f */
[-C--:B------:R-:W-:Y:S01]  /*7df0*/  FFMA.FTZ R177, R128, R9.reuse, -R143 ;  /* 0x0000000980b17223 */ /* 0x080fe2000001088f */
[----:B------:R-:W-:Y:S01]  /*7e00*/  FADD.FTZ R6, R206, R15 ;  /* 0x0000000fce067221 */ /* 0x000fe20000010000 */
        /* <DEDUP_REMOVED lines=17> */
[----:B------:R-:W1:Y:S01]  /*7f20*/  MUFU.EX2 R191, R191 ;  /* 0x000000bf00bf7308 */ /* 0x000e620000000800 */
[----:B------:R-:W-:-:S07]  /*7f30*/  FFMA.FTZ R143, R168, R9, -R143 ;  /* 0x00000009a88f7223 */ /* 0x000fce000001088f */
[----:B------:R-:W2:Y:S01]  /*7f40*/  MUFU.EX2 R144, R144 ;  /* 0x0000009000907308 */ /* 0x000ea20000000800 */
[----:B0-----:R-:W-:-:S04]  /*7f50*/  FFMA.FTZ R3, R2, R3, R189 ;  /* 0x0000000302037223 */ /* 0x001fc800000100bd */
[----:B------:R-:W-:Y:S01]  /*7f60*/  FADD.FTZ R128, R14, R3 ;  /* 0x000000030e807221 */ /* 0x000fe20000010000 */
[----:B------:R-:W-:Y:S02]  /*7f70*/  FADD.FTZ R3, R121, R6 ;  /* 0x0000000679037221 */ /* 0x000fe40000010000 */
[----:B------:R-:W0:Y:S01]  /*7f80*/  MUFU.EX2 R185, R185 ;  /* 0x000000b900b97308 */ /* 0x000e220000000800 */
[----:B-1----:R-:W-:Y:S01]  /*7f90*/  FADD.FTZ R15, R191, R128 ;  /* 0x00000080bf0f7221 */ /* 0x002fe20000010000 */
[----:B------:R-:W-:-:S04]  /*7fa0*/  FADD.FTZ R6, R192, R3 ;  /* 0x00000003c0067221 */ /* 0x000fc80000010000 */
[----:B------:R-:W-:Y:S02]  /*7fb0*/  FADD.FTZ R3, R123, R6 ;  /* 0x000000067b037221 */ /* 0x000fe40000010000 */
[----:B------:R-:W1:Y:S01]  /*7fc0*/  MUFU.EX2 R148, R148 ;  /* 0x0000009400947308 */ /* 0x000e620000000800 */
[----:B--2---:R-:W-:Y:S01]  /*7fd0*/  FADD.FTZ R128, R144, R15 ;  /* 0x0000000f90807221 */ /* 0x004fe20000010000 */
[----:B------:R-:W-:-:S04]  /*7fe0*/  FADD.FTZ R6, R194, R3 ;  /* 0x00000003c2067221 */ /* 0x000fc80000010000 */
[----:B------:R-:W-:Y:S02]  /*7ff0*/  FADD.FTZ R3, R125, R6 ;  /* 0x000000067d037221 */ /* 0x000fe40000010000 */
[----:B------:R-:W2:Y:S01]  /*8000*/  MUFU.EX2 R187, R187 ;  /* 0x000000bb00bb7308 */ /* 0x000ea20000000800 */
[----:B0-----:R-:W-:Y:S01]  /*8010*/  FADD.FTZ R15, R185, R128 ;  /* 0x00000080b90f7221 */ /* 0x001fe20000010000 */
[----:B------:R-:W-:-:S04]  /*8020*/  FADD.FTZ R6, R196, R3 ;  /* 0x00000003c4067221 */ /* 0x000fc80000010000 */
        /* <DEDUP_REMOVED lines=61> */
.L_x_1015:
[----:B------:R-:W0:Y:S01]  /*8400*/  S2UR UR5, SR_CgaCtaId ;  /* 0x00000000000579c3 */ /* 0x000e220000008800 */
[----:B------:R-:W-:Y:S01]  /*8410*/  UIADD3 UR14, UR14, 0x30860, URZ ;  /* 0x000308600e0e7890 */ /* 0x000fe2000fffe03f */
[----:B------:R-:W-:Y:S01]  /*8420*/  ISETP.GT.AND P1, PT, R20, UR61, PT ;  /* 0x0000003d14007c0c */ /* 0x000fe2000bf24270 */
[----:B------:R-:W-:Y:S01]  /*8430*/  UMOV UR6, UR4 ;  /* 0x0000000400067c82 */ /* 0x000fe20008000000 */
[----:B------:R-:W-:Y:S01]  /*8440*/  F2FP.BF16.F32.PACK_AB R189, R14, R189 ;  /* 0x000000bd0ebd723e */ /* 0x000fe200000010ff */
[----:B------:R-:W-:Y:S01]  /*8450*/  VIADD R20, R20, 0xffffffff ;  /* 0xffffffff14147836 */ /* 0x000fe20000000000 */
[----:B------:R-:W-:Y:S01]  /*8460*/  F2FP.BF16.F32.PACK_AB R188, R206, R21 ;  /* 0x00000015cebc723e */ /* 0x000fe200000010ff */
[----:B------:R-:W-:Y:S01]  /*8470*/  IMAD.MOV.U32 R15, RZ, RZ, R10 ;  /* 0x000000ffff0f7224 */ /* 0x000fe200078e000a */
[----:B------:R-:W-:Y:S01]  /*8480*/  F2FP.BF16.F32.PACK_AB R190, R192, R121 ;  /* 0x00000079c0be723e */ /* 0x000fe200000010ff */
[----:B------:R-:W-:Y:S01]  /*8490*/  IMAD.MOV.U32 R14, RZ, RZ, R8 ;  /* 0x000000ffff0e7224 */ /* 0x000fe200078e0008 */
[----:B------:R-:W-:-:S02]  /*84a0*/  F2FP.BF16.F32.PACK_AB R191, R144, R191 ;  /* 0x000000bf90bf723e */ /* 0x000fc400000010ff */
[----:B------:R-:W-:Y:S02]  /*84b0*/  F2FP.BF16.F32.PACK_AB R184, R194, R123 ;  /* 0x0000007bc2b8723e */ /* 0x000fe400000010ff */
[----:B------:R-:W-:Y:S02]  /*84c0*/  F2FP.BF16.F32.PACK_AB R185, R148, R185 ;  /* 0x000000b994b9723e */ /* 0x000fe400000010ff */
[----:B------:R-:W-:Y:S02]  /*84d0*/  F2FP.BF16.F32.PACK_AB R186, R196, R125 ;  /* 0x0000007dc4ba723e */ /* 0x000fe400000010ff */
[----:B------:R-:W-:Y:S02]  /*84e0*/  F2FP.BF16.F32.PACK_AB R187, R152, R187 ;  /* 0x000000bb98bb723e */ /* 0x000fe400000010ff */
[----:B------:R-:W-:Y:S02]  /*84f0*/  F2FP.BF16.F32.PACK_AB R180, R132, R127 ;  /* 0x0000007f84b4723e */ /* 0x000fe400000010ff */
[----:B------:R-:W-:Y:S01]  /*8500*/  F2FP.BF16.F32.PACK_AB R181, R160, R181 ;  /* 0x000000b5a0b5723e */ /* 0x000fe200000010ff */
[----:B0-----:R-:W-:Y:S01]  /*8510*/  UPRMT UR14, UR5, 0x654, UR14 ;  /* 0x00000654050e7896 */ /* 0x001fe2000800000e */
        /* <DEDUP_REMOVED lines=15> */
[----:B------:R-:W-:Y:S01]  /*8610*/  F2FP.BF16.F32.PACK_AB R171, R143, R128 ;  /* 0x000000808fab723e */ /* 0x000fe200000010ff */
[----:B------:R-:W-:Y:S06]  /*8620*/  @P1 BRA `(.L_x_1016) ;  /* 0xffffffc800241947 */ /* 0x000fec000383ffff */
.L_x_997:
[----:B------:R-:W-:Y:S01]  /*8630*/  R2UR UR5, R18 ;  /* 0x00000000120572ca */ /* 0x000fe200000e0000 */
[----:B------:R-:W0:Y:S01]  /*8640*/  LDC R14, c[0x0][0x2f0] ;  /* 0x0000bc00ff0e7b82 */ /* 0x000e220000000800 */
[----:B------:R-:W-:Y:S01]  /*8650*/  R2UR UR6, R19 ;  /* 0x00000000130672ca */ /* 0x000fe200000e0000 */
[----:B------:R-:W-:-:S10]  /*8660*/  UIADD3 UR10, -UR10, 0x1, URZ ;  /* 0x000000010a0a7890 */ /* 0x000fd4000fffe13f */
[----:B------:R-:W-:Y:S01]  /*8670*/  UISETP.NE.AND UP0, UPT, UR5, URZ, UPT ;  /* 0x0000003f0500728c */ /* 0x000fe2000bf05270 */
[----:B------:R-:W1:Y:S01]  /*8680*/  S2UR UR5, SR_CTAID.X ;  /* 0x00000000000579c3 */ /* 0x000e620000002500 */
[----:B------:R-:W-:-:S04]  /*8690*/  UISETP.NE.AND UP1, UPT, UR6, URZ, UPT ;  /* 0x0000003f0600728c */ /* 0x000fc8000bf25270 */
[----:B------:R-:W-:Y:S01]  /*86a0*/  PLOP3.LUT P1, PT, PT, PT, UP0, 0x40, 0x0 ;  /* 0x000000000000781c */ /* 0x000fe20003f2e808 */
[----:B0-----:R-:W-:-:S06]  /*86b0*/  IMAD R14, R17, R14, UR10 ;  /* 0x0000000a110e7e24 */ /* 0x001fcc000f8e020e */
[----:B------:R-:W-:Y:S01]  /*86c0*/  @UP1 ULDC UR10, c[0x0][0x44c] ;  /* 0x00011300000a1ab9 */ /* 0x000fe20000000800 */
[----:B------:R-:W-:Y:S01]  /*86d0*/  @UP1 ULDC UR14, c[0x0][0x450] ;  /* 0x00011400000e1ab9 */ /* 0x000fe20000000800 */
[----:B------:R-:W-:Y:S01]  /*86e0*/  R2UR UR6, R14 ;  /* 0x000000000e0672ca */ /* 0x000fe200000e0000 */
[----:B-1----:R-:W-:-:S04]  /*86f0*/  ULEA UR5, UR5, 0x7f, 0x7 ;  /* 0x0000007f05057891 */ /* 0x002fc8000f8e383f */
[----:B------:R-:W-:-:S04]  /*8700*/  UIMAD.WIDE.U32 UR10, UR5, UR10, URZ ;  /* 0x0000000a050a72a5 */ /* 0x000fc8000f8e003f */
[----:B------:R-:W-:-:S04]  /*8710*/  @UP1 USHF.R.U32.HI UR5, URZ, UR14, UR11 ;  /* 0x0000000e3f051299 */ /* 0x000fc8000801160b */
[----:B------:R-:W-:-:S03]  /*8720*/  UIADD3 UR5, UR6, UR5, URZ ;  /* 0x0000000506057290 */ /* 0x000fc6000fffe03f */
[----:B------:R-:W-:Y:S02]  /*8730*/  ULDC UR6, c[0x0][0x9dc] ;  /* 0x0002770000067ab9 */ /* 0x000fe40000000800 */
[----:B------:R-:W-:Y:S01]  /*8740*/  UIADD3 UR6, UR5, -UR6, URZ ;  /* 0x8000000605067290 */ /* 0x000fe2000fffe03f */
[----:B------:R-:W-:Y:S11]  /*8750*/  @P1 BRA `(.L_x_1017) ;  /* 0x00000000004c1947 */ /* 0x000ff60003800000 */
[----:B------:R-:W-:-:S06]  /*8760*/  UISETP.GT.AND UP0, UPT, UR5, -0x1, UPT ;  /* 0xffffffff0500788c */ /* 0x000fcc000bf04270 */
[----:B------:R-:W-:-:S13]  /*8770*/  PLOP3.LUT P1, PT, PT, PT, UP0, 0x80, 0x0 ;  /* 0x000000000000781c */ /* 0x000fda0003f2f008 */
[----:B------:R-:W-:Y:S05]  /*8780*/  @P1 BRA `(.L_x_1018) ;  /* 0x0000000000201947 */ /* 0x000fea0003800000 */
[----:B------:R-:W-:Y:S01]  /*8790*/  ULDC UR14, c[0x0][0x9e4] ;  /* 0x00027900000e7ab9 */ /* 0x000fe20000000800 */
[----:B------:R-:W-:Y:S02]  /*87a0*/  ULOP3.LUT UR5, URZ, UR5, URZ, 0x33, !UPT ;  /* 0x000000053f057292 */ /* 0x000fe4000f8e333f */
[----:B------:R-:W-:-:S11]  /*87b0*/  UISETP.NE.AND UP0, UPT, UR14, 0x1, UPT ;  /* 0x000000010e00788c */ /* 0x000fd6000bf05270 */
[----:B------:R-:W-:Y:S02]  /*87c0*/  @UP0 ULDC.64 UR18, c[0x0][0x9e8] ;  /* 0x00027a0000120ab9 */ /* 0x000fe40000000a00 */
[----:B------:R-:W-:-:S04]  /*87d0*/  UIMAD.WIDE.U32 UR10, UR5, UR18, URZ ;  /* 0x00000012050a72a5 */ /* 0x000fc8000f8e003f */
[----:B------:R-:W-:-:S04]  /*87e0*/  @UP0 USHF.R.U32.HI UR5, URZ, UR19, UR11 ;  /* 0x000000133f050299 */ /* 0x000fc8000801160b */
[----:B------:R-:W-:Y:S01]  /*87f0*/  ULOP3.LUT UR5, URZ, UR5, URZ, 0x33, !UPT ;  /* 0x000000053f057292 */ /* 0x000fe2000f8e333f */
[----:B------:R-:W-:Y:S11]  /*8800*/  BRA `(.L_x_1019) ;  /* 0x0000000000147947 */ /* 0x000ff60003800000 */
.L_x_1018:
[----:B------:R-:W-:Y:S02]  /*8810*/  ULDC UR14, c[0x0][0x9e4] ;  /* 0x00027900000e7ab9 */ /* 0x000fe40000000800 */
[----:B------:R-:W-:-:S11]  /*8820*/  UISETP.NE.AND UP0, UPT, UR14, 0x1, UPT ;  /* 0x000000010e00788c */ /* 0x000fd6000bf05270 */
[----:B------:R-:W-:Y:S02]  /*8830*/  @UP0 ULDC.64 UR18, c[0x0][0x9e8] ;  /* 0x00027a0000120ab9 */ /* 0x000fe40000000a00 */
[----:B------:R-:W-:-:S04]  /*8840*/  UIMAD.WIDE.U32 UR10, UR5, UR18, URZ ;  /* 0x00000012050a72a5 */ /* 0x000fc8000f8e003f */
[----:B------:R-:W-:-:S12]  /*8850*/  @UP0 USHF.R.U32.HI UR5, URZ, UR19, UR11 ;  /* 0x000000133f050299 */ /* 0x000fd8000801160b */
.L_x_1019:
[----:B------:R-:W-:-:S04]  /*8860*/  UIMAD UR5, UR5, UR14, URZ ;  /* 0x0000000e050572a4 */ /* 0x000fc8000f8e023f */
[----:B------:R-:W-:-:S04]  /*8870*/  UISETP.LT.AND UP0, UPT, UR6, UR5, UPT ;  /* 0x000000050600728c */ /* 0x000fc8000bf01270 */
[----:B------:R-:W-:-:S12]  /*8880*/  USEL UR6, UR6, UR5, !UP0 ;  /* 0x0000000506067287 */ /* 0x000fd8000c000000 */
.L_x_1017:
[----:B------:R-:W-:Y:S01]  /*8890*/  UIADD3 UR10, UR6, 0x5f, URZ ;  /* 0x0000005f060a7890 */ /* 0x000fe2000fffe03f */
[----:B------:R-:W-:-:S03]  /*88a0*/  R2UR UR14, R22 ;  /* 0x00000000160e72ca */ /* 0x000fc600000e0000 */
[----:B------:R-:W-:-:S04]  /*88b0*/  UIMAD.WIDE UR10, UR10, 0x2aaaaaab, URZ ;  /* 0x2aaaaaab0a0a78a5 */ /* 0x000fc8000f8e023f */
[----:B------:R-:W-:-:S04]  /*88c0*/  USHF.R.U32.HI UR5, URZ, 0x1f, UR11 ;  /* 0x0000001f3f057899 */ /* 0x000fc8000801160b */
[----:B------:R-:W-:-:S04]  /*88d0*/  ULEA.HI.SX32 UR5, UR11, UR5, 0x1c ;  /* 0x000000050b057291 */ /* 0x000fc8000f8fe23f */
[----:B------:R-:W-:-:S04]  /*88e0*/  UISETP.LT.AND UP0, UPT, UR14, UR5, UPT ;  /* 0x000000050e00728c */ /* 0x000fc8000bf01270 */
[----:B------:R-:W-:-:S06]  /*88f0*/  USEL UR61, UR14, UR5, !UP0 ;  /* 0x000000050e3d7287 */ /* 0x000fcc000c000000 */
[----:B------:R-:W-:-:S13]  /*8900*/  ISETP.GE.AND P1, PT, R20, UR61, PT ;  /* 0x0000003d14007c0c */ /* 0x000fda000bf26270 */
[----:B------:R-:W-:Y:S05]  /*8910*/  @!P1 BRA `(.L_x_1020) ;  /* 0x0000002400089947 */ /* 0x000fea0003800000 */
[----:B------:R-:W-:Y:S01]  /*8920*/  IMAD.MOV.U32 R21, RZ, RZ, R10 ;  /* 0x000000ffff157224 */ /* 0x000fe200078e000a */
[----:B------:R-:W-:Y:S01]  /*8930*/  UMOV UR60, UR7 ;  /* 0x00000007003c7c82 */ /* 0x000fe20008000000 */
[----:B------:R-:W-:Y:S01]  /*8940*/  IMAD.MOV.U32 R15, RZ, RZ, R8 ;  /* 0x000000ffff0f7224 */ /* 0x000fe200078e0008 */
[----:B------:R-:W-:Y:S01]  /*8950*/  UMOV UR38, UR4 ;  /* 0x0000000400267c82 */ /* 0x000fe20008000000 */
[----:B------:R-:W-:Y:S01]  /*8960*/  IMAD.MOV.U32 R14, RZ, RZ, R20 ;  /* 0x000000ffff0e7224 */ /* 0x000fe200078e0014 */
[----:B------:R-:W-:-:S06]  /*8970*/  ULDC UR6, c[0x0][0x9d8] ;  /* 0x0002760000067ab9 */ /* 0x000fcc0000000800 */
.L_x_1031:
[----:B------:R-:W-:-:S04]  /*8980*/  UIADD3 UR4, UR38, 0x1, URZ ;  /* 0x0000000126047890 */ /* 0x000fc8000fffe03f */
[----:B------:R-:W-:-:S04]  /*8990*/  UISETP.NE.AND UP0, UPT, UR4, 0x2, UPT ;  /* 0x000000020400788c */ /* 0x000fc8000bf05270 */
[----:B------:R-:W-:Y:S02]  /*89a0*/  USEL UR7, URZ, 0x1, UP0 ;  /* 0x000000013f077887 */ /* 0x000fe40008000000 */
[----:B------:R-:W-:Y:S02]  /*89b0*/  USEL UR4, UR4, URZ, UP0 ;  /* 0x0000003f04047287 */ /* 0x000fe40008000000 */
[----:B------:R-:W-:Y:S01]  /*89c0*/  ULOP3.LUT UR7, UR60, UR7, URZ, 0x3c, !UPT ;  /* 0x000000073c077292 */ /* 0x000fe2000f8e3c3f */
[----:B------:R-:W-:Y:S11]  /*89d0*/  @!P0 BRA `(.L_x_1021) ;  /* 0x0000000000048947 */ /* 0x000ff60003800000 */
[----:B------:R-:W-:Y:S01]  /*89e0*/  BPT.TRAP 0x1 ;  /* 0x000000040000795c */ /* 0x000fe20000300000 */
.L_x_1021:
[----:B------:R-:W-:Y:S01]  /*89f0*/  ULEA UR5, UR4, UR39, 0x3 ;  /* 0x0000002704057291 */ /* 0x000fe2000f8e183f */
[----:B------:R-:W-:-:S04]  /*8a00*/  MOV R8, UR7 ;  /* 0x0000000700087c02 */ /* 0x000fc80008000f00 */
[----:B------:R-:W-:-:S04]  /*8a10*/  SHF.L.U32 R8, R8, 0x1f, RZ ;  /* 0x0000001f08087819 */ /* 0x000fc800000006ff */
[----:B------:R0:W1:Y:S01]  /*8a20*/  SYNCS.PHASECHK.TRANS64.TRYWAIT P1, [UR5+0x30830], R8 ;  /* 0x03083008ff0075a7 */ /* 0x0000620008020145 */
[----:B------:R-:W-:Y:S05]  /*8a30*/  @!P0 BRA `(.L_x_1022) ;  /* 0x0000000000048947 */ /* 0x000fea0003800000 */
[----:B------:R-:W-:Y:S01]  /*8a40*/  BPT.TRAP 0x1 ;  /* 0x000000040000795c */ /* 0x000fe20000300000 */
.L_x_1022:
[----:B-1----:R-:W-:Y:S05]  /*8a50*/  @P1 BRA `(.L_x_1023) ;  /* 0x0000000000081947 */ /* 0x002fea0003800000 */
[----:B------:R-:W1:Y:S02]  /*8a60*/  SYNCS.PHASECHK.TRANS64.TRYWAIT P1, [UR5+0x30830], R8 ;  /* 0x03083008ff0075a7 */ /* 0x000e640008020145 */
[----:B-1----:R-:W-:Y:S05]  /*8a70*/  @!P1 BRA `(.L_x_1024) ;  /* 0x000000cc00249947 */ /* 0x002fea0003800000 */
.L_x_1023:
        /* <DEDUP_REMOVED lines=162> */
.L_x_1025:
[----:B------:R-:W-:Y:S01]  /*94a0*/  ULEA UR5, UR38, UR39, 0x3 ;  /* 0x0000002726057291 */ /* 0x000fe2000f8e183f */
[----:B------:R-:W-:-:S05]  /*94b0*/  IMAD.U32 R0, RZ, RZ, UR60 ;  /* 0x0000003cff007e24 */ /* 0x000fca000f8e00ff */
[----:B------:R-:W-:-:S04]  /*94c0*/  SHF.L.U32 R0, R0, 0x1f, RZ ;  /* 0x0000001f00007819 */ /* 0x000fc800000006ff */
[----:B------:R2:W3:Y:S01]  /*94d0*/  SYNCS.PHASECHK.TRANS64.TRYWAIT P1, [UR5+0x30850], R0 ;  /* 0x03085000ff0075a7 */ /* 0x0004e20008020145 */
[----:B------:R-:W-:Y:S05]  /*94e0*/  @!P0 BRA `(.L_x_1026) ;  /* 0x0000000000048947 */ /* 0x000fea0003800000 */
[----:B------:R-:W-:Y:S01]  /*94f0*/  BPT.TRAP 0x1 ;  /* 0x000000040000795c */ /* 0x000fe20000300000 */
.L_x_1026:
[----:B---3--:R-:W-:Y:S05]  /*9500*/  @P1 BRA `(.L_x_1027) ;  /* 0x0000000000081947 */ /* 0x008fea0003800000 */
[----:B------:R-:W3:Y:S02]  /*9510*/  SYNCS.PHASECHK.TRANS64.TRYWAIT P1, [UR5+0x30850], R0 ;  /* 0x03085000ff0075a7 */ /* 0x000ee40008020145 */
[----:B---3--:R-:W-:Y:S05]  /*9520*/  @!P1 BRA `(.L_x_1028) ;  /* 0x000000c000909947 */ /* 0x008fea0003800000 */
.L_x_1027:
        /* <DEDUP_REMOVED lines=37> */
.L_x_1029:
        /* <DEDUP_REMOVED lines=39> */
[----:B----4-:R-:W-:Y:S01]  /*99f0*/  FMNMX.FTZ R121, R20, R21, !PT ;  /* 0x0000001514797209 */ /* 0x010fe20007810000 */
        /* <DEDUP_REMOVED lines=20> */
[----:B------:R-:W3:Y:S01]  /*9b40*/  S2UR UR11, SR_CgaCtaId ;  /* 0x00000000000b79c3 */ /* 0x000ee20000008800 */
[----:B------:R-:W-:Y:S01]  /*9b50*/  ULEA UR10, UR4, UR39, 0x3 ;  /* 0x00000027040a7291 */ /* 0x000fe2000f8e183f */
[----:B------:R-:W5:Y:S01]  /*9b60*/  MUFU.TANH R176, R176 ;  /* 0x000000b000b07308 */ /* 0x000f620000002400 */
[----:B----4-:R-:W-:-:S02]  /*9b70*/  FMNMX.FTZ R9, R174, R9, !PT ;  /* 0x00000009ae097209 */ /* 0x010fc40007810000 */
[----:B------:R-:W-:-:S05]  /*9b80*/  UIADD3 UR10, UR10, 0x30840, URZ ;  /* 0x000308400a0a7890 */ /* 0x000fca000fffe03f */
[----:B------:R-:W4:Y:S01]  /*9b90*/  MUFU.TANH R124, R124 ;  /* 0x0000007c007c7308 */ /* 0x000f220000002400 */
[----:B-1----:R-:W-:-:S07]  /*9ba0*/  FMNMX.FTZ R121, R122, R121, !PT ;  /* 0x000000797a797209 */ /* 0x002fce0007810000 */
[----:B------:R-:W1:Y:S01]  /*9bb0*/  MUFU.TANH R178, R178 ;  /* 0x000000b200b27308 */ /* 0x000e620000002400 */
[----:B-----5:R-:W-:Y:S01]  /*9bc0*/  FMNMX.FTZ R9, R176, R9, !PT ;  /* 0x00000009b0097209 */ /* 0x020fe20007810000 */
[----:B---3--:R-:W-:-:S06]  /*9bd0*/  UPRMT UR10, UR11, 0x654, UR10 ;  /* 0x000006540b0a7896 */ /* 0x008fcc000800000a */
[----:B------:R-:W3:Y:S01]  /*9be0*/  MUFU.TANH R126, R126 ;  /* 0x0000007e007e7308 */ /* 0x000ee20000002400 */
[----:B----4-:R-:W-:Y:S02]  /*9bf0*/  FMNMX.FTZ R121, R124, R121, !PT ;  /* 0x000000797c797209 */ /* 0x010fe40007810000 */
[----:B------:R-:W-:Y:S05]  /*9c00*/  SYNCS.ARRIVE.TRANS64.RED.A1T0 RZ, [UR10], RZ ;  /* 0x000000ffffff79a7 */ /* 0x000fea000810040a */
[----:B------:R-:W4:Y:S01]  /*9c10*/  MUFU.TANH R180, R180 ;  /* 0x000000b400b47308 */ /* 0x000f220000002400 */
[----:B-1----:R-:W-:-:S07]  /*9c20*/  FMNMX.FTZ R9, R178, R9, !PT ;  /* 0x00000009b2097209 */ /* 0x002fce0007810000 */
[----:B------:R-:W1:Y:S01]  /*9c30*/  MUFU.TANH R128, R128 ;  /* 0x0000008000807308 */ /* 0x000e620000002400 */
[----:B---3--:R-:W-:-:S07]  /*9c40*/  FMNMX.FTZ R121, R126, R121, !PT ;  /* 0x000000797e797209 */ /* 0x008fce0007810000 */
[----:B------:R-:W3:Y:S01]  /*9c50*/  MUFU.TANH R182, R182 ;  /* 0x000000b600b67308 */ /* 0x000ee20000002400 */
[----:B----4-:R-:W-:-:S07]  /*9c60*/  FMNMX.FTZ R9, R180, R9, !PT ;  /* 0x00000009b4097209 */ /* 0x010fce0007810000 */
        /* <DEDUP_REMOVED lines=62> */
[----:B------:R-:W2:Y:S01]  /*a050*/  MUFU.TANH R214, R214 ;  /* 0x000000d600d67308 */ /* 0x000ea20000002400 */
[----:B---3--:R-:W-:-:S07]  /*a060*/  FMNMX.FTZ R9, R212, R9, !PT ;  /* 0x00000009d4097209 */ /* 0x008fce0007810000 */
[----:B------:R-:W1:Y:S01]  /*a070*/  MUFU.TANH R162, R162 ;  /* 0x000000a200a27308 */ /* 0x000e620000002400 */
[----:B----4-:R-:W-:-:S07]  /*a080*/  FMNMX.FTZ R121, R160, R121, !PT ;  /* 0x00000079a0797209 */ /* 0x010fce0007810000 */
[----:B------:R-:W3:Y:S01]  /*a090*/  MUFU.TANH R164, R164 ;  /* 0x000000a400a47308 */ /* 0x000ee20000002400 */
[----:B--2---:R-:W-:-:S05]  /*a0a0*/  FMNMX.FTZ R0, R214, R9, !PT ;  /* 0x00000009d6007209 */ /* 0x004fca0007810000 */
[----:B------:R-:W2:Y:S01]  /*a0b0*/  SHFL.BFLY PT, R9, R0, 0x2, 0x1f ;  /* 0x0c401f0000097f89 */ /* 0x000ea200000e0000 */
[----:B-1----:R-:W-:-:S04]  /*a0c0*/  FMNMX.FTZ R121, R162, R121, !PT ;  /* 0x00000079a2797209 */ /* 0x002fc80007810000 */
[----:B---3--:R-:W-:-:S05]  /*a0d0*/  FMNMX.FTZ R121, R164, R121, !PT ;  /* 0x00000079a4797209 */ /* 0x008fca0007810000 */
[----:B0-----:R-:W0:Y:S01]  /*a0e0*/  SHFL.BFLY PT, R8, R121, 0x2, 0x1f ;  /* 0x0c401f0079087f89 */ /* 0x001e2200000e0000 */
[----:B--2---:R-:W-:Y:S02]  /*a0f0*/  FMNMX.FTZ R2, R0, R9, !PT ;  /* 0x0000000900027209 */ /* 0x004fe40007810000 */
[----:B------:R-:W1:Y:S03]  /*a100*/  LDC R9, c[0x0][0x988] ;  /* 0x00026200ff097b82 */ /* 0x000e660000000800 */
[----:B------:R-:W2:Y:S01]  /*a110*/  SHFL.BFLY PT, R123, R2, 0x1, 0x1f ;  /* 0x0c201f00027b7f89 */ /* 0x000ea200000e0000 */
[----:B0-----:R-:W-:-:S05]  /*a120*/  FMNMX.FTZ R125, R121, R8, !PT ;  /* 0x00000008797d7209 */ /* 0x001fca0007810000 */
[----:B------:R-:W0:Y:S01]  /*a130*/  SHFL.BFLY PT, R10, R125, 0x1, 0x1f ;  /* 0x0c201f007d0a7f89 */ /* 0x000e2200000e0000 */
[----:B--2---:R-:W-:-:S05]  /*a140*/  FMNMX.FTZ R8, R2, R123, !PT ;  /* 0x0000007b02087209 */ /* 0x004fca0007810000 */
[C---:B------:R-:W-:Y:S01]  /*a150*/  FADD.FTZ R166, -R8.reuse, R15 ;  /* 0x0000000f08a67221 */ /* 0x040fe20000010100 */
[----:B-1----:R-:W-:-:S03]  /*a160*/  FMUL.FTZ R141, R8, R9 ;  /* 0x00000009088d7220 */ /* 0x002fc60000410000 */
[-C--:B------:R-:W-:Y:S01]  /*a170*/  FMUL.FTZ R123, R166, R9.reuse ;  /* 0x00000009a67b7220 */ /* 0x080fe20000410000 */
[-CC-:B------:R-:W-:Y:S01]  /*a180*/  FFMA.FTZ R15, R168, R9.reuse, -R141.reuse ;  /* 0x00000009a80f7223 */ /* 0x180fe2000001088d */
[-CC-:B------:R-:W-:Y:S01]  /*a190*/  FFMA.FTZ R121, R176, R9.reuse, -R141.reuse ;  /* 0x00000009b0797223 */ /* 0x180fe2000001088d */
[-CC-:B------:R-:W-:Y:S01]  /*a1a0*/  FFMA.FTZ R168, R174, R9.reuse, -R141.reuse ;  /* 0x00000009aea87223 */ /* 0x180fe2000001088d */
[----:B------:R1:W-:Y:S01]  /*a1b0*/  MUFU.EX2 R0, R123 ;  /* 0x0000007b00007308 */ /* 0x0003e20000000800 */
[-CC-:B------:R-:W-:Y:S01]  /*a1c0*/  FFMA.FTZ R176, R192, R9.reuse, -R141.reuse ;  /* 0x00000009c0b07223 */ /* 0x180fe2000001088d */
[-CC-:B------:R-:W-:Y:S01]  /*a1d0*/  FFMA.FTZ R129, R194, R9.reuse, -R141.reuse ;  /* 0x00000009c2817223 */ /* 0x180fe2000001088d */
[----:B0-----:R-:W-:Y:S01]  /*a1e0*/  FMNMX.FTZ R10, R125, R10, !PT ;  /* 0x0000000a7d0a7209 */ /* 0x001fe20007810000 */
[-CC-:B------:R-:W-:Y:S01]  /*a1f0*/  FFMA.FTZ R125, R186, R9.reuse, -R141.reuse ;  /* 0x00000009ba7d7223 */ /* 0x180fe2000001088d */
[-CC-:B------:R-:W-:Y:S01]  /*a200*/  FFMA.FTZ R131, R198, R9.reuse, -R141.reuse ;  /* 0x00000009c6837223 */ /* 0x180fe2000001088d */
[-CC-:B------:R-:W-:Y:S01]  /*a210*/  FFMA.FTZ R133, R200, R9.reuse, -R141.reuse ;  /* 0x00000009c8857223 */ /* 0x180fe2000001088d */
[-C--:B------:R-:W-:Y:S01]  /*a220*/  FFMA.FTZ R174, R202, R9.reuse, -R141 ;  /* 0x00000009caae7223 */ /* 0x080fe2000001088d */
[----:B------:R-:W-:Y:S01]  /*a230*/  FADD.FTZ R166, -R10, R21 ;  /* 0x000000150aa67221 */ /* 0x000fe20000010100 */
[-CC-:B------:R-:W-:Y:S01]  /*a240*/  FFMA.FTZ R21, R172, R9.reuse, -R141.reuse ;  /* 0x00000009ac157223 */ /* 0x180fe2000001088d */
[-CC-:B-1----:R-:W-:Y:S01]  /*a250*/  FFMA.FTZ R123, R180, R9.reuse, -R141.reuse ;  /* 0x00000009b47b7223 */ /* 0x182fe2000001088d */
[-CC-:B------:R-:W-:Y:S01]  /*a260*/  FFMA.FTZ R172, R182, R9.reuse, -R141.reuse ;  /* 0x00000009b6ac7223 */ /* 0x180fe2000001088d */
[-C--:B------:R-:W-:Y:S01]  /*a270*/  FMUL.FTZ R127, R166, R9.reuse ;  /* 0x00000009a67f7220 */ /* 0x080fe20000410000 */
        /* <DEDUP_REMOVED lines=12> */
[-C--:B0-----:R-:W-:Y:S01]  /*a340*/  FFMA.FTZ R127, R190, R9.reuse, -R141 ;  /* 0x00000009be7f7223 */ /* 0x081fe2000001088d */
[-C--:B------:R-:W-:Y:S01]  /*a350*/  FMUL.FTZ R141, R10, R9.reuse ;  /* 0x000000090a8d7220 */ /* 0x080fe20000410000 */
[----:B------:R-:W0:Y:S03]  /*a360*/  MUFU.EX2 R15, R15 ;  /* 0x0000000f000f7308 */ /* 0x000e260000000800 */
[-CC-:B------:R-:W-:Y:S01]  /*a370*/  FFMA.FTZ R189, R20, R9.reuse, -R141.reuse ;  /* 0x0000000914bd7223 */ /* 0x180fe2000001088d */
[-CC-:B------:R-:W-:Y:S01]  /*a380*/  FFMA.FTZ R20, R120, R9.reuse, -R141.reuse ;  /* 0x0000000978147223 */ /* 0x180fe2000001088d */
        /* <DEDUP_REMOVED lines=10> */
[-C--:B------:R-:W-:Y:S01]  /*a430*/  FFMA.FTZ R128, R140, R9.reuse, -R141 ;  /* 0x000000098c807223 */ /* 0x080fe2000001088d */
[----:B------:R-:W2:Y:S01]  /*a440*/  MUFU.EX2 R189, R189 ;  /* 0x000000bd00bd7308 */ /* 0x000ea20000000800 */
[----:B0-----:R-:W-:Y:S01]  /*a450*/  FFMA.FTZ R143, R0, R6, R15 ;  /* 0x00000006008f7223 */ /* 0x001fe2000001000f */
[-CC-:B------:R-:W-:Y:S01]  /*a460*/  FFMA.FTZ R177, R142, R9.reuse, -R141.reuse ;  /* 0x000000098eb17223 */ /* 0x180fe2000001088d */
[-CC-:B------:R-:W-:Y:S01]  /*a470*/  FFMA.FTZ R130, R144, R9.reuse, -R141.reuse ;  /* 0x0000000990827223 */ /* 0x180fe2000001088d */
[-CC-:B------:R-:W-:Y:S01]  /*a480*/  FFMA.FTZ R179, R146, R9.reuse, -R141.reuse ;  /* 0x0000000992b37223 */ /* 0x180fe2000001088d */
[-CC-:B------:R-:W-:Y:S01]  /*a490*/  FFMA.FTZ R132, R148, R9.reuse, -R141.reuse ;  /* 0x0000000994847223 */ /* 0x180fe2000001088d */
[-CC-:B------:R-:W-:Y:S01]  /*a4a0*/  FFMA.FTZ R173, R150, R9.reuse, -R141.reuse ;  /* 0x0000000996ad7223 */ /* 0x180fe2000001088d */
[-C--:B------:R-:W-:Y:S01]  /*a4b0*/  FFMA.FTZ R154, R154, R9.reuse, -R141 ;  /* 0x000000099a9a7223 */ /* 0x080fe2000001088d */
[----:B------:R-:W0:Y:S01]  /*a4c0*/  MUFU.EX2 R20, R20 ;  /* 0x0000001400147308 */ /* 0x000e220000000800 */
[----:B-1----:R-:W-:Y:S01]  /*a4d0*/  FADD.FTZ R6, R166, R143 ;  /* 0x0000008fa6067221 */ /* 0x002fe20000010000 */
[-CC-:B------:R-:W-:Y:S01]  /*a4e0*/  FFMA.FTZ R156, R156, R9.reuse, -R141.reuse ;  /* 0x000000099c9c7223 */ /* 0x180fe2000001088d */
[-CC-:B------:R-:W-:Y:S01]  /*a4f0*/  FFMA.FTZ R158, R158, R9.reuse, -R141.reuse ;  /* 0x000000099e9e7223 */ /* 0x180fe2000001088d */
[-CC-:B------:R-:W-:Y:S01]  /*a500*/  FFMA.FTZ R160, R160, R9.reuse, -R141.reuse ;  /* 0x00000009a0a07223 */ /* 0x180fe2000001088d */
[----:B------:R-:W-:-:S03]  /*a510*/  FFMA.FTZ R162, R162, R9, -R141 ;  /* 0x00000009a2a27223 */ /* 0x000fc6000001088d */
[----:B------:R-:W1:Y:S01]  /*a520*/  MUFU.EX2 R21, R21 ;  /* 0x0000001500157308 */ /* 0x000e620000000800 */
[----:B--2---:R-:W-:-:S07]  /*a530*/  FFMA.FTZ R3, R2, R3, R189 ;  /* 0x0000000302037223 */ /* 0x004fce00000100bd */
        /* <DEDUP_REMOVED lines=14> */
[-CC-:B------:R-:W-:Y:S01]  /*a620*/  FFMA.FTZ R134, R152, R9.reuse, -R141.reuse ;  /* 0x0000000998867223 */ /* 0x180fe2000001088d */
[----:B------:R-:W-:-:S05]  /*a630*/  FFMA.FTZ R141, R164, R9, -R141 ;  /* 0x00000009a48d7223 */ /* 0x000fca000001088d */
        /* <DEDUP_REMOVED lines=76> */
.L_x_1030:
[----:B------:R-:W0:Y:S01]  /*ab00*/  S2UR UR10, SR_CgaCtaId ;  /* 0x00000000000a79c3 */ /* 0x000e220000008800 */
[----:B------:R-:W-:Y:S01]  /*ab10*/  UIADD3 UR5, UR5, 0x30860, URZ ;  /* 0x0003086005057890 */ /* 0x000fe2000fffe03f */
[----:B------:R-:W-:Y:S01]  /*ab20*/  ISETP.GT.AND P1, PT, R14, UR61, PT ;  /* 0x0000003d0e007c0c */ /* 0x000fe2000bf24270 */
[----:B------:R-:W-:Y:S01]  /*ab30*/  UMOV UR60, UR7 ;  /* 0x00000007003c7c82 */ /* 0x000fe20008000000 */
        /* <DEDUP_REMOVED lines=31> */
[----:B------:R-:W-:-:S07]  /*ad30*/  IMAD.MOV.U32 R20, RZ, RZ, R14 ;  /* 0x000000ffff147224 */ /* 0x000fce00078e000e */
.L_x_1020:
[----:B------:R-:W-:-:S13]  /*ad40*/  R2UR UR5, R22 ;  /* 0x00000000160572ca */ /* 0x000fda00000e0000 */
[----:B------:R-:W-:-:S13]  /*ad50*/  ISETP.GE.AND P1, PT, R20, UR5, PT ;  /* 0x0000000514007c0c */ /* 0x000fda000bf26270 */
[----:B------:R-:W-:Y:S05]  /*ad60*/  @!P1 BRA `(.L_x_1032) ;  /* 0x0000003400f09947 */ /* 0x000fea0003800000 */
[----:B------:R-:W-:Y:S01]  /*ad70*/  IMAD.MOV.U32 R15, RZ, RZ, R10 ;  /* 0x000000ffff0f7224 */ /* 0x000fe200078e000a */
[----:B------:R-:W-:Y:S01]  /*ad80*/  UMOV UR61, UR7 ;  /* 0x00000007003d7c82 */ /* 0x000fe20008000000 */
[----:B------:R-:W-:Y:S01]  /*ad90*/  IMAD.MOV.U32 R14, RZ, RZ, R8 ;  /* 0x000000ffff0e7224 */ /* 0x000fe200078e0008 */
[----:B------:R-:W-:Y:S01]  /*ada0*/  UMOV UR38, UR4 ;  /* 0x0000000400267c82 */ /* 0x000fe20008000000 */
[----:B------:R-:W-:-:S05]  /*adb0*/  ULDC UR6, c[0x0][0x9d8] ;  /* 0x0002760000067ab9 */ /* 0x000fca0000000800 */
.L_x_1051:
[----:B------:R-:W-:-:S04]  /*adc0*/  UIADD3 UR4, UR38, 0x1, URZ ;  /* 0x0000000126047890 */ /* 0x000fc8000fffe03f */
[----:B------:R-:W-:-:S04]  /*add0*/  UISETP.NE.AND UP0, UPT, UR4, 0x2, UPT ;  /* 0x000000020400788c */ /* 0x000fc8000bf05270 */
[----:B------:R-:W-:Y:S02]  /*ade0*/  USEL UR7, URZ, 0x1, UP0 ;  /* 0x000000013f077887 */ /* 0x000fe40008000000 */
[----:B------:R-:W-:Y:S02]  /*adf0*/  USEL UR4, UR4, URZ, UP0 ;  /* 0x0000003f04047287 */ /* 0x000fe40008000000 */
[----:B------:R-:W-:Y:S01]  /*ae00*/  ULOP3.LUT UR7, UR61, UR7, URZ, 0x3c, !UPT ;  /* 0x000000073d077292 */ /* 0x000fe2000f8e3c3f */
[----:B------:R-:W-:Y:S11]  /*ae10*/  @!P0 BRA `(.L_x_1033) ;  /* 0x0000000000048947 */ /* 0x000ff60003800000 */
[----:B------:R-:W-:Y:S01]  /*ae20*/  BPT.TRAP 0x1 ;  /* 0x000000040000795c */ /* 0x000fe20000300000 */
.L_x_1033:
[----:B------:R-:W-:Y:S01]  /*ae30*/  ULEA UR60, UR4, UR39, 0x3 ;  /* 0x00000027043c7291 */ /* 0x000fe2000f8e183f */
[----:B------:R-:W-:-:S05]  /*ae40*/  IMAD.U32 R8, RZ, RZ, UR7 ;  /* 0x00000007ff087e24 */ /* 0x000fca000f8e00ff */
[----:B------:R-:W-:-:S04]  /*ae50*/  SHF.L.U32 R8, R8, 0x1f, RZ ;  /* 0x0000001f08087819 */ /* 0x000fc800000006ff */
[----:B------:R0:W1:Y:S01]  /*ae60*/  SYNCS.PHASECHK.TRANS64.TRYWAIT P1, [UR60+0x30830], R8 ;  /* 0x03083008ff0075a7 */ /* 0x000062000802017c */
[----:B------:R-:W-:Y:S05]  /*ae70*/  @!P0 BRA `(.L_x_1034) ;  /* 0x0000000000048947 */ /* 0x000fea0003800000 */
[----:B------:R-:W-:Y:S01]  /*ae80*/  BPT.TRAP 0x1 ;  /* 0x000000040000795c */ /* 0x000fe20000300000 */
.L_x_1034:
[----:B-1----:R-:W-:Y:S05]  /*ae90*/  @P1 BRA `(.L_x_1035) ;  /* 0x0000000000081947 */ /* 0x002fea0003800000 */
[----:B------:R-:W1:Y:S02]  /*aea0*/  SYNCS.PHASECHK.TRANS64.TRYWAIT P1, [UR60+0x30830], R8 ;  /* 0x03083008ff0075a7 */ /* 0x000e64000802017c */
[----:B-1----:R-:W-:Y:S05]  /*aeb0*/  @!P1 BRA `(.L_x_1036) ;  /* 0x000000a800449947 */ /* 0x002fea0003800000 */
.L_x_1035:
        /* <DEDUP_REMOVED lines=162> */
.L_x_1037:
[----:B------:R-:W-:Y:S01]  /*b8e0*/  ULEA UR5, UR38, UR39, 0x3 ;  /* 0x0000002726057291 */ /* 0x000fe2000f8e183f */
[----:B------:R-:W-:-:S05]  /*b8f0*/  IMAD.U32 R0, RZ, RZ, UR61 ;  /* 0x0000003dff007e24 */ /* 0x000fca000f8e00ff */
[----:B------:R-:W-:-:S04]  /*b900*/  SHF.L.U32 R0, R0, 0x1f, RZ ;  /* 0x0000001f00007819 */ /* 0x000fc800000006ff */
[----:B------:R2:W3:Y:S01]  /*b910*/  SYNCS.PHASECHK.TRANS64.TRYWAIT P1, [UR5+0x30850], R0 ;  /* 0x03085000ff0075a7 */ /* 0x0004e20008020145 */
[----:B------:R-:W-:Y:S05]  /*b920*/  @!P0 BRA `(.L_x_1038) ;  /* 0x0000000000048947 */ /* 0x000fea0003800000 */
[----:B------:R-:W-:Y:S01]  /*b930*/  BPT.TRAP 0x1 ;  /* 0x000000040000795c */ /* 0x000fe20000300000 */
.L_x_1038:
[----:B---3--:R-:W-:Y:S05]  /*b940*/  @P1 BRA `(.L_x_1039) ;  /* 0x0000000000081947 */ /* 0x008fea0003800000 */
[----:B------:R-:W3:Y:S02]  /*b950*/  SYNCS.PHASECHK.TRANS64.TRYWAIT P1, [UR5+0x30850], R0 ;  /* 0x03085000ff0075a7 */ /* 0x000ee40008020145 */
[----:B---3--:R-:W-:Y:S05]  /*b960*/  @!P1 BRA `(.L_x_1040) ;  /* 0x0000009c00b09947 */ /* 0x008fea0003800000 */
.L_x_1039:
        /* <DEDUP_REMOVED lines=37> */
.L_x_1041:
        /* <DEDUP_REMOVED lines=10> */
[----:B------:R-:W-:Y:S01]  /*bc60*/  FMUL.FTZ R123, R135, UR6 ;  /* 0x00000006877b7c20 */ /* 0x000fe20008410000 */
[----:B------:R-:W-:Y:S01]  /*bc70*/  FMUL.FTZ R135, R154, UR6 ;  /* 0x000000069a877c20 */ /* 0x000fe20008410000 */
[----:B------:R-:W-:Y:S01]  /*bc80*/  IMAD R176, R20, -0x60, RZ ;  /* 0xffffffa014b07824 */ /* 0x000fe200078e02ff */
[----:B------:R-:W-:Y:S01]  /*bc90*/  UISETP.NE.AND UP1, UPT, UR11, URZ, UPT ;  /* 0x0000003f0b00728c */ /* 0x000fe2000bf25270 */
[----:B------:R-:W-:Y:S01]  /*bca0*/  FMUL.FTZ R170, R128, UR6 ;  /* 0x0000000680aa7c20 */ /* 0x000fe20008410000 */
[----:B------:R-:W-:Y:S01]  /*bcb0*/  UISETP.NE.AND UP0, UPT, UR10, URZ, UPT ;  /* 0x0000003f0a00728c */ /* 0x000fe2000bf05270 */
[----:B------:R-:W-:Y:S01]  /*bcc0*/  FMUL.FTZ R171, R129, UR6 ;  /* 0x0000000681ab7c20 */ /* 0x000fe20008410000 */
[----:B------:R-:W-:Y:S01]  /*bcd0*/  FMUL.FTZ R9, R121, UR6 ;  /* 0x0000000679097c20 */ /* 0x000fe20008410000 */
[----:B--2---:R-:W-:Y:S01]  /*bce0*/  FMUL.FTZ R0, R122, UR6 ;  /* 0x000000067a007c20 */ /* 0x004fe20008410000 */
[----:B------:R-:W-:Y:S01]  /*bcf0*/  PLOP3.LUT P1, PT, PT, PT, UP1, 0x80, 0x0 ;  /* 0x000000000000781c */ /* 0x000fe20003f2f018 */
[----:B------:R-:W-:Y:S01]  /*bd00*/  FMUL.FTZ R169, R125, UR6 ;  /* 0x000000067da97c20 */ /* 0x000fe20008410000 */
[----:B------:R-:W-:Y:S01]  /*bd10*/  PLOP3.LUT P2, PT, PT, PT, UP1, 0x80, 0x0 ;  /* 0x000000000000781c */ /* 0x000fe20003f4f018 */
[----:B------:R-:W-:Y:S01]  /*bd20*/  FMUL.FTZ R10, R127, UR6 ;  /* 0x000000067f0a7c20 */ /* 0x000fe20008410000 */
[----:B------:R-:W-:Y:S01]  /*bd30*/  FMUL.FTZ R128, R146, UR6 ;  /* 0x0000000692807c20 */ /* 0x000fe20008410000 */
[----:B------:R-:W-:Y:S01]  /*bd40*/  @UP1 ULDC UR10, c[0x0][0x44c] ;  /* 0x00011300000a1ab9 */ /* 0x000fe20000000800 */
[----:B------:R-:W-:Y:S01]  /*bd50*/  FMUL.FTZ R129, R147, UR6 ;  /* 0x0000000693817c20 */ /* 0x000fe20008410000 */
[----:B------:R-:W-:Y:S01]  /*bd60*/  FMUL.FTZ R21, R126, UR6 ;  /* 0x000000067e157c20 */ /* 0x000fe20008410000 */
        /* <DEDUP_REMOVED lines=30> */
[----:B------:R-:W-:-:S02]  /*bf50*/  VIADD R143, R176, 0x1 ;  /* 0x00000001b08f7836 */ /* 0x000fc40000000000 */
        /* <DEDUP_REMOVED lines=8> */
[----:B------:R-:W-:Y:S01]  /*bfe0*/  IMAD R142, R12, -0x2, R143 ;  /* 0xfffffffe0c8e7824 */ /* 0x000fe200078e028f */
[----:B------:R-:W1:Y:S01]  /*bff0*/  MUFU.TANH R8, R8 ;  /* 0x0000000800087308 */ /* 0x000e620000002400 */
[----:B---3--:R-:W-:Y:S01]  /*c000*/  UPRMT UR60, UR14, 0x654, UR60 ;  /* 0x000006540e3c7896 */ /* 0x008fe2000800003c */
[----:B------:R-:W-:-:S02]  /*c010*/  ULDC UR15, c[0x0][0x288] ;  /* 0x0000a200000f7ab9 */ /* 0x000fc40000000800 */
[----:B------:R-:W-:Y:S01]  /*c020*/  ULDC UR14, c[0x0][0x9e0] ;  /* 0x00027800000e7ab9 */ /* 0x000fe20000000800 */
[C---:B------:R-:W-:Y:S01]  /*c030*/  IADD3 R143, R142.reuse, -UR15, R23 ;  /* 0x8000000f8e8f7c10 */ /* 0x040fe2000fffe017 */
[----:B------:R-:W-:Y:S02]  /*c040*/  VIADD R178, R142, 0xffffffff ;  /* 0xffffffff8eb27836 */ /* 0x000fe40000000000 */
[----:B------:R-:W2:Y:S01]  /*c050*/  MUFU.TANH R9, R9 ;  /* 0x0000000900097308 */ /* 0x000ea20000002400 */
[C---:B------:R-:W-:Y:S01]  /*c060*/  IADD3 R167, R143.reuse, UR14, RZ ;  /* 0x0000000e8fa77c10 */ /* 0x040fe2000fffe0ff */
[----:B------:R-:W-:Y:S01]  /*c070*/  VIADD R177, R143, UR11 ;  /* 0x0000000b8fb17c36 */ /* 0x000fe20008000000 */
[----:B------:R-:W-:Y:S03]  /*c080*/  SYNCS.ARRIVE.TRANS64.RED.A1T0 RZ, [UR60], RZ ;  /* 0x000000ffffff79a7 */ /* 0x000fe6000810043c */
[----:B0-----:R-:W-:-:S02]  /*c090*/  IMAD.IADD R153, R167, 0x1, R154 ;  /* 0x00000001a7997824 */ /* 0x001fc400078e029a */
        /* <DEDUP_REMOVED lines=49> */
[----:B------:R-:W-:Y:S01]  /*c3b0*/  ULDC UR10, c[0x0][0x288] ;  /* 0x0000a200000a7ab9 */ /* 0x000fe20000000800 */
[----:B------:R-:W-:Y:S01]  /*c3c0*/  IMAD R142, R17, UR11, R154 ;  /* 0x0000000b118e7c24 */ /* 0x000fe2000f8e029a */
[----:B------:R-:W-:Y:S03]  /*c3d0*/  BSSY B0, `(.L_x_1043) ;  /* 0x0000013000007945 */ /* 0x000fe60003800000 */
        /* <DEDUP_REMOVED lines=12> */
.L_x_1044:
[----:B------:R-:W-:Y:S02]  /*c4a0*/  ULDC UR10, c[0x0][0x9e4] ;  /* 0x00027900000a7ab9 */ /* 0x000fe40000000800 */
[----:B------:R-:W-:-:S05]  /*c4b0*/  IMAD.U32 R154, RZ, RZ, UR10 ;  /* 0x0000000aff9a7e24 */ /* 0x000fca000f8e00ff */
[----:B------:R-:W-:-:S13]  /*c4c0*/  ISETP.NE.AND P1, PT, R154, 0x1, PT ;  /* 0x000000019a00780c */ /* 0x000fda0003f25270 */
[----:B------:R-:W0:Y:S02]  /*c4d0*/  @P1 LDC.64 R142, c[0x0][0x9e8] ;  /* 0x00027a00ff8e1b82 */ /* 0x000e240000000a00 */
[----:B0-----:R-:W-:-:S05]  /*c4e0*/  @P1 IMAD.HI.U32 R142, R157, R142, RZ ;  /* 0x0000008e9d8e1227 */ /* 0x001fca00078e00ff */
[----:B------:R-:W-:-:S07]  /*c4f0*/  @P1 SHF.R.U32.HI R157, RZ, R143, R142 ;  /* 0x0000008fff9d1219 */ /* 0x000fce000001168e */
.L_x_1045:
[----:B------:R-:W-:Y:S05]  /*c500*/  BSYNC B0 ;  /* 0x0000000000007941 */ /* 0x000fea0003800000 */
.L_x_1043:
[----:B------:R-:W-:-:S05]  /*c510*/  IMAD R142, R157, R154, R178 ;  /* 0x0000009a9d8e7224 */ /* 0x000fca00078e02b2 */
[----:B------:R-:W-:Y:S02]  /*c520*/  VIADDMNMX R153, R142, R154, R153, PT ;  /* 0x0000009a8e997246 */ /* 0x000fe40003800199 */
[----:B------:R-:W-:-:S07]  /*c530*/  VIMNMX R155, R155, R142, !PT ;  /* 0x0000008e9b9b7248 */ /* 0x000fce0007fe0100 */
.L_x_1042:
        /* <DEDUP_REMOVED lines=142> */
[----:B------:R-:W-:Y:S01]  /*ce20*/  ULDC UR10, c[0x0][0x288] ;  /* 0x0000a200000a7ab9 */ /* 0x000fe20000000800 */
[----:B------:R-:W-:Y:S01]  /*ce30*/  IMAD R8, R17, UR11, R8 ;  /* 0x0000000b11087c24 */ /* 0x000fe2000f8e0208 */
[----:B------:R-:W-:Y:S03]  /*ce40*/  BSSY B0, `(.L_x_1047) ;  /* 0x0000013000007945 */ /* 0x000fe60003800000 */
        /* <DEDUP_REMOVED lines=12> */
.L_x_1048:
[----:B------:R-:W-:Y:S02]  /*cf10*/  ULDC UR10, c[0x0][0x9e4] ;  /* 0x00027900000a7ab9 */ /* 0x000fe40000000800 */
[----:B------:R-:W-:-:S04]  /*cf20*/  MOV R145, UR10 ;  /* 0x0000000a00917c02 */ /* 0x000fc80008000f00 */
[----:B------:R-:W-:-:S13]  /*cf30*/  ISETP.NE.AND P6, PT, R145, 0x1, PT ;  /* 0x000000019100780c */ /* 0x000fda0003fc5270 */
[----:B------:R-:W0:Y:S02]  /*cf40*/  @P6 LDC.64 R8, c[0x0][0x9e8] ;  /* 0x00027a00ff086b82 */ /* 0x000e240000000a00 */
[----:B0-----:R-:W-:-:S05]  /*cf50*/  @P6 IMAD.HI.U32 R8, R143, R8, RZ ;  /* 0x000000088f086227 */ /* 0x001fca00078e00ff */
[----:B------:R-:W-:-:S07]  /*cf60*/  @P6 SHF.R.U32.HI R143, RZ, R9, R8 ;  /* 0x00000009ff8f6219 */ /* 0x000fce0000011608 */
.L_x_1049:
[----:B------:R-:W-:Y:S05]  /*cf70*/  BSYNC B0 ;  /* 0x0000000000007941 */ /* 0x000fea0003800000 */
.L_x_1047:
[----:B------:R-:W-:-:S05]  /*cf80*/  IMAD R8, R143, R145, R178 ;  /* 0x000000918f087224 */ /* 0x000fca00078e02b2 */
[----:B------:R-:W-:Y:S02]  /*cf90*/  VIADDMNMX R133, R8, R145, R133, PT ;  /* 0x0000009108857246 */ /* 0x000fe40003800185 */
[----:B------:R-:W-:-:S07]  /*cfa0*/  VIMNMX R141, R141, R8, !PT ;  /* 0x000000088d8d7248 */ /* 0x000fce0007fe0100 */
.L_x_1046:
        /* <DEDUP_REMOVED lines=149> */
[-CC-:B------:R-:W-:Y:S01]  /*d900*/  FFMA.FTZ R146, R146, R9.reuse, -R129.reuse ;  /* 0x0000000992927223 */ /* 0x180fe20000010881 */
[----:B------:R-:W-:Y:S01]  /*d910*/  FFMA.FTZ R142, R142, R9, -R129 ;  /* 0x000000098e8e7223 */ /* 0x000fe20000010881 */
[----:B------:R-:W-:Y:S01]  /*d920*/  MUFU.EX2 R121, R206 ;  /* 0x000000ce00797308 */ /* 0x000fe20000000800 */
[----:B------:R-:W-:-:S04]  /*d930*/  FMNMX.FTZ R125, R190, R123, !PT ;  /* 0x0000007bbe7d7209 */ /* 0x000fc80007810000 */
[----:B------:R-:W-:-:S03]  /*d940*/  FMNMX.FTZ R125, R192, R125, !PT ;  /* 0x0000007dc07d7209 */ /* 0x000fc60007810000 */
[----:B------:R-:W-:Y:S01]  /*d950*/  MUFU.EX2 R123, R0 ;  /* 0x00000000007b7308 */ /* 0x000fe20000000800 */
[----:B------:R-:W-:-:S04]  /*d960*/  FMNMX.FTZ R125, R120, R125, !PT ;  /* 0x0000007d787d7209 */ /* 0x000fc80007810000 */
[----:B------:R-:W-:-:S03]  /*d970*/  FMNMX.FTZ R125, R128, R125, !PT ;  /* 0x0000007d807d7209 */ /* 0x000fc60007810000 */
[----:B------:R-:W-:Y:S01]  /*d980*/  MUFU.EX2 R194, R194 ;  /* 0x000000c200c27308 */ /* 0x000fe20000000800 */
[----:B------:R-:W-:-:S04]  /*d990*/  FMNMX.FTZ R127, R122, R125, !PT ;  /* 0x0000007d7a7f7209 */ /* 0x000fc80007810000 */
[----:B------:R-:W-:-:S03]  /*d9a0*/  FMNMX.FTZ R127, R130, R127, !PT ;  /* 0x0000007f827f7209 */ /* 0x000fc60007810000 */
[----:B------:R0:W-:Y:S01]  /*d9b0*/  MUFU.EX2 R125, R200 ;  /* 0x000000c8007d7308 */ /* 0x0001e20000000800 */
[----:B------:R-:W-:-:S04]  /*d9c0*/  FMNMX.FTZ R127, R124, R127, !PT ;  /* 0x0000007f7c7f7209 */ /* 0x000fc80007810000 */
[----:B------:R-:W-:-:S03]  /*d9d0*/  FMNMX.FTZ R127, R126, R127, !PT ;  /* 0x0000007f7e7f7209 */ /* 0x000fc60007810000 */
[----:B------:R-:W-:Y:S01]  /*d9e0*/  MUFU.EX2 R196, R196 ;  /* 0x000000c400c47308 */ /* 0x000fe20000000800 */
[----:B------:R-:W-:Y:S02]  /*d9f0*/  FMNMX.FTZ R131, R170, R127, !PT ;  /* 0x0000007faa837209 */ /* 0x000fe40007810000 */
        /* <DEDUP_REMOVED lines=12> */
[----:B------:R0:W-:Y:S01]  /*dac0*/  MUFU.EX2 R131, R10 ;  /* 0x0000000a00837308 */ /* 0x0001e20000000800 */
[-CC-:B------:R-:W-:Y:S01]  /*dad0*/  FFMA.FTZ R133, R154, R9.reuse, -R129.reuse ;  /* 0x000000099a857223 */ /* 0x180fe20000010881 */
[--C-:B------:R-:W-:Y:S02]  /*dae0*/  FFMA.FTZ R154, R160, R9, -R129.reuse ;  /* 0x00000009a09a7223 */ /* 0x100fe40000010881 */
[----:B------:R-:W0:Y:S04]  /*daf0*/  SHFL.BFLY PT, R139, R0, 0x2, 0x1f ;  /* 0x0c401f00008b7f89 */ /* 0x000e2800000e0000 */
        /* <DEDUP_REMOVED lines=127> */
.L_x_1050:
[----:B------:R-:W0:Y:S01]  /*e2f0*/  S2UR UR11, SR_CgaCtaId ;  /* 0x00000000000b79c3 */ /* 0x000e220000008800 */
[----:B------:R-:W-:Y:S01]  /*e300*/  R2UR UR10, R22 ;  /* 0x00000000160a72ca */ /* 0x000fe200000e0000 */
[----:B------:R-:W-:Y:S01]  /*e310*/  UIADD3 UR5, UR5, 0x30860, URZ ;  /* 0x0003086005057890 */ /* 0x000fe2000fffe03f */
[----:B------:R-:W-:Y:S01]  /*e320*/  F2FP.BF16.F32.PACK_AB R189, R14, R189 ;  /* 0x000000bd0ebd723e */ /* 0x000fe200000010ff */
[----:B------:R-:W-:Y:S01]  /*e330*/  UMOV UR61, UR7 ;  /* 0x00000007003d7c82 */ /* 0x000fe20008000000 */
[----:B------:R-:W-:Y:S01]  /*e340*/  UMOV UR38, UR4 ;  /* 0x0000000400267c82 */ /* 0x000fe20008000000 */
[----:B------:R-:W-:Y:S01]  /*e350*/  F2FP.BF16.F32.PACK_AB R188, R208, R21 ;  /* 0x00000015d0bc723e */ /* 0x000fe200000010ff */
[----:B------:R-:W-:Y:S01]  /*e360*/  IMAD.MOV.U32 R15, RZ, RZ, R10 ;  /* 0x000000ffff0f7224 */ /* 0x000fe200078e000a */
[----:B------:R-:W-:Y:S01]  /*e370*/  F2FP.BF16.F32.PACK_AB R190, R194, R121 ;  /* 0x00000079c2be723e */ /* 0x000fe200000010ff */
[----:B------:R-:W-:Y:S01]  /*e380*/  IMAD.MOV.U32 R14, RZ, RZ, R8 ;  /* 0x000000ffff0e7224 */ /* 0x000fe200078e0008 */
[----:B------:R-:W-:-:S02]  /*e390*/  F2FP.BF16.F32.PACK_AB R191, R144, R191 ;  /* 0x000000bf90bf723e */ /* 0x000fc400000010ff */
[----:B------:R-:W-:Y:S02]  /*e3a0*/  F2FP.BF16.F32.PACK_AB R184, R196, R123 ;  /* 0x0000007bc4b8723e */ /* 0x000fe400000010ff */
[C---:B------:R-:W-:Y:S01]  /*e3b0*/  ISETP.GT.AND P1, PT, R20.reuse, UR10, PT ;  /* 0x0000000a14007c0c */ /* 0x040fe2000bf24270 */
[----:B------:R-:W-:Y:S01]  /*e3c0*/  VIADD R20, R20, 0xffffffff ;  /* 0xffffffff14147836 */ /* 0x000fe20000000000 */
        /* <DEDUP_REMOVED lines=20> */
[----:B------:R-:W-:Y:S01]  /*e510*/  F2FP.BF16.F32.PACK_AB R171, R143, R128 ;  /* 0x000000808fab723e */ /* 0x000fe200000010ff */
[----:B------:R-:W-:Y:S06]  /*e520*/  @P1 BRA `(.L_x_1051) ;  /* 0xffffffc800241947 */ /* 0x000fec000383ffff */
.L_x_1032:
        /* <DEDUP_REMOVED lines=99> */
.L_x_1052:
[----:B------:R-:W-:Y:S01]  /*eb60*/  ULEA UR5, UR4, UR39, 0x3 ;  /* 0x0000002704057291 */ /* 0x000fe2000f8e183f */
[----:B------:R-:W-:-:S05]  /*eb70*/  IMAD.U32 R0, RZ, RZ, UR7 ;  /* 0x00000007ff007e24 */ /* 0x000fca000f8e00ff */
[----:B------:R-:W-:-:S04]  /*eb80*/  SHF.L.U32 R0, R0, 0x1f, RZ ;  /* 0x0000001f00007819 */ /* 0x000fc800000006ff */
[----:B------:R0:W1:Y:S01]  /*eb90*/  SYNCS.PHASECHK.TRANS64.TRYWAIT P1, [UR5+0x30850], R0 ;  /* 0x03085000ff0075a7 */ /* 0x0000620008020145 */
[----:B------:R-:W-:Y:S05]  /*eba0*/  @!P0 BRA `(.L_x_1053) ;  /* 0x0000000000048947 */ /* 0x000fea0003800000 */
[----:B------:R-:W-:Y:S01]  /*ebb0*/  BPT.TRAP 0x1 ;  /* 0x000000040000795c */ /* 0x000fe20000300000 */
.L_x_1053:
[----:B-1----:R-:W-:Y:S05]  /*ebc0*/  @P1 BRA `(.L_x_1054) ;  /* 0x0000000000081947 */ /* 0x002fea0003800000 */
[----:B------:R-:W1:Y:S02]  /*ebd0*/  SYNCS.PHASECHK.TRANS64.TRYWAIT P1, [UR5+0x30850], R0 ;  /* 0x03085000ff0075a7 */ /* 0x000e640008020145 */
[----:B-1----:R-:W-:Y:S05]  /*ebe0*/  @!P1 BRA `(.L_x_1055) ;  /* 0x0000006c00289947 */ /* 0x002fea0003800000 */
.L_x_1054:
[----:B------:R-:W-:Y:S01]  /*ebf0*/  UIADD3 UR39, UR39, 0x400, URZ ;  /* 0x0000040027277890 */ /* 0x000fe2000fffe03f */
[----:B------:R-:W-:Y:S01]  /*ec00*/  WARPGROUP.ARRIVE ;  /* 0x00000000000079c5 */ /* 0x000fe20000000000 */
[----:B------:R-:W-:Y:S01]  /*ec10*/  UMOV UR7, 0x40000040 ;  /* 0x4000004000077882 */ /* 0x000fe20000000000 */
[----:B-1----:R-:W1:Y:S01]  /*ec20*/  SHFL.BFLY PT, R5, R6, 0x2, 0x1f ;  /* 0x0c401f0006057f89 */ /* 0x002e6200000e0000 */
[----:B------:R-:W-:-:S03]  /*ec30*/  USHF.R.U32.HI UR39, URZ, 0x4, UR39 ;  /* 0x000000043f277899 */ /* 0x000fc60008011627 */
[----:B0-----:R-:W0:Y:S01]  /*ec40*/  SHFL.BFLY PT, R0, R3, 0x2, 0x1f ;  /* 0x0c401f0003007f89 */ /* 0x001e2200000e0000 */
[----:B------:R-:W-:-:S04]  /*ec50*/  ULOP3.LUT UR39, UR39, 0x3fff, URZ, 0xc0, !UPT ;  /* 0x00003fff27277892 */ /* 0x000fc8000f8ec03f */
[----:B------:R-:W-:-:S04]  /*ec60*/  ULOP3.LUT UR39, UR39, 0x3000000, URZ, 0xfc, !UPT ;  /* 0x0300000027277892 */ /* 0x000fc8000f8efc3f */
[----:B------:R-:W-:-:S07]  /*ec70*/  UIMAD UR4, UR4, 0x900, UR39 ;  /* 0x00000900040478a4 */ /* 0x000fce000f8e0227 */
[----:B------:R-:W-:Y:S02]  /*ec80*/  UMOV UR6, UR4 ;  /* 0x0000000400067c82 */ /* 0x000fe40008000000 */
[----:B------:R-:W-:Y:S01]  /*ec90*/  HGMMA.64x192x16.F32.BF16 R24, R188, gdesc[UR4].tnspB, R24, gsb0 ;  /* 0x42e00004bc187df0 */ /* 0x000fe20008001818 */
[----:B------:R-:W-:Y:S01]  /*eca0*/  UIADD3 UR6, UR4, 0x80, URZ ;  /* 0x0000008004067890 */ /* 0x000fe2000fffe03f */
[----:B-1----:R-:W-:Y:S01]  /*ecb0*/  FADD.FTZ R5, R5, R6 ;  /* 0x0000000605057221 */ /* 0x002fe20000010000 */
[----:B------:R-:W-:Y:S01]  /*ecc0*/  UMOV UR7, 0x40000040 ;  /* 0x4000004000077882 */ /* 0x000fe20000000000 */
[----:B------:R-:W-:Y:S02]  /*ecd0*/  IMAD.MOV.U32 R6, RZ, RZ, RZ ;  /* 0x000000ffff067224 */ /* 0x000fe400078e00ff */
[----:B0-----:R-:W-:Y:S01]  /*ece0*/  FADD.FTZ R2, R0, R3 ;  /* 0x0000000300027221 */ /* 0x001fe20000010000 */
[----:B------:R-:W-:Y:S01]  /*ecf0*/  IMAD.MOV.U32 R3, RZ, RZ, RZ ;  /* 0x000000ffff037224 */ /* 0x000fe200078e00ff */
[----:B------:R-:W0:Y:S04]  /*ed00*/  SHFL.BFLY PT, R0, R5, 0x1, 0x1f ;  /* 0x0c201f0005007f89 */ /* 0x000e2800000e0000 */
[----:B------:R-:W1:Y:S01]  /*ed10*/  SHFL.BFLY PT, R7, R2, 0x1, 0x1f ;  /* 0x0c201f0002077f89 */ /* 0x000e6200000e0000 */
[----:B0-----:R-:W-:Y:S01]  /*ed20*/  FADD.FTZ R11, R5, R0 ;  /* 0x00000000050b7221 */ /* 0x001fe20000010000 */
[----:B------:R-:W-:-:S02]  /*ed30*/  IMAD.MOV.U32 R0, RZ, RZ, -0x800000 ;  /* 0xff800000ff007424 */ /* 0x000fc400078e00ff */
[----:B-1----:R-:W-:Y:S02]  /*ed40*/  FADD.FTZ R12, R2, R7 ;  /* 0x00000007020c7221 */ /* 0x002fe40000010000 */
[----:B------:R-:W-:Y:S01]  /*ed50*/  FSETP.NE.FTZ.AND P1, PT, R11, RZ, PT ;  /* 0x000000ff0b00720b */ /* 0x000fe20003f35000 */
[----:B------:R-:W-:Y:S02]  /*ed60*/  IMAD.MOV.U32 R2, RZ, RZ, -0x800000 ;  /* 0xff800000ff027424 */ /* 0x000fe400078e00ff */
[----:B------:R-:W-:-:S10]  /*ed70*/  FSETP.NE.FTZ.AND P2, PT, R12, RZ, PT ;  /* 0x000000ff0c00720b */ /* 0x000fd40003f55000 */
[----:B------:R-:W0:Y:S01]  /*ed80*/  @P1 MUFU.LG2 R4, R11 ;  /* 0x0000000b00041308 */ /* 0x000e220000000c00 */
[C---:B------:R-:W-:Y:S02]  /*ed90*/  @P1 FMUL.FTZ R5, R9.reuse, 0.69314718246459960938 ;  /* 0x3f31721809051820 */ /* 0x040fe40000410000 */
[----:B------:R-:W-:-:S05]  /*eda0*/  @P2 FMUL.FTZ R14, R9, 0.69314718246459960938 ;  /* 0x3f317218090e2820 */ /* 0x000fca0000410000 */
        /* <DEDUP_REMOVED lines=34> */
.L_x_1056:
        /* <DEDUP_REMOVED lines=101> */
.L_x_978:
[----:B------:R-:W-:Y:S05]  /*f620*/  @P0 BRA `(.L_x_1057) ;  /* 0x0000001800d40947 */ /* 0x000fea0003800000 */
[----:B------:R-:W2:Y:S01]  /*f630*/  LDL R3, [R1] ;  /* 0x0000000001037983 */ /* 0x000ea20000100800 */
[----:B------:R-:W0:Y:S01]  /*f640*/  LDC R17, c[0x0][0xbe8] ;  /* 0x0002fa00ff117b82 */ /* 0x000e220000000800 */
[----:B------:R-:W-:Y:S01]  /*f650*/  ULDC.64 UR8, c[0x0][0xbd0] ;  /* 0x0002f40000087ab9 */ /* 0x000fe20000000a00 */
[----:B------:R-:W-:Y:S01]  /*f660*/  BSSY B0, `(.L_x_1058) ;  /* 0x000011d000007945 */ /* 0x000fe20003800000 */
[----:B------:R-:W1:Y:S05]  /*f670*/  S2R R18, SR_CTAID.X ;  /* 0x0000000000127919 */ /* 0x000e6a0000002500 */
[----:B------:R-:W3:Y:S08]  /*f680*/  S2UR UR12, SR_CTAID.Z ;  /* 0x00000000000c79c3 */ /* 0x000ef00000002700 */
[----:B------:R-:W4:Y:S08]  /*f690*/  S2UR UR11, SR_CTAID.Y ;  /* 0x00000000000b79c3 */ /* 0x000f300000002600 */
[----:B------:R-:W-:Y:S01]  /*f6a0*/  BAR.SYNC.DEFER_BLOCKING 0x1, 0x100 ;  /* 0x0044000000007b1d */ /* 0x000fe20000010000 */
[----:B0-----:R-:W-:-:S07]  /*f6b0*/  ISETP.NE.AND P0, PT, R17, 0x1, PT ;  /* 0x000000011100780c */ /* 0x001fce0003f05270 */
[----:B------:R-:W4:Y:S01]  /*f6c0*/  LDC R19, c[0x0][0xc50] ;  /* 0x00031400ff137b82 */ /* 0x000f220000000800 */
[----:B---3--:R-:W-:-:S07]  /*f6d0*/  USHF.R.S32.HI UR10, URZ, 0x1f, UR12 ;  /* 0x0000001f3f0a7899 */ /* 0x008fce000801140c */
[----:B------:R-:W0:Y:S08]  /*f6e0*/  LDC.64 R14, c[0x0][0xb40] ;  /* 0x0002d000ff0e7b82 */ /* 0x000e300000000a00 */
[----:B------:R-:W3:Y:S08]  /*f6f0*/  @P0 LDC R13, c[0x0][0xbf0] ;  /* 0x0002fc00ff0d0b82 */ /* 0x000ef00000000800 */
[----:B------:R-:W5:Y:S08]  /*f700*/  @P0 LDC R23, c[0x0][0xbec] ;  /* 0x0002fb00ff170b82 */ /* 0x000f700000000800 */
[----:B------:R-:W5:Y:S01]  /*f710*/  @P0 LDC R22, c[0x0][0xbf0] ;  /* 0x0002fc00ff160b82 */ /* 0x000f620000000800 */
[----:B--2---:R-:W-:-:S02]  /*f720*/  R2UR UR13, R3 ;  /* 0x00000000030d72ca */ /* 0x004fc400000e0000 */
[----:B------:R-:W2:Y:S11]  /*f730*/  S2R R3, SR_TID.X ;  /* 0x0000000000037919 */ /* 0x000eb60000002100 */
[----:B------:R-:W-:-:S02]  /*f740*/  USHF.R.S32.HI UR7, URZ, 0x1f, UR13 ;  /* 0x0000001f3f077899 */ /* 0x000fc4000801140d */
[----:B------:R-:W-:Y:S01]  /*f750*/  IMAD R16, RZ, RZ, -UR13 ;  /* 0x8000000dff107e24 */ /* 0x000fe2000f8e02ff */
[----:B------:R-:W-:Y:S02]  /*f760*/  UIMAD.WIDE.U32 UR4, UR13, UR8, URZ ;  /* 0x000000080d0472a5 */ /* 0x000fe4000f8e003f */
[----:B------:R-:W-:Y:S01]  /*f770*/  UIMAD UR6, UR7, UR8, URZ ;  /* 0x00000008070672a4 */ /* 0x000fe2000f8e023f */
[----:B----4-:R-:W-:-:S03]  /*f780*/  IMAD R19, R19, R16, UR11 ;  /* 0x0000000b13137e24 */ /* 0x010fc6000f8e0210 */
[----:B------:R-:W-:-:S03]  /*f790*/  UIMAD UR6, UR13, UR9, UR6 ;  /* 0x000000090d0672a4 */ /* 0x000fc6000f8e0206 */
[----:B------:R-:W-:Y:S01]  /*f7a0*/  ULDC.64 UR8, c[0x0][0xb38] ;  /* 0x0002ce0000087ab9 */ /* 0x000fe20000000a00 */
[----:B------:R-:W-:Y:S02]  /*f7b0*/  UIADD3 UR6, UR5, UR6, URZ ;  /* 0x0000000605067290 */ /* 0x000fe4000fffe03f */
[----:B------:R-:W-:Y:S01]  /*f7c0*/  UIMAD UR7, UR7, UR8, URZ ;  /* 0x00000008070772a4 */ /* 0x000fe2000f8e023f */
[----:B--2---:R-:W-:-:S05]  /*f7d0*/  VIADD R4, R3, 0xffffff80 ;  /* 0xffffff8003047836 */ /* 0x004fca0000000000 */
[----:B------:R-:W-:-:S04]  /*f7e0*/  SHF.R.S32.HI R3, RZ, 0x1f, R4 ;  /* 0x0000001fff037819 */ /* 0x000fc80000011404 */
[CC--:B------:R-:W-:Y:S02]  /*f7f0*/  LEA.HI R5, R3.reuse, R4.reuse, RZ, 0x7 ;  /* 0x0000000403057211 */ /* 0x0c0fe400078f38ff */
[----:B------:R-:W-:Y:S02]  /*f800*/  LEA.HI R10, R3, R4, RZ, 0x2 ;  /* 0x00000004030a7211 */ /* 0x000fe400078f10ff */
[----:B------:R-:W-:Y:S02]  /*f810*/  LOP3.LUT R7, R5, 0xffffff80, RZ, 0xc0, !PT ;  /* 0xffffff8005077812 */ /* 0x000fe400078ec0ff */
[----:B------:R-:W-:-:S03]  /*f820*/  SHF.R.S32.HI R6, RZ, 0x7, R5 ;  /* 0x00000007ff067819 */ /* 0x000fc60000011405 */
[----:B------:R-:W-:Y:S01]  /*f830*/  IMAD.IADD R20, R4, 0x1, -R7 ;  /* 0x0000000104147824 */ /* 0x000fe200078e0a07 */
[----:B------:R-:W-:Y:S02]  /*f840*/  LEA.HI R3, R5, R6, RZ, 0x1 ;  /* 0x0000000605037211 */ /* 0x000fe400078f08ff */
[----:B------:R-:W-:Y:S02]  /*f850*/  LOP3.LUT R5, R10, 0xfffffffc, RZ, 0xc0, !PT ;  /* 0xfffffffc0a057812 */ /* 0x000fe400078ec0ff */
[----:B------:R-:W-:Y:S01]  /*f860*/  SHF.R.S32.HI R7, RZ, 0x1f, R20 ;  /* 0x0000001fff077819 */ /* 0x000fe20000011414 */
[----:B------:R-:W2:Y:S01]  /*f870*/  LDC.64 R10, c[0x0][0xbd8] ;  /* 0x0002f600ff0a7b82 */ /* 0x000ea20000000a00 */
[----:B------:R-:W-:Y:S01]  /*f880*/  LOP3.LUT R3, R3, 0x3fffffe, RZ, 0xc0, !PT ;  /* 0x03fffffe03037812 */ /* 0x000fe200078ec0ff */
[----:B------:R-:W-:Y:S01]  /*f890*/  IMAD.IADD R5, R4, 0x1, -R5 ;  /* 0x0000000104057824 */ /* 0x000fe200078e0a05 */
[----:B------:R-:W-:Y:S02]  /*f8a0*/  LEA.HI R21, R7, R20, RZ, 0x2 ;  /* 0x0000001407157211 */ /* 0x000fe400078f10ff */
[----:B------:R-:W-:-:S02]  /*f8b0*/  IADD3 R3, R6, -R3, RZ ;  /* 0x8000000306037210 */ /* 0x000fc40007ffe0ff */
[--C-:B------:R-:W-:Y:S02]  /*f8c0*/  SHF.R.S32.HI R8, RZ, 0x2, R21.reuse ;  /* 0x00000002ff087819 */ /* 0x100fe40000011415 */
[----:B------:R-:W-:Y:S02]  /*f8d0*/  SHF.R.S32.HI R9, RZ, 0x1f, R21 ;  /* 0x0000001fff097819 */ /* 0x000fe40000011415 */
[----:B------:R-:W-:Y:S02]  /*f8e0*/  LEA.HI R6, R5, R5, RZ, 0x1 ;  /* 0x0000000505067211 */ /* 0x000fe400078f08ff */
[----:B------:R-:W-:Y:S02]  /*f8f0*/  LEA.HI R9, R9, R8, RZ, 0x3 ;  /* 0x0000000809097211 */ /* 0x000fe400078f18ff */
[----:B------:R-:W-:Y:S02]  /*f900*/  LEA.HI R7, R7, R20, RZ, 0x5 ;  /* 0x0000001407077211 */ /* 0x000fe400078f28ff */
[----:B------:R-:W-:-:S02]  /*f910*/  LOP3.LUT R9, R9, 0xfffffff8, RZ, 0xc0, !PT ;  /* 0xfffffff809097812 */ /* 0x000fc400078ec0ff */
[----:B------:R-:W-:Y:S02]  /*f920*/  LOP3.LUT R6, R6, 0x1ffffffe, RZ, 0xc0, !PT ;  /* 0x1ffffffe06067812 */ /* 0x000fe400078ec0ff */
[----:B------:R-:W-:Y:S01]  /*f930*/  SHF.R.S32.HI R7, RZ, 0x5, R7 ;  /* 0x00000005ff077819 */ /* 0x000fe20000011407 */
[----:B------:R-:W-:Y:S01]  /*f940*/  IMAD.IADD R4, R8, 0x1, -R9 ;  /* 0x0000000108047824 */ /* 0x000fe200078e0a09 */
[----:B------:R-:W-:Y:S01]  /*f950*/  LOP3.LUT R21, R21, 0x7ffffffc, RZ, 0xc0, !PT ;  /* 0x7ffffffc15157812 */ /* 0x000fe200078ec0ff */
[----:B------:R-:W4:Y:S01]  /*f960*/  @P0 LDC R9, c[0x0][0xbec] ;  /* 0x0002fb00ff090b82 */ /* 0x000f220000000800 */
[----:B------:R-:W-:Y:S02]  /*f970*/  IMAD.IADD R12, R5, 0x1, -R6 ;  /* 0x00000001050c7824 */ /* 0x000fe400078e0a06 */
[----:B------:R-:W-:Y:S02]  /*f980*/  IMAD R6, R7, 0x10, R4 ;  /* 0x0000001007067824 */ /* 0x000fe400078e0204 */
[----:B------:R-:W-:-:S02]  /*f990*/  IMAD.U32 R5, RZ, RZ, UR5 ;  /* 0x00000005ff057e24 */ /* 0x000fc4000f8e00ff */
[----:B------:R-:W-:Y:S02]  /*f9a0*/  IMAD R3, R3, 0x40, R6 ;  /* 0x0000004003037824 */ /* 0x000fe400078e0206 */
[----:B------:R-:W-:Y:S01]  /*f9b0*/  IMAD.U32 R4, RZ, RZ, UR4 ;  /* 0x00000004ff047e24 */ /* 0x000fe2000f8e00ff */
[----:B------:R-:W-:Y:S01]  /*f9c0*/  UIMAD.WIDE.U32 UR4, UR13, UR8, URZ ;  /* 0x000000080d0472a5 */ /* 0x000fe2000f8e003f */
[----:B------:R-:W-:Y:S01]  /*f9d0*/  IMAD.U32 R5, RZ, RZ, UR6 ;  /* 0x00000006ff057e24 */ /* 0x000fe2000f8e00ff */
[----:B------:R-:W-:Y:S01]  /*f9e0*/  UIMAD UR6, UR13, UR9, UR7 ;  /* 0x000000090d0672a4 */ /* 0x000fe2000f8e0207 */
[----:B--2---:R-:W-:Y:S02]  /*f9f0*/  IMAD R8, R10, UR10, RZ ;  /* 0x0000000a0a087c24 */ /* 0x004fe4000f8e02ff */
[----:B------:R-:W-:Y:S01]  /*fa00*/  IMAD R6, R12, 0x8, R3 ;  /* 0x000000080c067824 */ /* 0x000fe200078e0203 */
[----:B------:R-:W-:Y:S01]  /*fa10*/  UIADD3 UR6, UR5, UR6, URZ ;  /* 0x0000000605067290 */ /* 0x000fe2000fffe03f */
[----:B------:R-:W-:Y:S01]  /*fa20*/  IMAD R11, R11, UR12, R8 ;  /* 0x0000000c0b0b7c24 */ /* 0x000fe2000f8e0208 */
[----:B------:R-:W-:Y:S01]  /*fa30*/  ULDC.64 UR8, c[0x0][0xb28] ;  /* 0x0002ca0000087ab9 */ /* 0x000fe20000000a00 */
[----:B-1----:R-:W-:-:S02]  /*fa40*/  IMAD R8, R18, 0x80, R6 ;  /* 0x0000008012087824 */ /* 0x002fc400078e0206 */
[----:B------:R-:W-:-:S04]  /*fa50*/  IMAD.WIDE.U32 R4, R10, UR12, R4 ;  /* 0x0000000c0a047c25 */ /* 0x000fc8000f8e0004 */
[----:B----4-:R-:W-:-:S04]  /*fa60*/  @P0 IMAD.HI.U32 R10, R8, R9, RZ ;  /* 0x00000009080a0227 */ /* 0x010fc800078e00ff */
[----:B------:R-:W-:Y:S01]  /*fa70*/  IMAD.U32 R7, RZ, RZ, UR5 ;  /* 0x00000005ff077e24 */ /* 0x000fe2000f8e00ff */
[----:B------:R-:W-:Y:S01]  /*fa80*/  MOV R7, UR6 ;  /* 0x0000000600077c02 */ /* 0x000fe20008000f00 */
[C---:B0-----:R-:W-:Y:S01]  /*fa90*/  IMAD R12, R14.reuse, UR10, RZ ;  /* 0x0000000a0e0c7c24 */ /* 0x041fe2000f8e02ff */
[----:B------:R-:W-:Y:S01]  /*faa0*/  ULDC.64 UR6, c[0x0][0xb48] ;  /* 0x0002d20000067ab9 */ /* 0x000fe20000000a00 */
[----:B------:R-:W-:Y:S01]  /*fab0*/  IMAD.U32 R6, RZ, RZ, UR4 ;  /* 0x00000004ff067e24 */ /* 0x000fe2000f8e00ff */
[----:B------:R-:W-:Y:S01]  /*fac0*/  ULDC.64 UR4, c[0x0][0xbe0] ;  /* 0x0002f80000047ab9 */ /* 0x000fe20000000a00 */
[----:B------:R-:W-:Y:S01]  /*fad0*/  IMAD.MOV.U32 R9, RZ, RZ, R8 ;  /* 0x000000ffff097224 */ /* 0x000fe200078e0008 */
[----:B---3--:R-:W-:Y:S01]  /*fae0*/  @P0 SHF.R.U32.HI R9, RZ, R13, R10 ;  /* 0x0000000dff090219 */ /* 0x008fe2000001160a */
[----:B------:R-:W-:Y:S01]  /*faf0*/  IMAD R13, R15, UR12, R12 ;  /* 0x0000000c0f0d7c24 */ /* 0x000fe2000f8e020c */
[----:B------:R-:W-:Y:S01]  /*fb00*/  SHF.R.S32.HI R12, RZ, 0x1f, R19 ;  /* 0x0000001fff0c7819 */ /* 0x000fe20000011413 */
[----:B------:R-:W-:-:S04]  /*fb10*/  IMAD.WIDE.U32 R6, R14, UR12, R6 ;  /* 0x0000000c0e067c25 */ /* 0x000fc8000f8e0006 */
[----:B------:R-:W-:Y:S02]  /*fb20*/  IMAD.IADD R5, R5, 0x1, R11 ;  /* 0x0000000105057824 */ /* 0x000fe400078e020b */
[----:B-----5:R-:W-:-:S04]  /*fb30*/  @P0 IMAD.HI.U32 R23, R8, R23, RZ ;  /* 0x0000001708170227 */ /* 0x020fc800078e00ff */
[----:B------:R-:W-:Y:S02]  /*fb40*/  IMAD.IADD R7, R7, 0x1, R13 ;  /* 0x0000000107077824 */ /* 0x000fe400078e020d */
[----:B------:R-:W-:Y:S02]  /*fb50*/  IMAD R13, R12, UR6, RZ ;  /* 0x000000060c0d7c24 */ /* 0x000fe4000f8e02ff */
[----:B------:R-:W-:-:S04]  /*fb60*/  IMAD.WIDE.U32 R4, R19, UR4, R4 ;  /* 0x0000000413047c25 */ /* 0x000fc8000f8e0004 */
[----:B------:R-:W-:Y:S01]  /*fb70*/  IMAD.MOV.U32 R11, RZ, RZ, R8 ;  /* 0x000000ffff0b7224 */ /* 0x000fe200078e0008 */
[----:B------:R-:W-:Y:S01]  /*fb80*/  @P0 SHF.R.U32.HI R11, RZ, R22, R23 ;  /* 0x00000016ff0b0219 */ /* 0x000fe20000011617 */
[----:B------:R-:W-:Y:S01]  /*fb90*/  IMAD R10, R12, UR4, RZ ;  /* 0x000000040c0a7c24 */ /* 0x000fe2000f8e02ff */
[----:B------:R-:W-:Y:S01]  /*fba0*/  IADD3 R4, P0, R9, R4, RZ ;  /* 0x0000000409047210 */ /* 0x000fe20007f1e0ff */
[C---:B------:R-:W-:Y:S01]  /*fbb0*/  IMAD R15, R19.reuse, UR7, R13 ;  /* 0x00000007130f7c24 */ /* 0x040fe2000f8e020d */
[--C-:B------:R-:W-:Y:S01]  /*fbc0*/  SHF.R.S32.HI R13, RZ, 0x1f, R9.reuse ;  /* 0x0000001fff0d7819 */ /* 0x100fe20000011409 */
[----:B------:R-:W-:Y:S02]  /*fbd0*/  IMAD.MOV R9, RZ, RZ, -R9 ;  /* 0x000000ffff097224 */ /* 0x000fe400078e0a09 */
[----:B------:R-:W-:Y:S01]  /*fbe0*/  IMAD R12, R19, UR5, R10 ;  /* 0x00000005130c7c24 */ /* 0x000fe2000f8e020a */
[--C-:B------:R-:W-:Y:S01]  /*fbf0*/  SHF.R.S32.HI R10, RZ, 0x1f, R11.reuse ;  /* 0x0000001fff0a7819 */ /* 0x100fe2000001140b */
[----:B------:R-:W-:Y:S01]  /*fc00*/  IMAD.MOV R14, RZ, RZ, -R11 ;  /* 0x000000ffff0e7224 */ /* 0x000fe200078e0a0b */
[----:B------:R-:W-:Y:S01]  /*fc10*/  ULDC.64 UR4, c[0x0][0xb30] ;  /* 0x0002cc0000047ab9 */ /* 0x000fe20000000a00 */
[----:B------:R-:W-:Y:S01]  /*fc20*/  IMAD R9, R17, R9, R8 ;  /* 0x0000000911097224 */ /* 0x000fe200078e0208 */
[----:B------:R-:W-:Y:S01]  /*fc30*/  IADD3.X R5, R13, R5, R12, P0, !PT ;  /* 0x000000050d057210 */ /* 0x000fe200007fe40c */
[----:B------:R-:W-:Y:S01]  /*fc40*/  IMAD.WIDE.U32 R6, R19, UR6, R6 ;  /* 0x0000000613067c25 */ /* 0x000fe2000f8e0006 */
[----:B------:R-:W-:-:S03]  /*fc50*/  ULDC.64 UR6, c[0x0][0xbc8] ;  /* 0x0002f20000067ab9 */ /* 0x000fc60000000a00 */
[----:B------:R-:W-:Y:S02]  /*fc60*/  IMAD R10, R10, UR4, RZ ;  /* 0x000000040a0a7c24 */ /* 0x000fe4000f8e02ff */
[----:B------:R-:W-:Y:S01]  /*fc70*/  IMAD R13, R17, R14, R8 ;  /* 0x0000000e110d7224 */ /* 0x000fe200078e0208 */
[----:B------:R-:W-:Y:S01]  /*fc80*/  SHF.R.S32.HI R8, RZ, 0x1f, R9 ;  /* 0x0000001fff087819 */ /* 0x000fe20000011409 */
[----:B------:R-:W-:Y:S01]  /*fc90*/  IMAD.IADD R7, R7, 0x1, R15 ;  /* 0x0000000107077824 */ /* 0x000fe200078e020f */
[----:B------:R-:W-:Y:S01]  /*fca0*/  LEA R14, R18, R3, 0x7 ;  /* 0x00000003120e7211 */ /* 0x000fe200078e38ff */
[C---:B------:R-:W-:Y:S01]  /*fcb0*/  IMAD R15, R11.reuse, UR5, R10 ;  /* 0x000000050b0f7c24 */ /* 0x040fe2000f8e020a */
[----:B------:R-:W-:Y:S01]  /*fcc0*/  SHF.R.S32.HI R10, RZ, 0x1f, R13 ;  /* 0x0000001fff0a7819 */ /* 0x000fe2000001140d */
[----:B------:R-:W-:Y:S01]  /*fcd0*/  IMAD.WIDE.U32 R6, R11, UR4, R6 ;  /* 0x000000040b067c25 */ /* 0x000fe2000f8e0006 */
[----:B------:R-:W0:Y:S01]  /*fce0*/  S2UR UR5, SR_CgaCtaId ;  /* 0x00000000000579c3 */ /* 0x000e220000008800 */
[----:B------:R-:W-:-:S02]  /*fcf0*/  UMOV UR4, 0x400 ;  /* 0x0000040000047882 */ /* 0x000fc40000000000 */
[----:B------:R-:W-:Y:S02]  /*fd00*/  IMAD R8, R8, UR6, RZ ;  /* 0x0000000608087c24 */ /* 0x000fe4000f8e02ff */
        /* <DEDUP_REMOVED lines=11> */
[----:B------:R-:W-:Y:S01]  /*fdc0*/  SHFL.IDX PT, R10, R16, RZ, 0x1c1f ;  /* 0x001c1fff100a7589 */ /* 0x000fe200000e0000 */
[----:B------:R-:W-:Y:S01]  /*fdd0*/  IMAD.IADD R9, R9, 0x1, R15 ;  /* 0x0000000109097824 */ /* 0x000fe200078e020f */
[----:B------:R-:W-:Y:S01]  /*fde0*/  LEA R6, P1, R8, UR8, 0x2 ;  /* 0x0000000808067c11 */ /* 0x000fe2000f8210ff */
[----:B0-----:R-:W-:Y:S01]  /*fdf0*/  ULEA UR4, UR5, UR4, 0x18 ;  /* 0x0000000405047291 */ /* 0x001fe2000f8ec03f */
[----:B------:R-:W-:Y:S01]  /*fe00*/  LEA.HI.X R15, R4, UR7, R5, 0x2, P0 ;  /* 0x00000007040f7c11 */ /* 0x000fe200080f1405 */
[----:B------:R-:W-:Y:S01]  /*fe10*/  SHFL.IDX PT, R12, R16, 0x1, 0x1c1f ;  /* 0x003c1f00100c7f89 */ /* 0x000fe200000e0000 */
[----:B------:R-:W-:Y:S01]  /*fe20*/  LEA.HI.X R9, R8, UR9, R9, 0x2, P1 ;  /* 0x0000000908097c11 */ /* 0x000fe200088f1409 */
[----:B------:R-:W-:Y:S01]  /*fe30*/  IMAD R7, R17, UR6, RZ ;  /* 0x0000000611077c24 */ /* 0x000fe2000f8e02ff */
[----:B------:R-:W-:Y:S01]  /*fe40*/  LOP3.LUT P0, RZ, R20, 0x3, RZ, 0xc0, !PT ;  /* 0x0000000314ff7812 */ /* 0x000fe2000780c0ff */
[----:B------:R-:W0:Y:S01]  /*fe50*/  SHFL.IDX PT, R11, R15, RZ, 0x1c1f ;  /* 0x001c1fff0f0b7589 */ /* 0x000e2200000e0000 */
[C---:B------:R-:W-:Y:S01]  /*fe60*/  VIADD R8, R14.reuse, 0x8 ;  /* 0x000000080e087836 */ /* 0x040fe20000000000 */
[----:B------:R-:W-:Y:S01]  /*fe70*/  UIADD3 UR4, UR4, 0x30820, URZ ;  /* 0x0003082004047890 */ /* 0x000fe2000fffe03f */
[CC--:B------:R-:W-:Y:S01]  /*fe80*/  ISETP.GE.OR P1, PT, R14.reuse, R7.reuse, P0 ;  /* 0x000000070e00720c */ /* 0x0c0fe20000726670 */
[----:B------:R-:W1:Y:S01]  /*fe90*/  SHFL.IDX PT, R13, R15, 0x1, 0x1c1f ;  /* 0x003c1f000f0d7f89 */ /* 0x000e6200000e0000 */
[-C--:B------:R-:W-:Y:S01]  /*fea0*/  ISETP.GE.AND P2, PT, R14, R7.reuse, PT ;  /* 0x000000070e00720c */ /* 0x080fe20003f46270 */
[----:B------:R-:W-:Y:S01]  /*feb0*/  UPRMT UR4, URZ, 0x654, UR4 ;  /* 0x000006543f047896 */ /* 0x000fe20008000004 */
[----:B------:R-:W-:Y:S01]  /*fec0*/  ISETP.GE.OR P0, PT, R8, R7, P0 ;  /* 0x000000070800720c */ /* 0x000fe20000706670 */
[----:B------:R-:W-:Y:S01]  /*fed0*/  IMAD.IADD R3, R20, 0x1, -R21 ;  /* 0x0000000114037824 */ /* 0x000fe200078e0a15 */
[----:B------:R2:W3:Y:S03]  /*fee0*/  SHFL.IDX PT, R4, R6, RZ, 0x1c1f ;  /* 0x001c1fff06047589 */ /* 0x0004e600000e0000 */
[----:B------:R-:W-:Y:S01]  /*fef0*/  IMAD.SHL.U32 R3, R3, 0x2, RZ ;  /* 0x0000000203037824 */ /* 0x000fe200078e00ff */
[----:B------:R2:W4:Y:S02]  /*ff00*/  SHFL.IDX PT, R5, R9, RZ, 0x1c1f ;  /* 0x001c1fff09057589 */ /* 0x00052400000e0000 */
[----:B------:R-:W-:Y:S02]  /*ff10*/  SYNCS.ARRIVE.TRANS64.RED.A1T0 RZ, [UR4], RZ ;  /* 0x000000ffffff79a7 */ /* 0x000fe40008100404 */
[----:B0-----:R2:W-:Y:S04]  /*ff20*/  @!P1 ST.E desc[UR36][R10.64], R2 ;  /* 0x000000020a009985 */ /* 0x0015e8000c101924 */
[----:B-1----:R2:W-:Y:S01]  /*ff30*/  @!P0 ST.E desc[UR36][R12.64], R0 ;  /* 0x000000000c008985 */ /* 0x0025e2000c101924 */
[----:B------:R-:W-:Y:S05]  /*ff40*/  @P2 BRA `(.L_x_1059) ;  /* 0x0000000800382947 */ /* 0x000fea0003800000 */
[C---:B--2---:R-:W-:Y:S01]  /*ff50*/  VIADD R0, R3.reuse, 0x8 ;  /* 0x0000000803007836 */ /* 0x044fe20000000000 */
        /* <DEDUP_REMOVED lines=10> */
[----:B------:R-:W-:Y:S01]  /*10000*/  ISETP.GE.AND P6, PT, R17, UR4, PT ;  /* 0x0000000411007c0c */ /* 0x000fe2000bfc6270 */
[C---:B------:R-:W-:Y:S01]  /*10010*/  VIADD R22, R3.reuse, 0x50 ;  /* 0x0000005003167836 */ /* 0x040fe20000000000 */
[----:B------:R-:W-:-:S02]  /*10020*/  IADD3 R20, R3, 0x48, RZ ;  /* 0x0000004803147810 */ /* 0x000fc40007ffe0ff */
[----:B------:R-:W-:Y:S01]  /*10030*/  ISETP.GE.AND P3, PT, R18, UR4, PT ;  /* 0x0000000412007c0c */ /* 0x000fe2000bf66270 */
[C-C-:B---34-:R-:W-:Y:S02]  /*10040*/  @!P0 IMAD.WIDE R10, R3.reuse, 0x4, R4.reuse ;  /* 0x00000004030a8825 */ /* 0x158fe400078e0204 */
[----:B------:R-:W-:Y:S02]  /*10050*/  @!P1 LEA.HI R0, R0, R0, RZ, 0x1 ;  /* 0x0000000000009211 */ /* 0x000fe400078f08ff */
[----:B------:R-:W-:Y:S01]  /*10060*/  @!P2 LEA.HI R2, R2, R2, RZ, 0x1 ;  /* 0x000000020202a211 */ /* 0x000fe200078f08ff */
[----:B------:R0:W-:Y:S01]  /*10070*/  @!P0 ST.E.64 desc[UR36][R10.64], R24 ;  /* 0x000000180a008985 */ /* 0x0001e2000c101b24 */
[----:B------:R-:W-:Y:S01]  /*10080*/  @!P1 LOP3.LUT R13, R0, 0xfffffffe, RZ, 0xc0, !PT ;  /* 0xfffffffe000d9812 */ /* 0x000fe200078ec0ff */
[C---:B------:R-:W-:Y:S01]  /*10090*/  VIADD R0, R3.reuse, 0x28 ;  /* 0x0000002803007836 */ /* 0x040fe20000000000 */
[----:B------:R-:W-:Y:S01]  /*100a0*/  @!P2 LOP3.LUT R15, R2, 0xfffffffe, RZ, 0xc0, !PT ;  /* 0xfffffffe020fa812 */ /* 0x000fe200078ec0ff */
[----:B------:R-:W-:Y:S01]  /*100b0*/  VIADD R2, R3, 0x30 ;  /* 0x0000003003027836 */ /* 0x000fe20000000000 */
[----:B------:R-:W-:Y:S01]  /*100c0*/  @!P5 LEA.HI R16, R16, R16, RZ, 0x1 ;  /* 0x000000101010d211 */ /* 0x000fe200078f08ff */
[----:B------:R-:W-:Y:S01]  /*100d0*/  @!P1 IMAD.WIDE R12, R13, 0x4, R4 ;  /* 0x000000040d0c9825 */ /* 0x000fe200078e0204 */
[----:B------:R-:W-:-:S02]  /*100e0*/  ISETP.GE.AND P0, PT, R0, UR4, PT ;  /* 0x0000000400007c0c */ /* 0x000fc4000bf06270 */
[----:B------:R-:W-:Y:S01]  /*100f0*/  ISETP.GE.AND P4, PT, R2, UR4, PT ;  /* 0x0000000402007c0c */ /* 0x000fe2000bf86270 */
[----:B------:R-:W-:Y:S01]  /*10100*/  @!P2 IMAD.WIDE R14, R15, 0x4, R4 ;  /* 0x000000040f0ea825 */ /* 0x000fe200078e0204 */
[----:B------:R1:W-:Y:S01]  /*10110*/  @!P1 ST.E.64 desc[UR36][R12.64], R28 ;  /* 0x0000001c0c009985 */ /* 0x0003e2000c101b24 */
[----:B------:R-:W-:Y:S02]  /*10120*/  ISETP.GE.AND P1, PT, R20, UR4, PT ;  /* 0x0000000414007c0c */ /* 0x000fe4000bf26270 */
[----:B------:R-:W-:Y:S01]  /*10130*/  @!P6 LEA.HI R17, R17, R17, RZ, 0x1 ;  /* 0x000000111111e211 */ /* 0x000fe200078f08ff */
[----:B------:R2:W-:Y:S01]  /*10140*/  @!P2 ST.E.64 desc[UR36][R14.64], R32 ;  /* 0x000000200e00a985 */ /* 0x0005e2000c101b24 */
[----:B------:R-:W-:Y:S01]  /*10150*/  ISETP.GE.AND P2, PT, R19, UR4, PT ;  /* 0x0000000413007c0c */ /* 0x000fe2000bf46270 */
[----:B0-----:R-:W-:Y:S01]  /*10160*/  VIADD R24, R3, 0x58 ;  /* 0x0000005803187836 */ /* 0x001fe20000000000 */
[----:B------:R-:W-:Y:S02]  /*10170*/  @!P5 LOP3.LUT R11, R16, 0xfffffffe, RZ, 0xc0, !PT ;  /* 0xfffffffe100bd812 */ /* 0x000fe400078ec0ff */
[----:B------:R-:W-:-:S02]  /*10180*/  @!P0 LEA.HI R0, R0, R0, RZ, 0x1 ;  /* 0x0000000000008211 */ /* 0x000fc400078f08ff */
[----:B------:R-:W-:Y:S01]  /*10190*/  @!P4 LEA.HI R2, R2, R2, RZ, 0x1 ;  /* 0x000000020202c211 */ /* 0x000fe200078f08ff */
[--C-:B------:R-:W-:Y:S01]  /*101a0*/  @!P5 IMAD.WIDE R10, R11, 0x4, R4.reuse ;  /* 0x000000040b0ad825 */ /* 0x100fe200078e0204 */
[----:B------:R-:W-:Y:S02]  /*101b0*/  @!P3 LEA.HI R18, R18, R18, RZ, 0x1 ;  /* 0x000000121212b211 */ /* 0x000fe400078f08ff */
[----:B-1----:R-:W-:Y:S02]  /*101c0*/  @!P6 LOP3.LUT R13, R17, 0xfffffffe, RZ, 0xc0, !PT ;  /* 0xfffffffe110de812 */ /* 0x002fe400078ec0ff */
[----:B------:R-:W-:Y:S01]  /*101d0*/  @!P1 LEA.HI R20, R20, R20, RZ, 0x1 ;  /* 0x0000001414149211 */ /* 0x000fe200078f08ff */
[----:B------:R0:W-:Y:S01]  /*101e0*/  @!P5 ST.E.64 desc[UR36][R10.64], R36 ;  /* 0x000000240a00d985 */ /* 0x0001e2000c101b24 */
[----:B--2---:R-:W-:Y:S01]  /*101f0*/  @!P2 LEA.HI R14, R19, R19, RZ, 0x1 ;  /* 0x00000013130ea211 */ /* 0x004fe200078f08ff */
[----:B------:R-:W-:Y:S01]  /*10200*/  @!P6 IMAD.WIDE R12, R13, 0x4, R4 ;  /* 0x000000040d0ce825 */ /* 0x000fe200078e0204 */
[----:B------:R-:W-:-:S02]  /*10210*/  @!P0 LOP3.LUT R15, R0, 0xfffffffe, RZ, 0xc0, !PT ;  /* 0xfffffffe000f8812 */ /* 0x000fc400078ec0ff */
[----:B------:R-:W-:Y:S01]  /*10220*/  @!P4 LOP3.LUT R17, R2, 0xfffffffe, RZ, 0xc0, !PT ;  /* 0xfffffffe0211c812 */ /* 0x000fe200078ec0ff */
[C---:B------:R-:W-:Y:S01]  /*10230*/  VIADD R0, R3.reuse, 0x60 ;  /* 0x0000006003007836 */ /* 0x040fe20000000000 */
[----:B------:R-:W-:Y:S01]  /*10240*/  @!P3 LOP3.LUT R19, R18, 0xfffffffe, RZ, 0xc0, !PT ;  /* 0xfffffffe1213b812 */ /* 0x000fe200078ec0ff */
[----:B------:R1:W-:Y:S01]  /*10250*/  @!P6 ST.E.64 desc[UR36][R12.64], R40 ;  /* 0x000000280c00e985 */ /* 0x0003e2000c101b24 */
[----:B------:R-:W-:Y:S01]  /*10260*/  @!P2 LOP3.LUT R21, R14, 0xfffffffe, RZ, 0xc0, !PT ;  /* 0xfffffffe0e15a812 */ /* 0x000fe200078ec0ff */
[C---:B------:R-:W-:Y:S01]  /*10270*/  VIADD R2, R3.reuse, 0x68 ;  /* 0x0000006803027836 */ /* 0x040fe20000000000 */
[----:B------:R-:W-:Y:S01]  /*10280*/  @!P1 LOP3.LUT R23, R20, 0xfffffffe, RZ, 0xc0, !PT ;  /* 0xfffffffe14179812 */ /* 0x000fe200078ec0ff */
[----:B------:R-:W-:Y:S01]  /*10290*/  VIADD R20, R3, 0x70 ;  /* 0x0000007003147836 */ /* 0x000fe20000000000 */
[----:B------:R-:W-:Y:S01]  /*102a0*/  ISETP.GE.AND P5, PT, R22, UR4, PT ;  /* 0x0000000416007c0c */ /* 0x000fe2000bfa6270 */
[----:B0-----:R-:W-:Y:S01]  /*102b0*/  @!P0 IMAD.WIDE R10, R15, 0x4, R4 ;  /* 0x000000040f0a8825 */ /* 0x001fe200078e0204 */
[----:B------:R-:W-:-:S03]  /*102c0*/  ISETP.GE.AND P6, PT, R24, UR4, PT ;  /* 0x0000000418007c0c */ /* 0x000fc6000bfc6270 */
[--C-:B------:R-:W-:Y:S01]  /*102d0*/  @!P3 IMAD.WIDE R14, R19, 0x4, R4.reuse ;  /* 0x00000004130eb825 */ /* 0x100fe200078e0204 */
[----:B------:R0:W-:Y:S01]  /*102e0*/  @!P0 ST.E.64 desc[UR36][R10.64], R44 ;  /* 0x0000002c0a008985 */ /* 0x0001e2000c101b24 */
[----:B------:R-:W-:Y:S02]  /*102f0*/  ISETP.GE.AND P0, PT, R0, UR4, PT ;  /* 0x0000000400007c0c */ /* 0x000fe4000bf06270 */
[----:B-1----:R-:W-:-:S04]  /*10300*/  @!P4 IMAD.WIDE R12, R17, 0x4, R4 ;  /* 0x00000004110cc825 */ /* 0x002fc800078e0204 */
[--C-:B------:R-:W-:Y:S01]  /*10310*/  @!P2 IMAD.WIDE R16, R21, 0x4, R4.reuse ;  /* 0x000000041510a825 */ /* 0x100fe200078e0204 */
[----:B------:R1:W-:Y:S01]  /*10320*/  @!P4 ST.E.64 desc[UR36][R12.64], R48 ;  /* 0x000000300c00c985 */ /* 0x0003e2000c101b24 */
[----:B------:R-:W-:Y:S02]  /*10330*/  @!P5 LEA.HI R22, R22, R22, RZ, 0x1 ;  /* 0x000000161616d211 */ /* 0x000fe400078f08ff */
[----:B------:R-:W-:Y:S01]  /*10340*/  @!P1 IMAD.WIDE R18, R23, 0x4, R4 ;  /* 0x0000000417129825 */ /* 0x000fe200078e0204 */
[----:B------:R2:W-:Y:S01]  /*10350*/  @!P3 ST.E.64 desc[UR36][R14.64], R52 ;  /* 0x000000340e00b985 */ /* 0x0005e2000c101b24 */
[----:B------:R-:W-:Y:S02]  /*10360*/  @!P6 LEA.HI R24, R24, R24, RZ, 0x1 ;  /* 0x000000181818e211 */ /* 0x000fe400078f08ff */
[C---:B------:R-:W-:Y:S01]  /*10370*/  VIADD R21, R3.reuse, 0x78 ;  /* 0x0000007803157836 */ /* 0x040fe20000000000 */
[----:B------:R3:W-:Y:S01]  /*10380*/  @!P2 ST.E.64 desc[UR36][R16.64], R56 ;  /* 0x000000381000a985 */ /* 0x0007e2000c101b24 */
[----:B------:R-:W-:Y:S01]  /*10390*/  VIADD R23, R3, 0x80 ;  /* 0x0000008003177836 */ /* 0x000fe20000000000 */
[----:B------:R-:W-:-:S02]  /*103a0*/  ISETP.GE.AND P2, PT, R20, UR4, PT ;  /* 0x0000000414007c0c */ /* 0x000fc4000bf46270 */
[----:B------:R4:W-:Y:S01]  /*103b0*/  @!P1 ST.E.64 desc[UR36][R18.64], R60 ;  /* 0x0000003c12009985 */ /* 0x0009e2000c101b24 */
[----:B------:R-:W-:Y:S02]  /*103c0*/  ISETP.GE.AND P1, PT, R2, UR4, PT ;  /* 0x0000000402007c0c */ /* 0x000fe4000bf26270 */
[----:B------:R-:W-:Y:S02]  /*103d0*/  ISETP.GE.AND P3, PT, R21, UR4, PT ;  /* 0x0000000415007c0c */ /* 0x000fe4000bf66270 */
[----:B------:R-:W-:Y:S02]  /*103e0*/  ISETP.GE.AND P4, PT, R23, UR4, PT ;  /* 0x0000000417007c0c */ /* 0x000fe4000bf86270 */
[----:B0-----:R-:W-:Y:S02]  /*103f0*/  @!P5 LOP3.LUT R11, R22, 0xfffffffe, RZ, 0xc0, !PT ;  /* 0xfffffffe160bd812 */ /* 0x001fe400078ec0ff */
[----:B------:R-:W-:Y:S02]  /*10400*/  @!P0 LEA.HI R0, R0, R0, RZ, 0x1 ;  /* 0x0000000000008211 */ /* 0x000fe400078f08ff */
[----:B-1----:R-:W-:Y:S01]  /*10410*/  @!P6 LOP3.LUT R13, R24, 0xfffffffe, RZ, 0xc0, !PT ;  /* 0xfffffffe180de812 */ /* 0x002fe200078ec0ff */
[----:B------:R-:W-:Y:S01]  /*10420*/  @!P5 IMAD.WIDE R10, R11, 0x4, R4 ;  /* 0x000000040b0ad825 */ /* 0x000fe200078e0204 */
[----:B--2---:R-:W-:-:S02]  /*10430*/  @!P0 LOP3.LUT R15, R0, 0xfffffffe, RZ, 0xc0, !PT ;  /* 0xfffffffe000f8812 */ /* 0x004fc400078ec0ff */
[----:B------:R-:W-:Y:S01]  /*10440*/  @!P1 LEA.HI R2, R2, R2, RZ, 0x1 ;  /* 0x0000000202029211 */ /* 0x000fe200078f08ff */
[--C-:B------:R-:W-:Y:S01]  /*10450*/  @!P6 IMAD.WIDE R12, R13, 0x4, R4.reuse ;  /* 0x000000040d0ce825 */ /* 0x100fe200078e0204 */
[----:B------:R-:W-:Y:S01]  /*10460*/  @!P2 LEA.HI R20, R20, R20, RZ, 0x1 ;  /* 0x000000141414a211 */ /* 0x000fe200078f08ff */
[----:B------:R0:W-:Y:S01]  /*10470*/  @!P5 ST.E.64 desc[UR36][R10.64], R64 ;  /* 0x000000400a00d985 */ /* 0x0001e2000c101b24 */
[----:B---3--:R-:W-:Y:S01]  /*10480*/  @!P1 LOP3.LUT R17, R2, 0xfffffffe, RZ, 0xc0, !PT ;  /* 0xfffffffe02119812 */ /* 0x008fe200078ec0ff */
[--C-:B------:R-:W-:Y:S01]  /*10490*/  @!P0 IMAD.WIDE R14, R15, 0x4, R4.reuse ;  /* 0x000000040f0e8825 */ /* 0x100fe200078e0204 */
[----:B------:R-:W-:Y:S01]  /*104a0*/  @!P3 LEA.HI R21, R21, R21, RZ, 0x1 ;  /* 0x000000151515b211 */ /* 0x000fe200078f08ff */
[----:B------:R1:W-:Y:S01]  /*104b0*/  @!P6 ST.E.64 desc[UR36][R12.64], R68 ;  /* 0x000000440c00e985 */ /* 0x0003e2000c101b24 */
[----:B------:R-:W-:Y:S01]  /*104c0*/  @!P4 LEA.HI R23, R23, R23, RZ, 0x1 ;  /* 0x000000171717c211 */ /* 0x000fe200078f08ff */
[----:B------:R-:W-:Y:S01]  /*104d0*/  VIADD R0, R3, 0x88 ;  /* 0x0000008803007836 */ /* 0x000fe20000000000 */
[----:B----4-:R-:W-:Y:S01]  /*104e0*/  @!P2 LOP3.LUT R19, R20, 0xfffffffe, RZ, 0xc0, !PT ;  /* 0xfffffffe1413a812 */ /* 0x010fe200078ec0ff */
[----:B------:R2:W-:Y:S01]  /*104f0*/  @!P0 ST.E.64 desc[UR36][R14.64], R72 ;  /* 0x000000480e008985 */ /* 0x0005e2000c101b24 */
[----:B------:R-:W-:Y:S01]  /*10500*/  @!P3 LOP3.LUT R21, R21, 0xfffffffe, RZ, 0xc0, !PT ;  /* 0xfffffffe1515b812 */ /* 0x000fe200078ec0ff */
[----:B------:R-:W-:Y:S01]  /*10510*/  VIADD R2, R3, 0x90 ;  /* 0x0000009003027836 */ /* 0x000fe20000000000 */
[----:B------:R-:W-:Y:S01]  /*10520*/  @!P4 LOP3.LUT R23, R23, 0xfffffffe, RZ, 0xc0, !PT ;  /* 0xfffffffe1717c812 */ /* 0x000fe200078ec0ff */
[----:B------:R-:W-:Y:S01]  /*10530*/  VIADD R20, R3, 0x98 ;  /* 0x0000009803147836 */ /* 0x000fe20000000000 */
[----:B------:R-:W-:Y:S01]  /*10540*/  ISETP.GE.AND P0, PT, R0, UR4, PT ;  /* 0x0000000400007c0c */ /* 0x000fe2000bf06270 */
[----:B0-----:R-:W-:-:S04]  /*10550*/  @!P1 IMAD.WIDE R10, R17, 0x4, R4 ;  /* 0x00000004110a9825 */ /* 0x001fc800078e0204 */
[--C-:B-1----:R-:W-:Y:S01]  /*10560*/  @!P2 IMAD.WIDE R12, R19, 0x4, R4.reuse ;  /* 0x00000004130ca825 */ /* 0x102fe200078e0204 */
[----:B------:R0:W-:Y:S01]  /*10570*/  @!P1 ST.E.64 desc[UR36][R10.64], R76 ;  /* 0x0000004c0a009985 */ /* 0x0001e2000c101b24 */
[----:B------:R-:W-:Y:S02]  /*10580*/  ISETP.GE.AND P1, PT, R2, UR4, PT ;  /* 0x0000000402007c0c */ /* 0x000fe4000bf26270 */
[--C-:B------:R-:W-:Y:S01]  /*10590*/  @!P3 IMAD.WIDE R16, R21, 0x4, R4.reuse ;  /* 0x000000041510b825 */ /* 0x100fe200078e0204 */
[----:B--2---:R-:W-:Y:S01]  /*105a0*/  IADD3 R14, R3, 0xa8, RZ ;  /* 0x000000a8030e7810 */ /* 0x004fe20007ffe0ff */
[----:B------:R1:W-:Y:S01]  /*105b0*/  @!P2 ST.E.64 desc[UR36][R12.64], R80 ;  /* 0x000000500c00a985 */ /* 0x0003e2000c101b24 */
[----:B------:R-:W-:Y:S01]  /*105c0*/  ISETP.GE.AND P2, PT, R20, UR4, PT ;  /* 0x0000000414007c0c */ /* 0x000fe2000bf46270 */
[----:B------:R-:W-:Y:S01]  /*105d0*/  @!P4 IMAD.WIDE R18, R23, 0x4, R4 ;  /* 0x000000041712c825 */ /* 0x000fe200078e0204 */
[----:B------:R-:W-:Y:S01]  /*105e0*/  @!P0 LEA.HI R0, R0, R0, RZ, 0x1 ;  /* 0x0000000000008211 */ /* 0x000fe200078f08ff */
[----:B------:R2:W-:Y:S02]  /*105f0*/  @!P3 ST.E.64 desc[UR36][R16.64], R84 ;  /* 0x000000541000b985 */ /* 0x0005e4000c101b24 */
[----:B------:R-:W-:-:S02]  /*10600*/  VIADD R21, R3, 0xa0 ;  /* 0x000000a003157836 */ /* 0x000fc40000000000 */
[C---:B------:R-:W-:Y:S01]  /*10610*/  VIADD R15, R3.reuse, 0xb0 ;  /* 0x000000b0030f7836 */ /* 0x040fe20000000000 */
[----:B------:R3:W-:Y:S01]  /*10620*/  @!P4 ST.E.64 desc[UR36][R18.64], R88 ;  /* 0x000000581200c985 */ /* 0x0007e2000c101b24 */
[----:B0-----:R-:W-:Y:S01]  /*10630*/  VIADD R11, R3, 0xb8 ;  /* 0x000000b8030b7836 */ /* 0x001fe20000000000 */
[----:B------:R-:W-:Y:S02]  /*10640*/  ISETP.GE.AND P3, PT, R21, UR4, PT ;  /* 0x0000000415007c0c */ /* 0x000fe4000bf66270 */
[----:B------:R-:W-:Y:S02]  /*10650*/  ISETP.GE.AND P4, PT, R14, UR4, PT ;  /* 0x000000040e007c0c */ /* 0x000fe4000bf86270 */
[----:B------:R-:W-:Y:S02]  /*10660*/  ISETP.GE.AND P6, PT, R11, UR4, PT ;  /* 0x000000040b007c0c */ /* 0x000fe4000bfc6270 */
[----:B------:R-:W-:Y:S02]  /*10670*/  ISETP.GE.AND P5, PT, R15, UR4, PT ;  /* 0x000000040f007c0c */ /* 0x000fe4000bfa6270 */
[----:B------:R-:W-:-:S02]  /*10680*/  @!P1 LEA.HI R2, R2, R2, RZ, 0x1 ;  /* 0x0000000202029211 */ /* 0x000fc400078f08ff */
[----:B------:R-:W-:Y:S02]  /*10690*/  @!P2 LEA.HI R20, R20, R20, RZ, 0x1 ;  /* 0x000000141414a211 */ /* 0x000fe400078f08ff */
[----:B-1----:R-:W-:Y:S02]  /*106a0*/  @!P1 LOP3.LUT R13, R2, 0xfffffffe, RZ, 0xc0, !PT ;  /* 0xfffffffe020d9812 */ /* 0x002fe400078ec0ff */
[----:B------:R-:W-:Y:S02]  /*106b0*/  @!P3 LEA.HI R21, R21, R21, RZ, 0x1 ;  /* 0x000000151515b211 */ /* 0x000fe400078f08ff */
[----:B------:R-:W-:Y:S02]  /*106c0*/  @!P4 LEA.HI R14, R14, R14, RZ, 0x1 ;  /* 0x0000000e0e0ec211 */ /* 0x000fe400078f08ff */
[----:B------:R-:W-:Y:S02]  /*106d0*/  @!P6 LEA.HI R12, R11, R11, RZ, 0x1 ;  /* 0x0000000b0b0ce211 */ /* 0x000fe400078f08ff */
[----:B------:R-:W-:-:S02]  /*106e0*/  @!P5 LEA.HI R10, R15, R15, RZ, 0x1 ;  /* 0x0000000f0f0ad211 */ /* 0x000fc400078f08ff */
[----:B------:R-:W-:Y:S02]  /*106f0*/  @!P0 LOP3.LUT R11, R0, 0xfffffffe, RZ, 0xc0, !PT ;  /* 0xfffffffe000b8812 */ /* 0x000fe400078ec0ff */
[----:B------:R-:W-:Y:S02]  /*10700*/  @!P2 LOP3.LUT R15, R20, 0xfffffffe, RZ, 0xc0, !PT ;  /* 0xfffffffe140fa812 */ /* 0x000fe400078ec0ff */
[----:B--2---:R-:W-:Y:S02]  /*10710*/  @!P3 LOP3.LUT R17, R21, 0xfffffffe, RZ, 0xc0, !PT ;  /* 0xfffffffe1511b812 */ /* 0x004fe400078ec0ff */
[----:B---3--:R-:W-:Y:S01]  /*10720*/  @!P4 LOP3.LUT R19, R14, 0xfffffffe, RZ, 0xc0, !PT ;  /* 0xfffffffe0e13c812 */ /* 0x008fe200078ec0ff */
        /* <DEDUP_REMOVED lines=16> */
.L_x_1059:
[----:B------:R-:W-:Y:S05]  /*10830*/  BSYNC B0 ;  /* 0x0000000000007941 */ /* 0x000fea0003800000 */
.L_x_1058:
[----:B------:R-:W-:Y:S01]  /*10840*/  ISETP.GE.AND P0, PT, R8, R7, PT ;  /* 0x000000070800720c */ /* 0x000fe20003f06270 */
[----:B0---4-:R0:W1:Y:S04]  /*10850*/  SHFL.IDX PT, R5, R9, 0x1, 0x1c1f ;  /* 0x003c1f0009057f89 */ /* 0x01106800000e0000 */
[----:B---3--:R0:W3:Y:S08]  /*10860*/  SHFL.IDX PT, R4, R6, 0x1, 0x1c1f ;  /* 0x003c1f0006047f89 */ /* 0x0080f000000e0000 */
[----:B0-----:R-:W-:Y:S05]  /*10870*/  @P0 BRA `(.L_x_970) ;  /* 0x0000004c003c0947 */ /* 0x001fea0003800000 */
        /* <DEDUP_REMOVED lines=10> */
[C---:B------:R-:W-:Y:S01]  /*10920*/  VIADD R13, R3.reuse, 0x38 ;  /* 0x00000038030d7836 */ /* 0x040fe20000000000 */
[C---:B------:R-:W-:Y:S01]  /*10930*/  IADD3 R18, R3.reuse, 0x50, RZ ;  /* 0x0000005003127810 */ /* 0x040fe20007ffe0ff */
[C---:B------:R-:W-:Y:S01]  /*10940*/  VIADD R14, R3.reuse, 0x40 ;  /* 0x00000040030e7836 */ /* 0x040fe20000000000 */
[----:B------:R-:W-:Y:S01]  /*10950*/  ISETP.GE.AND P4, PT, R12, UR4, PT ;  /* 0x000000040c007c0c */ /* 0x000fe2000bf86270 */
[----:B------:R-:W-:Y:S01]  /*10960*/  VIADD R16, R3, 0x48 ;  /* 0x0000004803107836 */ /* 0x000fe20000000000 */
[----:B------:R-:W-:Y:S01]  /*10970*/  ISETP.GE.AND P5, PT, R13, UR4, PT ;  /* 0x000000040d007c0c */ /* 0x000fe2000bfa6270 */
[----:B-1-3--:R-:W-:Y:S01]  /*10980*/  @!P2 IMAD.WIDE R6, R3, 0x4, R4 ;  /* 0x000000040306a825 */ /* 0x00afe200078e0204 */
[----:B------:R-:W-:-:S02]  /*10990*/  ISETP.GE.AND P6, PT, R14, UR4, PT ;  /* 0x000000040e007c0c */ /* 0x000fc4000bfc6270 */
[----:B------:R-:W-:Y:S01]  /*109a0*/  @!P3 LEA.HI R0, R0, R0, RZ, 0x1 ;  /* 0x000000000000b211 */ /* 0x000fe200078f08ff */
[C---:B------:R-:W-:Y:S01]  /*109b0*/  VIADD R20, R3.reuse, 0x78 ;  /* 0x0000007803147836 */ /* 0x040fe20000000000 */
[----:B------:R0:W-:Y:S01]  /*109c0*/  @!P2 ST.E.64 desc[UR36][R6.64], R26 ;  /* 0x0000001a0600a985 */ /* 0x0001e2000c101b24 */
[----:B------:R-:W-:Y:S02]  /*109d0*/  @!P0 LEA.HI R2, R2, R2, RZ, 0x1 ;  /* 0x0000000202028211 */ /* 0x000fe400078f08ff */
[----:B------:R-:W-:Y:S01]  /*109e0*/  @!P3 LOP3.LUT R9, R0, 0xfffffffe, RZ, 0xc0, !PT ;  /* 0xfffffffe0009b812 */ /* 0x000fe200078ec0ff */
[----:B------:R-:W-:Y:S01]  /*109f0*/  VIADD R0, R3, 0x20 ;  /* 0x0000002003007836 */ /* 0x000fe20000000000 */
[----:B------:R-:W-:Y:S02]  /*10a00*/  @!P1 LEA.HI R10, R10, R10, RZ, 0x1 ;  /* 0x0000000a0a0a9211 */ /* 0x000fe400078f08ff */
[----:B------:R-:W-:Y:S01]  /*10a10*/  @!P4 LEA.HI R12, R12, R12, RZ, 0x1 ;  /* 0x0000000c0c0cc211 */ /* 0x000fe200078f08ff */
[----:B------:R-:W-:Y:S01]  /*10a20*/  @!P3 IMAD.WIDE R8, R9, 0x4, R4 ;  /* 0x000000040908b825 */ /* 0x000fe200078e0204 */
[----:B------:R-:W-:-:S02]  /*10a30*/  ISETP.GE.AND P2, PT, R0, UR4, PT ;  /* 0x0000000400007c0c */ /* 0x000fc4000bf46270 */
[----:B------:R-:W-:Y:S02]  /*10a40*/  @!P6 LEA.HI R14, R14, R14, RZ, 0x1 ;  /* 0x0000000e0e0ee211 */ /* 0x000fe400078f08ff */
[----:B------:R1:W-:Y:S01]  /*10a50*/  @!P3 ST.E.64 desc[UR36][R8.64], R30 ;  /* 0x0000001e0800b985 */ /* 0x0003e2000c101b24 */
[----:B------:R-:W-:Y:S02]  /*10a60*/  ISETP.GE.AND P3, PT, R11, UR4, PT ;  /* 0x000000040b007c0c */ /* 0x000fe4000bf66270 */
[----:B0-----:R-:W-:Y:S02]  /*10a70*/  @!P0 LOP3.LUT R7, R2, 0xfffffffe, RZ, 0xc0, !PT ;  /* 0xfffffffe02078812 */ /* 0x001fe400078ec0ff */
[----:B------:R-:W-:Y:S02]  /*10a80*/  @!P4 LOP3.LUT R15, R12, 0xfffffffe, RZ, 0xc0, !PT ;  /* 0xfffffffe0c0fc812 */ /* 0x000fe400078ec0ff */
[----:B------:R-:W-:Y:S01]  /*10a90*/  @!P6 LOP3.LUT R19, R14, 0xfffffffe, RZ, 0xc0, !PT ;  /* 0xfffffffe0e13e812 */ /* 0x000fe200078ec0ff */
[----:B------:R-:W-:Y:S01]  /*10aa0*/  @!P0 IMAD.WIDE R6, R7, 0x4, R4 ;  /* 0x0000000407068825 */ /* 0x000fe200078e0204 */
[----:B------:R-:W-:-:S04]  /*10ab0*/  @!P2 LEA.HI R0, R0, R0, RZ, 0x1 ;  /* 0x000000000000a211 */ /* 0x000fc800078f08ff */
[----:B------:R0:W-:Y:S01]  /*10ac0*/  @!P0 ST.E.64 desc[UR36][R6.64], R34 ;  /* 0x0000002206008985 */ /* 0x0001e2000c101b24 */
[----:B-1----:R-:W-:Y:S02]  /*10ad0*/  @!P1 LOP3.LUT R9, R10, 0xfffffffe, RZ, 0xc0, !PT ;  /* 0xfffffffe0a099812 */ /* 0x002fe400078ec0ff */
[----:B------:R-:W-:Y:S02]  /*10ae0*/  @!P3 LEA.HI R2, R11, R11, RZ, 0x1 ;  /* 0x0000000b0b02b211 */ /* 0x000fe400078f08ff */
[----:B------:R-:W-:Y:S01]  /*10af0*/  @!P5 LEA.HI R10, R13, R13, RZ, 0x1 ;  /* 0x0000000d0d0ad211 */ /* 0x000fe200078f08ff */
[--C-:B------:R-:W-:Y:S01]  /*10b00*/  @!P1 IMAD.WIDE R8, R9, 0x4, R4.reuse ;  /* 0x0000000409089825 */ /* 0x100fe200078e0204 */
[----:B------:R-:W-:Y:S02]  /*10b10*/  @!P2 LOP3.LUT R11, R0, 0xfffffffe, RZ, 0xc0, !PT ;  /* 0xfffffffe000ba812 */ /* 0x000fe400078ec0ff */
[----:B------:R-:W-:Y:S01]  /*10b20*/  @!P3 LOP3.LUT R13, R2, 0xfffffffe, RZ, 0xc0, !PT ;  /* 0xfffffffe020db812 */ /* 0x000fe200078ec0ff */
[----:B------:R-:W-:Y:S01]  /*10b30*/  VIADD R0, R3, 0x58 ;  /* 0x0000005803007836 */ /* 0x000fe20000000000 */
[----:B------:R-:W-:Y:S01]  /*10b40*/  @!P5 LOP3.LUT R17, R10, 0xfffffffe, RZ, 0xc0, !PT ;  /* 0xfffffffe0a11d812 */ /* 0x000fe200078ec0ff */
[----:B------:R1:W-:Y:S01]  /*10b50*/  @!P1 ST.E.64 desc[UR36][R8.64], R38 ;  /* 0x0000002608009985 */ /* 0x0003e2000c101b24 */
[----:B------:R-:W-:Y:S01]  /*10b60*/  ISETP.GE.AND P1, PT, R16, UR4, PT ;  /* 0x0000000410007c0c */ /* 0x000fe2000bf26270 */
[----:B0-----:R-:W-:Y:S01]  /*10b70*/  @!P2 IMAD.WIDE R6, R11, 0x4, R4 ;  /* 0x000000040b06a825 */ /* 0x001fe200078e0204 */
[----:B------:R-:W-:-:S03]  /*10b80*/  ISETP.GE.AND P0, PT, R18, UR4, PT ;  /* 0x0000000412007c0c */ /* 0x000fc6000bf06270 */
[--C-:B------:R-:W-:Y:S01]  /*10b90*/  @!P4 IMAD.WIDE R10, R15, 0x4, R4.reuse ;  /* 0x000000040f0ac825 */ /* 0x100fe200078e0204 */
[----:B------:R0:W-:Y:S01]  /*10ba0*/  @!P2 ST.E.64 desc[UR36][R6.64], R42 ;  /* 0x0000002a0600a985 */ /* 0x0001e2000c101b24 */
[----:B------:R-:W-:Y:S02]  /*10bb0*/  ISETP.GE.AND P2, PT, R0, UR4, PT ;  /* 0x0000000400007c0c */ /* 0x000fe4000bf46270 */
[----:B------:R-:W-:-:S04]  /*10bc0*/  @!P6 IMAD.WIDE R14, R19, 0x4, R4 ;  /* 0x00000004130ee825 */ /* 0x000fc800078e0204 */
[--C-:B-1----:R-:W-:Y:S01]  /*10bd0*/  @!P3 IMAD.WIDE R8, R13, 0x4, R4.reuse ;  /* 0x000000040d08b825 */ /* 0x102fe200078e0204 */
[----:B------:R-:W-:Y:S02]  /*10be0*/  @!P1 LEA.HI R16, R16, R16, RZ, 0x1 ;  /* 0x0000001010109211 */ /* 0x000fe400078f08ff */
[----:B------:R-:W-:Y:S01]  /*10bf0*/  @!P0 LEA.HI R18, R18, R18, RZ, 0x1 ;  /* 0x0000001212128211 */ /* 0x000fe200078f08ff */
[--C-:B------:R-:W-:Y:S01]  /*10c00*/  @!P5 IMAD.WIDE R12, R17, 0x4, R4.reuse ;  /* 0x00000004110cd825 */ /* 0x100fe200078e0204 */
[----:B------:R1:W-:Y:S01]  /*10c10*/  @!P3 ST.E.64 desc[UR36][R8.64], R46 ;  /* 0x0000002e0800b985 */ /* 0x0003e2000c101b24 */
[----:B------:R-:W-:Y:S02]  /*10c20*/  ISETP.GE.AND P3, PT, R20, UR4, PT ;  /* 0x0000000414007c0c */ /* 0x000fe4000bf66270 */
[C---:B------:R-:W-:Y:S01]  /*10c30*/  VIADD R2, R3.reuse, 0x60 ;  /* 0x0000006003027836 */ /* 0x040fe20000000000 */
[----:B------:R2:W-:Y:S01]  /*10c40*/  @!P4 ST.E.64 desc[UR36][R10.64], R50 ;  /* 0x000000320a00c985 */ /* 0x0005e2000c101b24 */
[C---:B------:R-:W-:Y:S01]  /*10c50*/  VIADD R17, R3.reuse, 0x68 ;  /* 0x0000006803117836 */ /* 0x040fe20000000000 */
[----:B0-----:R-:W-:Y:S01]  /*10c60*/  @!P1 LOP3.LUT R7, R16, 0xfffffffe, RZ, 0xc0, !PT ;  /* 0xfffffffe10079812 */ /* 0x001fe200078ec0ff */
[C---:B------:R-:W-:Y:S01]  /*10c70*/  VIADD R19, R3.reuse, 0x70 ;  /* 0x0000007003137836 */ /* 0x040fe20000000000 */
[----:B------:R0:W-:Y:S01]  /*10c80*/  @!P5 ST.E.64 desc[UR36][R12.64], R54 ;  /* 0x000000360c00d985 */ /* 0x0001e2000c101b24 */
[----:B------:R-:W-:Y:S01]  /*10c90*/  @!P2 LEA.HI R0, R0, R0, RZ, 0x1 ;  /* 0x000000000000a211 */ /* 0x000fe200078f08ff */
[----:B------:R-:W-:Y:S01]  /*10ca0*/  VIADD R16, R3, 0x80 ;  /* 0x0000008003107836 */ /* 0x000fe20000000000 */
[----:B------:R-:W-:Y:S01]  /*10cb0*/  ISETP.GE.AND P5, PT, R17, UR4, PT ;  /* 0x0000000411007c0c */ /* 0x000fe2000bfa6270 */
[----:B------:R-:W-:Y:S01]  /*10cc0*/  @!P6 ST.E.64 desc[UR36][R14.64], R58 ;  /* 0x0000003a0e00e985 */ /* 0x000fe2000c101b24 */
[----:B------:R-:W-:Y:S01]  /*10cd0*/  ISETP.GE.AND P6, PT, R2, UR4, PT ;  /* 0x0000000402007c0c */ /* 0x000fe2000bfc6270 */
[----:B------:R-:W-:Y:S01]  /*10ce0*/  @!P1 IMAD.WIDE R6, R7, 0x4, R4 ;  /* 0x0000000407069825 */ /* 0x000fe200078e0204 */
[----:B------:R-:W-:-:S02]  /*10cf0*/  ISETP.GE.AND P4, PT, R19, UR4, PT ;  /* 0x0000000413007c0c */ /* 0x000fc4000bf86270 */
[----:B-1----:R-:W-:Y:S01]  /*10d00*/  @!P0 LOP3.LUT R9, R18, 0xfffffffe, RZ, 0xc0, !PT ;  /* 0xfffffffe12098812 */ /* 0x002fe200078ec0ff */
[----:B------:R-:W-:Y:S01]  /*10d10*/  VIADD R18, R3, 0x88 ;  /* 0x0000008803127836 */ /* 0x000fe20000000000 */
[----:B------:R-:W-:Y:S01]  /*10d20*/  @!P3 LEA.HI R20, R20, R20, RZ, 0x1 ;  /* 0x000000141414b211 */ /* 0x000fe200078f08ff */
[----:B------:R1:W-:Y:S01]  /*10d30*/  @!P1 ST.E.64 desc[UR36][R6.64], R62 ;  /* 0x0000003e06009985 */ /* 0x0003e2000c101b24 */
[----:B--2---:R-:W-:Y:S01]  /*10d40*/  @!P2 LOP3.LUT R11, R0, 0xfffffffe, RZ, 0xc0, !PT ;  /* 0xfffffffe000ba812 */ /* 0x004fe200078ec0ff */
[----:B------:R-:W-:Y:S01]  /*10d50*/  @!P0 IMAD.WIDE R8, R9, 0x4, R4 ;  /* 0x0000000409088825 */ /* 0x000fe200078e0204 */
[----:B------:R-:W-:Y:S02]  /*10d60*/  ISETP.GE.AND P1, PT, R18, UR4, PT ;  /* 0x0000000412007c0c */ /* 0x000fe4000bf26270 */
[----:B------:R-:W-:Y:S01]  /*10d70*/  @!P5 LEA.HI R17, R17, R17, RZ, 0x1 ;  /* 0x000000111111d211 */ /* 0x000fe200078f08ff */
[----:B------:R-:W-:Y:S01]  /*10d80*/  VIADD R0, R3, 0x90 ;  /* 0x0000009003007836 */ /* 0x000fe20000000000 */
[----:B------:R-:W-:Y:S01]  /*10d90*/  @!P6 LEA.HI R2, R2, R2, RZ, 0x1 ;  /* 0x000000020202e211 */ /* 0x000fe200078f08ff */
[----:B------:R2:W-:Y:S01]  /*10da0*/  @!P0 ST.E.64 desc[UR36][R8.64], R66 ;  /* 0x0000004208008985 */ /* 0x0005e2000c101b24 */
[----:B------:R-:W-:-:S02]  /*10db0*/  @!P4 LEA.HI R19, R19, R19, RZ, 0x1 ;  /* 0x000000131313c211 */ /* 0x000fc400078f08ff */
[----:B0-----:R-:W-:Y:S01]  /*10dc0*/  @!P6 LOP3.LUT R13, R2, 0xfffffffe, RZ, 0xc0, !PT ;  /* 0xfffffffe020de812 */ /* 0x001fe200078ec0ff */
[----:B------:R-:W-:Y:S01]  /*10dd0*/  VIADD R2, R3, 0x98 ;  /* 0x0000009803027836 */ /* 0x000fe20000000000 */
[----:B------:R-:W-:Y:S01]  /*10de0*/  @!P5 LOP3.LUT R17, R17, 0xfffffffe, RZ, 0xc0, !PT ;  /* 0xfffffffe1111d812 */ /* 0x000fe200078ec0ff */
[--C-:B-1----:R-:W-:Y:S01]  /*10df0*/  @!P2 IMAD.WIDE R6, R11, 0x4, R4.reuse ;  /* 0x000000040b06a825 */ /* 0x102fe200078e0204 */
[----:B------:R-:W-:Y:S02]  /*10e00*/  @!P4 LOP3.LUT R19, R19, 0xfffffffe, RZ, 0xc0, !PT ;  /* 0xfffffffe1313c812 */ /* 0x000fe400078ec0ff */
[----:B------:R-:W-:Y:S01]  /*10e10*/  @!P3 LOP3.LUT R15, R20, 0xfffffffe, RZ, 0xc0, !PT ;  /* 0xfffffffe140fb812 */ /* 0x000fe200078ec0ff */
[--C-:B------:R-:W-:Y:S01]  /*10e20*/  @!P5 IMAD.WIDE R10, R17, 0x4, R4.reuse ;  /* 0x00000004110ad825 */ /* 0x100fe200078e0204 */
[----:B------:R-:W-:Y:S01]  /*10e30*/  ISETP.GE.AND P0, PT, R16, UR4, PT ;  /* 0x0000000410007c0c */ /* 0x000fe2000bf06270 */
[----:B------:R0:W-:Y:S01]  /*10e40*/  @!P2 ST.E.64 desc[UR36][R6.64], R70 ;  /* 0x000000460600a985 */ /* 0x0001e2000c101b24 */
[----:B------:R-:W-:Y:S01]  /*10e50*/  IADD3 R20, R3, 0xb0, RZ ;  /* 0x000000b003147810 */ /* 0x000fe20007ffe0ff */
[----:B--2---:R-:W-:Y:S01]  /*10e60*/  @!P6 IMAD.WIDE R8, R13, 0x4, R4 ;  /* 0x000000040d08e825 */ /* 0x004fe200078e0204 */
[----:B------:R-:W-:-:S02]  /*10e70*/  ISETP.GE.AND P2, PT, R0, UR4, PT ;  /* 0x0000000400007c0c */ /* 0x000fc4000bf46270 */
[----:B------:R-:W-:Y:S01]  /*10e80*/  @!P1 LEA.HI R18, R18, R18, RZ, 0x1 ;  /* 0x0000001212129211 */ /* 0x000fe200078f08ff */
[--C-:B------:R-:W-:Y:S01]  /*10e90*/  @!P4 IMAD.WIDE R12, R19, 0x4, R4.reuse ;  /* 0x00000004130cc825 */ /* 0x100fe200078e0204 */
[----:B------:R1:W-:Y:S01]  /*10ea0*/  @!P6 ST.E.64 desc[UR36][R8.64], R74 ;  /* 0x0000004a0800e985 */ /* 0x0003e2000c101b24 */
[----:B------:R-:W-:Y:S02]  /*10eb0*/  ISETP.GE.AND P6, PT, R20, UR4, PT ;  /* 0x0000000414007c0c */ /* 0x000fe4000bfc6270 */
[----:B------:R-:W-:Y:S01]  /*10ec0*/  @!P3 IMAD.WIDE R14, R15, 0x4, R4 ;  /* 0x000000040f0eb825 */ /* 0x000fe200078e0204 */
[----:B------:R2:W-:Y:S01]  /*10ed0*/  @!P5 ST.E.64 desc[UR36][R10.64], R78 ;  /* 0x0000004e0a00d985 */ /* 0x0005e2000c101b24 */
[----:B------:R-:W-:Y:S02]  /*10ee0*/  @!P0 LEA.HI R16, R16, R16, RZ, 0x1 ;  /* 0x0000001010108211 */ /* 0x000fe400078f08ff */
[C---:B------:R-:W-:Y:S01]  /*10ef0*/  VIADD R17, R3.reuse, 0xa0 ;  /* 0x000000a003117836 */ /* 0x040fe20000000000 */
[----:B------:R3:W-:Y:S01]  /*10f00*/  @!P4 ST.E.64 desc[UR36][R12.64], R82 ;  /* 0x000000520c00c985 */ /* 0x0007e2000c101b24 */
[C---:B------:R-:W-:Y:S01]  /*10f10*/  VIADD R19, R3.reuse, 0xa8 ;  /* 0x000000a803137836 */ /* 0x040fe20000000000 */
[----:B0-----:R-:W-:Y:S01]  /*10f20*/  @!P0 LOP3.LUT R7, R16, 0xfffffffe, RZ, 0xc0, !PT ;  /* 0xfffffffe10078812 */ /* 0x001fe200078ec0ff */
[----:B------:R-:W-:Y:S01]  /*10f30*/  VIADD R3, R3, 0xb8 ;  /* 0x000000b803037836 */ /* 0x000fe20000000000 */
[----:B------:R-:W-:Y:S01]  /*10f40*/  @!P3 ST.E.64 desc[UR36][R14.64], R86 ;  /* 0x000000560e00b985 */ /* 0x000fe2000c101b24 */
[----:B------:R-:W-:-:S02]  /*10f50*/  ISETP.GE.AND P3, PT, R2, UR4, PT ;  /* 0x0000000402007c0c */ /* 0x000fc4000bf66270 */
[----:B------:R-:W-:Y:S01]  /*10f60*/  ISETP.GE.AND P4, PT, R17, UR4, PT ;  /* 0x0000000411007c0c */ /* 0x000fe2000bf86270 */
[--C-:B------:R-:W-:Y:S01]  /*10f70*/  @!P0 IMAD.WIDE R6, R7, 0x4, R4.reuse ;  /* 0x0000000407068825 */ /* 0x100fe200078e0204 */
[----:B------:R-:W-:Y:S02]  /*10f80*/  ISETP.GE.AND P5, PT, R19, UR4, PT ;  /* 0x0000000413007c0c */ /* 0x000fe4000bfa6270 */
[----:B-1----:R-:W-:Y:S02]  /*10f90*/  @!P1 LOP3.LUT R9, R18, 0xfffffffe, RZ, 0xc0, !PT ;  /* 0xfffffffe12099812 */ /* 0x002fe400078ec0ff */
[----:B------:R-:W-:Y:S01]  /*10fa0*/  @!P2 LEA.HI R0, R0, R0, RZ, 0x1 ;  /* 0x000000000000a211 */ /* 0x000fe200078f08ff */
[----:B------:R0:W-:Y:S01]  /*10fb0*/  @!P0 ST.E.64 desc[UR36][R6.64], R90 ;  /* 0x0000005a06008985 */ /* 0x0001e2000c101b24 */
[----:B------:R-:W-:Y:S01]  /*10fc0*/  @!P6 LEA.HI R20, R20, R20, RZ, 0x1 ;  /* 0x000000141414e211 */ /* 0x000fe200078f08ff */
[----:B------:R-:W-:Y:S01]  /*10fd0*/  @!P1 IMAD.WIDE R8, R9, 0x4, R4 ;  /* 0x0000000409089825 */ /* 0x000fe200078e0204 */
[----:B--2---:R-:W-:-:S02]  /*10fe0*/  @!P2 LOP3.LUT R11, R0, 0xfffffffe, RZ, 0xc0, !PT ;  /* 0xfffffffe000ba812 */ /* 0x004fc400078ec0ff */
[----:B------:R-:W-:Y:S02]  /*10ff0*/  @!P3 LEA.HI R2, R2, R2, RZ, 0x1 ;  /* 0x000000020202b211 */ /* 0x000fe400078f08ff */
[----:B------:R-:W-:Y:S01]  /*11000*/  @!P4 LEA.HI R17, R17, R17, RZ, 0x1 ;  /* 0x000000111111c211 */ /* 0x000fe200078f08ff */
[----:B------:R1:W-:Y:S01]  /*11010*/  @!P1 ST.E.64 desc[UR36][R8.64], R94 ;  /* 0x0000005e08009985 */ /* 0x0003e2000c101b24 */
[----:B------:R-:W-:Y:S02]  /*11020*/  @!P5 LEA.HI R19, R19, R19, RZ, 0x1 ;  /* 0x000000131313d211 */ /* 0x000fe400078f08ff */
[----:B---3--:R-:W-:Y:S02]  /*11030*/  @!P3 LOP3.LUT R13, R2, 0xfffffffe, RZ, 0xc0, !PT ;  /* 0xfffffffe020db812 */ /* 0x008fe400078ec0ff */
[----:B------:R-:W-:Y:S01]  /*11040*/  @!P4 LOP3.LUT R17, R17, 0xfffffffe, RZ, 0xc0, !PT ;  /* 0xfffffffe1111c812 */ /* 0x000fe200078ec0ff */
[----:B0-----:R-:W-:Y:S01]  /*11050*/  @!P2 IMAD.WIDE R6, R11, 0x4, R4 ;  /* 0x000000040b06a825 */ /* 0x001fe200078e0204 */
[----:B------:R-:W-:-:S02]  /*11060*/  @!P5 LOP3.LUT R19, R19, 0xfffffffe, RZ, 0xc0, !PT ;  /* 0xfffffffe1313d812 */ /* 0x000fc400078ec0ff */
[----:B------:R-:W-:Y:S01]  /*11070*/  @!P6 LOP3.LUT R15, R20, 0xfffffffe, RZ, 0xc0, !PT ;  /* 0xfffffffe140fe812 */ /* 0x000fe200078ec0ff */
[--C-:B------:R-:W-:Y:S01]  /*11080*/  @!P4 IMAD.WIDE R10, R17, 0x4, R4.reuse ;  /* 0x00000004110ac825 */ /* 0x100fe200078e0204 */
[----:B------:R0:W-:Y:S01]  /*11090*/  @!P2 ST.E.64 desc[UR36][R6.64], R98 ;  /* 0x000000620600a985 */ /* 0x0001e2000c101b24 */
[----:B------:R-:W-:Y:S02]  /*110a0*/  ISETP.GE.AND P0, PT, R3, UR4, PT ;  /* 0x0000000403007c0c */ /* 0x000fe4000bf06270 */
[----:B-1----:R-:W-:-:S04]  /*110b0*/  @!P3 IMAD.WIDE R8, R13, 0x4, R4 ;  /* 0x000000040d08b825 */ /* 0x002fc800078e0204 */
[--C-:B------:R-:W-:Y:S01]  /*110c0*/  @!P5 IMAD.WIDE R12, R19, 0x4, R4.reuse ;  /* 0x00000004130cd825 */ /* 0x100fe200078e0204 */
[----:B------:R0:W-:Y:S03]  /*110d0*/  @!P3 ST.E.64 desc[UR36][R8.64], R102 ;  /* 0x000000660800b985 */ /* 0x0001e6000c101b24 */
[----:B------:R-:W-:Y:S01]  /*110e0*/  @!P6 IMAD.WIDE R14, R15, 0x4, R4 ;  /* 0x000000040f0ee825 */ /* 0x000fe200078e0204 */
[----:B------:R0:W-:Y:S04]  /*110f0*/  @!P4 ST.E.64 desc[UR36][R10.64], R106 ;  /* 0x0000006a0a00c985 */ /* 0x0001e8000c101b24 */
        /* <DEDUP_REMOVED lines=8> */
.L_x_1057:
[----:B------:R-:W0:Y:S02]  /*11180*/  S2R R0, SR_TID.X ;  /* 0x0000000000007919 */ /* 0x000e240000002100 */
[----:B0-----:R-:W-:-:S05]  /*11190*/  VIADD R2, R0, 0xffffff80 ;  /* 0xffffff8000027836 */ /* 0x001fca0000000000 */
        /* <DEDUP_REMOVED lines=10> */
[----:B------:R-:W2:Y:S01]  /*11240*/  LDL R4, [R1] ;  /* 0x0000000001047983 */ /* 0x000ea20000100800 */
[----:B------:R-:W-:Y:S01]  /*11250*/  ISETP.NE.AND P0, PT, R6, 0x1, PT ;  /* 0x000000010600780c */ /* 0x000fe20003f05270 */
[----:B------:R-:W-:Y:S01]  /*11260*/  S2UR UR7, SR_CTAID.Z ;  /* 0x00000000000779c3 */ /* 0x000fe20000002700 */
[----:B------:R-:W-:Y:S01]  /*11270*/  ULDC.64 UR8, c[0x0][0xbd0] ;  /* 0x0002f40000087ab9 */ /* 0x000fe20000000a00 */
[----:B------:R-:W-:-:S06]  /*11280*/  IMAD.MOV.U32 R5, RZ, RZ, R0 ;  /* 0x000000ffff057224 */ /* 0x000fcc00078e0000 */
[----:B------:R-:W0:Y:S08]  /*11290*/  LDC.64 R10, c[0x0][0xbd8] ;  /* 0x0002f600ff0a7b82 */ /* 0x000e300000000a00 */
[----:B------:R-:W1:Y:S08]  /*112a0*/  @P0 LDC R7, c[0x0][0xbec] ;  /* 0x0002fb00ff070b82 */ /* 0x000e700000000800 */
[----:B------:R-:W3:Y:S08]  /*112b0*/  @P0 LDC R9, c[0x0][0xbf0] ;  /* 0x0002fc00ff090b82 */ /* 0x000ef00000000800 */
[----:B------:R-:W4:Y:S08]  /*112c0*/  S2UR UR10, SR_CTAID.Y ;  /* 0x00000000000a79c3 */ /* 0x000f300000002600 */
[----:B------:R-:W4:Y:S01]  /*112d0*/  LDC R8, c[0x0][0xc50] ;  /* 0x00031400ff087b82 */ /* 0x000f220000000800 */
[----:B--2---:R-:W-:Y:S01]  /*112e0*/  R2UR UR11, R4 ;  /* 0x00000000040b72ca */ /* 0x004fe200000e0000 */
[----:B-1----:R-:W-:-:S05]  /*112f0*/  @P0 IMAD.HI.U32 R4, R0, R7, RZ ;  /* 0x0000000700040227 */ /* 0x002fca00078e00ff */
[----:B---3--:R-:W-:-:S07]  /*11300*/  @P0 SHF.R.U32.HI R5, RZ, R9, R4 ;  /* 0x00000009ff050219 */ /* 0x008fce0000011604 */
[----:B------:R-:W-:Y:S02]  /*11310*/  USHF.R.S32.HI UR6, URZ, 0x1f, UR11 ;  /* 0x0000001f3f067899 */ /* 0x000fe4000801140b */
[----:B------:R-:W-:Y:S01]  /*11320*/  IMAD R7, RZ, RZ, -UR11 ;  /* 0x8000000bff077e24 */ /* 0x000fe2000f8e02ff */
[----:B------:R-:W-:Y:S02]  /*11330*/  UIMAD.WIDE.U32 UR4, UR11, UR8, URZ ;  /* 0x000000080b0472a5 */ /* 0x000fe4000f8e003f */
[----:B------:R-:W-:Y:S01]  /*11340*/  UIMAD UR6, UR6, UR8, URZ ;  /* 0x00000008060672a4 */ /* 0x000fe2000f8e023f */
[----:B----4-:R-:W-:Y:S01]  /*11350*/  IMAD R9, R8, R7, UR10 ;  /* 0x0000000a08097e24 */ /* 0x010fe2000f8e0207 */
[----:B------:R-:W-:Y:S01]  /*11360*/  USHF.R.S32.HI UR8, URZ, 0x1f, UR7 ;  /* 0x0000001f3f087899 */ /* 0x000fe20008011407 */
[----:B------:R-:W-:Y:S01]  /*11370*/  IMAD.MOV R7, RZ, RZ, -R5 ;  /* 0x000000ffff077224 */ /* 0x000fe200078e0a05 */
[----:B------:R-:W-:Y:S01]  /*11380*/  UIMAD UR6, UR11, UR9, UR6 ;  /* 0x000000090b0672a4 */ /* 0x000fe2000f8e0206 */
[----:B------:R-:W-:Y:S01]  /*11390*/  IMAD.U32 R3, RZ, RZ, UR5 ;  /* 0x00000005ff037e24 */ /* 0x000fe2000f8e00ff */
[----:B------:R-:W-:Y:S01]  /*113a0*/  SHF.R.S32.HI R4, RZ, 0x1f, R9 ;  /* 0x0000001fff047819 */ /* 0x000fe20000011409 */
[----:B------:R-:W-:Y:S01]  /*113b0*/  IMAD.U32 R2, RZ, RZ, UR4 ;  /* 0x00000004ff027e24 */ /* 0x000fe2000f8e00ff */
[----:B------:R-:W-:Y:S01]  /*113c0*/  UIADD3 UR6, UR5, UR6, URZ ;  /* 0x0000000605067290 */ /* 0x000fe2000fffe03f */
[----:B0-----:R-:W-:-:S02]  /*113d0*/  IMAD R12, R10, UR8, RZ ;  /* 0x000000080a0c7c24 */ /* 0x001fc4000f8e02ff */
[----:B------:R-:W-:Y:S01]  /*113e0*/  ULDC.64 UR4, c[0x0][0xbe0] ;  /* 0x0002f80000047ab9 */ /* 0x000fe20000000a00 */
[----:B------:R-:W-:Y:S02]  /*113f0*/  IMAD R7, R6, R7, R0 ;  /* 0x0000000706077224 */ /* 0x000fe400078e0200 */
[----:B------:R-:W-:Y:S02]  /*11400*/  IMAD.U32 R3, RZ, RZ, UR6 ;  /* 0x00000006ff037e24 */ /* 0x000fe4000f8e00ff */
[----:B------:R-:W-:Y:S01]  /*11410*/  IMAD R11, R11, UR7, R12 ;  /* 0x000000070b0b7c24 */ /* 0x000fe2000f8e020c */
[----:B------:R-:W-:Y:S01]  /*11420*/  SHF.R.S32.HI R0, RZ, 0x1f, R7 ;  /* 0x0000001fff007819 */ /* 0x000fe20000011407 */
[----:B------:R-:W-:-:S04]  /*11430*/  IMAD.WIDE.U32 R2, R10, UR7, R2 ;  /* 0x000000070a027c25 */ /* 0x000fc8000f8e0002 */
[----:B------:R-:W-:Y:S02]  /*11440*/  IMAD.IADD R3, R11, 0x1, R3 ;  /* 0x000000010b037824 */ /* 0x000fe400078e0203 */
[----:B------:R-:W-:Y:S02]  /*11450*/  IMAD R4, R4, UR4, RZ ;  /* 0x0000000404047c24 */ /* 0x000fe4000f8e02ff */
[----:B------:R-:W-:-:S04]  /*11460*/  IMAD.WIDE.U32 R2, R9, UR4, R2 ;  /* 0x0000000409027c25 */ /* 0x000fc8000f8e0002 */
[----:B------:R-:W-:Y:S01]  /*11470*/  IMAD R4, R9, UR5, R4 ;  /* 0x0000000509047c24 */ /* 0x000fe2000f8e0204 */
[----:B------:R-:W-:Y:S01]  /*11480*/  SHF.R.S32.HI R9, RZ, 0x1f, R5 ;  /* 0x0000001fff097819 */ /* 0x000fe20000011405 */
[----:B------:R-:W-:Y:S01]  /*11490*/  ULDC.64 UR4, c[0x0][0xbc8] ;  /* 0x0002f20000047ab9 */ /* 0x000fe20000000a00 */
[----:B------:R-:W-:Y:S01]  /*114a0*/  IADD3 R2, P0, R5, R2, RZ ;  /* 0x0000000205027210 */ /* 0x000fe20007f1e0ff */
[----:B------:R-:W-:-:S03]  /*114b0*/  IMAD R0, R0, UR4, RZ ;  /* 0x0000000400007c24 */ /* 0x000fc6000f8e02ff */
[----:B------:R-:W-:Y:S01]  /*114c0*/  IADD3.X R3, R9, R3, R4, P0, !PT ;  /* 0x0000000309037210 */ /* 0x000fe200007fe404 */
[C---:B------:R-:W-:Y:S02]  /*114d0*/  IMAD R5, R7.reuse, UR5, R0 ;  /* 0x0000000507057c24 */ /* 0x040fe4000f8e0200 */
[----:B------:R-:W-:Y:S01]  /*114e0*/  IMAD.WIDE.U32 R2, R7, UR4, R2 ;  /* 0x0000000407027c25 */ /* 0x000fe2000f8e0002 */
[----:B------:R-:W-:-:S04]  /*114f0*/  ULDC.64 UR4, c[0x0][0xba8] ;  /* 0x0002ea0000047ab9 */ /* 0x000fc80000000a00 */
[----:B------:R-:W-:Y:S02]  /*11500*/  IADD3 R3, R3, R5, RZ ;  /* 0x0000000503037210 */ /* 0x000fe40007ffe0ff */
[----:B------:R-:W-:-:S04]  /*11510*/  LEA R4, P0, R2, UR4, 0x2 ;  /* 0x0000000402047c11 */ /* 0x000fc8000f8010ff */
[----:B------:R-:W-:Y:S01]  /*11520*/  LEA.HI.X R5, R2, UR5, R3, 0x2, P0 ;  /* 0x0000000502057c11 */ /* 0x000fe200080f1403 */
[----:B------:R-:W-:-:S05]  /*11530*/  IMAD.MOV.U32 R3, RZ, RZ, -0x800000 ;  /* 0xff800000ff037424 */ /* 0x000fca00078e00ff */
[----:B------:R0:W-:Y:S01]  /*11540*/  STG.E desc[UR36][R4.64], R3 ;  /* 0x0000000304007986 */ /* 0x0001e2000c101924 */
[----:B------:R-:W-:Y:S05]  /*11550*/  BRA `(.L_x_970) ;  /* 0x0000004000047947 */ /* 0x000fea0003800000 */
.L_x_968:
        /* <DEDUP_REMOVED lines=18> */
.L_x_1060:
[----:B------:R-:W-:Y:S01]  /*11680*/  ULDC UR7, c[0x0][0xc50] ;  /* 0x0003140000077ab9 */ /* 0x000fe20000000800 */
[----:B------:R-:W-:Y:S01]  /*11690*/  UMOV UR41, UR6 ;  /* 0x0000000600297c82 */ /* 0x000fe20008000000 */
[----:B------:R-:W-:-:S11]  /*116a0*/  UISETP.NE.AND UP0, UPT, UR7, 0x1, UPT ;  /* 0x000000010700788c */ /* 0x000fd6000bf05270 */
[----:B------:R-:W-:Y:S01]  /*116b0*/  @UP0 ULDC UR4, c[0x0][0xc54] ;  /* 0x0003150000040ab9 */ /* 0x000fe20000000800 */
[----:B------:R-:W-:Y:S01]  /*116c0*/  @UP0 ULDC UR8, c[0x0][0xc58] ;  /* 0x0003160000080ab9 */ /* 0x000fe20000000800 */
[----:B------:R-:W-:-:S04]  /*116d0*/  UIMAD.WIDE.U32 UR4, UR6, UR4, URZ ;  /* 0x00000004060472a5 */ /* 0x000fc8000f8e003f */
[----:B------:R-:W-:-:S12]  /*116e0*/  @UP0 USHF.R.U32.HI UR41, URZ, UR8, UR5 ;  /* 0x000000083f290299 */ /* 0x000fd80008011605 */
.L_x_1061:
[----:B------:R-:W-:Y:S01]  /*116f0*/  ISETP.GE.AND P0, PT, R26, RZ, PT ;  /* 0x000000ff1a00720c */ /* 0x000fe20003f06270 */
[----:B------:R-:W-:Y:S01]  /*11700*/  UIADD3 UR47, -UR41, URZ, URZ ;  /* 0x0000003f292f7290 */ /* 0x000fe2000fffe13f */
[----:B------:R-:W-:Y:S02]  /*11710*/  IMAD.MOV.U32 R28, RZ, RZ, 0x1 ;  /* 0x00000001ff1c7424 */ /* 0x000fe400078e00ff */
[----:B------:R-:W-:Y:S01]  /*11720*/  IMAD.MOV.U32 R0, RZ, RZ, RZ ;  /* 0x000000ffff007224 */ /* 0x000fe200078e00ff */
[----:B------:R-:W-:Y:S01]  /*11730*/  UIMAD UR47, UR7, UR47, UR6 ;  /* 0x0000002f072f72a4 */ /* 0x000fe2000f8e0206 */
[----:B------:R-:W-:-:S07]  /*11740*/  IMAD.MOV.U32 R6, RZ, RZ, 0x1 ;  /* 0x00000001ff067424 */ /* 0x000fce00078e00ff */
[----:B------:R-:W-:Y:S05]  /*11750*/  @!P0 BRA `(.L_x_1062) ;  /* 0x0000003800bc8947 */ /* 0x000fea0003800000 */
[----:B------:R-:W0:Y:S01]  /*11760*/  LDC.64 R2, c[0x0][0xa28] ;  /* 0x00028a00ff027b82 */ /* 0x000e220000000a00 */
[----:B------:R-:W-:Y:S01]  /*11770*/  IMAD.MOV.U32 R22, RZ, RZ, RZ ;  /* 0x000000ffff167224 */ /* 0x000fe200078e00ff */
[----:B------:R-:W-:Y:S01]  /*11780*/  ULDC UR4, c[0x0][0x448] ;  /* 0x0001120000047ab9 */ /* 0x000fe20000000800 */
[----:B------:R-:W-:Y:S01]  /*11790*/  ULDC UR6, c[0x0][0x2f0] ;  /* 0x0000bc0000067ab9 */ /* 0x000fe20000000800 */
[----:B------:R-:W-:Y:S01]  /*117a0*/  ULDC UR10, c[0x0][0x288] ;  /* 0x0000a200000a7ab9 */ /* 0x000fe20000000800 */
[----:B0-----:R-:W-:-:S04]  /*117b0*/  ISETP.NE.U32.AND P0, PT, R2, RZ, PT ;  /* 0x000000ff0200720c */ /* 0x001fc80003f05070 */
[----:B------:R-:W-:-:S13]  /*117c0*/  ISETP.NE.AND.EX P0, PT, R3, RZ, PT, P0 ;  /* 0x000000ff0300720c */ /* 0x000fda0003f05300 */
[----:B------:R-:W0:Y:S02]  /*117d0*/  @P0 LDC.64 R2, c[0x0][0xa28] ;  /* 0x00028a00ff020b82 */ /* 0x000e240000000a00 */
[----:B0-----:R-:W-:-:S05]  /*117e0*/  @P0 IMAD.WIDE R2, R26, 0x4, R2 ;  /* 0x000000041a020825 */ /* 0x001fca00078e0202 */
[----:B------:R0:W5:Y:S01]  /*117f0*/  @P0 LDG.E R22, desc[UR36][R2.64] ;  /* 0x0000002402160981 */ /* 0x000162000c1e1900 */
[----:B------:R-:W1:Y:S01]  /*11800*/  S2UR UR42, SR_CTAID.X ;  /* 0x00000000002a79c3 */ /* 0x000e620000002500 */
[----:B------:R-:W-:-:S03]  /*11810*/  UISETP.NE.AND UP1, UPT, UR4, 0x1, UPT ;  /* 0x000000010400788c */ /* 0x000fc6000bf25270 */
[----:B------:R-:W-:Y:S01]  /*11820*/  ULDC.64 UR4, c[0x0][0x418] ;  /* 0x0001060000047ab9 */ /* 0x000fe20000000a00 */
[----:B------:R-:W-:Y:S02]  /*11830*/  UP2UR UR50, UPR, URZ, 0x2 ;  /* 0x000000023f327883 */ /* 0x000fe40008000000 */
[----:B------:R-:W-:-:S03]  /*11840*/  UISETP.NE.U32.AND UP0, UPT, UR4, URZ, UPT ;  /* 0x0000003f0400728c */ /* 0x000fc6000bf05070 */
[----:B------:R-:W-:Y:S01]  /*11850*/  ULDC UR4, c[0x0][0x424] ;  /* 0x0001090000047ab9 */ /* 0x000fe20000000800 */
[----:B------:R-:W-:Y:S01]  /*11860*/  UISETP.NE.AND.EX UP0, UPT, UR5, URZ, UPT, UP0 ;  /* 0x0000003f0500728c */ /* 0x000fe2000bf05300 */
[----:B------:R-:W-:Y:S02]  /*11870*/  @UP1 ULDC UR9, c[0x0][0x450] ;  /* 0x0001140000091ab9 */ /* 0x000fe40000000800 */
[----:B------:R-:W-:Y:S01]  /*11880*/  @UP1 ULDC UR5, c[0x0][0x44c] ;  /* 0x0001130000051ab9 */ /* 0x000fe20000000800 */
[----:B------:R-:W-:-:S04]  /*11890*/  USEL UR43, UR4, 0x1, UP0 ;  /* 0x00000001042b7887 */ /* 0x000fc80008000000 */
[----:B------:R-:W-:Y:S02]  /*118a0*/  UIMAD UR7, UR43, UR6, 0x5f ;  /* 0x0000005f2b0774a4 */ /* 0x000fe4000f8e0206 */
[----:B------:R-:W-:Y:S02]  /*118b0*/  UIMAD UR43, UR43, UR6, URZ ;  /* 0x000000062b2b72a4 */ /* 0x000fe4000f8e023f */
[----:B------:R-:W-:Y:S02]  /*118c0*/  UIMAD.WIDE UR6, UR7, 0x2aaaaaab, URZ ;  /* 0x2aaaaaab070678a5 */ /* 0x000fe4000f8e023f */
[----:B-1----:R-:W-:Y:S02]  /*118d0*/  USHF.L.U32 UR42, UR42, 0x7, URZ ;  /* 0x000000072a2a7899 */ /* 0x002fe4000800063f */
[----:B------:R-:W-:Y:S02]  /*118e0*/  USHF.R.U32.HI UR44, URZ, 0x1f, UR7 ;  /* 0x0000001f3f2c7899 */ /* 0x000fe40008011607 */
[----:B------:R-:W-:-:S02]  /*118f0*/  UIADD3 UR8, UR42, 0x7f, URZ ;  /* 0x0000007f2a087890 */ /* 0x000fc4000fffe03f */
[----:B------:R-:W-:Y:S02]  /*11900*/  ULEA.HI.SX32 UR44, UR7, UR44, 0x1c ;  /* 0x0000002c072c7291 */ /* 0x000fe4000f8fe23f */
[----:B------:R-:W-:-:S04]  /*11910*/  UIMAD.WIDE.U32 UR4, UR8, UR5, URZ ;  /* 0x00000005080472a5 */ /* 0x000fc8000f8e003f */
[----:B------:R-:W-:Y:S02]  /*11920*/  @UP1 USHF.R.U32.HI UR8, URZ, UR9, UR5 ;  /* 0x000000093f081299 */ /* 0x000fe40008011605 */
[----:B------:R-:W-:Y:S01]  /*11930*/  UIADD3 UR9, UR43, 0x1, -UR10 ;  /* 0x000000012b097890 */ /* 0x000fe2000fffe80a */
[----:B------:R-:W-:Y:S02]  /*11940*/  ULDC.64 UR4, c[0x0][0x9e0] ;  /* 0x0002780000047ab9 */ /* 0x000fe40000000a00 */
[----:B------:R-:W-:Y:S02]  /*11950*/  UISETP.GE.AND UP0, UPT, UR5, 0x1, UPT ;  /* 0x000000010500788c */ /* 0x000fe4000bf06270 */
[----:B------:R-:W-:-:S04]  /*11960*/  UIADD3 UR9, UR9, UR8, URZ ;  /* 0x0000000809097290 */ /* 0x000fc8000fffe03f */
[----:B------:R-:W-:Y:S01]  /*11970*/  PLOP3.LUT P1, PT, PT, PT, UP0, 0x80, 0x0 ;  /* 0x000000000000781c */ /* 0x000fe20003f2f008 */
[----:B------:R-:W-:-:S12]  /*11980*/  UIADD3 UR4, UR9, UR4, URZ ;  /* 0x0000000409047290 */ /* 0x000fd8000fffe03f */
[----:B0-----:R-:W-:Y:S05]  /*11990*/  @!P1 BRA `(.L_x_1063) ;  /* 0x0000000000449947 */ /* 0x001fea0003800000 */
        /* <DEDUP_REMOVED lines=10> */
.L_x_1064:
[----:B------:R-:W-:-:S11]  /*11a40*/  UISETP.NE.AND UP0, UPT, UR5, 0x1, UPT ;  /* 0x000000010500788c */ /* 0x000fd6000bf05270 */
[----:B------:R-:W-:Y:S02]  /*11a50*/  @UP0 ULDC.64 UR12, c[0x0][0x9e8] ;  /* 0x00027a00000c0ab9 */ /* 0x000fe40000000a00 */
[----:B------:R-:W-:-:S04]  /*11a60*/  UIMAD.WIDE.U32 UR6, UR8, UR12, URZ ;  /* 0x0000000c080672a5 */ /* 0x000fc8000f8e003f */
[----:B------:R-:W-:-:S12]  /*11a70*/  @UP0 USHF.R.U32.HI UR8, URZ, UR13, UR7 ;  /* 0x0000000d3f080299 */ /* 0x000fd80008011607 */
.L_x_1065:
[----:B------:R-:W-:-:S04]  /*11a80*/  UIMAD UR8, UR8, UR5, UR5 ;  /* 0x00000005080872a4 */ /* 0x000fc8000f8e0205 */
[----:B------:R-:W-:-:S04]  /*11a90*/  UISETP.LT.AND UP0, UPT, UR4, UR8, UPT ;  /* 0x000000080400728c */ /* 0x000fc8000bf01270 */
[----:B------:R-:W-:-:S12]  /*11aa0*/  USEL UR4, UR4, UR8, UP0 ;  /* 0x0000000804047287 */ /* 0x000fd80008000000 */
.L_x_1063:
[----:B------:R-:W-:Y:S02]  /*11ab0*/  UISETP.NE.AND UP0, UPT, UR50, URZ, UPT ;  /* 0x0000003f3200728c */ /* 0x000fe4000bf05270 */
[----:B------:R-:W-:-:S03]  /*11ac0*/  UIADD3 UR6, UR4, 0x5f, URZ ;  /* 0x0000005f04067890 */ /* 0x000fc6000fffe03f */
[----:B------:R-:W-:Y:S01]  /*11ad0*/  UMOV UR4, UR42 ;  /* 0x0000002a00047c82 */ /* 0x000fe20008000000 */
[----:B------:R-:W-:-:S04]  /*11ae0*/  UIMAD.WIDE UR6, UR6, 0x2aaaaaab, URZ ;  /* 0x2aaaaaab060678a5 */ /* 0x000fc8000f8e023f */
[----:B------:R-:W-:Y:S01]  /*11af0*/  USHF.R.U32.HI UR45, URZ, 0x1f, UR7 ;  /* 0x0000001f3f2d7899 */ /* 0x000fe20008011607 */
[----:B------:R-:W-:Y:S02]  /*11b00*/  @UP0 ULDC UR8, c[0x0][0x44c] ;  /* 0x0001130000080ab9 */ /* 0x000fe40000000800 */
[----:B------:R-:W-:Y:S01]  /*11b10*/  @UP0 ULDC UR6, c[0x0][0x450] ;  /* 0x0001140000060ab9 */ /* 0x000fe20000000800 */
[----:B------:R-:W-:Y:S02]  /*11b20*/  UIMAD.WIDE.U32 UR8, UR42, UR8, URZ ;  /* 0x000000082a0872a5 */ /* 0x000fe4000f8e003f */
[----:B------:R-:W-:Y:S02]  /*11b30*/  ULEA.HI.SX32 UR45, UR7, UR45, 0x1c ;  /* 0x0000002d072d7291 */ /* 0x000fe4000f8fe23f */
[----:B------:R-:W-:Y:S02]  /*11b40*/  @UP0 USHF.R.U32.HI UR4, URZ, UR6, UR9 ;  /* 0x000000063f040299 */ /* 0x000fe40008011609 */
[----:B------:R-:W-:-:S02]  /*11b50*/  UISETP.LT.AND UP0, UPT, UR44, UR45, UPT ;  /* 0x0000002d2c00728c */ /* 0x000fc4000bf01270 */
[----:B------:R-:W-:Y:S01]  /*11b60*/  UIADD3 UR4, UR4, -UR10, UR43 ;  /* 0x8000000a04047290 */ /* 0x000fe2000fffe02b */
[----:B------:R-:W-:Y:S01]  /*11b70*/  ULDC UR8, c[0x0][0x9dc] ;  /* 0x0002770000087ab9 */ /* 0x000fe20000000800 */
[----:B------:R-:W-:Y:S02]  /*11b80*/  USEL UR12, UR44, UR45, UP0 ;  /* 0x0000002d2c0c7287 */ /* 0x000fe40008000000 */
[----:B------:R-:W-:Y:S01]  /*11b90*/  UIADD3 UR8, UR4, -UR8, URZ ;  /* 0x8000000804087290 */ /* 0x000fe2000fffe03f */
[----:B------:R-:W-:Y:S11]  /*11ba0*/  @!P1 BRA `(.L_x_1066) ;  /* 0x0000000000449947 */ /* 0x000ff60003800000 */
        /* <DEDUP_REMOVED lines=10> */
.L_x_1067:
[----:B------:R-:W-:-:S11]  /*11c50*/  UISETP.NE.AND UP0, UPT, UR5, 0x1, UPT ;  /* 0x000000010500788c */ /* 0x000fd6000bf05270 */
[----:B------:R-:W-:Y:S02]  /*11c60*/  @UP0 ULDC.64 UR10, c[0x0][0x9e8] ;  /* 0x00027a00000a0ab9 */ /* 0x000fe40000000a00 */
[----:B------:R-:W-:-:S04]  /*11c70*/  UIMAD.WIDE.U32 UR6, UR4, UR10, URZ ;  /* 0x0000000a040672a5 */ /* 0x000fc8000f8e003f */
[----:B------:R-:W-:-:S12]  /*11c80*/  @UP0 USHF.R.U32.HI UR4, URZ, UR11, UR7 ;  /* 0x0000000b3f040299 */ /* 0x000fd80008011607 */
.L_x_1068:
[----:B------:R-:W-:-:S04]  /*11c90*/  UIMAD UR4, UR4, UR5, URZ ;  /* 0x00000005040472a4 */ /* 0x000fc8000f8e023f */
[----:B------:R-:W-:-:S04]  /*11ca0*/  UISETP.LT.AND UP0, UPT, UR8, UR4, UPT ;  /* 0x000000040800728c */ /* 0x000fc8000bf01270 */
[----:B------:R-:W-:-:S12]  /*11cb0*/  USEL UR8, UR8, UR4, !UP0 ;  /* 0x0000000408087287 */ /* 0x000fd8000c000000 */
.L_x_1066:
[----:B------:R-:W-:Y:S02]  /*11cc0*/  UIMAD.WIDE UR4, UR8, 0x2aaaaaab, URZ ;  /* 0x2aaaaaab080478a5 */ /* 0x000fe4000f8e023f */
[----:B------:R-:W-:Y:S02]  /*11cd0*/  USHF.R.U32.HI UR9, URZ, 0x10, UR47 ;  /* 0x000000103f097899 */ /* 0x000fe4000801162f */
[----:B------:R-:W-:Y:S02]  /*11ce0*/  USHF.R.U32.HI UR4, URZ, 0x1f, UR5 ;  /* 0x0000001f3f047899 */ /* 0x000fe40008011605 */
[----:B------:R-:W-:Y:S02]  /*11cf0*/  ULOP3.LUT UR47, UR47, 0xffff, URZ, 0xc0, !UPT ;  /* 0x0000ffff2f2f7892 */ /* 0x000fe4000f8ec03f */
[----:B------:R-:W-:Y:S01]  /*11d00*/  ULEA.HI.SX32 UR4, UR5, UR4, 0x1c ;  /* 0x0000000405047291 */ /* 0x000fe2000f8fe23f */
[----:B------:R-:W-:-:S03]  /*11d10*/  UMOV UR40, URZ ;  /* 0x0000003f00287c82 */ /* 0x000fc60008000000 */
[----:B------:R-:W-:-:S04]  /*11d20*/  UISETP.LT.AND UP0, UPT, URZ, UR4, UPT ;  /* 0x000000043f00728c */ /* 0x000fc8000bf01270 */
[----:B------:R-:W-:Y:S02]  /*11d30*/  USEL UR46, URZ, UR4, !UP0 ;  /* 0x000000043f2e7287 */ /* 0x000fe4000c000000 */
[----:B------:R-:W-:Y:S02]  /*11d40*/  UISETP.NE.AND UP0, UPT, UR9, URZ, UPT ;  /* 0x0000003f0900728c */ /* 0x000fe4000bf05270 */
[----:B------:R-:W-:-:S06]  /*11d50*/  UISETP.GT.AND UP1, UPT, UR12, UR46, UPT ;  /* 0x0000002e0c00728c */ /* 0x000fcc000bf24270 */
[----:B------:R-:W-:-:S03]  /*11d60*/  PLOP3.LUT P0, PT, PT, PT, UP1, 0x80, 0x0 ;  /* 0x000000000000781c */ /* 0x000fc60003f0f018 */
[----:B------:R-:W-:-:S10]  /*11d70*/  @!UP0 ULDC UR9, c[0x0][0x9f0] ;  /* 0x00027c0000098ab9 */ /* 0x000fd40000000800 */
[----:B------:R-:W-:Y:S05]  /*11d80*/  @!P0 BRA `(.L_x_1069) ;  /* 0x00000000007c8947 */ /* 0x000fea0003800000 */
[----:B------:R-:W-:Y:S01]  /*11d90*/  IABS R0, UR9 ;  /* 0x0000000900007c13 */ /* 0x000fe20008000000 */
[----:B------:R-:W-:Y:S02]  /*11da0*/  UIADD3 UR4, UR9, -0x1, UR12 ;  /* 0xffffffff09047890 */ /* 0x000fe4000fffe00c */
[----:B------:R-:W-:Y:S02]  /*11db0*/  IABS R4, UR9 ;  /* 0x0000000900047c13 */ /* 0x000fe40008000000 */
[----:B------:R-:W-:Y:S01]  /*11dc0*/  R2UR UR10, R0 ;  /* 0x00000000000a72ca */ /* 0x000fe200000e0000 */
[----:B------:R-:W-:-:S03]  /*11dd0*/  UIADD3 UR6, -UR46, UR4, URZ ;  /* 0x000000042e067290 */ /* 0x000fc6000fffe13f */
[----:B------:R-:W-:-:S03]  /*11de0*/  UMOV UR4, URZ ;  /* 0x0000003f00047c82 */ /* 0x000fc60008000000 */
[----:B------:R-:W-:Y:S01]  /*11df0*/  IABS R3, UR6 ;  /* 0x0000000600037c13 */ /* 0x000fe20008000000 */
[----:B------:R-:W-:-:S03]  /*11e00*/  ULOP3.LUT UR6, UR6, UR9, URZ, 0x3c, !UPT ;  /* 0x0000000906067292 */ /* 0x000fc6000f8e3c3f */
[----:B------:R-:W-:Y:S02]  /*11e10*/  R2UR UR8, R3 ;  /* 0x00000000030872ca */ /* 0x000fe400000e0000 */
        /* <DEDUP_REMOVED lines=22> */
.L_x_1069:
[----:B------:R-:W-:Y:S02]  /*11f80*/  UIMAD UR51, UR47, UR40, UR46 ;  /* 0x000000282f3372a4 */ /* 0x000fe4000f8e022e */
[----:B------:R-:W-:Y:S01]  /*11f90*/  IMAD.U32 R0, RZ, RZ, UR40 ;  /* 0x00000028ff007e24 */ /* 0x000fe2000f8e00ff */
[----:B------:R-:W-:Y:S01]  /*11fa0*/  MOV R6, 0x1 ;  /* 0x0000000100067802 */ /* 0x000fe20000000f00 */
[----:B------:R-:W-:Y:S02]  /*11fb0*/  IMAD.MOV.U32 R28, RZ, RZ, 0x1 ;  /* 0x00000001ff1c7424 */ /* 0x000fe400078e00ff */
[----:B------:R-:W-:-:S05]  /*11fc0*/  IMAD.U32 R19, RZ, RZ, UR51 ;  /* 0x00000033ff137e24 */ /* 0x000fca000f8e00ff */
[----:B------:R-:W-:Y:S01]  /*11fd0*/  VIADDMNMX R19, R19, R0, UR12, PT ;  /* 0x0000000c13137e46 */ /* 0x000fe2000b800100 */
[----:B------:R-:W-:-:S03]  /*11fe0*/  IMAD.MOV.U32 R0, RZ, RZ, RZ ;  /* 0x000000ffff007224 */ /* 0x000fc600078e00ff */
[----:B------:R-:W-:-:S13]  /*11ff0*/  ISETP.GT.AND P0, PT, R19, UR51, PT ;  /* 0x0000003313007c0c */ /* 0x000fda000bf04270 */
        /* <DEDUP_REMOVED lines=11> */
[----:B------:R-:W-:Y:S02]  /*120b0*/  IMAD.U32 R4, RZ, RZ, UR4 ;  /* 0x00000004ff047e24 */ /* 0x000fe4000f8e00ff */
        /* <DEDUP_REMOVED lines=8> */
[----:B------:R-:W-:Y:S02]  /*12140*/  IMAD.MOV.U32 R12, RZ, RZ, 0x1 ;  /* 0x00000001ff0c7424 */ /* 0x000fe400078e00ff */
[----:B------:R-:W-:-:S07]  /*12150*/  IMAD.MOV.U32 R13, RZ, RZ, RZ ;  /* 0x000000ffff0d7224 */ /* 0x000fce00078e00ff */
[----:B------:R-:W-:-:S07]  /*12160*/  LEPC R20, `(.L_x_1070) ;  /* 0x000000001014794e */ /* 0x000fce0000000000 */
[----:B0----5:R-:W-:Y:S05]  /*12170*/  CALL.ABS.NOINC R2 ;  /* 0x0000000002007343 */ /* 0x021fea0003c00000 */
.L_x_1070:
        /* <DEDUP_REMOVED lines=19> */
[----:B-1---5:R-:W-:Y:S05]  /*122b0*/  CALL.ABS.NOINC R2 ;  /* 0x0000000002007343 */ /* 0x022fea0003c00000 */
.L_x_1072:
[----:B------:R0:W1:Y:S01]  /*122c0*/  LDC.64 R2, c[0x4][R16] ;  /* 0x0100000010027b82 */ /* 0x0000620000000a00 */
[----:B------:R-:W-:Y:S01]  /*122d0*/  ULDC.64 UR4, c[0x4][0x88] ;  /* 0x0100220000047ab9 */ /* 0x000fe20000000a00 */
[----:B------:R-:W-:Y:S01]  /*122e0*/  ULDC.64 UR6, c[0x4][0x90] ;  /* 0x0100240000067ab9 */ /* 0x000fe20000000a00 */
[----:B------:R-:W-:Y:S02]  /*122f0*/  IMAD.U32 R4, RZ, RZ, UR4 ;  /* 0x00000004ff047e24 */ /* 0x000fe4000f8e00ff */
[----:B------:R-:W-:Y:S01]  /*12300*/  IMAD.U32 R5, RZ, RZ, UR5 ;  /* 0x00000005ff057e24 */ /* 0x000fe2000f8e00ff */
[----:B------:R-:W-:Y:S01]  /*12310*/  ULDC.64 UR4, c[0x4][0x18] ;  /* 0x0100060000047ab9 */ /* 0x000fe20000000a00 */
[----:B------:R-:W-:Y:S01]  /*12320*/  IMAD.U32 R6, RZ, RZ, UR6 ;  /* 0x00000006ff067e24 */ /* 0x000fe2000f8e00ff */
[----:B------:R-:W-:Y:S01]  /*12330*/  MOV R11, UR5 ;  /* 0x00000005000b7c02 */ /* 0x000fe20008000f00 */
[----:B------:R-:W-:Y:S02]  /*12340*/  IMAD.U32 R7, RZ, RZ, UR7 ;  /* 0x00000007ff077e24 */ /* 0x000fe4000f8e00ff */
[----:B------:R-:W-:-:S02]  /*12350*/  IMAD.U32 R10, RZ, RZ, UR4 ;  /* 0x00000004ff0a7e24 */ /* 0x000fc4000f8e00ff */
[----:B------:R-:W-:Y:S02]  /*12360*/  IMAD.MOV.U32 R8, RZ, RZ, 0x70 ;  /* 0x00000070ff087424 */ /* 0x000fe400078e00ff */
[----:B------:R-:W-:Y:S02]  /*12370*/  IMAD.MOV.U32 R12, RZ, RZ, 0x1 ;  /* 0x00000001ff0c7424 */ /* 0x000fe400078e00ff */
[----:B0-----:R-:W-:-:S07]  /*12380*/  IMAD.MOV.U32 R13, RZ, RZ, RZ ;  /* 0x000000ffff0d7224 */ /* 0x001fce00078e00ff */
[----:B------:R-:W-:-:S07]  /*12390*/  LEPC R20, `(.L_x_1071) ;  /* 0x000000001014794e */ /* 0x000fce0000000000 */
[----:B-1----:R-:W-:Y:S05]  /*123a0*/  CALL.ABS.NOINC R2 ;  /* 0x0000000002007343 */ /* 0x002fea0003c00000 */
.L_x_1071:
[----:B------:R-:W0:Y:S01]  /*123b0*/  LDC.64 R2, c[0x0][0x9f8] ;  /* 0x00027e00ff027b82 */ /* 0x000e220000000a00 */
[----:B------:R-:W-:-:S07]  /*123c0*/  IMAD.MOV.U32 R36, RZ, RZ, R26 ;  /* 0x000000ffff247224 */ /* 0x000fce00078e001a */
[----:B------:R-:W1:Y:S01]  /*123d0*/  LDC R17, c[0x0][0x430] ;  /* 0x00010c00ff117b82 */ /* 0x000e620000000800 */
[C---:B------:R-:W-:Y:S01]  /*123e0*/  IMAD.SHL.U32 R24, R25.reuse, 0x10, RZ ;  /* 0x0000001019187824 */ /* 0x040fe200078e00ff */
[----:B------:R-:W-:Y:S01]  /*123f0*/  LOP3.LUT R8, R25, 0x7f, RZ, 0xc0, !PT ;  /* 0x0000007f19087812 */ /* 0x000fe200078ec0ff */
[----:B------:R-:W-:Y:S01]  /*12400*/  VIADD R31, R19, 0xffffffff ;  /* 0xffffffff131f7836 */ /* 0x000fe20000000000 */
[----:B------:R-:W-:Y:S01]  /*12410*/  LOP3.LUT R16, R16, 0xffffffdf, RZ, 0xc0, !PT ;  /* 0xffffffdf10107812 */ /* 0x000fe200078ec0ff */
[----:B------:R-:W-:Y:S01]  /*12420*/  ULDC UR4, c[0x0][0x2f4] ;  /* 0x0000bd0000047ab9 */ /* 0x000fe20000000800 */
[----:B0-----:R-:W-:-:S04]  /*12430*/  ISETP.NE.U32.AND P0, PT, R2, RZ, PT ;  /* 0x000000ff0200720c */ /* 0x001fc80003f05070 */
[----:B------:R-:W-:-:S13]  /*12440*/  ISETP.NE.AND.EX P0, PT, R3, RZ, PT, P0 ;  /* 0x000000ff0300720c */ /* 0x000fda0003f05300 */
[----:B------:R-:W0:Y:S02]  /*12450*/  @P0 LDC.64 R2, c[0x0][0x9f8] ;  /* 0x00027e00ff020b82 */ /* 0x000e240000000a00 */
[----:B0-----:R-:W-:-:S05]  /*12460*/  @P0 IMAD.WIDE R2, R26, 0x4, R2 ;  /* 0x000000041a020825 */ /* 0x001fca00078e0202 */
[----:B------:R0:W2:Y:S01]  /*12470*/  @P0 LDG.E R36, desc[UR36][R2.64] ;  /* 0x0000002402240981 */ /* 0x0000a2000c1e1900 */
[----:B------:R-:W-:Y:S02]  /*12480*/  LOP3.LUT R24, R24, 0x70, RZ, 0xc0, !PT ;  /* 0x0000007018187812 */ /* 0x000fe400078ec0ff */
[----:B------:R-:W-:Y:S02]  /*12490*/  SHF.R.U32.HI R0, RZ, 0x3, R8 ;  /* 0x00000003ff007819 */ /* 0x000fe40000011608 */
[----:B-1----:R-:W-:Y:S02]  /*124a0*/  ISETP.NE.AND P1, PT, R17, 0x1, PT ;  /* 0x000000011100780c */ /* 0x002fe40003f25270 */
[----:B------:R-:W-:-:S05]  /*124b0*/  LOP3.LUT R37, R24, R0, RZ, 0xfc, !PT ;  /* 0x0000000018257212 */ /* 0x000fca00078efcff */
[----:B------:R-:W-:-:S04]  /*124c0*/  IMAD R5, R31, 0x60, R37 ;  /* 0x000000601f057824 */ /* 0x000fc800078e0225 */
[C---:B-----5:R-:W-:Y:S01]  /*124d0*/  IMAD.IADD R10, R5.reuse, 0x1, R22 ;  /* 0x00000001050a7824 */ /* 0x060fe200078e0216 */
[----:B------:R-:W-:Y:S01]  /*124e0*/  ISETP.GE.AND P0, PT, R5, UR43, PT ;  /* 0x0000002b05007c0c */ /* 0x000fe2000bf06270 */
[----:B0-----:R-:W0:Y:S01]  /*124f0*/  @P1 LDC R3, c[0x0][0x434] ;  /* 0x00010d00ff031b82 */ /* 0x001e220000000800 */
[----:B------:R-:W-:Y:S01]  /*12500*/  @P1 LOP3.LUT R16, R16, 0x20, RZ, 0xfc, !PT ;  /* 0x0000002010101812 */ /* 0x000fe200078efcff */
[----:B------:R-:W-:Y:S01]  /*12510*/  IMAD.MOV.U32 R9, RZ, RZ, R10 ;  /* 0x000000ffff097224 */ /* 0x000fe200078e000a */
[----:B------:R-:W-:-:S05]  /*12520*/  ISETP.GT.U32.OR P0, PT, R37, 0x5f, P0 ;  /* 0x0000005f2500780c */ /* 0x000fca0000704470 */
[----:B------:R-:W1:Y:S08]  /*12530*/  @P1 LDC R11, c[0x0][0x438] ;  /* 0x00010e00ff0b1b82 */ /* 0x000e700000000800 */
[----:B------:R-:W3:Y:S08]  /*12540*/  @!P0 LDC.64 R6, c[0x0][0x428] ;  /* 0x00010a00ff068b82 */ /* 0x000ef00000000a00 */
[----:B------:R-:W4:Y:S01]  /*12550*/  @!P0 LDC.64 R4, c[0x0][0x418] ;  /* 0x00010600ff048b82 */ /* 0x000f220000000a00 */
[----:B0-----:R-:W-:-:S05]  /*12560*/  @P1 IMAD.HI.U32 R0, R10, R3, RZ ;  /* 0x000000030a001227 */ /* 0x001fca00078e00ff */
[----:B-1----:R-:W-:-:S04]  /*12570*/  @P1 SHF.R.U32.HI R9, RZ, R11, R0 ;  /* 0x0000000bff091219 */ /* 0x002fc80000011600 */
[--C-:B------:R-:W-:Y:S01]  /*12580*/  @!P0 SHF.R.S32.HI R3, RZ, 0x1f, R9.reuse ;  /* 0x0000001fff038819 */ /* 0x100fe20000011409 */
[----:B------:R-:W-:Y:S01]  /*12590*/  @!P0 IMAD.MOV.U32 R2, RZ, RZ, R9 ;  /* 0x000000ffff028224 */ /* 0x000fe200078e0009 */
[----:B------:R-:W-:Y:S01]  /*125a0*/  LOP3.LUT R16, R16, 0xfffffffb, RZ, 0xc0, !PT ;  /* 0xfffffffb10107812 */ /* 0x000fe200078ec0ff */
[----:B------:R-:W-:Y:S01]  /*125b0*/  UMOV UR5, 0xffffffff ;  /* 0xffffffff00057882 */ /* 0x000fe20000000000 */
[----:B--2---:R-:W-:Y:S01]  /*125c0*/  SHF.R.S32.HI R12, RZ, 0x1f, R36 ;  /* 0x0000001fff0c7819 */ /* 0x004fe20000011424 */
[----:B---3--:R-:W-:-:S04]  /*125d0*/  @!P0 IMAD.WIDE.U32 R2, R36, R6, R2 ;  /* 0x0000000624028225 */ /* 0x008fc800078e0002 */
[----:B------:R-:W-:Y:S01]  /*125e0*/  @!P0 IMAD R0, R12, R6, RZ ;  /* 0x000000060c008224 */ /* 0x000fe200078e02ff */
[----:B----4-:R-:W-:Y:S01]  /*125f0*/  @!P0 LEA R4, P1, R2, R4, 0x2 ;  /* 0x0000000402048211 */ /* 0x010fe200078210ff */
[----:B------:R0:W-:Y:S02]  /*12600*/  STL [R1], R12 ;  /* 0x0000000c01007387 */ /* 0x0001e40000100800 */
[----:B------:R-:W-:-:S04]  /*12610*/  @!P0 IMAD R7, R36, R7, R0 ;  /* 0x0000000724078224 */ /* 0x000fc800078e0200 */
[----:B------:R-:W-:-:S05]  /*12620*/  @!P0 IMAD.IADD R0, R3, 0x1, R7 ;  /* 0x0000000103008824 */ /* 0x000fca00078e0207 */
[----:B------:R-:W-:Y:S01]  /*12630*/  @!P0 LEA.HI.X R5, R2, R5, R0, 0x2, P1 ;  /* 0x0000000502058211 */ /* 0x000fe200008f1400 */
[----:B------:R-:W-:-:S06]  /*12640*/  IMAD.MOV.U32 R0, RZ, RZ, RZ ;  /* 0x000000ffff007224 */ /* 0x000fcc00078e00ff */
[----:B------:R1:W5:Y:S02]  /*12650*/  @!P0 LDG.E R0, desc[UR36][R4.64] ;  /* 0x0000002404008981 */ /* 0x000364000c1e1900 */
[----:B-1----:R-:W-:-:S04]  /*12660*/  SHF.L.U32 R4, R25, 0x3, RZ ;  /* 0x0000000319047819 */ /* 0x002fc800000006ff */
[----:B------:R-:W-:-:S04]  /*12670*/  LOP3.LUT R23, R4, 0x38, RZ, 0xc0, !PT ;  /* 0x0000003804177812 */ /* 0x000fc800078ec0ff */
[C---:B------:R-:W-:Y:S02]  /*12680*/  ISETP.GE.AND P2, PT, R23.reuse, UR4, PT ;  /* 0x0000000417007c0c */ /* 0x040fe4000bf46270 */
[C---:B------:R-:W-:Y:S02]  /*12690*/  LOP3.LUT R34, R23.reuse, 0x40, RZ, 0xfc, !PT ;  /* 0x0000004017227812 */ /* 0x040fe400078efcff */
[----:B------:R-:W-:Y:S02]  /*126a0*/  LOP3.LUT R33, R23, 0x80, RZ, 0xfc, !PT ;  /* 0x0000008017217812 */ /* 0x000fe400078efcff */
[----:B------:R-:W-:Y:S02]  /*126b0*/  ISETP.GE.AND P1, PT, R34, UR4, PT ;  /* 0x0000000422007c0c */ /* 0x000fe4000bf26270 */
[----:B------:R-:W-:-:S05]  /*126c0*/  ISETP.GE.AND P0, PT, R33, UR4, PT ;  /* 0x0000000421007c0c */ /* 0x000fca000bf06270 */
[----:B------:R-:W-:-:S04]  /*126d0*/  @P2 LOP3.LUT R16, R16, 0x4, RZ, 0xfc, !PT ;  /* 0x0000000410102812 */ /* 0x000fc800078efcff */
[----:B------:R-:W-:-:S04]  /*126e0*/  LOP3.LUT R16, R16, 0xfffffffe, RZ, 0xc0, !PT ;  /* 0xfffffffe10107812 */ /* 0x000fc800078ec0ff */
[----:B------:R-:W-:-:S04]  /*126f0*/  LOP3.LUT R16, R16, 0xfffffffd, RZ, 0xc0, !PT ;  /* 0xfffffffd10107812 */ /* 0x000fc800078ec0ff */
[----:B------:R-:W-:-:S04]  /*12700*/  @P1 LOP3.LUT R16, R16, 0x2, RZ, 0xfc, !PT ;  /* 0x0000000210101812 */ /* 0x000fc800078efcff */
[----:B------:R-:W-:Y:S01]  /*12710*/  @P0 LOP3.LUT R16, R16, 0x1, RZ, 0xfc, !PT ;  /* 0x0000000110100812 */ /* 0x000fe200078efcff */
[----:B0-----:R-:W-:Y:S06]  /*12720*/  BRA.DIV UR5, `(.L_x_1073) ;  /* 0x0000003205707947 */ /* 0x001fec000b800000 */
.L_x_1115:
[----:B------:R-:W2:Y:S01]  /*12730*/  LDL R2, [R1+0x4] ;  /* 0x0000040001027983 */ /* 0x000ea20000100800 */
[----:B------:R-:W-:Y:S01]  /*12740*/  ISETP.GT.U32.AND P1, PT, R37, 0x5f, PT ;  /* 0x0000005f2500780c */ /* 0x000fe20003f24070 */
[----:B------:R-:W-:Y:S01]  /*12750*/  IMAD.U32 R35, RZ, RZ, UR41 ;  /* 0x00000029ff237e24 */ /* 0x000fe2000f8e00ff */
[----:B------:R-:W-:Y:S01]  /*12760*/  LOP3.LUT R16, R16, 0xfffffff7, RZ, 0xc0, !PT ;  /* 0xfffffff710107812 */ /* 0x000fe200078ec0ff */
[----:B------:R-:W-:-:S03]  /*12770*/  IMAD.MOV R3, RZ, RZ, -R9 ;  /* 0x000000ffff037224 */ /* 0x000fc600078e0a09 */
[----:B------:R-:W-:Y:S01]  /*12780*/  SHF.R.S32.HI R35, RZ, 0x1f, R35 ;  /* 0x0000001fff237819 */ /* 0x000fe20000011423 */
[----:B------:R-:W-:-:S06]  /*12790*/  IMAD R10, R17, R3, R10 ;  /* 0x00000003110a7224 */ /* 0x000fcc00078e020a */
[----:B------:R-:W-:-:S04]  /*127a0*/  @P1 LOP3.LUT R16, R16, 0x8, RZ, 0xfc, !PT ;  /* 0x0000000810101812 */ /* 0x000fc800078efcff */
[----:B------:R-:W-:Y:S02]  /*127b0*/  LOP3.LUT R16, R16, 0xffffffef, RZ, 0xc0, !PT ;  /* 0xffffffef10107812 */ /* 0x000fe400078ec0ff */
[----:B--2---:R-:W-:-:S13]  /*127c0*/  R2UR UR4, R2 ;  /* 0x00000000020472ca */ /* 0x004fda00000e0000 */
[----:B------:R-:W-:-:S06]  /*127d0*/  ULOP3.LUT UR4, UR4, 0x2, URZ, 0xfc, !UPT ;  /* 0x0000000204047892 */ /* 0x000fcc000f8efc3f */
[----:B------:R-:W-:-:S05]  /*127e0*/  IMAD.U32 R2, RZ, RZ, UR4 ;  /* 0x00000004ff027e24 */ /* 0x000fca000f8e00ff */
[----:B------:R-:W-:-:S13]  /*127f0*/  ISETP.NE.AND P0, PT, R2, 0x3, PT ;  /* 0x000000030200780c */ /* 0x000fda0003f05270 */
[----:B------:R-:W-:Y:S01]  /*12800*/  @P0 LOP3.LUT R16, R16, 0x10, RZ, 0xfc, !PT ;  /* 0x0000001010100812 */ /* 0x000fe200078efcff */
[----:B------:R-:W-:Y:S06]  /*12810*/  @!P0 BRA `(.L_x_1074) ;  /* 0x0000000000048947 */ /* 0x000fec0003800000 */
[----:B------:R-:W-:Y:S01]  /*12820*/  BPT.TRAP 0x1 ;  /* 0x000000040000795c */ /* 0x000fe20000300000 */
.L_x_1074:
[----:B------:R-:W-:Y:S01]  /*12830*/  SHF.R.S32.HI R6, RZ, 0x1f, R10 ;  /* 0x0000001fff067819 */ /* 0x000fe2000001140a */
[----:B------:R-:W-:Y:S01]  /*12840*/  ULDC.64 UR4, c[0x0][0x328] ;  /* 0x0000ca0000047ab9 */ /* 0x000fe20000000a00 */
[----:B------:R-:W-:-:S03]  /*12850*/  R2UR UR6, R35 ;  /* 0x00000000230672ca */ /* 0x000fc600000e0000 */
        /* <DEDUP_REMOVED lines=11> */
[----:B------:R-:W-:Y:S01]  /*12910*/  IMAD.U32 R7, RZ, RZ, UR4 ;  /* 0x00000004ff077e24 */ /* 0x000fe2000f8e00ff */
[----:B------:R-:W-:-:S03]  /*12920*/  UIMAD UR4, UR6, UR4, URZ ;  /* 0x00000004060472a4 */ /* 0x000fc6000f8e023f */
[----:B------:R-:W-:Y:S01]  /*12930*/  IMAD.WIDE.U32 R2, R7, UR41, R2 ;  /* 0x0000002907027c25 */ /* 0x000fe2000f8e0002 */
[----:B------:R-:W-:Y:S01]  /*12940*/  UIMAD UR4, UR41, UR5, UR4 ;  /* 0x00000005290472a4 */ /* 0x000fe2000f8e0204 */
[----:B------:R-:W-:Y:S02]  /*12950*/  ULDC.64 UR6, c[0x0][0x318] ;  /* 0x0000c60000067ab9 */ /* 0x000fe40000000a00 */
[----:B------:R-:W-:-:S03]  /*12960*/  LEA R17, P0, R2, UR6, 0x1 ;  /* 0x0000000602117c11 */ /* 0x000fc6000f8008ff */
[----:B------:R-:W-:-:S05]  /*12970*/  VIADD R3, R3, UR4 ;  /* 0x0000000403037c36 */ /* 0x000fca0008000000 */
[----:B------:R-:W-:Y:S01]  /*12980*/  LEA.HI.X R18, R2, UR7, R3, 0x1, P0 ;  /* 0x0000000702127c11 */ /* 0x000fe200080f0c03 */
[----:B------:R-:W-:-:S05]  /*12990*/  IMAD.MOV.U32 R2, RZ, RZ, 0x1 ;  /* 0x00000001ff027424 */ /* 0x000fca00078e00ff */
[----:B------:R-:W-:-:S04]  /*129a0*/  SHF.L.U32 R2, R2, 0x1f, RZ ;  /* 0x0000001f02027819 */ /* 0x000fc800000006ff */
[----:B------:R-:W0:Y:S02]  /*129b0*/  SYNCS.PHASECHK.TRANS64.TRYWAIT P0, [UR48+0x30840], R2 ;  /* 0x03084002ff0075a7 */ /* 0x000e240008000170 */
[----:B0-----:R-:W-:Y:S05]  /*129c0*/  @!P0 BRA `(.L_x_1075) ;  /* 0x0000002c00e88947 */ /* 0x001fea0003800000 */
.L_x_1116:
[----:B------:R-:W-:Y:S01]  /*129d0*/  ULDC.64 UR4, c[0x0][0x300] ;  /* 0x0000c00000047ab9 */ /* 0x000fe20000000a00 */
[----:B------:R-:W-:Y:S01]  /*129e0*/  R2UR UR6, R35 ;  /* 0x00000000230672ca */ /* 0x000fe200000e0000 */
[----:B0-----:R-:W-:Y:S01]  /*129f0*/  IMAD R3, R6, UR4, RZ ;  /* 0x0000000406037c24 */ /* 0x001fe2000f8e02ff */
[----:B------:R-:W-:Y:S01]  /*12a00*/  SHF.R.U32.HI R27, RZ, 0x3, R8 ;  /* 0x00000003ff1b7819 */ /* 0x000fe20000011608 */
[----:B------:R-:W-:Y:S01]  /*12a10*/  IMAD.MOV.U32 R6, RZ, RZ, -0x60 ;  /* 0xffffffa0ff067424 */ /* 0x000fe200078e00ff */
[----:B------:R-:W-:Y:S01]  /*12a20*/  LOP3.LUT P3, RZ, R16, 0x4, RZ, 0xc0, !PT ;  /* 0x0000000410ff7812 */ /* 0x000fe2000786c0ff */
[----:B------:R-:W-:Y:S01]  /*12a30*/  IMAD R7, R10, UR5, R3 ;  /* 0x000000050a077c24 */ /* 0x000fe2000f8e0203 */
[----:B------:R-:W-:Y:S01]  /*12a40*/  LOP3.LUT P2, RZ, R16, 0x2, RZ, 0xc0, !PT ;  /* 0x0000000210ff7812 */ /* 0x000fe2000784c0ff */
[----:B------:R-:W-:Y:S01]  /*12a50*/  IMAD.WIDE.U32 R2, R10, UR4, RZ ;  /* 0x000000040a027c25 */ /* 0x000fe2000f8e00ff */
[----:B------:R-:W-:Y:S01]  /*12a60*/  ULDC.64 UR4, c[0x0][0x310] ;  /* 0x0000c40000047ab9 */ /* 0x000fe20000000a00 */
[----:B------:R-:W-:-:S02]  /*12a70*/  LOP3.LUT P1, RZ, R16, 0x1, RZ, 0xc0, !PT ;  /* 0x0000000110ff7812 */ /* 0x000fc4000782c0ff */
[----:B------:R-:W-:Y:S02]  /*12a80*/  IMAD.IADD R3, R3, 0x1, R7 ;  /* 0x0000000103037824 */ /* 0x000fe400078e0207 */
[----:B------:R-:W-:Y:S02]  /*12a90*/  IMAD R5, R5, UR4, RZ ;  /* 0x0000000405057c24 */ /* 0x000fe4000f8e02ff */
[----:B------:R-:W-:-:S04]  /*12aa0*/  IMAD.WIDE.U32 R2, R0, UR4, R2 ;  /* 0x0000000400027c25 */ /* 0x000fc8000f8e0002 */
[----:B------:R-:W-:Y:S01]  /*12ab0*/  IMAD R5, R0, UR5, R5 ;  /* 0x0000000500057c24 */ /* 0x000fe2000f8e0205 */
[----:B------:R-:W-:Y:S01]  /*12ac0*/  ULDC.64 UR4, c[0x0][0x308] ;  /* 0x0000c20000047ab9 */ /* 0x000fe20000000a00 */
[----:B------:R-:W-:Y:S02]  /*12ad0*/  IMAD R6, R31, R6, UR43 ;  /* 0x0000002b1f067e24 */ /* 0x000fe4000f8e0206 */
[----:B------:R-:W-:Y:S02]  /*12ae0*/  IMAD.IADD R3, R3, 0x1, R5 ;  /* 0x0000000103037824 */ /* 0x000fe400078e0205 */
[----:B------:R-:W-:Y:S01]  /*12af0*/  IMAD.U32 R5, RZ, RZ, UR4 ;  /* 0x00000004ff057e24 */ /* 0x000fe2000f8e00ff */
[----:B------:R-:W-:Y:S01]  /*12b00*/  UIMAD UR4, UR6, UR4, URZ ;  /* 0x00000004060472a4 */ /* 0x000fe2000f8e023f */
[----:B------:R-:W-:Y:S02]  /*12b10*/  IMAD.IADD R6, R6, 0x1, -R27 ;  /* 0x0000000106067824 */ /* 0x000fe400078e0a1b */
[----:B------:R-:W-:Y:S01]  /*12b20*/  IMAD.WIDE.U32 R2, R5, UR41, R2 ;  /* 0x0000002905027c25 */ /* 0x000fe2000f8e0002 */
[----:B------:R-:W-:Y:S01]  /*12b30*/  UIMAD UR4, UR41, UR5, UR4 ;  /* 0x00000005290472a4 */ /* 0x000fe2000f8e0204 */
[----:B------:R-:W-:-:S02]  /*12b40*/  ULDC.64 UR6, c[0x0][0x2e8] ;  /* 0x0000ba0000067ab9 */ /* 0x000fc40000000a00 */
[----:B------:R-:W-:Y:S01]  /*12b50*/  IMAD.SHL.U32 R30, R8, 0x8, RZ ;  /* 0x00000008081e7824 */ /* 0x000fe200078e00ff */
[----:B------:R-:W-:Y:S02]  /*12b60*/  LEA R0, P0, R2, UR6, 0x1 ;  /* 0x0000000602007c11 */ /* 0x000fe4000f8008ff */
[----:B------:R-:W-:Y:S01]  /*12b70*/  IADD3 R7, R3, UR4, RZ ;  /* 0x0000000403077c10 */ /* 0x000fe2000fffe0ff */
[----:B------:R-:W-:Y:S01]  /*12b80*/  UMOV UR4, 0xffffffff ;  /* 0xffffffff00047882 */ /* 0x000fe20000000000 */
[----:B------:R-:W-:Y:S02]  /*12b90*/  LOP3.LUT R3, R4, 0x1c0, RZ, 0xc0, !PT ;  /* 0x000001c004037812 */ /* 0x000fe400078ec0ff */
[----:B------:R-:W-:Y:S02]  /*12ba0*/  LEA.HI.X R7, R2, UR7, R7, 0x1, P0 ;  /* 0x0000000702077c11 */ /* 0x000fe400080f0c07 */
[----:B------:R-:W-:Y:S02]  /*12bb0*/  LOP3.LUT R4, R3, 0x38, R4, 0xf8, !PT ;  /* 0x0000003803047812 */ /* 0x000fe400078ef804 */
[----:B------:R-:W-:-:S02]  /*12bc0*/  ISETP.GE.AND P0, PT, R6, 0x1, PT ;  /* 0x000000010600780c */ /* 0x000fc40003f06270 */
[----:B------:R-:W-:-:S04]  /*12bd0*/  LOP3.LUT R25, R4, 0x38, R25, 0x78, !PT ;  /* 0x0000003804197812 */ /* 0x000fc800078e7819 */
[----:B------:R-:W-:Y:S01]  /*12be0*/  LOP3.LUT R30, R25, 0x200, R30, 0xf8, !PT ;  /* 0x00000200191e7812 */ /* 0x000fe200078ef81e */
[----:B------:R-:W-:Y:S06]  /*12bf0*/  BRA.DIV UR4, `(.L_x_1076) ;  /* 0x0000002e04747947 */ /* 0x000fec000b800000 */
[----:B------:R-:W-:Y:S01]  /*12c00*/  SHFL.IDX PT, R3, R7, RZ, 0x181f ;  /* 0x00181fff07037589 */ /* 0x000fe200000e0000 */
[----:B------:R-:W-:-:S03]  /*12c10*/  @P0 LEA R9, R30, UR48, 0x1 ;  /* 0x000000301e090c11 */ /* 0x000fc6000f8e08ff */
[----:B------:R-:W0:Y:S04]  /*12c20*/  SHFL.IDX PT, R2, R0, RZ, 0x181f ;  /* 0x00181fff00027589 */ /* 0x000e2800000e0000 */
[----:B------:R-:W-:Y:S04]  /*12c30*/  SHFL.IDX PT, R5, R7, 0x1, 0x181f ;  /* 0x00381f0007057f89 */ /* 0x000fe800000e0000 */
[----:B------:R-:W-:Y:S04]  /*12c40*/  SHFL.IDX PT, R4, R0, 0x1, 0x181f ;  /* 0x00381f0000047f89 */ /* 0x000fe800000e0000 */
[----:B------:R-:W-:Y:S04]  /*12c50*/  SHFL.IDX PT, R8, R7, 0x2, 0x181f ;  /* 0x00581f0007087f89 */ /* 0x000fe800000e0000 */
[----:B------:R-:W1:Y:S04]  /*12c60*/  SHFL.IDX PT, R14, R0, 0x2, 0x181f ;  /* 0x00581f00000e7f89 */ /* 0x000e6800000e0000 */
[----:B------:R-:W2:Y:S01]  /*12c70*/  SHFL.IDX PT, R10, R0, 0x3, 0x181f ;  /* 0x00781f00000a7f89 */ /* 0x000ea200000e0000 */
[----:B0-----:R-:W-:-:S05]  /*12c80*/  @P0 IMAD.WIDE.U32 R2, R23, 0x2, R2 ;  /* 0x0000000217020825 */ /* 0x001fca00078e0002 */
[----:B------:R-:W-:Y:S04]  /*12c90*/  @P0 LDGSTS.E.BYPASS.LTC128B.128 [R9+0x1e400], desc[UR36][R2.64], !P3 ;  /* 0x1e40000002090fae */ /* 0x000fe8000d901d64 */
[----:B------:R-:W-:Y:S04]  /*12ca0*/  @P0 LDGSTS.E.BYPASS.LTC128B.128 [R9+0x21400], desc[UR36][R2.64+0x80], !P2 ;  /* 0x2140008002090fae */ /* 0x000fe8000d101d64 */
[----:B------:R0:W-:Y:S01]  /*12cb0*/  @P0 LDGSTS.E.BYPASS.LTC128B.128 [R9+0x24400], desc[UR36][R2.64+0x100], !P1 ;  /* 0x2440010002090fae */ /* 0x0001e2000c901d64 */
[----:B------:R-:W-:-:S03]  /*12cc0*/  ISETP.GE.AND P0, PT, R6, 0x11, PT ;  /* 0x000000110600780c */ /* 0x000fc60003f06270 */
[----:B0-----:R-:W0:Y:S01]  /*12cd0*/  SHFL.IDX PT, R9, R7, 0x3, 0x181f ;  /* 0x00781f0007097f89 */ /* 0x001e2200000e0000 */
[----:B-1----:R-:W-:-:S09]  /*12ce0*/  IMAD.MOV.U32 R2, RZ, RZ, R14 ;  /* 0x000000ffff027224 */ /* 0x002fd200078e000e */
[----:B------:R-:W-:Y:S01]  /*12cf0*/  @P0 LEA R21, R30, UR48, 0x1 ;  /* 0x000000301e150c11 */ /* 0x000fe2000f8e08ff */
[----:B------:R-:W-:Y:S01]  /*12d00*/  @P0 IMAD.WIDE.U32 R4, R23, 0x2, R4 ;  /* 0x0000000217040825 */ /* 0x000fe200078e0004 */
[----:B------:R-:W1:Y:S03]  /*12d10*/  SHFL.IDX PT, R14, R0, 0x4, 0x181f ;  /* 0x00981f00000e7f89 */ /* 0x000e6600000e0000 */
[----:B------:R-:W-:Y:S01]  /*12d20*/  IMAD.MOV.U32 R3, RZ, RZ, R8 ;  /* 0x000000ffff037224 */ /* 0x000fe200078e0008 */
[----:B------:R-:W-:Y:S04]  /*12d30*/  @P0 LDGSTS.E.BYPASS.LTC128B.128 [R21+0x1ec00], desc[UR36][R4.64], !P3 ;  /* 0x1ec0000004150fae */ /* 0x000fe8000d901d64 */
[----:B------:R-:W-:Y:S04]  /*12d40*/  @P0 LDGSTS.E.BYPASS.LTC128B.128 [R21+0x21c00], desc[UR36][R4.64+0x80], !P2 ;  /* 0x21c0008004150fae */ /* 0x000fe8000d101d64 */
[----:B------:R2:W-:Y:S01]  /*12d50*/  @P0 LDGSTS.E.BYPASS.LTC128B.128 [R21+0x24c00], desc[UR36][R4.64+0x100], !P1 ;  /* 0x24c0010004150fae */ /* 0x0005e2000c901d64 */
[----:B------:R-:W-:-:S03]  /*12d60*/  ISETP.GE.AND P0, PT, R6, 0x21, PT ;  /* 0x000000210600780c */ /* 0x000fc60003f06270 */
[----:B------:R-:W3:Y:S04]  /*12d70*/  SHFL.IDX PT, R8, R7, 0x4, 0x181f ;  /* 0x00981f0007087f89 */ /* 0x000ee800000e0000 */
[----:B------:R-:W4:Y:S01]  /*12d80*/  SHFL.IDX PT, R7, R7, 0x5, 0x181f ;  /* 0x00b81f0007077f89 */ /* 0x000f2200000e0000 */
[----:B--2---:R-:W-:-:S05]  /*12d90*/  IMAD.MOV.U32 R4, RZ, RZ, R10 ;  /* 0x000000ffff047224 */ /* 0x004fca00078e000a */
[----:B------:R-:W-:Y:S01]  /*12da0*/  @P0 IMAD.WIDE.U32 R2, R23, 0x2, R2 ;  /* 0x0000000217020825 */ /* 0x000fe200078e0002 */
[----:B------:R-:W-:-:S03]  /*12db0*/  @P0 LEA R25, R30, UR48, 0x1 ;  /* 0x000000301e190c11 */ /* 0x000fc6000f8e08ff */
[----:B0-----:R-:W-:Y:S02]  /*12dc0*/  IMAD.MOV.U32 R5, RZ, RZ, R9 ;  /* 0x000000ffff057224 */ /* 0x001fe400078e0009 */
[----:B------:R-:W-:Y:S04]  /*12dd0*/  @P0 LDGSTS.E.BYPASS.LTC128B.128 [R25+0x1f400], desc[UR36][R2.64], !P3 ;  /* 0x1f40000002190fae */ /* 0x000fe8000d901d64 */
[----:B------:R-:W-:Y:S04]  /*12de0*/  @P0 LDGSTS.E.BYPASS.LTC128B.128 [R25+0x22400], desc[UR36][R2.64+0x80], !P2 ;  /* 0x2240008002190fae */ /* 0x000fe8000d101d64 */
[----:B------:R1:W-:Y:S01]  /*12df0*/  @P0 LDGSTS.E.BYPASS.LTC128B.128 [R25+0x25400], desc[UR36][R2.64+0x100], !P1 ;  /* 0x2540010002190fae */ /* 0x0003e2000c901d64 */
[----:B------:R-:W-:Y:S01]  /*12e00*/  ISETP.GE.AND P0, PT, R6, 0x31, PT ;  /* 0x000000310600780c */ /* 0x000fe20003f06270 */
[----:B-1----:R-:W-:-:S12]  /*12e10*/  IMAD.MOV.U32 R2, RZ, RZ, R14 ;  /* 0x000000ffff027224 */ /* 0x002fd800078e000e */
[----:B------:R-:W-:Y:S01]  /*12e20*/  @P0 IMAD.WIDE.U32 R4, R23, 0x2, R4 ;  /* 0x0000000217040825 */ /* 0x000fe200078e0004 */
[----:B------:R-:W-:Y:S01]  /*12e30*/  @P0 LEA R9, R30, UR48, 0x1 ;  /* 0x000000301e090c11 */ /* 0x000fe2000f8e08ff */
[----:B------:R0:W1:Y:S02]  /*12e40*/  SHFL.IDX PT, R14, R0, 0x5, 0x181f ;  /* 0x00b81f00000e7f89 */ /* 0x00006400000e0000 */
[----:B---3--:R-:W-:Y:S02]  /*12e50*/  IMAD.MOV.U32 R3, RZ, RZ, R8 ;  /* 0x000000ffff037224 */ /* 0x008fe400078e0008 */
        /* <DEDUP_REMOVED lines=8> */
[----:B-1--4-:R0:W-:Y:S02]  /*12ee0*/  @P0 LDGSTS.E.BYPASS.LTC128B.128 [R21+0x26400], desc[UR36][R2.64+0x100], !P1 ;  /* 0x2640010002150fae */ /* 0x0121e4000c901d64 */
.L_x_1130:
[----:B------:R-:W-:Y:S01]  /*12ef0*/  ISETP.GE.AND P0, PT, R6, 0x51, PT ;  /* 0x000000510600780c */ /* 0x000fe20003f06270 */
[----:B0-----:R-:W-:Y:S02]  /*12f00*/  IMAD.MOV.U32 R2, RZ, RZ, R14 ;  /* 0x000000ffff027224 */ /* 0x001fe400078e000e */
[----:B------:R-:W-:-:S10]  /*12f10*/  IMAD.MOV.U32 R3, RZ, RZ, R7 ;  /* 0x000000ffff037224 */ /* 0x000fd400078e0007 */
        /* <DEDUP_REMOVED lines=15> */
.L_x_1077:
        /* <DEDUP_REMOVED lines=18> */
[----:B------:R-:W-:Y:S01]  /*13130*/  MOV R4, UR6 ;  /* 0x0000000600047c02 */ /* 0x000fe20008000f00 */
[----:B------:R-:W-:Y:S01]  /*13140*/  IMAD.U32 R5, RZ, RZ, UR7 ;  /* 0x00000007ff057e24 */ /* 0x000fe2000f8e00ff */
[----:B------:R-:W0:Y:S01]  /*13150*/  LDC.64 R2, c[0x4][R2] ;  /* 0x0100000002027b82 */ /* 0x000e220000000a00 */
[----:B------:R-:W-:Y:S02]  /*13160*/  IMAD.U32 R6, RZ, RZ, UR8 ;  /* 0x00000008ff067e24 */ /* 0x000fe4000f8e00ff */
[----:B------:R-:W-:Y:S02]  /*13170*/  IMAD.U32 R7, RZ, RZ, UR9 ;  /* 0x00000009ff077e24 */ /* 0x000fe4000f8e00ff */
[----:B------:R-:W-:-:S02]  /*13180*/  IMAD.U32 R10, RZ, RZ, UR4 ;  /* 0x00000004ff0a7e24 */ /* 0x000fc4000f8e00ff */
[----:B------:R-:W-:Y:S02]  /*13190*/  IMAD.U32 R11, RZ, RZ, UR5 ;  /* 0x00000005ff0b7e24 */ /* 0x000fe4000f8e00ff */
[----:B------:R-:W-:Y:S02]  /*131a0*/  IMAD.MOV.U32 R8, RZ, RZ, 0x70 ;  /* 0x00000070ff087424 */ /* 0x000fe400078e00ff */
[----:B------:R-:W-:Y:S02]  /*131b0*/  IMAD.MOV.U32 R12, RZ, RZ, 0x1 ;  /* 0x00000001ff0c7424 */ /* 0x000fe400078e00ff */
[----:B------:R-:W-:-:S07]  /*131c0*/  IMAD.MOV.U32 R13, RZ, RZ, RZ ;  /* 0x000000ffff0d7224 */ /* 0x000fce00078e00ff */
[----:B------:R-:W-:-:S07]  /*131d0*/  LEPC R20, `(.L_x_1078) ;  /* 0x000000001014794e */ /* 0x000fce0000000000 */
[----:B0-----:R-:W-:Y:S05]  /*131e0*/  CALL.ABS.NOINC R2 ;  /* 0x0000000002007343 */ /* 0x001fea0003c00000 */
.L_x_1078:
[----:B------:R-:W-:Y:S01]  /*131f0*/  UISETP.NE.AND UP0, UPT, UR50, URZ, UPT ;  /* 0x0000003f3200728c */ /* 0x000fe2000bf05270 */
[----:B------:R-:W-:Y:S01]  /*13200*/  VIADD R7, R37, UR42 ;  /* 0x0000002a25077c36 */ /* 0x000fe20008000000 */
[----:B------:R-:W0:Y:S01]  /*13210*/  LDC R0, c[0x0][0x448] ;  /* 0x00011200ff007b82 */ /* 0x000e220000000800 */
[----:B------:R-:W-:Y:S01]  /*13220*/  IMAD.U32 R4, RZ, RZ, UR38 ;  /* 0x00000026ff047e24 */ /* 0x000fe2000f8e00ff */
[----:B------:R-:W-:Y:S01]  /*13230*/  ULDC.64 UR4, c[0x0][0x2e0] ;  /* 0x0000b80000047ab9 */ /* 0x000fe20000000a00 */
[----:B------:R-:W-:Y:S01]  /*13240*/  IMAD.U32 R3, RZ, RZ, UR49 ;  /* 0x00000031ff037e24 */ /* 0x000fe2000f8e00ff */
[----:B------:R-:W-:Y:S01]  /*13250*/  PLOP3.LUT P0, PT, PT, PT, UP0, 0x80, 0x0 ;  /* 0x000000000000781c */ /* 0x000fe20003f0f008 */
[----:B------:R-:W-:Y:S01]  /*13260*/  IMAD.MOV.U32 R2, RZ, RZ, R4 ;  /* 0x000000ffff027224 */ /* 0x000fe200078e0004 */
[----:B------:R-:W-:Y:S01]  /*13270*/  MOV R5, UR39 ;  /* 0x0000002700057c02 */ /* 0x000fe20008000f00 */
[----:B------:R-:W-:Y:S02]  /*13280*/  IMAD R25, R25, UR4, RZ ;  /* 0x0000000419197c24 */ /* 0x000fe4000f8e02ff */
[----:B------:R-:W-:Y:S01]  /*13290*/  @UP0 ULDC UR6, c[0x0][0x44c] ;  /* 0x0001130000060ab9 */ /* 0x000fe20000000800 */
[----:B------:R-:W-:Y:S01]  /*132a0*/  IMAD.WIDE.U32 R2, R26, UR4, R2 ;  /* 0x000000041a027c25 */ /* 0x000fe2000f8e0002 */
[----:B------:R-:W-:-:S03]  /*132b0*/  @UP0 ULDC UR4, c[0x0][0x450] ;  /* 0x0001140000040ab9 */ /* 0x000fc60000000800 */
[----:B------:R-:W-:Y:S02]  /*132c0*/  IMAD.MOV.U32 R5, RZ, RZ, R7 ;  /* 0x000000ffff057224 */ /* 0x000fe400078e0007 */
[----:B------:R-:W-:Y:S02]  /*132d0*/  IMAD R25, R26, UR5, R25 ;  /* 0x000000051a197c24 */ /* 0x000fe4000f8e0219 */
[----:B------:R-:W-:Y:S01]  /*132e0*/  @P0 IMAD.HI.U32 R6, R7, UR6, RZ ;  /* 0x0000000607060c27 */ /* 0x000fe2000f8e00ff */
[----:B------:R-:W-:-:S03]  /*132f0*/  PLOP3.LUT P0, PT, PT, PT, UP0, 0x80, 0x0 ;  /* 0x000000000000781c */ /* 0x000fc60003f0f008 */
[----:B------:R-:W-:-:S10]  /*13300*/  IMAD.IADD R3, R3, 0x1, R25 ;  /* 0x0000000103037824 */ /* 0x000fd400078e0219 */
[----:B------:R-:W-:Y:S01]  /*13310*/  @P0 SHF.R.U32.HI R5, RZ, UR4, R6 ;  /* 0x00000004ff050c19 */ /* 0x000fe20008011606 */
[----:B------:R-:W-:-:S04]  /*13320*/  ULDC.64 UR4, c[0x0][0x2d0] ;  /* 0x0000b40000047ab9 */ /* 0x000fc80000000a00 */
[----:B------:R-:W-:Y:S02]  /*13330*/  IMAD.MOV R4, RZ, RZ, -R5 ;  /* 0x000000ffff047224 */ /* 0x000fe400078e0a05 */
[----:B------:R-:W-:-:S04]  /*13340*/  IMAD.WIDE.U32 R2, R5, UR4, R2 ;  /* 0x0000000405027c25 */ /* 0x000fc8000f8e0002 */
[----:B0-----:R-:W-:Y:S01]  /*13350*/  IMAD R7, R0, R4, R7 ;  /* 0x0000000400077224 */ /* 0x001fe200078e0207 */
[----:B------:R-:W-:-:S05]  /*13360*/  SHF.R.S32.HI R4, RZ, 0x1f, R5 ;  /* 0x0000001fff047819 */ /* 0x000fca0000011405 */
        /* <DEDUP_REMOVED lines=9> */
[C---:B------:R-:W-:Y:S01]  /*13400*/  LEA R6, P0, R2.reuse, UR4, 0x1 ;  /* 0x0000000402067c11 */ /* 0x040fe2000f8008ff */
[----:B------:R-:W-:Y:S01]  /*13410*/  IMAD.IADD R3, R3, 0x1, R5 ;  /* 0x0000000103037824 */ /* 0x000fe200078e0205 */
[----:B------:R-:W-:Y:S02]  /*13420*/  ULDC UR4, c[0x0][0x2b8] ;  /* 0x0000ae0000047ab9 */ /* 0x000fe40000000800 */
[----:B------:R-:W-:Y:S02]  /*13430*/  ISETP.GE.AND P3, PT, R23, UR4, PT ;  /* 0x0000000417007c0c */ /* 0x000fe4000bf66270 */
[----:B------:R-:W-:Y:S01]  /*13440*/  LEA.HI.X R8, R2, UR5, R3, 0x1, P0 ;  /* 0x0000000502087c11 */ /* 0x000fe200080f0c03 */
[----:B------:R-:W-:Y:S01]  /*13450*/  UMOV UR5, 0xffffffff ;  /* 0xffffffff00057882 */ /* 0x000fe20000000000 */
[----:B------:R-:W-:-:S02]  /*13460*/  ISETP.GE.AND P2, PT, R34, UR4, PT ;  /* 0x0000000422007c0c */ /* 0x000fc4000bf46270 */
[----:B------:R-:W-:Y:S01]  /*13470*/  ISETP.GE.AND P0, PT, R33, UR4, PT ;  /* 0x0000000421007c0c */ /* 0x000fe2000bf06270 */
[----:B------:R-:W-:-:S12]  /*13480*/  BRA.DIV UR5, `(.L_x_1079) ;  /* 0x0000002e05347947 */ /* 0x000fd8000b800000 */
[----:B------:R-:W-:Y:S01]  /*13490*/  SHFL.IDX PT, R3, R8, RZ, 0x181f ;  /* 0x00181fff08037589 */ /* 0x000fe200000e0000 */
[----:B------:R-:W-:Y:S01]  /*134a0*/  ULDC UR4, c[0x0][0x288] ;  /* 0x0000a20000047ab9 */ /* 0x000fe20000000800 */
[----:B------:R-:W-:Y:S02]  /*134b0*/  VIADD R7, R27, UR42 ;  /* 0x0000002a1b077c36 */ /* 0x000fe40008000000 */
[----:B------:R-:W0:Y:S01]  /*134c0*/  SHFL.IDX PT, R2, R6, RZ, 0x181f ;  /* 0x00181fff06027589 */ /* 0x000e2200000e0000 */
[----:B------:R-:W-:Y:S02]  /*134d0*/  IMAD R0, R0, UR4, RZ ;  /* 0x0000000400007c24 */ /* 0x000fe4000f8e02ff */
[C---:B------:R-:W-:Y:S01]  /*134e0*/  VIADD R11, R7.reuse, 0x10 ;  /* 0x00000010070b7836 */ /* 0x040fe20000000000 */
        /* <DEDUP_REMOVED lines=27> */
[----:B------:R-:W-:-:S02]  /*136a0*/  ISETP.GE.AND P1, PT, R11, R0, PT ;  /* 0x000000000b00720c */ /* 0x000fc40003f26270 */
[C---:B------:R-:W-:Y:S01]  /*136b0*/  IADD3 R11, R7.reuse, 0x50, RZ ;  /* 0x00000050070b7810 */ /* 0x040fe20007ffe0ff */
        /* <DEDUP_REMOVED lines=32> */
.L_x_1147:
[----:B------:R-:W-:Y:S01]  /*138c0*/  VIADD R7, R7, 0x70 ;  /* 0x0000007007077836 */ /* 0x000fe20000000000 */
[----:B------:R-:W-:Y:S01]  /*138d0*/  BSSY B0, `(.L_x_1080) ;  /* 0x000000d000007945 */ /* 0x000fe20003800000 */
[----:B-1----:R-:W-:Y:S02]  /*138e0*/  IMAD.MOV.U32 R2, RZ, RZ, R14 ;  /* 0x000000ffff027224 */ /* 0x002fe400078e000e */
[----:B--2---:R-:W-:Y:S01]  /*138f0*/  IMAD.MOV.U32 R3, RZ, RZ, R4 ;  /* 0x000000ffff037224 */ /* 0x004fe200078e0004 */
[----:B------:R-:W-:-:S13]  /*13900*/  ISETP.GE.AND P1, PT, R7, R0, PT ;  /* 0x000000000700720c */ /* 0x000fda0003f26270 */
        /* <DEDUP_REMOVED lines=9> */
.L_x_1081:
[----:B------:R-:W-:Y:S05]  /*139a0*/  BSYNC B0 ;  /* 0x0000000000007941 */ /* 0x000fea0003800000 */
.L_x_1080:
[----:B------:R-:W-:Y:S01]  /*139b0*/  NOP ;  /* 0x0000000000007918 */ /* 0x000fe20000000000 */
[----:B------:R-:W-:Y:S01]  /*139c0*/  SYNCS.ARRIVE.TRANS64.RED.A0T1 RZ, [UR48+0x30800], RZ ;  /* 0x030800ffffff79a7 */ /* 0x000fe20008200430 */
[----:B------:R-:W-:Y:S01]  /*139d0*/  IMAD.MOV.U32 R0, RZ, RZ, 0x1 ;  /* 0x00000001ff007424 */ /* 0x000fe200078e00ff */
[----:B------:R-:W-:Y:S04]  /*139e0*/  ARRIVES.LDGSTSBAR.64.TRANSCNT [UR48+0x30800] ;  /* 0x03080000ff0079b0 */ /* 0x000fe80008000ab0 */
[----:B------:R-:W-:Y:S01]  /*139f0*/  SHF.L.U32 R0, R0, 0x1f, RZ ;  /* 0x0000001f00007819 */ /* 0x000fe200000006ff */
[----:B------:R-:W-:Y:S01]  /*13a00*/  NOP ;  /* 0x0000000000007918 */ /* 0x000fe20000000000 */
[----:B------:R-:W-:Y:S01]  /*13a10*/  SYNCS.ARRIVE.TRANS64.A1T0 RZ, [UR48+0x30800], RZ ;  /* 0x030800ffffff79a7 */ /* 0x000fe20008100030 */
[----:B------:R-:W-:Y:S01]  /*13a20*/  VIADD R19, R19, 0xfffffffe ;  /* 0xfffffffe13137836 */ /* 0x000fe20000000000 */
[----:B------:R-:W1:Y:S02]  /*13a30*/  SYNCS.PHASECHK.TRANS64.TRYWAIT P0, [UR48+0x30820], R0 ;  /* 0x03082000ff0075a7 */ /* 0x000e640008000170 */
[----:B-1----:R-:W-:Y:S05]  /*13a40*/  @!P0 BRA `(.L_x_1082) ;  /* 0x00000030004c8947 */ /* 0x002fea0003800000 */
.L_x_1148:
[----:B------:R-:W-:Y:S01]  /*13a50*/  ISETP.GE.AND P0, PT, R19, UR51, PT ;  /* 0x0000003313007c0c */ /* 0x000fe2000bf06270 */
[----:B------:R-:W-:Y:S02]  /*13a60*/  IMAD.MOV.U32 R28, RZ, RZ, 0x1 ;  /* 0x00000001ff1c7424 */ /* 0x000fe400078e00ff */
[----:B------:R-:W-:-:S10]  /*13a70*/  IMAD.MOV.U32 R26, RZ, RZ, RZ ;  /* 0x000000ffff1a7224 */ /* 0x000fd400078e00ff */
[----:B------:R-:W-:Y:S05]  /*13a80*/  @!P0 BRA `(.L_x_1083) ;  /* 0x00000010003c8947 */ /* 0x000fea0003800000 */
[----:B0-----:R-:W0:Y:S01]  /*13a90*/  S2R R2, SR_TID.X ;  /* 0x0000000000027919 */ /* 0x001e220000002100 */
[----:B------:R-:W-:Y:S01]  /*13aa0*/  UIADD3 UR4, UR47, 0x1, URZ ;  /* 0x000000012f047890 */ /* 0x000fe2000fffe03f */
[----:B------:R-:W-:Y:S01]  /*13ab0*/  LOP3.LUT R3, RZ, UR45, RZ, 0x33, !PT ;  /* 0x0000002dff037c12 */ /* 0x000fe2000f8e33ff */
[----:B------:R-:W-:Y:S01]  /*13ac0*/  BSSY B0, `(.L_x_1083) ;  /* 0x000010b000007945 */ /* 0x000fe20003800000 */
[----:B------:R-:W-:Y:S01]  /*13ad0*/  LOP3.LUT R5, RZ, UR44, RZ, 0x33, !PT ;  /* 0x0000002cff057c12 */ /* 0x000fe2000f8e33ff */
[----:B------:R-:W-:Y:S01]  /*13ae0*/  UIMAD UR4, UR4, UR40, URZ ;  /* 0x00000028040472a4 */ /* 0x000fe2000f8e023f */
[----:B------:R-:W-:Y:S01]  /*13af0*/  MOV R27, 0x1 ;  /* 0x00000001001b7802 */ /* 0x000fe20000000f00 */
[----:B------:R-:W-:-:S04]  /*13b00*/  IMAD.MOV.U32 R25, RZ, RZ, RZ ;  /* 0x000000ffff197224 */ /* 0x000fc800078e00ff */
[----:B------:R-:W-:Y:S01]  /*13b10*/  LOP3.LUT R0, RZ, UR4, RZ, 0x33, !PT ;  /* 0x00000004ff007c12 */ /* 0x000fe2000f8e33ff */
[----:B------:R-:W-:Y:S02]  /*13b20*/  ULDC UR4, c[0x0][0x2f4] ;  /* 0x0000bd0000047ab9 */ /* 0x000fe40000000800 */
[----:B------:R-:W-:Y:S02]  /*13b30*/  ISETP.GE.AND P3, PT, R23, UR4, PT ;  /* 0x0000000417007c0c */ /* 0x000fe4000bf66270 */
[----:B------:R-:W-:Y:S02]  /*13b40*/  VIADDMNMX R0, R0, -UR46, R3, !PT ;  /* 0x8000002e00007c46 */ /* 0x000fe4000f800103 */
[----:B------:R-:W-:Y:S02]  /*13b50*/  ISETP.GE.AND P2, PT, R34, UR4, PT ;  /* 0x0000000422007c0c */ /* 0x000fe4000bf46270 */
[----:B------:R-:W-:Y:S02]  /*13b60*/  VIMNMX R0, R0, R5, !PT ;  /* 0x0000000500007248 */ /* 0x000fe40007fe0100 */
[----:B------:R-:W-:-:S02]  /*13b70*/  ISETP.GE.AND P1, PT, R33, UR4, PT ;  /* 0x0000000421007c0c */ /* 0x000fc4000bf26270 */
[----:B------:R-:W-:Y:S02]  /*13b80*/  IADD3 R31, -R0, -0x2, RZ ;  /* 0xfffffffe001f7810 */ /* 0x000fe40007ffe1ff */
[----:B0-----:R-:W-:-:S04]  /*13b90*/  LOP3.LUT R2, R2, 0x7f, RZ, 0xc0, !PT ;  /* 0x0000007f02027812 */ /* 0x001fc800078ec0ff */
[----:B------:R-:W-:-:S04]  /*13ba0*/  SHF.R.U32.HI R2, RZ, 0x3, R2 ;  /* 0x00000003ff027819 */ /* 0x000fc80000011602 */
[----:B------:R-:W-:Y:S02]  /*13bb0*/  IADD3 R22, R24, R22, R2 ;  /* 0x0000001618167210 */ /* 0x000fe40007ffe002 */
[----:B------:R-:W-:Y:S01]  /*13bc0*/  IADD3 R3, -R2, UR43, RZ ;  /* 0x0000002b02037c10 */ /* 0x000fe2000fffe1ff */
[----:B------:R-:W-:Y:S02]  /*13bd0*/  IMAD.SHL.U32 R2, R23, 0x2, RZ ;  /* 0x0000000217027824 */ /* 0x000fe400078e00ff */
[----:B------:R-:W-:Y:S02]  /*13be0*/  VIADD R5, R22, 0xfffffee0 ;  /* 0xfffffee016057836 */ /* 0x000fe40000000000 */
[C---:B------:R-:W-:Y:S02]  /*13bf0*/  IMAD R3, R0.reuse, 0x60, R3 ;  /* 0x0000006000037824 */ /* 0x040fe400078e0203 */
[----:B------:R-:W-:Y:S02]  /*13c00*/  IMAD R20, R0, -0x60, R5 ;  /* 0xffffffa000147824 */ /* 0x000fe400078e0205 */
[----:B------:R-:W-:-:S07]  /*13c10*/  VIADD R0, R3, 0xc0 ;  /* 0x000000c003007836 */ /* 0x000fce0000000000 */
.L_x_1096:
[----:B------:R-:W2:Y:S01]  /*13c20*/  LDL R8, [R1] ;  /* 0x0000000001087983 */ /* 0x000ea20000100800 */
[----:B------:R-:W0:Y:S01]  /*13c30*/  LDC R2, c[0x0][0x430] ;  /* 0x00010c00ff027b82 */ /* 0x000e220000000800 */
[----:B------:R-:W-:Y:S01]  /*13c40*/  ISETP.GT.U32.AND P5, PT, R37, 0x5f, PT ;  /* 0x0000005f2500780c */ /* 0x000fe20003fa4070 */
[----:B------:R-:W-:-:S12]  /*13c50*/  IMAD.MOV.U32 R9, RZ, RZ, R20 ;  /* 0x000000ffff097224 */ /* 0x000fd800078e0014 */
[----:B------:R-:W2:Y:S01]  /*13c60*/  @!P5 LDC.64 R4, c[0x0][0x428] ;  /* 0x00010a00ff04db82 */ /* 0x000ea20000000a00 */
[----:B0-----:R-:W-:-:S13]  /*13c70*/  ISETP.NE.AND P0, PT, R2, 0x1, PT ;  /* 0x000000010200780c */ /* 0x001fda0003f05270 */
[----:B------:R-:W0:Y:S08]  /*13c80*/  @P0 LDC R3, c[0x0][0x434] ;  /* 0x00010d00ff030b82 */ /* 0x000e300000000800 */
[----:B------:R-:W1:Y:S01]  /*13c90*/  @P0 LDC R7, c[0x0][0x438] ;  /* 0x00010e00ff070b82 */ /* 0x000e620000000800 */
[----:B0-----:R-:W-:-:S05]  /*13ca0*/  @P0 IMAD.HI.U32 R2, R20, R3, RZ ;  /* 0x0000000314020227 */ /* 0x001fca00078e00ff */
[----:B-1----:R-:W-:Y:S02]  /*13cb0*/  @P0 SHF.R.U32.HI R9, RZ, R7, R2 ;  /* 0x00000007ff090219 */ /* 0x002fe40000011602 */
[----:B------:R-:W0:Y:S02]  /*13cc0*/  @!P5 LDC.64 R6, c[0x0][0x418] ;  /* 0x00010600ff06db82 */ /* 0x000e240000000a00 */
[----:B------:R-:W-:Y:S01]  /*13cd0*/  @!P5 SHF.R.S32.HI R3, RZ, 0x1f, R9 ;  /* 0x0000001fff03d819 */ /* 0x000fe20000011409 */
[----:B--2---:R-:W-:-:S04]  /*13ce0*/  @!P5 IMAD R2, R8, R4, RZ ;  /* 0x000000040802d224 */ /* 0x004fc800078e02ff */
[----:B------:R-:W-:Y:S02]  /*13cf0*/  @!P5 IMAD R5, R36, R5, R2 ;  /* 0x000000052405d224 */ /* 0x000fe400078e0202 */
[----:B------:R-:W-:-:S04]  /*13d00*/  @!P5 IMAD.MOV.U32 R2, RZ, RZ, R9 ;  /* 0x000000ffff02d224 */ /* 0x000fc800078e0009 */
[----:B------:R-:W-:-:S04]  /*13d10*/  @!P5 IMAD.WIDE.U32 R2, R36, R4, R2 ;  /* 0x000000042402d225 */ /* 0x000fc800078e0002 */
[----:B------:R-:W-:Y:S01]  /*13d20*/  @!P5 IMAD.IADD R3, R5, 0x1, R3 ;  /* 0x000000010503d824 */ /* 0x000fe200078e0203 */
[----:B0-----:R-:W-:Y:S01]  /*13d30*/  @!P5 LEA R6, P0, R2, R6, 0x2 ;  /* 0x000000060206d211 */ /* 0x001fe200078010ff */
[----:B------:R-:W-:-:S03]  /*13d40*/  IMAD.MOV.U32 R4, RZ, RZ, RZ ;  /* 0x000000ffff047224 */ /* 0x000fc600078e00ff */
        /* <DEDUP_REMOVED lines=10> */
.L_x_1084:
[----:B------:R-:W-:Y:S01]  /*13df0*/  LEA R19, R26, UR48, 0x3 ;  /* 0x000000301a137c11 */ /* 0x000fe2000f8e18ff */
[----:B------:R-:W-:Y:S01]  /*13e00*/  BSSY B1, `(.L_x_1085) ;  /* 0x0000004000017945 */ /* 0x000fe20003800000 */
[----:B------:R-:W-:-:S04]  /*13e10*/  SHF.L.U32 R2, R28, 0x1f, RZ ;  /* 0x0000001f1c027819 */ /* 0x000fc800000006ff */
[----:B------:R-:W0:Y:S02]  /*13e20*/  SYNCS.PHASECHK.TRANS64.TRYWAIT P0, [R19+URZ+0x30840], R2 ;  /* 0x03084002130075a7 */ /* 0x000e24000800017f */
[----:B0-----:R-:W-:Y:S05]  /*13e30*/  @!P0 BRA `(.L_x_1086) ;  /* 0x0000002c00688947 */ /* 0x001fea0003800000 */
.L_x_1149:
[----:B------:R-:W-:Y:S05]  /*13e40*/  BSYNC B1 ;  /* 0x0000000000017941 */ /* 0x000fea0003800000 */
.L_x_1085:
        /* <DEDUP_REMOVED lines=26> */
[----:B------:R-:W-:Y:S01]  /*13ff0*/  IADD3 R3, R3, UR4, RZ ;  /* 0x0000000403037c10 */ /* 0x000fe2000fffe0ff */
[----:B------:R-:W-:-:S03]  /*14000*/  UMOV UR4, 0xffffffff ;  /* 0xffffffff00047882 */ /* 0x000fc60000000000 */
[----:B------:R-:W-:Y:S01]  /*14010*/  LEA.HI.X R24, R2, UR7, R3, 0x1, P0 ;  /* 0x0000000702187c11 */ /* 0x000fe200080f0c03 */
[----:B------:R-:W-:Y:S06]  /*14020*/  BRA.DIV UR4, `(.L_x_1087) ;  /* 0x0000002e04007947 */ /* 0x000fec000b800000 */
        /* <DEDUP_REMOVED lines=8> */
[----:B------:R-:W0:Y:S02]  /*140b0*/  SHFL.IDX PT, R14, R21, 0x1, 0x181f ;  /* 0x00381f00150e7f89 */ /* 0x000e2400000e0000 */
[----:B-1----:R-:W-:-:S05]  /*140c0*/  IMAD.X R3, RZ, RZ, R3, P0 ;  /* 0x000000ffff037224 */ /* 0x002fca00000e0603 */
        /* <DEDUP_REMOVED lines=15> */
[----:B------:R-:W0:Y:S03]  /*141c0*/  SHFL.IDX PT, R2, R21, 0x4, 0x181f ;  /* 0x00981f0015027f89 */ /* 0x000e2600000e0000 */
[----:B-1----:R-:W-:Y:S01]  /*141d0*/  IMAD.X R7, RZ, RZ, R3, P0 ;  /* 0x000000ffff077224 */ /* 0x002fe200000e0603 */
[----:B------:R2:W-:Y:S04]  /*141e0*/  LDGSTS.E.BYPASS.LTC128B.128 [R22+0x1f400], desc[UR36][R10.64], !P6 ;  /* 0x1f4000000a167fae */ /* 0x0005e8000f101d64 */
[----:B------:R-:W1:Y:S04]  /*141f0*/  SHFL.IDX PT, R3, R24, 0x4, 0x181f ;  /* 0x00981f0018037f89 */ /* 0x000e6800000e0000 */
[----:B------:R2:W-:Y:S04]  /*14200*/  LDGSTS.E.BYPASS.LTC128B.128 [R22+0x22400], desc[UR36][R10.64+0x80], !P5 ;  /* 0x224000800a167fae */ /* 0x0005e8000e901d64 */
[----:B------:R2:W-:Y:S04]  /*14210*/  LDGSTS.E.BYPASS.LTC128B.128 [R22+0x25400], desc[UR36][R10.64+0x100], !P4 ;  /* 0x254001000a167fae */ /* 0x0005e8000e101d64 */
[----:B------:R2:W-:Y:S01]  /*14220*/  LDGSTS.E.BYPASS.LTC128B.128 [R22+0x1fc00], desc[UR36][R6.64], !P6 ;  /* 0x1fc0000006167fae */ /* 0x0005e2000f101d64 */
[----:B0-----:R-:W-:-:S03]  /*14230*/  IADD3 R2, P0, R2, R12, RZ ;  /* 0x0000000c02027210 */ /* 0x001fc60007f1e0ff */
[----:B------:R2:W-:Y:S04]  /*14240*/  LDGSTS.E.BYPASS.LTC128B.128 [R22+0x22c00], desc[UR36][R6.64+0x80], !P5 ;  /* 0x22c0008006167fae */ /* 0x0005e8000e901d64 */
[----:B------:R2:W-:Y:S01]  /*14250*/  LDGSTS.E.BYPASS.LTC128B.128 [R22+0x25c00], desc[UR36][R6.64+0x100], !P4 ;  /* 0x25c0010006167fae */ /* 0x0005e2000e101d64 */
[----:B-1----:R-:W-:-:S03]  /*14260*/  IMAD.X R3, RZ, RZ, R3, P0 ;  /* 0x000000ffff037224 */ /* 0x002fc600000e0603 */
[----:B------:R-:W0:Y:S04]  /*14270*/  SHFL.IDX PT, R24, R24, 0x5, 0x181f ;  /* 0x00b81f0018187f89 */ /* 0x000e2800000e0000 */
[----:B------:R2:W-:Y:S04]  /*14280*/  LDGSTS.E.BYPASS.LTC128B.128 [R22+0x20400], desc[UR36][R2.64], !P6 ;  /* 0x2040000002167fae */ /* 0x0005e8000f101d64 */
[----:B------:R2:W-:Y:S04]  /*14290*/  LDGSTS.E.BYPASS.LTC128B.128 [R22+0x23400], desc[UR36][R2.64+0x80], !P5 ;  /* 0x2340008002167fae */ /* 0x0005e8000e901d64 */
[----:B------:R2:W-:Y:S02]  /*142a0*/  LDGSTS.E.BYPASS.LTC128B.128 [R22+0x26400], desc[UR36][R2.64+0x100], !P4 ;  /* 0x2640010002167fae */ /* 0x0005e4000e101d64 */
.L_x_1163:
[----:B--2---:R-:W-:Y:S01]  /*142b0*/  IMAD.SHL.U32 R2, R23, 0x2, RZ ;  /* 0x0000000217027824 */ /* 0x004fe200078e00ff */
[----:B------:R-:W-:-:S04]  /*142c0*/  LOP3.LUT P6, RZ, R16, 0x4, RZ, 0xc0, !PT ;  /* 0x0000000410ff7812 */ /* 0x000fc800078cc0ff */
[----:B------:R-:W-:-:S05]  /*142d0*/  IADD3 R2, P0, R14, R2, RZ ;  /* 0x000000020e027210 */ /* 0x000fca0007f1e0ff */
[----:B0-----:R-:W-:Y:S01]  /*142e0*/  IMAD.X R3, RZ, RZ, R24, P0 ;  /* 0x000000ffff037224 */ /* 0x001fe200000e0618 */
[----:B------:R-:W-:-:S04]  /*142f0*/  PLOP3.LUT P0, PT, PT, PT, PT, 0x80, 0x0 ;  /* 0x000000000000781c */ /* 0x000fc80003f0f070 */
[----:B------:R-:W-:Y:S01]  /*14300*/  @!PT LDS RZ, [RZ] ;  /* 0x00000000fffff984 */ /* 0x000fe20000000800 */
[----:B------:R-:W-:Y:S01]  /*14310*/  @!PT LDS RZ, [RZ] ;  /* 0x00000000fffff984 */ /* 0x000fe20000000800 */
[----:B------:R-:W-:Y:S01]  /*14320*/  @!PT LDS RZ, [RZ] ;  /* 0x00000000fffff984 */ /* 0x000fe20000000800 */
[----:B------:R0:W-:Y:S04]  /*14330*/  LDGSTS.E.BYPASS.LTC128B.128 [R22+0x20c00], desc[UR36][R2.64], !P6 ;  /* 0x20c0000002167fae */ /* 0x0001e8000f101d64 */
[----:B------:R0:W-:Y:S04]  /*14340*/  LDGSTS.E.BYPASS.LTC128B.128 [R22+0x23c00], desc[UR36][R2.64+0x80], !P5 ;  /* 0x23c0008002167fae */ /* 0x0001e8000e901d64 */
[----:B------:R0:W-:Y:S01]  /*14350*/  LDGSTS.E.BYPASS.LTC128B.128 [R22+0x26c00], desc[UR36][R2.64+0x100], !P4 ;  /* 0x26c0010002167fae */ /* 0x0001e2000e101d64 */
[----:B------:R-:W-:Y:S01]  /*14360*/  NOP ;  /* 0x0000000000007918 */ /* 0x000fe20000000000 */
.L_x_1088:
        /* <DEDUP_REMOVED lines=10> */
.L_x_1089:
[----:B------:R1:W-:Y:S01]  /*14410*/  SYNCS.ARRIVE.TRANS64.A1T0 RZ, [R19+URZ+0x30830], RZ ;  /* 0x030830ff13ff79a7 */ /* 0x0003e2000810003f */
[----:B------:R-:W-:Y:S05]  /*14420*/  @!P5 BRA `(.L_x_1090) ;  /* 0x000000000004d947 */ /* 0x000fea0003800000 */
[----:B------:R-:W-:Y:S01]  /*14430*/  BPT.TRAP 0x1 ;  /* 0x000000040000795c */ /* 0x000fe20000300000 */
.L_x_1090:
[----:B0-----:R-:W-:Y:S01]  /*14440*/  SHF.L.U32 R3, R27, 0x1f, RZ ;  /* 0x0000001f1b037819 */ /* 0x001fe200000006ff */
[----:B------:R-:W-:Y:S01]  /*14450*/  BSSY B1, `(.L_x_1091) ;  /* 0x0000004000017945 */ /* 0x000fe20003800000 */
[----:B------:R-:W-:-:S04]  /*14460*/  LEA R6, R25, UR48, 0x3 ;  /* 0x0000003019067c11 */ /* 0x000fc8000f8e18ff */
[----:B------:R-:W0:Y:S02]  /*14470*/  SYNCS.PHASECHK.TRANS64.TRYWAIT P0, [R6+URZ+0x30860], R3 ;  /* 0x03086003060075a7 */ /* 0x000e24000800017f */
[----:B0-----:R-:W-:Y:S05]  /*14480*/  @!P0 BRA `(.L_x_1092) ;  /* 0x0000002c00b88947 */ /* 0x001fea0003800000 */
.L_x_1164:
[----:B------:R-:W-:Y:S05]  /*14490*/  BSYNC B1 ;  /* 0x0000000000017941 */ /* 0x000fea0003800000 */
.L_x_1091:
        /* <DEDUP_REMOVED lines=48> */
[----:B------:R0:W3:Y:S03]  /*147a0*/  SHFL.IDX PT, R14, R17, 0x5, 0x181f ;  /* 0x00b81f00110e7f89 */ /* 0x0000e600000e0000 */
[----:B--2---:R-:W-:Y:S01]  /*147b0*/  IMAD.X R3, RZ, RZ, R8, P0 ;  /* 0x000000ffff037224 */ /* 0x004fe200000e0608 */
[----:B------:R-:W-:Y:S01]  /*147c0*/  ISETP.LT.OR P0, PT, R0, 0x41, P3 ;  /* 0x000000410000780c */ /* 0x000fe20001f01670 */
[----:B------:R0:W2:-:S12]  /*147d0*/  SHFL.IDX PT, R8, R18, 0x5, 0x181f ;  /* 0x00b81f0012087f89 */ /* 0x00009800000e0000 */
[----:B------:R0:W-:Y:S01]  /*147e0*/  LDGSTS.E.BYPASS.LTC128B.128 [R7+0x2400], desc[UR36][R2.64], !P0 ;  /* 0x0240000002077fae */ /* 0x0001e2000c101d64 */
[----:B------:R-:W-:-:S13]  /*147f0*/  ISETP.LT.OR P0, PT, R0, 0x41, P2 ;  /* 0x000000410000780c */ /* 0x000fda0001701670 */
[----:B------:R0:W-:Y:S01]  /*14800*/  LDGSTS.E.BYPASS.LTC128B.128 [R7+0x5400], desc[UR36][R2.64+0x80], !P0 ;  /* 0x0540008002077fae */ /* 0x0001e2000c101d64 */
[----:B------:R-:W-:-:S13]  /*14810*/  ISETP.LT.OR P0, PT, R0, 0x41, P1 ;  /* 0x000000410000780c */ /* 0x000fda0000f01670 */
[----:B--23--:R0:W-:Y:S02]  /*14820*/  LDGSTS.E.BYPASS.LTC128B.128 [R7+0x8400], desc[UR36][R2.64+0x100], !P0 ;  /* 0x0840010002077fae */ /* 0x00c1e4000c101d64 */
.L_x_1178:
        /* <DEDUP_REMOVED lines=21> */
[----:B------:R-:W-:-:S04]  /*14980*/  IMAD R5, R4, UR5, R5 ;  /* 0x0000000504057c24 */ /* 0x000fc8000f8e0205 */
[----:B-1----:R-:W-:-:S07]  /*14990*/  IMAD.IADD R19, R3, 0x1, R5 ;  /* 0x0000000103137824 */ /* 0x002fce00078e0205 */
.L_x_1094:
        /* <DEDUP_REMOVED lines=10> */
.L_x_1095:
[----:B------:R-:W-:Y:S01]  /*14a40*/  R2UR UR4, R35 ;  /* 0x00000000230472ca */ /* 0x000fe200000e0000 */
[----:B------:R-:W-:Y:S01]  /*14a50*/  ULDC.64 UR6, c[0x0][0x330] ;  /* 0x0000cc0000067ab9 */ /* 0x000fe20000000a00 */
[----:B------:R-:W-:Y:S01]  /*14a60*/  IMAD.MOV.U32 R18, RZ, RZ, R2 ;  /* 0x000000ffff127224 */ /* 0x000fe200078e0002 */
[----:B------:R-:W-:Y:S01]  /*14a70*/  IADD3 R31, R31, -0x1, RZ ;  /* 0xffffffff1f1f7810 */ /* 0x000fe20007ffe0ff */
[----:B------:R-:W-:Y:S01]  /*14a80*/  IMAD.U32 R3, RZ, RZ, UR6 ;  /* 0x00000006ff037e24 */ /* 0x000fe2000f8e00ff */
[----:B------:R0:W-:Y:S01]  /*14a90*/  SYNCS.ARRIVE.TRANS64.A1T0 RZ, [R6+URZ+0x30850], RZ ;  /* 0x030850ff06ff79a7 */ /* 0x0001e2000810003f */
[----:B------:R-:W-:Y:S02]  /*14aa0*/  VIADD R0, R0, 0x60 ;  /* 0x0000006000007836 */ /* 0x000fe40000000000 */
[----:B------:R-:W-:-:S04]  /*14ab0*/  IMAD.WIDE.U32 R18, R3, UR41, R18 ;  /* 0x0000002903127c25 */ /* 0x000fc8000f8e0012 */
[----:B------:R-:W-:Y:S01]  /*14ac0*/  VIADD R20, R20, 0xffffffa0 ;  /* 0xffffffa014147836 */ /* 0x000fe20000000000 */
[----:B------:R-:W-:Y:S01]  /*14ad0*/  UIMAD UR4, UR4, UR6, URZ ;  /* 0x00000006040472a4 */ /* 0x000fe2000f8e023f */
[----:B------:R-:W-:Y:S02]  /*14ae0*/  IMAD.MOV.U32 R25, RZ, RZ, R26 ;  /* 0x000000ffff197224 */ /* 0x000fe400078e001a */
[----:B------:R-:W-:Y:S01]  /*14af0*/  IMAD.MOV.U32 R27, RZ, RZ, R28 ;  /* 0x000000ffff1b7224 */ /* 0x000fe200078e001c */
[----:B------:R-:W-:-:S03]  /*14b00*/  UIMAD UR4, UR41, UR7, UR4 ;  /* 0x00000007290472a4 */ /* 0x000fc6000f8e0204 */
[----:B------:R-:W-:Y:S02]  /*14b10*/  ULDC.64 UR6, c[0x0][0x318] ;  /* 0x0000c60000067ab9 */ /* 0x000fe40000000a00 */
[----:B------:R-:W-:Y:S01]  /*14b20*/  LEA R17, P0, R18, UR6, 0x1 ;  /* 0x0000000612117c11 */ /* 0x000fe2000f8008ff */
[----:B------:R-:W-:-:S05]  /*14b30*/  VIADD R3, R19, UR4 ;  /* 0x0000000413037c36 */ /* 0x000fca0008000000 */
[----:B------:R-:W-:Y:S02]  /*14b40*/  LEA.HI.X R18, R18, UR7, R3, 0x1, P0 ;  /* 0x0000000712127c11 */ /* 0x000fe400080f0c03 */
[----:B------:R-:W-:-:S13]  /*14b50*/  ISETP.GT.AND P0, PT, R31, UR51, PT ;  /* 0x000000331f007c0c */ /* 0x000fda000bf04270 */
[----:B0-----:R-:W-:Y:S05]  /*14b60*/  @P0 BRA `(.L_x_1096) ;  /* 0xfffffff0002c0947 */ /* 0x001fea000383ffff */
[----:B------:R-:W-:Y:S05]  /*14b70*/  BSYNC B0 ;  /* 0x0000000000007941 */ /* 0x000fea0003800000 */
.L_x_1083:
[----:B------:R-:W-:-:S13]  /*14b80*/  LOP3.LUT P0, RZ, R16, 0x10, RZ, 0xc0, !PT ;  /* 0x0000001010ff7812 */ /* 0x000fda000780c0ff */
[----:B------:R-:W-:Y:S05]  /*14b90*/  @!P0 BRA `(.L_x_1097) ;  /* 0x0000000000048947 */ /* 0x000fea0003800000 */
[----:B------:R-:W-:Y:S01]  /*14ba0*/  BPT.TRAP 0x1 ;  /* 0x000000040000795c */ /* 0x000fe20000300000 */
.L_x_1097:
[----:B0-----:R-:W-:Y:S01]  /*14bb0*/  LEA R0, R26, UR48, 0x3 ;  /* 0x000000301a007c11 */ /* 0x001fe2000f8e18ff */
[----:B------:R-:W0:Y:S01]  /*14bc0*/  S2R R6, SR_TID.X ;  /* 0x0000000000067919 */ /* 0x000e220000002100 */
[----:B------:R-:W-:Y:S01]  /*14bd0*/  SHF.L.U32 R3, R28, 0x1f, RZ ;  /* 0x0000001f1c037819 */ /* 0x000fe200000006ff */
[----:B------:R-:W-:Y:S01]  /*14be0*/  IMAD.MOV.U32 R2, RZ, RZ, -0x60 ;  /* 0xffffffa0ff027424 */ /* 0x000fe200078e00ff */
[----:B------:R-:W-:Y:S01]  /*14bf0*/  BSSY B0, `(.L_x_1098) ;  /* 0x0000008000007945 */ /* 0x000fe20003800000 */
[----:B------:R-:W-:Y:S01]  /*14c00*/  IMAD R4, R26, 0x4800, R30 ;  /* 0x000048001a047824 */ /* 0x000fe200078e021e */
[----:B------:R-:W1:Y:S01]  /*14c10*/  SYNCS.PHASECHK.TRANS64.TRYWAIT P0, [R0+URZ+0x30860], R3 ;  /* 0x03086003000075a7 */ /* 0x000e62000800017f */
[----:B------:R-:W-:Y:S01]  /*14c20*/  IMAD R5, R31, R2, UR43 ;  /* 0x0000002b1f057e24 */ /* 0x000fe2000f8e0202 */
[----:B0-----:R-:W-:-:S04]  /*14c30*/  LOP3.LUT R6, R6, 0x7f, RZ, 0xc0, !PT ;  /* 0x0000007f06067812 */ /* 0x001fc800078ec0ff */
[----:B------:R-:W-:-:S05]  /*14c40*/  SHF.R.U32.HI R6, RZ, 0x3, R6 ;  /* 0x00000003ff067819 */ /* 0x000fca0000011606 */
[----:B------:R-:W-:Y:S01]  /*14c50*/  IMAD.IADD R5, R5, 0x1, -R6 ;  /* 0x0000000105057824 */ /* 0x000fe200078e0a06 */
[----:B-1----:R-:W-:Y:S06]  /*14c60*/  @!P0 BRA `(.L_x_1099) ;  /* 0x0000003000008947 */ /* 0x002fec0003800000 */
.L_x_1179:
[----:B------:R-:W-:Y:S05]  /*14c70*/  BSYNC B0 ;  /* 0x0000000000007941 */ /* 0x000fea0003800000 */
.L_x_1098:
        /* <DEDUP_REMOVED lines=8> */
[----:B------:R-:W-:Y:S01]  /*14d00*/  SHFL.IDX PT, R6, R18, 0x1, 0x181f ;  /* 0x00381f0012067f89 */ /* 0x000fe200000e0000 */
[----:B------:R-:W-:Y:S02]  /*14d10*/  ISETP.GE.AND P0, PT, R33, UR4, PT ;  /* 0x0000000421007c0c */ /* 0x000fe4000bf06270 */
[C---:B------:R-:W-:Y:S01]  /*14d20*/  ISETP.LT.OR P3, PT, R5.reuse, 0x1, P2 ;  /* 0x000000010500780c */ /* 0x040fe20001761670 */
[----:B------:R-:W1:Y:S01]  /*14d30*/  SHFL.IDX PT, R14, R17, 0x1, 0x181f ;  /* 0x00381f00110e7f89 */ /* 0x000e6200000e0000 */
[----:B------:R-:W-:-:S02]  /*14d40*/  ISETP.LT.OR P4, PT, R5, 0x1, P1 ;  /* 0x000000010500780c */ /* 0x000fc40000f81670 */
[----:B------:R-:W-:Y:S01]  /*14d50*/  ISETP.LT.OR P5, PT, R5, 0x1, P0 ;  /* 0x000000010500780c */ /* 0x000fe200007a1670 */
[----:B------:R-:W-:Y:S04]  /*14d60*/  SHFL.IDX PT, R7, R18, 0x2, 0x181f ;  /* 0x00581f0012077f89 */ /* 0x000fe800000e0000 */
[----:B------:R-:W2:Y:S01]  /*14d70*/  SHFL.IDX PT, R8, R17, 0x2, 0x181f ;  /* 0x00581f0011087f89 */ /* 0x000ea200000e0000 */
[----:B0-----:R-:W-:-:S05]  /*14d80*/  IMAD.WIDE.U32 R2, R23, 0x2, R2 ;  /* 0x0000000217027825 */ /* 0x001fca00078e0002 */
[----:B------:R-:W-:Y:S01]  /*14d90*/  LDGSTS.E.BYPASS.LTC128B.128 [R4+0x400], desc[UR36][R2.64], !P3 ;  /* 0x0040000002047fae */ /* 0x000fe2000d901d64 */
[----:B------:R-:W-:-:S03]  /*14da0*/  ISETP.LT.OR P3, PT, R5, 0x11, P2 ;  /* 0x000000110500780c */ /* 0x000fc60001761670 */
[----:B------:R-:W-:Y:S01]  /*14db0*/  LDGSTS.E.BYPASS.LTC128B.128 [R4+0x3400], desc[UR36][R2.64+0x80], !P4 ;  /* 0x0340008002047fae */ /* 0x000fe2000e101d64 */
[----:B------:R-:W-:-:S03]  /*14dc0*/  ISETP.LT.OR P4, PT, R5, 0x11, P1 ;  /* 0x000000110500780c */ /* 0x000fc60000f81670 */
[----:B------:R1:W-:Y:S01]  /*14dd0*/  LDGSTS.E.BYPASS.LTC128B.128 [R4+0x6400], desc[UR36][R2.64+0x100], !P5 ;  /* 0x0640010002047fae */ /* 0x0003e2000e901d64 */
[----:B------:R-:W-:Y:S01]  /*14de0*/  ISETP.LT.OR P5, PT, R5, 0x11, P0 ;  /* 0x000000110500780c */ /* 0x000fe200007a1670 */
[----:B-1----:R-:W-:Y:S02]  /*14df0*/  IMAD.MOV.U32 R2, RZ, RZ, R14 ;  /* 0x000000ffff027224 */ /* 0x002fe400078e000e */
[----:B------:R-:W-:Y:S01]  /*14e00*/  IMAD.MOV.U32 R3, RZ, RZ, R6 ;  /* 0x000000ffff037224 */ /* 0x000fe200078e0006 */
[----:B------:R-:W-:Y:S01]  /*14e10*/  SHFL.IDX PT, R14, R17, 0x3, 0x181f ;  /* 0x00781f00110e7f89 */ /* 0x000fe200000e0000 */
[----:B------:R-:W-:-:S03]  /*14e20*/  IMAD.WIDE.U32 R2, R23, 0x2, R2 ;  /* 0x0000000217027825 */ /* 0x000fc600078e0002 */
[----:B------:R-:W0:Y:S04]  /*14e30*/  SHFL.IDX PT, R6, R18, 0x3, 0x181f ;  /* 0x00781f0012067f89 */ /* 0x000e2800000e0000 */
[----:B------:R-:W-:Y:S01]  /*14e40*/  LDGSTS.E.BYPASS.LTC128B.128 [R4+0xc00], desc[UR36][R2.64], !P3 ;  /* 0x00c0000002047fae */ /* 0x000fe2000d901d64 */
[----:B------:R-:W-:-:S03]  /*14e50*/  ISETP.LT.OR P3, PT, R5, 0x21, P2 ;  /* 0x000000210500780c */ /* 0x000fc60001761670 */
[----:B------:R-:W-:Y:S01]  /*14e60*/  LDGSTS.E.BYPASS.LTC128B.128 [R4+0x3c00], desc[UR36][R2.64+0x80], !P4 ;  /* 0x03c0008002047fae */ /* 0x000fe2000e101d64 */
[----:B------:R-:W-:-:S03]  /*14e70*/  ISETP.LT.OR P4, PT, R5, 0x21, P1 ;  /* 0x000000210500780c */ /* 0x000fc60000f81670 */
[----:B------:R2:W-:Y:S01]  /*14e80*/  LDGSTS.E.BYPASS.LTC128B.128 [R4+0x6c00], desc[UR36][R2.64+0x100], !P5 ;  /* 0x06c0010002047fae */ /* 0x0005e2000e901d64 */
[----:B------:R-:W-:Y:S01]  /*14e90*/  ISETP.LT.OR P5, PT, R5, 0x21, P0 ;  /* 0x000000210500780c */ /* 0x000fe200007a1670 */
[----:B--2---:R-:W-:Y:S02]  /*14ea0*/  IMAD.MOV.U32 R2, RZ, RZ, R8 ;  /* 0x000000ffff027224 */ /* 0x004fe400078e0008 */
[----:B------:R-:W-:Y:S01]  /*14eb0*/  IMAD.MOV.U32 R3, RZ, RZ, R7 ;  /* 0x000000ffff037224 */ /* 0x000fe200078e0007 */
[----:B------:R-:W1:Y:S01]  /*14ec0*/  SHFL.IDX PT, R8, R17, 0x4, 0x181f ;  /* 0x00981f0011087f89 */ /* 0x000e6200000e0000 */
[----:B------:R-:W-:-:S03]  /*14ed0*/  IMAD.WIDE.U32 R2, R23, 0x2, R2 ;  /* 0x0000000217027825 */ /* 0x000fc600078e0002 */
[----:B------:R-:W2:Y:S04]  /*14ee0*/  SHFL.IDX PT, R7, R18, 0x4, 0x181f ;  /* 0x00981f0012077f89 */ /* 0x000ea800000e0000 */
[----:B------:R-:W-:Y:S01]  /*14ef0*/  LDGSTS.E.BYPASS.LTC128B.128 [R4+0x1400], desc[UR36][R2.64], !P3 ;  /* 0x0140000002047fae */ /* 0x000fe2000d901d64 */
[----:B------:R-:W-:-:S03]  /*14f00*/  ISETP.LT.OR P3, PT, R5, 0x31, P2 ;  /* 0x000000310500780c */ /* 0x000fc60001761670 */
[----:B------:R-:W-:Y:S01]  /*14f10*/  LDGSTS.E.BYPASS.LTC128B.128 [R4+0x4400], desc[UR36][R2.64+0x80], !P4 ;  /* 0x0440008002047fae */ /* 0x000fe2000e101d64 */
[----:B------:R-:W-:-:S03]  /*14f20*/  ISETP.LT.OR P4, PT, R5, 0x31, P1 ;  /* 0x000000310500780c */ /* 0x000fc60000f81670 */
[----:B------:R0:W-:Y:S01]  /*14f30*/  LDGSTS.E.BYPASS.LTC128B.128 [R4+0x7400], desc[UR36][R2.64+0x100], !P5 ;  /* 0x0740010002047fae */ /* 0x0001e2000e901d64 */
[----:B------:R-:W-:-:S03]  /*14f40*/  ISETP.LT.OR P5, PT, R5, 0x31, P0 ;  /* 0x000000310500780c */ /* 0x000fc600007a1670 */
[----:B------:R-:W3:Y:S01]  /*14f50*/  SHFL.IDX PT, R18, R18, 0x5, 0x181f ;  /* 0x00b81f0012127f89 */ /* 0x000ee200000e0000 */
[----:B0-----:R-:W-:Y:S01]  /*14f60*/  MOV R3, R6 ;  /* 0x0000000600037202 */ /* 0x001fe20000000f00 */
[----:B------:R-:W-:Y:S02]  /*14f70*/  IMAD.MOV.U32 R2, RZ, RZ, R14 ;  /* 0x000000ffff027224 */ /* 0x000fe400078e000e */
[----:B------:R0:W4:Y:S01]  /*14f80*/  SHFL.IDX PT, R14, R17, 0x5, 0x181f ;  /* 0x00b81f00110e7f89 */ /* 0x00012200000e0000 */
[----:B------:R-:W-:Y:S02]  /*14f90*/  IMAD.MOV.U32 R6, RZ, RZ, RZ ;  /* 0x000000ffff067224 */ /* 0x000fe400078e00ff */
[----:B------:R-:W-:-:S05]  /*14fa0*/  IMAD.WIDE.U32 R2, R23, 0x2, R2 ;  /* 0x0000000217027825 */ /* 0x000fca00078e0002 */
[----:B------:R-:W-:Y:S01]  /*14fb0*/  LDGSTS.E.BYPASS.LTC128B.128 [R4+0x1c00], desc[UR36][R2.64], !P3 ;  /* 0x01c0000002047fae */ /* 0x000fe2000d901d64 */
[----:B------:R-:W-:-:S03]  /*14fc0*/  ISETP.LT.OR P3, PT, R5, 0x41, P2 ;  /* 0x000000410500780c */ /* 0x000fc60001761670 */
[----:B------:R-:W-:Y:S01]  /*14fd0*/  LDGSTS.E.BYPASS.LTC128B.128 [R4+0x4c00], desc[UR36][R2.64+0x80], !P4 ;  /* 0x04c0008002047fae */ /* 0x000fe2000e101d64 */
[----:B------:R-:W-:-:S03]  /*14fe0*/  ISETP.LT.OR P4, PT, R5, 0x41, P1 ;  /* 0x000000410500780c */ /* 0x000fc60000f81670 */
[----:B------:R1:W-:Y:S01]  /*14ff0*/  LDGSTS.E.BYPASS.LTC128B.128 [R4+0x7c00], desc[UR36][R2.64+0x100], !P5 ;  /* 0x07c0010002047fae */ /* 0x0003e2000e901d64 */
[----:B------:R-:W-:Y:S01]  /*15000*/  ISETP.LT.OR P5, PT, R5, 0x41, P0 ;  /* 0x000000410500780c */ /* 0x000fe200007a1670 */
[----:B-1----:R-:W-:Y:S02]  /*15010*/  IMAD.MOV.U32 R2, RZ, RZ, R8 ;  /* 0x000000ffff027224 */ /* 0x002fe400078e0008 */
[----:B--2---:R-:W-:Y:S02]  /*15020*/  IMAD.MOV.U32 R3, RZ, RZ, R7 ;  /* 0x000000ffff037224 */ /* 0x004fe400078e0007 */
[----:B------:R-:W-:-:S05]  /*15030*/  IMAD.WIDE.U32 R2, R23, 0x2, R2 ;  /* 0x0000000217027825 */ /* 0x000fca00078e0002 */
[----:B------:R0:W-:Y:S04]  /*15040*/  LDGSTS.E.BYPASS.LTC128B.128 [R4+0x2400], desc[UR36][R2.64], !P3 ;  /* 0x0240000002047fae */ /* 0x0001e8000d901d64 */
[----:B------:R0:W-:Y:S04]  /*15050*/  LDGSTS.E.BYPASS.LTC128B.128 [R4+0x5400], desc[UR36][R2.64+0x80], !P4 ;  /* 0x0540008002047fae */ /* 0x0001e8000e101d64 */
[----:B---34-:R0:W-:Y:S02]  /*15060*/  LDGSTS.E.BYPASS.LTC128B.128 [R4+0x8400], desc[UR36][R2.64+0x100], !P5 ;  /* 0x0840010002047fae */ /* 0x0181e4000e901d64 */
.L_x_1193:
[C---:B------:R-:W-:Y:S01]  /*15070*/  ISETP.LT.OR P2, PT, R5.reuse, 0x51, P2 ;  /* 0x000000510500780c */ /* 0x040fe20001741670 */
[----:B0-----:R-:W-:Y:S01]  /*15080*/  IMAD.MOV.U32 R2, RZ, RZ, R14 ;  /* 0x000000ffff027224 */ /* 0x001fe200078e000e */
[C---:B------:R-:W-:Y:S01]  /*15090*/  ISETP.LT.OR P1, PT, R5.reuse, 0x51, P1 ;  /* 0x000000510500780c */ /* 0x040fe20000f21670 */
[----:B------:R-:W-:Y:S01]  /*150a0*/  IMAD.MOV.U32 R3, RZ, RZ, R18 ;  /* 0x000000ffff037224 */ /* 0x000fe200078e0012 */
[----:B------:R-:W-:Y:S01]  /*150b0*/  ISETP.LT.OR P0, PT, R5, 0x51, P0 ;  /* 0x000000510500780c */ /* 0x000fe20000701670 */
[----:B------:R-:W-:-:S08]  /*150c0*/  IMAD.WIDE.U32 R2, R23, 0x2, R2 ;  /* 0x0000000217027825 */ /* 0x000fd000078e0002 */
        /* <DEDUP_REMOVED lines=8> */
.L_x_1101:
        /* <DEDUP_REMOVED lines=10> */
.L_x_1102:
[----:B------:R1:W-:Y:S02]  /*151f0*/  SYNCS.ARRIVE.TRANS64.A1T0 RZ, [R0+URZ+0x30850], RZ ;  /* 0x030850ff00ff79a7 */ /* 0x0003e4000810003f */
[----:B-1----:R-:W-:-:S05]  /*15200*/  VIADD R0, R26, 0x1 ;  /* 0x000000011a007836 */ /* 0x002fca0000000000 */
[----:B------:R-:W-:-:S04]  /*15210*/  ISETP.NE.AND P0, PT, R0, 0x2, PT ;  /* 0x000000020000780c */ /* 0x000fc80003f05270 */
[----:B0-----:R-:W-:Y:S02]  /*15220*/  SEL R3, RZ, 0x1, P0 ;  /* 0x00000001ff037807 */ /* 0x001fe40000000000 */
[----:B------:R-:W-:Y:S02]  /*15230*/  SEL R0, R0, RZ, P0 ;  /* 0x000000ff00007207 */ /* 0x000fe40000000000 */
[----:B------:R-:W-:-:S07]  /*15240*/  LOP3.LUT R28, R28, R3, RZ, 0x3c, !PT ;  /* 0x000000031c1c7212 */ /* 0x000fce00078e3cff */
.L_x_1062:
[----:B------:R-:W0:Y:S01]  /*15250*/  S2R R3, SR_CgaCtaId ;  /* 0x0000000000037919 */ /* 0x000e220000008800 */
[----:B------:R-:W-:Y:S02]  /*15260*/  MOV R2, 0x400 ;  /* 0x0000040000027802 */ /* 0x000fe40000000f00 */
[----:B------:R-:W-:Y:S02]  /*15270*/  SHF.L.U32 R6, R6, 0x1f, RZ ;  /* 0x0000001f06067819 */ /* 0x000fe400000006ff */
[----:B0-----:R-:W-:-:S04]  /*15280*/  LEA R7, R3, R2, 0x18 ;  /* 0x0000000203077211 */ /* 0x001fc800078ec0ff */
[----:B------:R-:W0:Y:S02]  /*15290*/  SYNCS.PHASECHK.TRANS64.TRYWAIT P0, [R7+URZ+0x30820], R6 ;  /* 0x03082006070075a7 */ /* 0x000e24000800017f */
[----:B0-----:R-:W-:Y:S05]  /*152a0*/  @!P0 BRA `(.L_x_1103) ;  /* 0x0000003000a08947 */ /* 0x001fea0003800000 */
.L_x_1194:
[----:B------:R-:W-:-:S03]  /*152b0*/  UMOV UR4, 0xffffffff ;  /* 0xffffffff00047882 */ /* 0x000fc60000000000 */
[----:B------:R-:W-:Y:S05]  /*152c0*/  BRA.DIV UR4, `(.L_x_1104) ;  /* 0x0000003204ac7947 */ /* 0x000fea000b800000 */
[----:B------:R-:W1:Y:S02]  /*152d0*/  S2R R2, SR_TID.X ;  /* 0x0000000000027919 */ /* 0x000e640000002100 */
[----:B-1----:R-:W-:-:S04]  /*152e0*/  SHF.R.U32.HI R2, RZ, 0x5, R2 ;  /* 0x00000005ff027819 */ /* 0x002fc80000011602 */
[----:B------:R-:W-:-:S05]  /*152f0*/  LOP3.LUT R2, R2, 0x3, RZ, 0xc0, !PT ;  /* 0x0000000302027812 */ /* 0x000fca00078ec0ff */
[----:B------:R1:W2:Y:S02]  /*15300*/  SHFL.IDX PT, R14, R2, RZ, 0x1f ;  /* 0x00001fff020e7589 */ /* 0x0002a400000e0000 */
.L_x_1197:
[----:B--2---:R-:W-:-:S13]  /*15310*/  ISETP.NE.AND P0, PT, R14, RZ, PT ;  /* 0x000000ff0e00720c */ /* 0x004fda0003f05270 */
[----:B------:R-:W-:Y:S05]  /*15320*/  @P0 BRA `(.L_x_970) ;  /* 0x0000000000900947 */ /* 0x000fea0003800000 */
[----:B------:R-:W-:-:S03]  /*15330*/  UMOV UR4, 0xffffffff ;  /* 0xffffffff00047882 */ /* 0x000fc60000000000 */
[----:B------:R-:W-:Y:S05]  /*15340*/  BRA.DIV UR4, `(.L_x_1105) ;  /* 0x0000003204c07947 */ /* 0x000fea000b800000 */
[----:B------:R-:W-:-:S13]  /*15350*/  ELECT P6, URZ, PT ;  /* 0x00000000003f782f */ /* 0x000fda00038c0000 */
.L_x_1200:
[----:B------:R-:W-:Y:S05]  /*15360*/  @!P6 BRA `(.L_x_970) ;  /* 0x000000000080e947 */ /* 0x000fea0003800000 */
[----:B-1----:R-:W2:Y:S02]  /*15370*/  LDL R2, [R1+0x4] ;  /* 0x0000040001027983 */ /* 0x002ea40000100800 */
[----:B--2---:R-:W-:-:S13]  /*15380*/  R2UR UR4, R2 ;  /* 0x00000000020472ca */ /* 0x004fda00000e0000 */
[----:B------:R-:W-:-:S06]  /*15390*/  ULOP3.LUT UR4, UR4, 0x2, URZ, 0xfc, !UPT ;  /* 0x0000000204047892 */ /* 0x000fcc000f8efc3f */
[----:B------:R-:W-:-:S05]  /*153a0*/  IMAD.U32 R2, RZ, RZ, UR4 ;  /* 0x00000004ff027e24 */ /* 0x000fca000f8e00ff */
[----:B------:R-:W-:-:S13]  /*153b0*/  ISETP.NE.AND P0, PT, R2, 0x3, PT ;  /* 0x000000030200780c */ /* 0x000fda0003f05270 */
[----:B------:R-:W-:Y:S05]  /*153c0*/  @!P0 BRA `(.L_x_1106) ;  /* 0x0000000000048947 */ /* 0x000fea0003800000 */
[----:B------:R-:W-:Y:S01]  /*153d0*/  BPT.TRAP 0x1 ;  /* 0x000000040000795c */ /* 0x000fe20000300000 */
.L_x_1106:
[----:B------:R-:W-:Y:S01]  /*153e0*/  IMAD R5, R0, 0x8, R7 ;  /* 0x0000000800057824 */ /* 0x000fe200078e0207 */
[----:B------:R-:W-:Y:S01]  /*153f0*/  SHF.L.U32 R2, R28, 0x1f, RZ ;  /* 0x0000001f1c027819 */ /* 0x000fe200000006ff */
[----:B------:R-:W-:-:S03]  /*15400*/  VIADD R0, R0, 0x1 ;  /* 0x0000000100007836 */ /* 0x000fc60000000000 */
[----:B------:R-:W1:Y:S02]  /*15410*/  SYNCS.PHASECHK.TRANS64.TRYWAIT P1, [R5+URZ+0x30840], R2 ;  /* 0x03084002050075a7 */ /* 0x000e64000802017f */
[----:B------:R-:W-:-:S04]  /*15420*/  ISETP.NE.AND P2, PT, R0, 0x2, PT ;  /* 0x000000020000780c */ /* 0x000fc80003f45270 */
[----:B------:R-:W-:Y:S01]  /*15430*/  SEL R3, RZ, 0x1, P2 ;  /* 0x00000001ff037807 */ /* 0x000fe20001000000 */
[----:B-1----:R-:W-:Y:S08]  /*15440*/  @!P1 BRA `(.L_x_1107) ;  /* 0x0000003000a09947 */ /* 0x002ff00003800000 */
.L_x_1201:
[----:B------:R-:W-:Y:S02]  /*15450*/  SEL R0, R0, RZ, P2 ;  /* 0x000000ff00007207 */ /* 0x000fe40001000000 */
[----:B------:R-:W-:Y:S01]  /*15460*/  LOP3.LUT R3, R28, R3, RZ, 0x3c, !PT ;  /* 0x000000031c037212 */ /* 0x000fe200078e3cff */
[----:B------:R-:W-:Y:S06]  /*15470*/  @!P0 BRA `(.L_x_1108) ;  /* 0x0000000000048947 */ /* 0x000fec0003800000 */
[----:B------:R-:W-:Y:S01]  /*15480*/  BPT.TRAP 0x1 ;  /* 0x000000040000795c */ /* 0x000fe20000300000 */
.L_x_1108:
[----:B0-----:R-:W-:Y:S01]  /*15490*/  IMAD R7, R0, 0x8, R7 ;  /* 0x0000000800077824 */ /* 0x001fe200078e0207 */
[----:B------:R-:W-:-:S04]  /*154a0*/  SHF.L.U32 R0, R3, 0x1f, RZ ;  /* 0x0000001f03007819 */ /* 0x000fc800000006ff */
[----:B------:R-:W0:Y:S02]  /*154b0*/  SYNCS.PHASECHK.TRANS64.TRYWAIT P1, [R7+URZ+0x30840], R0 ;  /* 0x03084000070075a7 */ /* 0x000e24000802017f */
[----:B0-----:R-:W-:Y:S05]  /*154c0*/  @!P1 BRA `(.L_x_1109) ;  /* 0x0000003000949947 */ /* 0x001fea0003800000 */
.L_x_1202:
[----:B------:R-:W-:Y:S05]  /*154d0*/  @!P0 BRA `(.L_x_1110) ;  /* 0x0000000000048947 */ /* 0x000fea0003800000 */
[----:B------:R-:W-:Y:S01]  /*154e0*/  BPT.TRAP 0x1 ;  /* 0x000000040000795c */ /* 0x000fe20000300000 */
.L_x_1110:
[----:B------:R-:W2:Y:S02]  /*154f0*/  SYNCS.PHASECHK.TRANS64.TRYWAIT P1, [R5+URZ+0x30860], R2 ;  /* 0x03086002050075a7 */ /* 0x000ea4000802017f */
[----:B--2---:R-:W-:Y:S05]  /*15500*/  @!P1 BRA `(.L_x_1111) ;  /* 0x0000003000989947 */ /* 0x004fea0003800000 */
.L_x_1203:
[----:B------:R-:W-:Y:S05]  /*15510*/  @!P0 BRA `(.L_x_1112) ;  /* 0x0000000000048947 */ /* 0x000fea0003800000 */
[----:B------:R-:W-:Y:S01]  /*15520*/  BPT.TRAP 0x1 ;  /* 0x000000040000795c */ /* 0x000fe20000300000 */
.L_x_1112:
[----:B---3--:R3:W4:Y:S02]  /*15530*/  SYNCS.PHASECHK.TRANS64.TRYWAIT P0, [R7+URZ+0x30860], R0 ;  /* 0x03086000070075a7 */ /* 0x008724000800017f */
[----:B----4-:R-:W-:Y:S05]  /*15540*/  @!P0 NANOSLEEP.SYNCS 0x989680 ;  /* 0x009896800000895d */ /* 0x010fea0003900000 */
[----:B------:R-:W4:Y:S02]  /*15550*/  @!P0 SYNCS.PHASECHK.TRANS64 P0, [R7+URZ+0x30860], R0 ;  /* 0x03086000070085a7 */ /* 0x000f24000800007f */
[----:B----4-:R-:W-:Y:S05]  /*15560*/  @!P0 BRA `(.L_x_1112) ;  /* 0xfffffffc00f08947 */ /* 0x010fea000383ffff */
.L_x_970:
[----:B------:R-:W-:Y:S05]  /*15570*/  BSYNC B6 ;  /* 0x0000000000067941 */ /* 0x000fea0003800000 */
.L_x_967:
[----:B------:R-:W-:Y:S05]  /*15580*/  EXIT ;  /* 0x000000000000794d */ /* 0x000fea0003800000 */
.L_x_980:
[----:B0-----:R-:W-:-:S04]  /*15590*/  MOV R3, UR39 ;  /* 0x0000002700037c02 */ /* 0x001fc80008000f00 */
[----:B------:R0:W1:Y:S03]  /*155a0*/  SYNCS.PHASECHK.TRANS64.TRYWAIT P0, [R3+URZ+0x30800], R0 ;  /* 0x03080000030075a7 */ /* 0x000066000800017f */
[----:B-1----:R-:W-:Y:S05]  /*155b0*/  @!P0 NANOSLEEP.SYNCS 0x989680 ;  /* 0x009896800000895d */ /* 0x002fea0003900000 */
[----:B------:R-:W1:Y:S02]  /*155c0*/  @!P0 SYNCS.PHASECHK.TRANS64 P0, [R3+URZ+0x30800], R0 ;  /* 0x03080000030085a7 */ /* 0x000e64000800007f */
[----:B-1----:R-:W-:Y:S05]  /*155d0*/  @!P0 BRA `(.L_x_980) ;  /* 0xfffffffc00ec8947 */ /* 0x002fea000383ffff */
[----:B------:R-:W-:Y:S05]  /*155e0*/  BRA `(.L_x_1113) ;  /* 0xfffffec000a47947 */ /* 0x000fea000383ffff */
.L_x_984:
[----:B0-----:R-:W-:-:S04]  /*155f0*/  IMAD.U32 R3, RZ, RZ, UR39 ;  /* 0x00000027ff037e24 */ /* 0x001fc8000f8e00ff */
[----:B------:R0:W2:Y:S03]  /*15600*/  SYNCS.PHASECHK.TRANS64.TRYWAIT P1, [R3+URZ+0x30830], R0 ;  /* 0x03083000030075a7 */ /* 0x0000a6000802017f */
[----:B--2---:R-:W-:Y:S05]  /*15610*/  @!P1 NANOSLEEP.SYNCS 0x989680 ;  /* 0x009896800000995d */ /* 0x004fea0003900000 */
[----:B------:R-:W2:Y:S02]  /*15620*/  @!P1 SYNCS.PHASECHK.TRANS64 P1, [R3+URZ+0x30830], R0 ;  /* 0x03083000030095a7 */ /* 0x000ea4000802007f */
[----:B--2---:R-:W-:Y:S05]  /*15630*/  @!P1 BRA `(.L_x_984) ;  /* 0xfffffffc00ec9947 */ /* 0x004fea000383ffff */
[----:B------:R-:W-:Y:S05]  /*15640*/  BRA `(.L_x_983) ;  /* 0xfffffec000c87947 */ /* 0x000fea000383ffff */
.L_x_1001:
[----:B-1----:R-:W-:-:S04]  /*15650*/  IMAD.U32 R9, RZ, RZ, UR60 ;  /* 0x0000003cff097e24 */ /* 0x002fc8000f8e00ff */
[----:B------:R1:W2:Y:S03]  /*15660*/  SYNCS.PHASECHK.TRANS64.TRYWAIT P1, [R9+URZ+0x30830], R8 ;  /* 0x03083008090075a7 */ /* 0x0002a6000802017f */
[----:B--2---:R-:W-:Y:S05]  /*15670*/  @!P1 NANOSLEEP.SYNCS 0x989680 ;  /* 0x009896800000995d */ /* 0x004fea0003900000 */
[----:B------:R-:W2:Y:S02]  /*15680*/  @!P1 SYNCS.PHASECHK.TRANS64 P1, [R9+URZ+0x30830], R8 ;  /* 0x03083008090095a7 */ /* 0x000ea4000802007f */
[----:B--2---:R-:W-:Y:S05]  /*15690*/  @!P1 BRA `(.L_x_1001) ;  /* 0xfffffffc00ec9947 */ /* 0x004fea000383ffff */
[----:B------:R-:W-:Y:S05]  /*156a0*/  BRA `(.L_x_1000) ;  /* 0xfffffef800487947 */ /* 0x000fea000383ffff */
.L_x_1005:
[----:B-1----:R-:W-:-:S04]  /*156b0*/  IMAD.U32 R9, RZ, RZ, UR14 ;  /* 0x0000000eff097e24 */ /* 0x002fc8000f8e00ff */
[----:B------:R1:W3:Y:S03]  /*156c0*/  SYNCS.PHASECHK.TRANS64.TRYWAIT P1, [R9+URZ+0x30850], R0 ;  /* 0x03085000090075a7 */ /* 0x0002e6000802017f */
[----:B---3--:R-:W-:Y:S05]  /*156d0*/  @!P1 NANOSLEEP.SYNCS 0x989680 ;  /* 0x009896800000995d */ /* 0x008fea0003900000 */
[----:B------:R-:W3:Y:S02]  /*156e0*/  @!P1 SYNCS.PHASECHK.TRANS64 P1, [R9+URZ+0x30850], R0 ;  /* 0x03085000090095a7 */ /* 0x000ee4000802007f */
[----:B---3--:R-:W-:Y:S05]  /*156f0*/  @!P1 BRA `(.L_x_1005) ;  /* 0xfffffffc00ec9947 */ /* 0x008fea000383ffff */
[----:B------:R-:W-:Y:S05]  /*15700*/  BRA `(.L_x_1004) ;  /* 0xffffff0000dc7947 */ /* 0x000fea000383ffff */
.L_x_1024:
[----:B-1----:R-:W-:-:S04]  /*15710*/  IMAD.U32 R9, RZ, RZ, UR5 ;  /* 0x00000005ff097e24 */ /* 0x002fc8000f8e00ff */
[----:B------:R1:W2:Y:S03]  /*15720*/  SYNCS.PHASECHK.TRANS64.TRYWAIT P1, [R9+URZ+0x30830], R8 ;  /* 0x03083008090075a7 */ /* 0x0002a6000802017f */
[----:B--2---:R-:W-:Y:S05]  /*15730*/  @!P1 NANOSLEEP.SYNCS 0x989680 ;  /* 0x009896800000995d */ /* 0x004fea0003900000 */
[----:B------:R-:W2:Y:S02]  /*15740*/  @!P1 SYNCS.PHASECHK.TRANS64 P1, [R9+URZ+0x30830], R8 ;  /* 0x03083008090095a7 */ /* 0x000ea4000802007f */
[----:B--2---:R-:W-:Y:S05]  /*15750*/  @!P1 BRA `(.L_x_1024) ;  /* 0xfffffffc00ec9947 */ /* 0x004fea000383ffff */
[----:B------:R-:W-:Y:S05]  /*15760*/  BRA `(.L_x_1023) ;  /* 0xffffff3000c47947 */ /* 0x000fea000383ffff */
.L_x_1028:
[----:B-1----:R-:W-:-:S04]  /*15770*/  IMAD.U32 R9, RZ, RZ, UR5 ;  /* 0x00000005ff097e24 */ /* 0x002fc8000f8e00ff */
[----:B------:R1:W3:Y:S03]  /*15780*/  SYNCS.PHASECHK.TRANS64.TRYWAIT P1, [R9+URZ+0x30850], R0 ;  /* 0x03085000090075a7 */ /* 0x0002e6000802017f */
[----:B---3--:R-:W-:Y:S05]  /*15790*/  @!P1 NANOSLEEP.SYNCS 0x989680 ;  /* 0x009896800000995d */ /* 0x008fea0003900000 */
[----:B------:R-:W3:Y:S02]  /*157a0*/  @!P1 SYNCS.PHASECHK.TRANS64 P1, [R9+URZ+0x30850], R0 ;  /* 0x03085000090095a7 */ /* 0x000ee4000802007f */
[----:B---3--:R-:W-:Y:S05]  /*157b0*/  @!P1 BRA `(.L_x_1028) ;  /* 0xfffffffc00ec9947 */ /* 0x008fea000383ffff */
[----:B------:R-:W-:Y:S05]  /*157c0*/  BRA `(.L_x_1027) ;  /* 0xffffff3c00587947 */ /* 0x000fea000383ffff */
.L_x_1036:
[----:B-1----:R-:W-:-:S04]  /*157d0*/  IMAD.U32 R9, RZ, RZ, UR60 ;  /* 0x0000003cff097e24 */ /* 0x002fc8000f8e00ff */
[----:B------:R1:W2:Y:S03]  /*157e0*/  SYNCS.PHASECHK.TRANS64.TRYWAIT P1, [R9+URZ+0x30830], R8 ;  /* 0x03083008090075a7 */ /* 0x0002a6000802017f */
[----:B--2---:R-:W-:Y:S05]  /*157f0*/  @!P1 NANOSLEEP.SYNCS 0x989680 ;  /* 0x009896800000995d */ /* 0x004fea0003900000 */
[----:B------:R-:W2:Y:S02]  /*15800*/  @!P1 SYNCS.PHASECHK.TRANS64 P1, [R9+URZ+0x30830], R8 ;  /* 0x03083008090095a7 */ /* 0x000ea4000802007f */
[----:B--2---:R-:W-:Y:S05]  /*15810*/  @!P1 BRA `(.L_x_1036) ;  /* 0xfffffffc00ec9947 */ /* 0x004fea000383ffff */
[----:B------:R-:W-:Y:S05]  /*15820*/  BRA `(.L_x_1035) ;  /* 0xffffff5400a47947 */ /* 0x000fea000383ffff */
.L_x_1040:
[----:B-1----:R-:W-:-:S04]  /*15830*/  IMAD.U32 R9, RZ, RZ, UR5 ;  /* 0x00000005ff097e24 */ /* 0x002fc8000f8e00ff */
[----:B------:R1:W3:Y:S03]  /*15840*/  SYNCS.PHASECHK.TRANS64.TRYWAIT P1, [R9+URZ+0x30850], R0 ;  /* 0x03085000090075a7 */ /* 0x0002e6000802017f */
[----:B---3--:R-:W-:Y:S05]  /*15850*/  @!P1 NANOSLEEP.SYNCS 0x989680 ;  /* 0x009896800000995d */ /* 0x008fea0003900000 */
[----:B------:R-:W3:Y:S02]  /*15860*/  @!P1 SYNCS.PHASECHK.TRANS64 P1, [R9+URZ+0x30850], R0 ;  /* 0x03085000090095a7 */ /* 0x000ee4000802007f */
[----:B---3--:R-:W-:Y:S05]  /*15870*/  @!P1 BRA `(.L_x_1040) ;  /* 0xfffffffc00ec9947 */ /* 0x008fea000383ffff */
[----:B------:R-:W-:Y:S05]  /*15880*/  BRA `(.L_x_1039) ;  /* 0xffffff6000387947 */ /* 0x000fea000383ffff */
.L_x_1055:
[----:B-1----:R-:W-:-:S04]  /*15890*/  IMAD.U32 R5, RZ, RZ, UR5 ;  /* 0x00000005ff057e24 */ /* 0x002fc8000f8e00ff */
[----:B------:R1:W2:Y:S03]  /*158a0*/  SYNCS.PHASECHK.TRANS64.TRYWAIT P1, [R5+URZ+0x30850], R0 ;  /* 0x03085000050075a7 */ /* 0x0002a6000802017f */
[----:B--2---:R-:W-:Y:S05]  /*158b0*/  @!P1 NANOSLEEP.SYNCS 0x989680 ;  /* 0x009896800000995d */ /* 0x004fea0003900000 */
[----:B------:R-:W2:Y:S02]  /*158c0*/  @!P1 SYNCS.PHASECHK.TRANS64 P1, [R5+URZ+0x30850], R0 ;  /* 0x03085000050095a7 */ /* 0x000ea4000802007f */
[----:B--2---:R-:W-:Y:S05]  /*158d0*/  @!P1 BRA `(.L_x_1055) ;  /* 0xfffffffc00ec9947 */ /* 0x004fea000383ffff */
[----:B------:R-:W-:Y:S05]  /*158e0*/  BRA `(.L_x_1054) ;  /* 0xffffff9000c07947 */ /* 0x000fea000383ffff */
.L_x_1073:
[----:B------:R-:W-:Y:S01]  /*158f0*/  IMAD.MOV.U32 R13, RZ, RZ, R18 ;  /* 0x000000ffff0d7224 */ /* 0x000fe200078e0012 */
[----:B------:R-:W-:Y:S01]  /*15900*/  MOV R11, 0x1f ;  /* 0x0000001f000b7802 */ /* 0x000fe20000000f00 */
[----:B------:R-:W-:Y:S02]  /*15910*/  IMAD.MOV.U32 R12, RZ, RZ, RZ ;  /* 0x000000ffff0c7224 */ /* 0x000fe400078e00ff */
[----:B------:R-:W-:-:S07]  /*15920*/  IMAD.MOV.U32 R15, RZ, RZ, -0x1 ;  /* 0xffffffffff0f7424 */ /* 0x000fce00078e00ff */
[----:B-----5:R-:W-:Y:S05]  /*15930*/  WARPSYNC.COLLECTIVE R15, `(.L_x_1114) ;  /* 0x000000000f087348 */ /* 0x020fea0003c00000 */
[----:B------:R0:W1:Y:S02]  /*15940*/  SHFL.IDX P6, R14, R13, R12, R11 ;  /* 0x0000000c0d0e7389 */ /* 0x00006400000c000b */
[----:B01---5:R-:W-:Y:S01]  /*15950*/  ENDCOLLECTIVE ;  /* 0x000000000000791b */ /* 0x023fe20003800000 */
.L_x_1114:
[----:B------:R-:W-:Y:S05]  /*15960*/  BRA `(.L_x_1115) ;  /* 0xffffffcc00707947 */ /* 0x000fea000383ffff */
.L_x_1075:
[----:B0-----:R-:W-:-:S04]  /*15970*/  IMAD.U32 R3, RZ, RZ, UR48 ;  /* 0x00000030ff037e24 */ /* 0x001fc8000f8e00ff */
[----:B------:R0:W1:Y:S03]  /*15980*/  SYNCS.PHASECHK.TRANS64.TRYWAIT P0, [R3+URZ+0x30840], R2 ;  /* 0x03084002030075a7 */ /* 0x000066000800017f */
[----:B-1----:R-:W-:Y:S05]  /*15990*/  @!P0 NANOSLEEP.SYNCS 0x989680 ;  /* 0x009896800000895d */ /* 0x002fea0003900000 */
[----:B------:R-:W1:Y:S02]  /*159a0*/  @!P0 SYNCS.PHASECHK.TRANS64 P0, [R3+URZ+0x30840], R2 ;  /* 0x03084002030085a7 */ /* 0x000e64000800007f */
[----:B-1----:R-:W-:Y:S05]  /*159b0*/  @!P0 BRA `(.L_x_1075) ;  /* 0xfffffffc00ec8947 */ /* 0x002fea000383ffff */
[----:B------:R-:W-:Y:S05]  /*159c0*/  BRA `(.L_x_1116) ;  /* 0xffffffd000007947 */ /* 0x000fea000383ffff */
.L_x_1076:
        /* <DEDUP_REMOVED lines=8> */
.L_x_1118:
[----:B------:R-:W-:Y:S05]  /*15a50*/  BSYNC B0 ;  /* 0x0000000000007941 */ /* 0x000fea0003800000 */
.L_x_1117:
[----:B------:R-:W-:Y:S01]  /*15a60*/  IMAD.MOV.U32 R13, RZ, RZ, R0 ;  /* 0x000000ffff0d7224 */ /* 0x000fe200078e0000 */
[----:B------:R-:W-:Y:S01]  /*15a70*/  MOV R15, 0xffffffff ;  /* 0xffffffff000f7802 */ /* 0x000fe20000000f00 */
[----:B------:R-:W-:Y:S01]  /*15a80*/  IMAD.MOV.U32 R12, RZ, RZ, RZ ;  /* 0x000000ffff0c7224 */ /* 0x000fe200078e00ff */
[----:B------:R-:W-:Y:S01]  /*15a90*/  @P0 LEA R9, R30, UR48, 0x1 ;  /* 0x000000301e090c11 */ /* 0x000fe2000f8e08ff */
[----:B------:R-:W-:Y:S02]  /*15aa0*/  IMAD.MOV.U32 R11, RZ, RZ, 0x181f ;  /* 0x0000181fff0b7424 */ /* 0x000fe400078e00ff */
[----:B------:R-:W-:-:S07]  /*15ab0*/  IMAD.MOV.U32 R3, RZ, RZ, R14 ;  /* 0x000000ffff037224 */ /* 0x000fce00078e000e */
[----:B------:R-:W-:Y:S05]  /*15ac0*/  WARPSYNC.COLLECTIVE R15, `(.L_x_1119) ;  /* 0x000000000f087348 */ /* 0x000fea0003c00000 */
[----:B------:R0:W1:Y:S02]  /*15ad0*/  SHFL.IDX P6, R14, R13, R12, R11 ;  /* 0x0000000c0d0e7389 */ /* 0x00006400000c000b */
[----:B01----:R-:W-:Y:S01]  /*15ae0*/  ENDCOLLECTIVE ;  /* 0x000000000000791b */ /* 0x003fe20003800000 */
.L_x_1119:
[----:B------:R-:W-:Y:S02]  /*15af0*/  IMAD.MOV.U32 R13, RZ, RZ, R7 ;  /* 0x000000ffff0d7224 */ /* 0x000fe400078e0007 */
[----:B------:R-:W-:Y:S02]  /*15b00*/  IMAD.MOV.U32 R12, RZ, RZ, 0x1 ;  /* 0x00000001ff0c7424 */ /* 0x000fe400078e00ff */
[----:B------:R-:W-:-:S07]  /*15b10*/  IMAD.MOV.U32 R2, RZ, RZ, R14 ;  /* 0x000000ffff027224 */ /* 0x000fce00078e000e */
[----:B------:R-:W-:Y:S05]  /*15b20*/  WARPSYNC.COLLECTIVE R15, `(.L_x_1120) ;  /* 0x000000000f087348 */ /* 0x000fea0003c00000 */
[----:B------:R0:W1:Y:S02]  /*15b30*/  SHFL.IDX P6, R14, R13, R12, R11 ;  /* 0x0000000c0d0e7389 */ /* 0x00006400000c000b */
[----:B01----:R-:W-:Y:S01]  /*15b40*/  ENDCOLLECTIVE ;  /* 0x000000000000791b */ /* 0x003fe20003800000 */
.L_x_1120:
        /* <DEDUP_REMOVED lines=8> */
[----:B------:R-:W-:Y:S01]  /*15bd0*/  ISETP.GE.AND P0, PT, R6, 0x11, PT ;  /* 0x000000110600780c */ /* 0x000fe20003f06270 */
[----:B------:R-:W-:-:S12]  /*15be0*/  IMAD.MOV.U32 R5, RZ, RZ, R14 ;  /* 0x000000ffff057224 */ /* 0x000fd800078e000e */
[----:B0-----:R-:W-:Y:S05]  /*15bf0*/  WARPSYNC.COLLECTIVE R15, `(.L_x_1121) ;  /* 0x000000000f087348 */ /* 0x001fea0003c00000 */
[----:B------:R1:W2:Y:S02]  /*15c00*/  SHFL.IDX P6, R14, R13, R12, R11 ;  /* 0x0000000c0d0e7389 */ /* 0x0002a400000c000b */
[----:B012---:R-:W-:Y:S01]  /*15c10*/  ENDCOLLECTIVE ;  /* 0x000000000000791b */ /* 0x007fe20003800000 */
.L_x_1121:
[----:B------:R-:W-:Y:S01]  /*15c20*/  @P0 LEA R21, R30, UR48, 0x1 ;  /* 0x000000301e150c11 */ /* 0x000fe2000f8e08ff */
[----:B------:R-:W-:Y:S02]  /*15c30*/  IMAD.MOV.U32 R13, RZ, RZ, R7 ;  /* 0x000000ffff0d7224 */ /* 0x000fe400078e0007 */
[----:B------:R-:W-:Y:S02]  /*15c40*/  IMAD.MOV.U32 R12, RZ, RZ, 0x2 ;  /* 0x00000002ff0c7424 */ /* 0x000fe400078e00ff */
[----:B------:R-:W-:-:S07]  /*15c50*/  IMAD.MOV.U32 R4, RZ, RZ, R14 ;  /* 0x000000ffff047224 */ /* 0x000fce00078e000e */
[----:B------:R-:W-:Y:S05]  /*15c60*/  WARPSYNC.COLLECTIVE R15, `(.L_x_1122) ;  /* 0x000000000f087348 */ /* 0x000fea0003c00000 */
[----:B------:R0:W1:Y:S02]  /*15c70*/  SHFL.IDX P6, R14, R13, R12, R11 ;  /* 0x0000000c0d0e7389 */ /* 0x00006400000c000b */
[----:B01----:R-:W-:Y:S01]  /*15c80*/  ENDCOLLECTIVE ;  /* 0x000000000000791b */ /* 0x003fe20003800000 */
.L_x_1122:
        /* <DEDUP_REMOVED lines=13> */
.L_x_1123:
[----:B------:R-:W-:Y:S01]  /*15d60*/  IMAD.MOV.U32 R3, RZ, RZ, R8 ;  /* 0x000000ffff037224 */ /* 0x000fe200078e0008 */
[----:B------:R-:W-:Y:S01]  /*15d70*/  @P0 LEA R25, R30, UR48, 0x1 ;  /* 0x000000301e190c11 */ /* 0x000fe2000f8e08ff */
[----:B------:R-:W-:Y:S02]  /*15d80*/  IMAD.MOV.U32 R13, RZ, RZ, R7 ;  /* 0x000000ffff0d7224 */ /* 0x000fe400078e0007 */
[----:B------:R-:W-:Y:S01]  /*15d90*/  IMAD.MOV.U32 R12, RZ, RZ, 0x3 ;  /* 0x00000003ff0c7424 */ /* 0x000fe200078e00ff */
[----:B------:R-:W-:-:S07]  /*15da0*/  MOV R2, R14 ;  /* 0x0000000e00027202 */ /* 0x000fce0000000f00 */
[----:B------:R-:W-:Y:S05]  /*15db0*/  WARPSYNC.COLLECTIVE R15, `(.L_x_1124) ;  /* 0x000000000f087348 */ /* 0x000fea0003c00000 */
[----:B------:R0:W1:Y:S02]  /*15dc0*/  SHFL.IDX P6, R14, R13, R12, R11 ;  /* 0x0000000c0d0e7389 */ /* 0x00006400000c000b */
[----:B01----:R-:W-:Y:S01]  /*15dd0*/  ENDCOLLECTIVE ;  /* 0x000000000000791b */ /* 0x003fe20003800000 */
.L_x_1124:
        /* <DEDUP_REMOVED lines=13> */
.L_x_1125:
[----:B------:R-:W-:Y:S01]  /*15eb0*/  IMAD.MOV.U32 R5, RZ, RZ, R9 ;  /* 0x000000ffff057224 */ /* 0x000fe200078e0009 */
[----:B------:R-:W-:Y:S01]  /*15ec0*/  @P0 LEA R9, R30, UR48, 0x1 ;  /* 0x000000301e090c11 */ /* 0x000fe2000f8e08ff */
[----:B------:R-:W-:Y:S02]  /*15ed0*/  IMAD.MOV.U32 R13, RZ, RZ, R7 ;  /* 0x000000ffff0d7224 */ /* 0x000fe400078e0007 */
[----:B------:R-:W-:Y:S02]  /*15ee0*/  IMAD.MOV.U32 R12, RZ, RZ, 0x4 ;  /* 0x00000004ff0c7424 */ /* 0x000fe400078e00ff */
[----:B------:R-:W-:-:S07]  /*15ef0*/  IMAD.MOV.U32 R10, RZ, RZ, R14 ;  /* 0x000000ffff0a7224 */ /* 0x000fce00078e000e */
[----:B------:R-:W-:Y:S05]  /*15f00*/  WARPSYNC.COLLECTIVE R15, `(.L_x_1126) ;  /* 0x000000000f087348 */ /* 0x000fea0003c00000 */
[----:B------:R0:W1:Y:S02]  /*15f10*/  SHFL.IDX P6, R14, R13, R12, R11 ;  /* 0x0000000c0d0e7389 */ /* 0x00006400000c000b */
[----:B01----:R-:W-:Y:S01]  /*15f20*/  ENDCOLLECTIVE ;  /* 0x000000000000791b */ /* 0x003fe20003800000 */
.L_x_1126:
[----:B------:R-:W-:-:S04]  /*15f30*/  IMAD.MOV.U32 R4, RZ, RZ, R10 ;  /* 0x000000ffff047224 */ /* 0x000fc800078e000a */
        /* <DEDUP_REMOVED lines=13> */
.L_x_1127:
        /* <DEDUP_REMOVED lines=8> */
.L_x_1128:
        /* <DEDUP_REMOVED lines=8> */
[----:B------:R-:W-:-:S07]  /*16110*/  IMAD.MOV.U32 R7, RZ, RZ, R14 ;  /* 0x000000ffff077224 */ /* 0x000fce00078e000e */
[----:B0-----:R-:W-:Y:S05]  /*16120*/  WARPSYNC.COLLECTIVE R15, `(.L_x_1129) ;  /* 0x000000000f087348 */ /* 0x001fea0003c00000 */
[----:B------:R1:W2:Y:S02]  /*16130*/  SHFL.IDX P6, R14, R13, R12, R11 ;  /* 0x0000000c0d0e7389 */ /* 0x0002a400000c000b */
[----:B012---:R-:W-:Y:S01]  /*16140*/  ENDCOLLECTIVE ;  /* 0x000000000000791b */ /* 0x007fe20003800000 */
.L_x_1129:
[----:B------:R-:W-:Y:S05]  /*16150*/  BRA `(.L_x_1130) ;  /* 0xffffffcc00647947 */ /* 0x000fea000383ffff */
.L_x_1079:
[----:B------:R-:W-:Y:S01]  /*16160*/  IMAD.MOV.U32 R13, RZ, RZ, R8 ;  /* 0x000000ffff0d7224 */ /* 0x000fe200078e0008 */
[----:B------:R-:W-:Y:S01]  /*16170*/  MOV R15, 0xffffffff ;  /* 0xffffffff000f7802 */ /* 0x000fe20000000f00 */
[----:B------:R-:W-:Y:S02]  /*16180*/  IMAD.MOV.U32 R12, RZ, RZ, RZ ;  /* 0x000000ffff0c7224 */ /* 0x000fe400078e00ff */
[----:B------:R-:W-:Y:S02]  /*16190*/  IMAD.MOV.U32 R11, RZ, RZ, 0x181f ;  /* 0x0000181fff0b7424 */ /* 0x000fe400078e00ff */
[----:B------:R-:W-:-:S07]  /*161a0*/  VIADD R7, R27, UR42 ;  /* 0x0000002a1b077c36 */ /* 0x000fce0008000000 */
[----:B------:R-:W-:Y:S05]  /*161b0*/  WARPSYNC.COLLECTIVE R15, `(.L_x_1131) ;  /* 0x000000000f087348 */ /* 0x000fea0003c00000 */
[----:B------:R0:W1:Y:S02]  /*161c0*/  SHFL.IDX P6, R14, R13, R12, R11 ;  /* 0x0000000c0d0e7389 */ /* 0x00006400000c000b */
[----:B01----:R-:W-:Y:S01]  /*161d0*/  ENDCOLLECTIVE ;  /* 0x000000000000791b */ /* 0x003fe20003800000 */
.L_x_1131:
[----:B------:R-:W-:Y:S02]  /*161e0*/  VIADD R5, R7, 0x10 ;  /* 0x0000001007057836 */ /* 0x000fe40000000000 */
[----:B------:R-:W-:Y:S02]  /*161f0*/  IMAD.MOV.U32 R13, RZ, RZ, R6 ;  /* 0x000000ffff0d7224 */ /* 0x000fe400078e0006 */
[----:B------:R-:W-:-:S07]  /*16200*/  IMAD.MOV.U32 R3, RZ, RZ, R14 ;  /* 0x000000ffff037224 */ /* 0x000fce00078e000e */
[----:B------:R-:W-:Y:S05]  /*16210*/  WARPSYNC.COLLECTIVE R15, `(.L_x_1132) ;  /* 0x000000000f087348 */ /* 0x000fea0003c00000 */
[----:B------:R0:W1:Y:S02]  /*16220*/  SHFL.IDX P6, R14, R13, R12, R11 ;  /* 0x0000000c0d0e7389 */ /* 0x00006400000c000b */
[----:B01----:R-:W-:Y:S01]  /*16230*/  ENDCOLLECTIVE ;  /* 0x000000000000791b */ /* 0x003fe20003800000 */
.L_x_1132:
[----:B------:R-:W-:Y:S02]  /*16240*/  ULDC UR4, c[0x0][0x288] ;  /* 0x0000a20000047ab9 */ /* 0x000fe40000000800 */
[----:B------:R-:W-:-:S05]  /*16250*/  IMAD R0, R0, UR4, RZ ;  /* 0x0000000400007c24 */ /* 0x000fca000f8e02ff */
[----:B------:R-:W-:Y:S01]  /*16260*/  ISETP.GE.AND P1, PT, R7, R0, PT ;  /* 0x000000000700720c */ /* 0x000fe20003f26270 */
[----:B------:R-:W-:Y:S02]  /*16270*/  IMAD.MOV.U32 R13, RZ, RZ, R8 ;  /* 0x000000ffff0d7224 */ /* 0x000fe400078e0008 */
[----:B------:R-:W-:-:S10]  /*16280*/  IMAD.MOV.U32 R12, RZ, RZ, 0x1 ;  /* 0x00000001ff0c7424 */ /* 0x000fd400078e00ff */
[----:B------:R-:W-:Y:S01]  /*16290*/  @!P1 LEA R9, R30, UR48, 0x1 ;  /* 0x000000301e099c11 */ /* 0x000fe2000f8e08ff */
[----:B------:R-:W-:-:S07]  /*162a0*/  IMAD.MOV.U32 R2, RZ, RZ, R14 ;  /* 0x000000ffff027224 */ /* 0x000fce00078e000e */
[----:B------:R-:W-:Y:S05]  /*162b0*/  WARPSYNC.COLLECTIVE R15, `(.L_x_1133) ;  /* 0x000000000f087348 */ /* 0x000fea0003c00000 */
[----:B------:R0:W1:Y:S02]  /*162c0*/  SHFL.IDX P6, R14, R13, R12, R11 ;  /* 0x0000000c0d0e7389 */ /* 0x00006400000c000b */
[----:B01----:R-:W-:Y:S01]  /*162d0*/  ENDCOLLECTIVE ;  /* 0x000000000000791b */ /* 0x003fe20003800000 */
.L_x_1133:
        /* <DEDUP_REMOVED lines=8> */
[----:B------:R-:W-:Y:S01]  /*16360*/  ISETP.GE.AND P1, PT, R5, R0, PT ;  /* 0x000000000500720c */ /* 0x000fe20003f26270 */
[----:B------:R-:W-:-:S12]  /*16370*/  IMAD.MOV.U32 R5, RZ, RZ, R14 ;  /* 0x000000ffff057224 */ /* 0x000fd800078e000e */
[----:B0-----:R-:W-:Y:S05]  /*16380*/  WARPSYNC.COLLECTIVE R15, `(.L_x_1134) ;  /* 0x000000000f087348 */ /* 0x001fea0003c00000 */
[----:B------:R1:W2:Y:S02]  /*16390*/  SHFL.IDX P6, R14, R13, R12, R11 ;  /* 0x0000000c0d0e7389 */ /* 0x0002a400000c000b */
[----:B012---:R-:W-:Y:S01]  /*163a0*/  ENDCOLLECTIVE ;  /* 0x000000000000791b */ /* 0x007fe20003800000 */
.L_x_1134:
[----:B------:R-:W-:Y:S02]  /*163b0*/  IADD3 R3, R7, 0x20, RZ ;  /* 0x0000002007037810 */ /* 0x000fe40007ffe0ff */
[----:B------:R-:W-:Y:S01]  /*163c0*/  @!P1 LEA R21, R30, UR48, 0x1 ;  /* 0x000000301e159c11 */ /* 0x000fe2000f8e08ff */
[----:B------:R-:W-:Y:S02]  /*163d0*/  IMAD.MOV.U32 R13, RZ, RZ, R8 ;  /* 0x000000ffff0d7224 */ /* 0x000fe400078e0008 */
[----:B------:R-:W-:Y:S02]  /*163e0*/  IMAD.MOV.U32 R12, RZ, RZ, 0x2 ;  /* 0x00000002ff0c7424 */ /* 0x000fe400078e00ff */
[----:B------:R-:W-:-:S07]  /*163f0*/  IMAD.MOV.U32 R4, RZ, RZ, R14 ;  /* 0x000000ffff047224 */ /* 0x000fce00078e000e */
[----:B------:R-:W-:Y:S05]  /*16400*/  WARPSYNC.COLLECTIVE R15, `(.L_x_1135) ;  /* 0x000000000f087348 */ /* 0x000fea0003c00000 */
[----:B------:R0:W1:Y:S02]  /*16410*/  SHFL.IDX P6, R14, R13, R12, R11 ;  /* 0x0000000c0d0e7389 */ /* 0x00006400000c000b */
[----:B01----:R-:W-:Y:S01]  /*16420*/  ENDCOLLECTIVE ;  /* 0x000000000000791b */ /* 0x003fe20003800000 */
.L_x_1135:
        /* <DEDUP_REMOVED lines=13> */
.L_x_1136:
[----:B------:R-:W-:Y:S01]  /*16500*/  VIADD R5, R7, 0x30 ;  /* 0x0000003007057836 */ /* 0x000fe20000000000 */
[----:B------:R-:W-:Y:S01]  /*16510*/  @!P1 LEA R9, R30, UR48, 0x1 ;  /* 0x000000301e099c11 */ /* 0x000fe2000f8e08ff */
[----:B------:R-:W-:Y:S02]  /*16520*/  IMAD.MOV.U32 R13, RZ, RZ, R8 ;  /* 0x000000ffff0d7224 */ /* 0x000fe400078e0008 */
[----:B------:R-:W-:Y:S02]  /*16530*/  IMAD.MOV.U32 R12, RZ, RZ, 0x3 ;  /* 0x00000003ff0c7424 */ /* 0x000fe400078e00ff */
[----:B------:R-:W-:-:S07]  /*16540*/  IMAD.MOV.U32 R2, RZ, RZ, R14 ;  /* 0x000000ffff027224 */ /* 0x000fce00078e000e */
[----:B------:R-:W-:Y:S05]  /*16550*/  WARPSYNC.COLLECTIVE R15, `(.L_x_1137) ;  /* 0x000000000f087348 */ /* 0x000fea0003c00000 */
[----:B------:R0:W1:Y:S02]  /*16560*/  SHFL.IDX P6, R14, R13, R12, R11 ;  /* 0x0000000c0d0e7389 */ /* 0x00006400000c000b */
[----:B01----:R-:W-:Y:S01]  /*16570*/  ENDCOLLECTIVE ;  /* 0x000000000000791b */ /* 0x003fe20003800000 */
.L_x_1137:
        /* <DEDUP_REMOVED lines=13> */
.L_x_1138:
[----:B------:R-:W-:Y:S01]  /*16650*/  VIADD R3, R7, 0x40 ;  /* 0x0000004007037836 */ /* 0x000fe20000000000 */
[----:B------:R-:W-:Y:S01]  /*16660*/  @!P1 LEA R21, R30, UR48, 0x1 ;  /* 0x000000301e159c11 */ /* 0x000fe2000f8e08ff */
[----:B------:R-:W-:Y:S02]  /*16670*/  IMAD.MOV.U32 R13, RZ, RZ, R8 ;  /* 0x000000ffff0d7224 */ /* 0x000fe400078e0008 */
[----:B------:R-:W-:Y:S01]  /*16680*/  IMAD.MOV.U32 R12, RZ, RZ, 0x4 ;  /* 0x00000004ff0c7424 */ /* 0x000fe200078e00ff */
[----:B------:R-:W-:-:S07]  /*16690*/  MOV R4, R14 ;  /* 0x0000000e00047202 */ /* 0x000fce0000000f00 */
[----:B------:R-:W-:Y:S05]  /*166a0*/  WARPSYNC.COLLECTIVE R15, `(.L_x_1139) ;  /* 0x000000000f087348 */ /* 0x000fea0003c00000 */
[----:B------:R0:W1:Y:S02]  /*166b0*/  SHFL.IDX P6, R14, R13, R12, R11 ;  /* 0x0000000c0d0e7389 */ /* 0x00006400000c000b */
[----:B01----:R-:W-:Y:S01]  /*166c0*/  ENDCOLLECTIVE ;  /* 0x000000000000791b */ /* 0x003fe20003800000 */
.L_x_1139:
        /* <DEDUP_REMOVED lines=13> */
.L_x_1140:
        /* <DEDUP_REMOVED lines=8> */
.L_x_1141:
        /* <DEDUP_REMOVED lines=13> */
.L_x_1142:
        /* <DEDUP_REMOVED lines=8> */
.L_x_1143:
        /* <DEDUP_REMOVED lines=13> */
.L_x_1144:
[----:B------:R-:W-:Y:S01]  /*16a40*/  @!P1 LEA R9, R30, UR48, 0x1 ;  /* 0x000000301e099c11 */ /* 0x000fe2000f8e08ff */
[----:B------:R-:W-:Y:S02]  /*16a50*/  IMAD.MOV.U32 R13, RZ, RZ, R8 ;  /* 0x000000ffff0d7224 */ /* 0x000fe400078e0008 */
[----:B------:R-:W-:Y:S02]  /*16a60*/  IMAD.MOV.U32 R12, RZ, RZ, 0x7 ;  /* 0x00000007ff0c7424 */ /* 0x000fe400078e00ff */
[----:B------:R-:W-:-:S07]  /*16a70*/  IMAD.MOV.U32 R2, RZ, RZ, R14 ;  /* 0x000000ffff027224 */ /* 0x000fce00078e000e */
[----:B------:R-:W-:Y:S05]  /*16a80*/  WARPSYNC.COLLECTIVE R15, `(.L_x_1145) ;  /* 0x000000000f087348 */ /* 0x000fea0003c00000 */
[----:B------:R0:W1:Y:S02]  /*16a90*/  SHFL.IDX P6, R14, R13, R12, R11 ;  /* 0x0000000c0d0e7389 */ /* 0x00006400000c000b */
[----:B01----:R-:W-:Y:S01]  /*16aa0*/  ENDCOLLECTIVE ;  /* 0x000000000000791b */ /* 0x003fe20003800000 */
.L_x_1145:
        /* <DEDUP_REMOVED lines=8> */
[----:B------:R-:W-:-:S07]  /*16b30*/  IMAD.MOV.U32 R4, RZ, RZ, R14 ;  /* 0x000000ffff047224 */ /* 0x000fce00078e000e */
[----:B0-----:R-:W-:Y:S05]  /*16b40*/  WARPSYNC.COLLECTIVE R15, `(.L_x_1146) ;  /* 0x000000000f087348 */ /* 0x001fea0003c00000 */
[----:B------:R1:W2:Y:S02]  /*16b50*/  SHFL.IDX P6, R14, R13, R12, R11 ;  /* 0x0000000c0d0e7389 */ /* 0x0002a400000c000b */
[----:B012---:R-:W-:Y:S01]  /*16b60*/  ENDCOLLECTIVE ;  /* 0x000000000000791b */ /* 0x007fe20003800000 */
.L_x_1146:
[----:B------:R-:W-:Y:S05]  /*16b70*/  BRA `(.L_x_1147) ;  /* 0xffffffcc00507947 */ /* 0x000fea000383ffff */
.L_x_1082:
[----:B0-----:R-:W-:-:S04]  /*16b80*/  IMAD.U32 R3, RZ, RZ, UR48 ;  /* 0x00000030ff037e24 */ /* 0x001fc8000f8e00ff */
[----:B------:R0:W1:Y:S03]  /*16b90*/  SYNCS.PHASECHK.TRANS64.TRYWAIT P0, [R3+URZ+0x30820], R0 ;  /* 0x03082000030075a7 */ /* 0x000066000800017f */
[----:B-1----:R-:W-:Y:S05]  /*16ba0*/  @!P0 NANOSLEEP.SYNCS 0x989680 ;  /* 0x009896800000895d */ /* 0x002fea0003900000 */
[----:B------:R-:W1:Y:S02]  /*16bb0*/  @!P0 SYNCS.PHASECHK.TRANS64 P0, [R3+URZ+0x30820], R0 ;  /* 0x03082000030085a7 */ /* 0x000e64000800007f */
[----:B-1----:R-:W-:Y:S05]  /*16bc0*/  @!P0 BRA `(.L_x_1082) ;  /* 0xfffffffc00ec8947 */ /* 0x002fea000383ffff */
[----:B------:R-:W-:Y:S05]  /*16bd0*/  BRA `(.L_x_1148) ;  /* 0xffffffcc009c7947 */ /* 0x000fea000383ffff */
.L_x_1086:
[----:B0-----:R0:W1:Y:S02]  /*16be0*/  SYNCS.PHASECHK.TRANS64.TRYWAIT P0, [R19+URZ+0x30840], R2 ;  /* 0x03084002130075a7 */ /* 0x001064000800017f */
[----:B-1----:R-:W-:Y:S05]  /*16bf0*/  @!P0 NANOSLEEP.SYNCS 0x989680 ;  /* 0x009896800000895d */ /* 0x002fea0003900000 */
[----:B------:R-:W1:Y:S02]  /*16c00*/  @!P0 SYNCS.PHASECHK.TRANS64 P0, [R19+URZ+0x30840], R2 ;  /* 0x03084002130085a7 */ /* 0x000e64000800007f */
[----:B-1----:R-:W-:Y:S05]  /*16c10*/  @!P0 BRA `(.L_x_1086) ;  /* 0xfffffffc00f08947 */ /* 0x002fea000383ffff */
[----:B------:R-:W-:Y:S05]  /*16c20*/  BRA `(.L_x_1149) ;  /* 0xffffffd000847947 */ /* 0x000fea000383ffff */
.L_x_1087:
        /* <DEDUP_REMOVED lines=8> */
.L_x_1151:
[----:B------:R-:W-:Y:S05]  /*16cb0*/  BSYNC B1 ;  /* 0x0000000000017941 */ /* 0x000fea0003800000 */
.L_x_1150:
[----:B------:R-:W-:Y:S01]  /*16cc0*/  IMAD.MOV.U32 R13, RZ, RZ, R21 ;  /* 0x000000ffff0d7224 */ /* 0x000fe200078e0015 */
[----:B------:R-:W-:Y:S01]  /*16cd0*/  MOV R15, 0xffffffff ;  /* 0xffffffff000f7802 */ /* 0x000fe20000000f00 */
[----:B------:R-:W-:Y:S01]  /*16ce0*/  IMAD.MOV.U32 R12, RZ, RZ, RZ ;  /* 0x000000ffff0c7224 */ /* 0x000fe200078e00ff */
[----:B------:R-:W-:Y:S01]  /*16cf0*/  P2R R6, PR, RZ, 0x2 ;  /* 0x00000002ff067803 */ /* 0x000fe20000000000 */
[----:B------:R-:W-:Y:S01]  /*16d00*/  IMAD.MOV.U32 R11, RZ, RZ, 0x181f ;  /* 0x0000181fff0b7424 */ /* 0x000fe200078e00ff */
[----:B------:R-:W-:Y:S01]  /*16d10*/  LOP3.LUT P1, RZ, R16, 0x4, RZ, 0xc0, !PT ;  /* 0x0000000410ff7812 */ /* 0x000fe2000782c0ff */
[----:B------:R-:W-:Y:S01]  /*16d20*/  IMAD.MOV.U32 R3, RZ, RZ, R14 ;  /* 0x000000ffff037224 */ /* 0x000fe200078e000e */
[----:B------:R-:W-:Y:S01]  /*16d30*/  LEA R22, R22, UR48, 0x1 ;  /* 0x0000003016167c11 */ /* 0x000fe2000f8e08ff */
[----:B------:R-:W-:-:S10]  /*16d40*/  IMAD.SHL.U32 R8, R23, 0x2, RZ ;  /* 0x0000000217087824 */ /* 0x000fd400078e00ff */
[----:B------:R-:W-:Y:S05]  /*16d50*/  WARPSYNC.COLLECTIVE R15, `(.L_x_1152) ;  /* 0x000000000f087348 */ /* 0x000fea0003c00000 */
[----:B------:R0:W1:Y:S02]  /*16d60*/  SHFL.IDX P6, R14, R13, R12, R11 ;  /* 0x0000000c0d0e7389 */ /* 0x00006400000c000b */
[----:B01----:R-:W-:Y:S01]  /*16d70*/  ENDCOLLECTIVE ;  /* 0x000000000000791b */ /* 0x003fe20003800000 */
.L_x_1152:
[----:B------:R-:W-:Y:S02]  /*16d80*/  IMAD.MOV.U32 R13, RZ, RZ, R24 ;  /* 0x000000ffff0d7224 */ /* 0x000fe400078e0018 */
[----:B------:R-:W-:Y:S01]  /*16d90*/  IMAD.MOV.U32 R12, RZ, RZ, 0x1 ;  /* 0x00000001ff0c7424 */ /* 0x000fe200078e00ff */
[----:B------:R-:W-:-:S13]  /*16da0*/  IADD3 R2, P0, R14, R8, RZ ;  /* 0x000000080e027210 */ /* 0x000fda0007f1e0ff */
[----:B------:R-:W-:Y:S05]  /*16db0*/  WARPSYNC.COLLECTIVE R15, `(.L_x_1153) ;  /* 0x000000000f087348 */ /* 0x000fea0003c00000 */
[----:B------:R0:W1:Y:S02]  /*16dc0*/  SHFL.IDX P6, R14, R13, R12, R11 ;  /* 0x0000000c0d0e7389 */ /* 0x00006400000c000b */
[----:B01----:R-:W-:Y:S01]  /*16dd0*/  ENDCOLLECTIVE ;  /* 0x000000000000791b */ /* 0x003fe20003800000 */
.L_x_1153:
        /* <DEDUP_REMOVED lines=8> */
[----:B------:R-:W-:-:S07]  /*16e60*/  IMAD.MOV.U32 R7, RZ, RZ, R14 ;  /* 0x000000ffff077224 */ /* 0x000fce00078e000e */
[----:B0-----:R-:W-:Y:S05]  /*16e70*/  WARPSYNC.COLLECTIVE R15, `(.L_x_1154) ;  /* 0x000000000f087348 */ /* 0x001fea0003c00000 */
[----:B------:R1:W2:Y:S02]  /*16e80*/  SHFL.IDX P6, R14, R13, R12, R11 ;  /* 0x0000000c0d0e7389 */ /* 0x0002a400000c000b */
[----:B012---:R-:W-:Y:S01]  /*16e90*/  ENDCOLLECTIVE ;  /* 0x000000000000791b */ /* 0x007fe20003800000 */
.L_x_1154:
[----:B------:R-:W-:Y:S02]  /*16ea0*/  IMAD.MOV.U32 R13, RZ, RZ, R24 ;  /* 0x000000ffff0d7224 */ /* 0x000fe400078e0018 */
[----:B------:R-:W-:Y:S01]  /*16eb0*/  IMAD.MOV.U32 R12, RZ, RZ, 0x2 ;  /* 0x00000002ff0c7424 */ /* 0x000fe200078e00ff */
[----:B------:R-:W-:-:S13]  /*16ec0*/  IADD3 R2, P0, R14, R8, RZ ;  /* 0x000000080e027210 */ /* 0x000fda0007f1e0ff */
[----:B------:R-:W-:Y:S05]  /*16ed0*/  WARPSYNC.COLLECTIVE R15, `(.L_x_1155) ;  /* 0x000000000f087348 */ /* 0x000fea0003c00000 */
[----:B------:R0:W1:Y:S02]  /*16ee0*/  SHFL.IDX P6, R14, R13, R12, R11 ;  /* 0x0000000c0d0e7389 */ /* 0x00006400000c000b */
[----:B01----:R-:W-:Y:S01]  /*16ef0*/  ENDCOLLECTIVE ;  /* 0x000000000000791b */ /* 0x003fe20003800000 */
.L_x_1155:
        /* <DEDUP_REMOVED lines=12> */
.L_x_1156:
[----:B------:R-:W-:Y:S02]  /*16fc0*/  IMAD.MOV.U32 R13, RZ, RZ, R24 ;  /* 0x000000ffff0d7224 */ /* 0x000fe400078e0018 */
[----:B------:R-:W-:Y:S01]  /*16fd0*/  IMAD.MOV.U32 R12, RZ, RZ, 0x3 ;  /* 0x00000003ff0c7424 */ /* 0x000fe200078e00ff */
[----:B------:R-:W-:-:S07]  /*16fe0*/  MOV R10, R14 ;  /* 0x0000000e000a7202 */ /* 0x000fce0000000f00 */
[----:B------:R-:W-:Y:S05]  /*16ff0*/  WARPSYNC.COLLECTIVE R15, `(.L_x_1157) ;  /* 0x000000000f087348 */ /* 0x000fea0003c00000 */
[----:B------:R0:W1:Y:S02]  /*17000*/  SHFL.IDX P6, R14, R13, R12, R11 ;  /* 0x0000000c0d0e7389 */ /* 0x00006400000c000b */
[----:B01----:R-:W-:Y:S01]  /*17010*/  ENDCOLLECTIVE ;  /* 0x000000000000791b */ /* 0x003fe20003800000 */
.L_x_1157:
        /* <DEDUP_REMOVED lines=13> */
.L_x_1158:
[----:B------:R-:W-:Y:S02]  /*170f0*/  IMAD.MOV.U32 R13, RZ, RZ, R24 ;  /* 0x000000ffff0d7224 */ /* 0x000fe400078e0018 */
[----:B------:R-:W-:Y:S02]  /*17100*/  IMAD.MOV.U32 R12, RZ, RZ, 0x4 ;  /* 0x00000004ff0c7424 */ /* 0x000fe400078e00ff */
[----:B------:R-:W-:-:S07]  /*17110*/  IMAD.MOV.U32 R2, RZ, RZ, R14 ;  /* 0x000000ffff027224 */ /* 0x000fce00078e000e */
[----:B------:R-:W-:Y:S05]  /*17120*/  WARPSYNC.COLLECTIVE R15, `(.L_x_1159) ;  /* 0x000000000f087348 */ /* 0x000fea0003c00000 */
[----:B------:R0:W1:Y:S02]  /*17130*/  SHFL.IDX P6, R14, R13, R12, R11 ;  /* 0x0000000c0d0e7389 */ /* 0x00006400000c000b */
[----:B01----:R-:W-:Y:S01]  /*17140*/  ENDCOLLECTIVE ;  /* 0x000000000000791b */ /* 0x003fe20003800000 */
.L_x_1159:
[----:B------:R-:W-:-:S05]  /*17150*/  IADD3 R2, P0, R2, R8, RZ ;  /* 0x0000000802027210 */ /* 0x000fca0007f1e0ff */
[----:B------:R-:W-:-:S05]  /*17160*/  IMAD.X R3, RZ, RZ, R3, P0 ;  /* 0x000000ffff037224 */ /* 0x000fca00000e0603 */
        /* <DEDUP_REMOVED lines=11> */
.L_x_1160:
[----:B------:R-:W-:Y:S02]  /*17220*/  IMAD.MOV.U32 R13, RZ, RZ, R24 ;  /* 0x000000ffff0d7224 */ /* 0x000fe400078e0018 */
[----:B------:R-:W-:Y:S02]  /*17230*/  IMAD.MOV.U32 R12, RZ, RZ, 0x5 ;  /* 0x00000005ff0c7424 */ /* 0x000fe400078e00ff */
[----:B------:R-:W-:-:S07]  /*17240*/  IMAD.MOV.U32 R2, RZ, RZ, R14 ;  /* 0x000000ffff027224 */ /* 0x000fce00078e000e */
[----:B------:R-:W-:Y:S05]  /*17250*/  WARPSYNC.COLLECTIVE R15, `(.L_x_1161) ;  /* 0x000000000f087348 */ /* 0x000fea0003c00000 */
[----:B------:R0:W1:Y:S02]  /*17260*/  SHFL.IDX P6, R14, R13, R12, R11 ;  /* 0x0000000c0d0e7389 */ /* 0x00006400000c000b */
[----:B01----:R-:W-:Y:S01]  /*17270*/  ENDCOLLECTIVE ;  /* 0x000000000000791b */ /* 0x003fe20003800000 */
.L_x_1161:
[----:B------:R-:W-:-:S05]  /*17280*/  IADD3 R2, P0, R2, R8, RZ ;  /* 0x0000000802027210 */ /* 0x000fca0007f1e0ff */
[----:B------:R-:W-:-:S05]  /*17290*/  IMAD.X R3, RZ, RZ, R3, P0 ;  /* 0x000000ffff037224 */ /* 0x000fca00000e0603 */
[----:B------:R-:W-:Y:S01]  /*172a0*/  @!PT LDS RZ, [RZ] ;  /* 0x00000000fffff984 */ /* 0x000fe20000000800 */
[----:B------:R-:W-:Y:S01]  /*172b0*/  @!PT LDS RZ, [RZ] ;  /* 0x00000000fffff984 */ /* 0x000fe20000000800 */
[----:B------:R-:W-:Y:S01]  /*172c0*/  @!PT LDS RZ, [RZ] ;  /* 0x00000000fffff984 */ /* 0x000fe20000000800 */
[----:B------:R0:W-:Y:S01]  /*172d0*/  LDGSTS.E.BYPASS.LTC128B.128 [R22+0x20400], desc[UR36][R2.64], !P1 ;  /* 0x2040000002167fae */ /* 0x0001e2000c901d64 */
[----:B------:R-:W-:Y:S01]  /*172e0*/  IMAD.MOV.U32 R13, RZ, RZ, R21 ;  /* 0x000000ffff0d7224 */ /* 0x000fe200078e0015 */
[----:B------:R-:W-:Y:S02]  /*172f0*/  ISETP.NE.AND P1, PT, R6, RZ, PT ;  /* 0x000000ff0600720c */ /* 0x000fe40003f25270 */
[----:B------:R0:W-:Y:S04]  /*17300*/  LDGSTS.E.BYPASS.LTC128B.128 [R22+0x23400], desc[UR36][R2.64+0x80], !P5 ;  /* 0x2340008002167fae */ /* 0x0001e8000e901d64 */
[----:B------:R0:W-:Y:S01]  /*17310*/  LDGSTS.E.BYPASS.LTC128B.128 [R22+0x26400], desc[UR36][R2.64+0x100], !P4 ;  /* 0x2640010002167fae */ /* 0x0001e2000e101d64 */
[----:B------:R-:W-:-:S07]  /*17320*/  IMAD.MOV.U32 R24, RZ, RZ, R14 ;  /* 0x000000ffff187224 */ /* 0x000fce00078e000e */
[----:B0-----:R-:W-:Y:S05]  /*17330*/  WARPSYNC.COLLECTIVE R15, `(.L_x_1162) ;  /* 0x000000000f087348 */ /* 0x001fea0003c00000 */
[----:B------:R1:W2:Y:S02]  /*17340*/  SHFL.IDX P6, R14, R13, R12, R11 ;  /* 0x0000000c0d0e7389 */ /* 0x0002a400000c000b */
[----:B012---:R-:W-:Y:S01]  /*17350*/  ENDCOLLECTIVE ;  /* 0x000000000000791b */ /* 0x007fe20003800000 */
.L_x_1162:
[----:B------:R-:W-:Y:S05]  /*17360*/  BRA `(.L_x_1163) ;  /* 0xffffffcc00d07947 */ /* 0x000fea000383ffff */
.L_x_1092:
[----:B0-----:R0:W2:Y:S02]  /*17370*/  SYNCS.PHASECHK.TRANS64.TRYWAIT P0, [R6+URZ+0x30860], R3 ;  /* 0x03086003060075a7 */ /* 0x0010a4000800017f */
[----:B--2---:R-:W-:Y:S05]  /*17380*/  @!P0 NANOSLEEP.SYNCS 0x989680 ;  /* 0x009896800000895d */ /* 0x004fea0003900000 */
[----:B------:R-:W2:Y:S02]  /*17390*/  @!P0 SYNCS.PHASECHK.TRANS64 P0, [R6+URZ+0x30860], R3 ;  /* 0x03086003060085a7 */ /* 0x000ea4000800007f */
[----:B--2---:R-:W-:Y:S05]  /*173a0*/  @!P0 BRA `(.L_x_1092) ;  /* 0xfffffffc00f08947 */ /* 0x004fea000383ffff */
[----:B------:R-:W-:Y:S05]  /*173b0*/  BRA `(.L_x_1164) ;  /* 0xffffffd000347947 */ /* 0x000fea000383ffff */
.L_x_1093:
[----:B------:R-:W-:Y:S01]  /*173c0*/  BSSY B1, `(.L_x_1165) ;  /* 0x0000008000017945 */ /* 0x000fe20003800000 */
[----:B------:R-:W-:Y:S02]  /*173d0*/  IMAD.MOV.U32 R13, RZ, RZ, R18 ;  /* 0x000000ffff0d7224 */ /* 0x000fe400078e0012 */
[----:B------:R-:W-:Y:S02]  /*173e0*/  IMAD.MOV.U32 R12, RZ, RZ, RZ ;  /* 0x000000ffff0c7224 */ /* 0x000fe400078e00ff */
[----:B------:R-:W-:Y:S02]  /*173f0*/  IMAD.MOV.U32 R11, RZ, RZ, 0x181f ;  /* 0x0000181fff0b7424 */ /* 0x000fe400078e00ff */
[----:B------:R-:W-:-:S07]  /*17400*/  IMAD.MOV.U32 R15, RZ, RZ, -0x1 ;  /* 0xffffffffff0f7424 */ /* 0x000fce00078e00ff */
[----:B01----:R-:W-:Y:S05]  /*17410*/  WARPSYNC.COLLECTIVE R15, `(.L_x_1166) ;  /* 0x000000000f087348 */ /* 0x003fea0003c00000 */
[----:B------:R2:W3:Y:S02]  /*17420*/  SHFL.IDX P6, R14, R13, R12, R11 ;  /* 0x0000000c0d0e7389 */ /* 0x0004e400000c000b */
[----:B0123--:R-:W-:Y:S01]  /*17430*/  ENDCOLLECTIVE ;  /* 0x000000000000791b */ /* 0x00ffe20003800000 */
.L_x_1166:
[----:B------:R-:W-:Y:S05]  /*17440*/  BSYNC B1 ;  /* 0x0000000000017941 */ /* 0x000fea0003800000 */
.L_x_1165:
[----:B------:R-:W-:Y:S01]  /*17450*/  IMAD.MOV.U32 R13, RZ, RZ, R17 ;  /* 0x000000ffff0d7224 */ /* 0x000fe200078e0011 */
[----:B------:R-:W-:Y:S01]  /*17460*/  MOV R3, R14 ;  /* 0x0000000e00037202 */ /* 0x000fe20000000f00 */
[----:B------:R-:W-:Y:S01]  /*17470*/  IMAD.MOV.U32 R12, RZ, RZ, RZ ;  /* 0x000000ffff0c7224 */ /* 0x000fe200078e00ff */
[----:B------:R-:W-:Y:S01]  /*17480*/  LEA R7, R7, UR48, 0x1 ;  /* 0x0000003007077c11 */ /* 0x000fe2000f8e08ff */
[----:B------:R-:W-:Y:S02]  /*17490*/  IMAD.MOV.U32 R11, RZ, RZ, 0x181f ;  /* 0x0000181fff0b7424 */ /* 0x000fe400078e00ff */
[----:B------:R-:W-:-:S07]  /*174a0*/  IMAD.MOV.U32 R15, RZ, RZ, -0x1 ;  /* 0xffffffffff0f7424 */ /* 0x000fce00078e00ff */
[----:B------:R-:W-:Y:S05]  /*174b0*/  WARPSYNC.COLLECTIVE R15, `(.L_x_1167) ;  /* 0x000000000f087348 */ /* 0x000fea0003c00000 */
[----:B------:R0:W1:Y:S02]  /*174c0*/  SHFL.IDX P6, R14, R13, R12, R11 ;  /* 0x0000000c0d0e7389 */ /* 0x00006400000c000b */
[----:B01----:R-:W-:Y:S01]  /*174d0*/  ENDCOLLECTIVE ;  /* 0x000000000000791b */ /* 0x003fe20003800000 */
.L_x_1167:
[----:B------:R-:W-:Y:S02]  /*174e0*/  IMAD.MOV.U32 R13, RZ, RZ, R18 ;  /* 0x000000ffff0d7224 */ /* 0x000fe400078e0012 */
[----:B------:R-:W-:Y:S01]  /*174f0*/  IMAD.MOV.U32 R12, RZ, RZ, 0x1 ;  /* 0x00000001ff0c7424 */ /* 0x000fe200078e00ff */
[----:B------:R-:W-:-:S13]  /*17500*/  IADD3 R2, P0, R14, R9, RZ ;  /* 0x000000090e027210 */ /* 0x000fda0007f1e0ff */
[----:B------:R-:W-:Y:S05]  /*17510*/  WARPSYNC.COLLECTIVE R15, `(.L_x_1168) ;  /* 0x000000000f087348 */ /* 0x000fea0003c00000 */
[----:B------:R0:W1:Y:S02]  /*17520*/  SHFL.IDX P6, R14, R13, R12, R11 ;  /* 0x0000000c0d0e7389 */ /* 0x00006400000c000b */
[----:B01----:R-:W-:Y:S01]  /*17530*/  ENDCOLLECTIVE ;  /* 0x000000000000791b */ /* 0x003fe20003800000 */
.L_x_1168:
        /* <DEDUP_REMOVED lines=12> */
.L_x_1169:
        /* <DEDUP_REMOVED lines=12> */
.L_x_1170:
        /* <DEDUP_REMOVED lines=12> */
.L_x_1171:
[----:B------:R-:W-:Y:S01]  /*17780*/  @!PT LDS RZ, [RZ] ;  /* 0x00000000fffff984 */ /* 0x000fe20000000800 */
[----:B------:R-:W-:Y:S01]  /*17790*/  @!PT LDS RZ, [RZ] ;  /* 0x00000000fffff984 */ /* 0x000fe20000000800 */
[----:B------:R-:W-:Y:S01]  /*177a0*/  @!PT LDS RZ, [RZ] ;  /* 0x00000000fffff984 */ /* 0x000fe20000000800 */
[----:B------:R-:W-:Y:S01]  /*177b0*/  LDGSTS.E.BYPASS.LTC128B.128 [R7+0x3c00], desc[UR36][R2.64+0x80], !P0 ;  /* 0x03c0008002077fae */ /* 0x000fe2000c101d64 */
[----:B------:R-:W-:Y:S01]  /*177c0*/  ISETP.LT.OR P0, PT, R0, 0x11, P1 ;  /* 0x000000110000780c */ /* 0x000fe20000f01670 */
[----:B------:R-:W-:Y:S02]  /*177d0*/  IMAD.MOV.U32 R13, RZ, RZ, R18 ;  /* 0x000000ffff0d7224 */ /* 0x000fe400078e0012 */
[----:B------:R-:W-:-:S10]  /*177e0*/  IMAD.MOV.U32 R12, RZ, RZ, 0x3 ;  /* 0x00000003ff0c7424 */ /* 0x000fd400078e00ff */
[----:B------:R0:W-:Y:S02]  /*177f0*/  LDGSTS.E.BYPASS.LTC128B.128 [R7+0x6c00], desc[UR36][R2.64+0x100], !P0 ;  /* 0x06c0010002077fae */ /* 0x0001e4000c101d64 */
[----:B0-----:R-:W-:-:S13]  /*17800*/  IADD3 R2, P0, R14, R9, RZ ;  /* 0x000000090e027210 */ /* 0x001fda0007f1e0ff */
[----:B------:R-:W-:Y:S05]  /*17810*/  WARPSYNC.COLLECTIVE R15, `(.L_x_1172) ;  /* 0x000000000f087348 */ /* 0x000fea0003c00000 */
[----:B------:R0:W1:Y:S02]  /*17820*/  SHFL.IDX P6, R14, R13, R12, R11 ;  /* 0x0000000c0d0e7389 */ /* 0x00006400000c000b */
[----:B01----:R-:W-:Y:S01]  /*17830*/  ENDCOLLECTIVE ;  /* 0x000000000000791b */ /* 0x003fe20003800000 */
.L_x_1172:
        /* <DEDUP_REMOVED lines=12> */
.L_x_1173:
        /* <DEDUP_REMOVED lines=12> */
.L_x_1174:
        /* <DEDUP_REMOVED lines=12> */
.L_x_1175:
        /* <DEDUP_REMOVED lines=12> */
.L_x_1176:
        /* <DEDUP_REMOVED lines=12> */
.L_x_1177:
[----:B------:R-:W-:Y:S01]  /*17c00*/  @!PT LDS RZ, [RZ] ;  /* 0x00000000fffff984 */ /* 0x000fe20000000800 */
[----:B------:R-:W-:Y:S01]  /*17c10*/  @!PT LDS RZ, [RZ] ;  /* 0x00000000fffff984 */ /* 0x000fe20000000800 */
[----:B------:R-:W-:Y:S01]  /*17c20*/  @!PT LDS RZ, [RZ] ;  /* 0x00000000fffff984 */ /* 0x000fe20000000800 */
[----:B------:R2:W-:Y:S01]  /*17c30*/  LDGSTS.E.BYPASS.LTC128B.128 [R7+0x5400], desc[UR36][R2.64+0x80], !P0 ;  /* 0x0540008002077fae */ /* 0x0005e2000c101d64 */
[----:B------:R-:W-:-:S13]  /*17c40*/  ISETP.LT.OR P0, PT, R0, 0x41, P1 ;  /* 0x000000410000780c */ /* 0x000fda0000f01670 */
[----:B------:R2:W-:Y:S01]  /*17c50*/  LDGSTS.E.BYPASS.LTC128B.128 [R7+0x8400], desc[UR36][R2.64+0x100], !P0 ;  /* 0x0840010002077fae */ /* 0x0005e2000c101d64 */
[----:B------:R-:W-:Y:S05]  /*17c60*/  BRA `(.L_x_1178) ;  /* 0xffffffc800f07947 */ /* 0x000fea000383ffff */
.L_x_1099:
[----:B0-----:R0:W1:Y:S02]  /*17c70*/  SYNCS.PHASECHK.TRANS64.TRYWAIT P0, [R0+URZ+0x30860], R3 ;  /* 0x03086003000075a7 */ /* 0x001064000800017f */
[----:B-1----:R-:W-:Y:S05]  /*17c80*/  @!P0 NANOSLEEP.SYNCS 0x989680 ;  /* 0x009896800000895d */ /* 0x002fea0003900000 */
[----:B------:R-:W1:Y:S02]  /*17c90*/  @!P0 SYNCS.PHASECHK.TRANS64 P0, [R0+URZ+0x30860], R3 ;  /* 0x03086003000085a7 */ /* 0x000e64000800007f */
[----:B-1----:R-:W-:Y:S05]  /*17ca0*/  @!P0 BRA `(.L_x_1099) ;  /* 0xfffffffc00f08947 */ /* 0x002fea000383ffff */
[----:B------:R-:W-:Y:S05]  /*17cb0*/  BRA `(.L_x_1179) ;  /* 0xffffffcc00ec7947 */ /* 0x000fea000383ffff */
.L_x_1100:
        /* <DEDUP_REMOVED lines=8> */
.L_x_1181:
[----:B------:R-:W-:Y:S05]  /*17d40*/  BSYNC B0 ;  /* 0x0000000000007941 */ /* 0x000fea0003800000 */
.L_x_1180:
[----:B------:R-:W-:Y:S01]  /*17d50*/  IMAD.MOV.U32 R13, RZ, RZ, R17 ;  /* 0x000000ffff0d7224 */ /* 0x000fe200078e0011 */
[----:B------:R-:W-:Y:S01]  /*17d60*/  LEA R4, R4, UR48, 0x1 ;  /* 0x0000003004047c11 */ /* 0x000fe2000f8e08ff */
[----:B------:R-:W-:Y:S02]  /*17d70*/  IMAD.MOV.U32 R12, RZ, RZ, RZ ;  /* 0x000000ffff0c7224 */ /* 0x000fe400078e00ff */
[----:B------:R-:W-:Y:S02]  /*17d80*/  IMAD.MOV.U32 R11, RZ, RZ, 0x181f ;  /* 0x0000181fff0b7424 */ /* 0x000fe400078e00ff */
[----:B------:R-:W-:Y:S02]  /*17d90*/  IMAD.MOV.U32 R15, RZ, RZ, -0x1 ;  /* 0xffffffffff0f7424 */ /* 0x000fe400078e00ff */
[----:B------:R-:W-:-:S07]  /*17da0*/  IMAD.MOV.U32 R3, RZ, RZ, R14 ;  /* 0x000000ffff037224 */ /* 0x000fce00078e000e */
[----:B------:R-:W-:Y:S05]  /*17db0*/  WARPSYNC.COLLECTIVE R15, `(.L_x_1182) ;  /* 0x000000000f087348 */ /* 0x000fea0003c00000 */
[----:B------:R0:W1:Y:S02]  /*17dc0*/  SHFL.IDX P6, R14, R13, R12, R11 ;  /* 0x0000000c0d0e7389 */ /* 0x00006400000c000b */
[----:B01----:R-:W-:Y:S01]  /*17dd0*/  ENDCOLLECTIVE ;  /* 0x000000000000791b */ /* 0x003fe20003800000 */
.L_x_1182:
[----:B------:R-:W-:Y:S02]  /*17de0*/  ULDC UR4, c[0x0][0x2f4] ;  /* 0x0000bd0000047ab9 */ /* 0x000fe40000000800 */
[----:B------:R-:W-:Y:S02]  /*17df0*/  ISETP.GE.AND P1, PT, R34, UR4, PT ;  /* 0x0000000422007c0c */ /* 0x000fe4000bf26270 */
[----:B------:R-:W-:Y:S02]  /*17e00*/  ISETP.GE.AND P0, PT, R33, UR4, PT ;  /* 0x0000000421007c0c */ /* 0x000fe4000bf06270 */
[----:B------:R-:W-:Y:S02]  /*17e10*/  ISETP.GE.AND P2, PT, R23, UR4, PT ;  /* 0x0000000417007c0c */ /* 0x000fe4000bf46270 */
[C---:B------:R-:W-:Y:S02]  /*17e20*/  ISETP.LT.OR P4, PT, R5.reuse, 0x1, P1 ;  /* 0x000000010500780c */ /* 0x040fe40000f81670 */
[----:B------:R-:W-:-:S02]  /*17e30*/  ISETP.LT.OR P3, PT, R5, 0x1, P2 ;  /* 0x000000010500780c */ /* 0x000fc40001761670 */
[----:B------:R-:W-:Y:S01]  /*17e40*/  ISETP.LT.OR P5, PT, R5, 0x1, P0 ;  /* 0x000000010500780c */ /* 0x000fe200007a1670 */
[----:B------:R-:W-:Y:S02]  /*17e50*/  IMAD.MOV.U32 R13, RZ, RZ, R18 ;  /* 0x000000ffff0d7224 */ /* 0x000fe400078e0012 */
[----:B------:R-:W-:Y:S02]  /*17e60*/  IMAD.MOV.U32 R12, RZ, RZ, 0x1 ;  /* 0x00000001ff0c7424 */ /* 0x000fe400078e00ff */
[----:B------:R-:W-:-:S08]  /*17e70*/  IMAD.MOV.U32 R2, RZ, RZ, R14 ;  /* 0x000000ffff027224 */ /* 0x000fd000078e000e */
[----:B------:R-:W-:Y:S05]  /*17e80*/  WARPSYNC.COLLECTIVE R15, `(.L_x_1183) ;  /* 0x000000000f087348 */ /* 0x000fea0003c00000 */
[----:B------:R0:W1:Y:S02]  /*17e90*/  SHFL.IDX P6, R14, R13, R12, R11 ;  /* 0x0000000c0d0e7389 */ /* 0x00006400000c000b */
[----:B01----:R-:W-:Y:S01]  /*17ea0*/  ENDCOLLECTIVE ;  /* 0x000000000000791b */ /* 0x003fe20003800000 */
.L_x_1183:
        /* <DEDUP_REMOVED lines=10> */
[----:B------:R-:W-:Y:S01]  /*17f50*/  ISETP.LT.OR P5, PT, R5, 0x11, P0 ;  /* 0x000000110500780c */ /* 0x000fe200007a1670 */
[----:B------:R-:W-:-:S12]  /*17f60*/  IMAD.MOV.U32 R6, RZ, RZ, R14 ;  /* 0x000000ffff067224 */ /* 0x000fd800078e000e */
[----:B0-----:R-:W-:Y:S05]  /*17f70*/  WARPSYNC.COLLECTIVE R15, `(.L_x_1184) ;  /* 0x000000000f087348 */ /* 0x001fea0003c00000 */
[----:B------:R1:W2:Y:S02]  /*17f80*/  SHFL.IDX P6, R14, R13, R12, R11 ;  /* 0x0000000c0d0e7389 */ /* 0x0002a400000c000b */
[----:B012---:R-:W-:Y:S01]  /*17f90*/  ENDCOLLECTIVE ;  /* 0x000000000000791b */ /* 0x007fe20003800000 */
.L_x_1184:
[----:B------:R-:W-:Y:S02]  /*17fa0*/  IMAD.MOV.U32 R3, RZ, RZ, R6 ;  /* 0x000000ffff037224 */ /* 0x000fe400078e0006 */
[----:B------:R-:W-:Y:S02]  /*17fb0*/  IMAD.MOV.U32 R13, RZ, RZ, R18 ;  /* 0x000000ffff0d7224 */ /* 0x000fe400078e0012 */
[----:B------:R-:W-:Y:S01]  /*17fc0*/  IMAD.MOV.U32 R12, RZ, RZ, 0x2 ;  /* 0x00000002ff0c7424 */ /* 0x000fe200078e00ff */
[----:B------:R-:W-:-:S07]  /*17fd0*/  MOV R2, R14 ;  /* 0x0000000e00027202 */ /* 0x000fce0000000f00 */
[----:B------:R-:W-:Y:S05]  /*17fe0*/  WARPSYNC.COLLECTIVE R15, `(.L_x_1185) ;  /* 0x000000000f087348 */ /* 0x000fea0003c00000 */
[----:B------:R0:W1:Y:S02]  /*17ff0*/  SHFL.IDX P6, R14, R13, R12, R11 ;  /* 0x0000000c0d0e7389 */ /* 0x00006400000c000b */
[----:B01----:R-:W-:Y:S01]  /*18000*/  ENDCOLLECTIVE ;  /* 0x000000000000791b */ /* 0x003fe20003800000 */
.L_x_1185:
        /* <DEDUP_REMOVED lines=15> */
.L_x_1186:
[----:B------:R-:W-:Y:S02]  /*18100*/  IMAD.MOV.U32 R3, RZ, RZ, R7 ;  /* 0x000000ffff037224 */ /* 0x000fe400078e0007 */
[----:B------:R-:W-:Y:S02]  /*18110*/  IMAD.MOV.U32 R13, RZ, RZ, R18 ;  /* 0x000000ffff0d7224 */ /* 0x000fe400078e0012 */
[----:B------:R-:W-:Y:S02]  /*18120*/  IMAD.MOV.U32 R12, RZ, RZ, 0x3 ;  /* 0x00000003ff0c7424 */ /* 0x000fe400078e00ff */
[----:B------:R-:W-:-:S07]  /*18130*/  IMAD.MOV.U32 R8, RZ, RZ, R14 ;  /* 0x000000ffff087224 */ /* 0x000fce00078e000e */
[----:B------:R-:W-:Y:S05]  /*18140*/  WARPSYNC.COLLECTIVE R15, `(.L_x_1187) ;  /* 0x000000000f087348 */ /* 0x000fea0003c00000 */
[----:B------:R0:W1:Y:S02]  /*18150*/  SHFL.IDX P6, R14, R13, R12, R11 ;  /* 0x0000000c0d0e7389 */ /* 0x00006400000c000b */
[----:B01----:R-:W-:Y:S01]  /*18160*/  ENDCOLLECTIVE ;  /* 0x000000000000791b */ /* 0x003fe20003800000 */
.L_x_1187:
[----:B------:R-:W-:-:S04]  /*18170*/  IMAD.MOV.U32 R2, RZ, RZ, R8 ;  /* 0x000000ffff027224 */ /* 0x000fc800078e0008 */
[----:B------:R-:W-:-:S05]  /*18180*/  IMAD.WIDE.U32 R2, R23, 0x2, R2 ;  /* 0x0000000217027825 */ /* 0x000fca00078e0002 */
[----:B------:R-:W-:Y:S01]  /*18190*/  @!PT LDS RZ, [RZ] ;  /* 0x00000000fffff984 */ /* 0x000fe20000000800 */
[----:B------:R-:W-:Y:S01]  /*181a0*/  @!PT LDS RZ, [RZ] ;  /* 0x00000000fffff984 */ /* 0x000fe20000000800 */
[----:B------:R-:W-:Y:S01]  /*181b0*/  @!PT LDS RZ, [RZ] ;  /* 0x00000000fffff984 */ /* 0x000fe20000000800 */
[----:B------:R0:W-:Y:S01]  /*181c0*/  LDGSTS.E.BYPASS.LTC128B.128 [R4+0x1400], desc[UR36][R2.64], !P3 ;  /* 0x0140000002047fae */ /* 0x0001e2000d901d64 */
[C---:B------:R-:W-:Y:S01]  /*181d0*/  ISETP.LT.OR P3, PT, R5.reuse, 0x31, P2 ;  /* 0x000000310500780c */ /* 0x040fe20001761670 */
[----:B------:R-:W-:Y:S02]  /*181e0*/  IMAD.MOV.U32 R13, RZ, RZ, R17 ;  /* 0x000000ffff0d7224 */ /* 0x000fe400078e0011 */
        /* <DEDUP_REMOVED lines=8> */
.L_x_1188:
[----:B------:R-:W-:Y:S02]  /*18270*/  IMAD.MOV.U32 R3, RZ, RZ, R6 ;  /* 0x000000ffff037224 */ /* 0x000fe400078e0006 */
[----:B------:R-:W-:Y:S02]  /*18280*/  IMAD.MOV.U32 R6, RZ, RZ, RZ ;  /* 0x000000ffff067224 */ /* 0x000fe400078e00ff */
[----:B------:R-:W-:Y:S02]  /*18290*/  IMAD.MOV.U32 R13, RZ, RZ, R18 ;  /* 0x000000ffff0d7224 */ /* 0x000fe400078e0012 */
[----:B------:R-:W-:Y:S02]  /*182a0*/  IMAD.MOV.U32 R12, RZ, RZ, 0x4 ;  /* 0x00000004ff0c7424 */ /* 0x000fe400078e00ff */
[----:B------:R-:W-:-:S07]  /*182b0*/  IMAD.MOV.U32 R2, RZ, RZ, R14 ;  /* 0x000000ffff027224 */ /* 0x000fce00078e000e */
[----:B------:R-:W-:Y:S05]  /*182c0*/  WARPSYNC.COLLECTIVE R15, `(.L_x_1189) ;  /* 0x000000000f087348 */ /* 0x000fea0003c00000 */
[----:B------:R0:W1:Y:S02]  /*182d0*/  SHFL.IDX P6, R14, R13, R12, R11 ;  /* 0x0000000c0d0e7389 */ /* 0x00006400000c000b */
[----:B01----:R-:W-:Y:S01]  /*182e0*/  ENDCOLLECTIVE ;  /* 0x000000000000791b */ /* 0x003fe20003800000 */
.L_x_1189:
        /* <DEDUP_REMOVED lines=15> */
.L_x_1190:
[----:B------:R-:W-:Y:S01]  /*183e0*/  IMAD.MOV.U32 R3, RZ, RZ, R7 ;  /* 0x000000ffff037224 */ /* 0x000fe200078e0007 */
[----:B------:R-:W-:Y:S01]  /*183f0*/  MOV R13, R18 ;  /* 0x00000012000d7202 */ /* 0x000fe20000000f00 */
[----:B------:R-:W-:Y:S02]  /*18400*/  IMAD.MOV.U32 R12, RZ, RZ, 0x5 ;  /* 0x00000005ff0c7424 */ /* 0x000fe400078e00ff */
[----:B------:R-:W-:-:S07]  /*18410*/  IMAD.MOV.U32 R8, RZ, RZ, R14 ;  /* 0x000000ffff087224 */ /* 0x000fce00078e000e */
[----:B------:R-:W-:Y:S05]  /*18420*/  WARPSYNC.COLLECTIVE R15, `(.L_x_1191) ;  /* 0x000000000f087348 */ /* 0x000fea0003c00000 */
[----:B------:R0:W1:Y:S02]  /*18430*/  SHFL.IDX P6, R14, R13, R12, R11 ;  /* 0x0000000c0d0e7389 */ /* 0x00006400000c000b */
[----:B01----:R-:W-:Y:S01]  /*18440*/  ENDCOLLECTIVE ;  /* 0x000000000000791b */ /* 0x003fe20003800000 */
.L_x_1191:
[----:B------:R-:W-:-:S04]  /*18450*/  IMAD.MOV.U32 R2, RZ, RZ, R8 ;  /* 0x000000ffff027224 */ /* 0x000fc800078e0008 */
[----:B------:R-:W-:-:S05]  /*18460*/  IMAD.WIDE.U32 R2, R23, 0x2, R2 ;  /* 0x0000000217027825 */ /* 0x000fca00078e0002 */
        /* <DEDUP_REMOVED lines=11> */
.L_x_1192:
[----:B------:R-:W-:Y:S05]  /*18520*/  BRA `(.L_x_1193) ;  /* 0xffffffc800d07947 */ /* 0x000fea000383ffff */
.L_x_1103:
[----:B0-----:R0:W1:Y:S02]  /*18530*/  SYNCS.PHASECHK.TRANS64.TRYWAIT P0, [R7+URZ+0x30820], R6 ;  /* 0x03082006070075a7 */ /* 0x001064000800017f */
[----:B-1----:R-:W-:Y:S05]  /*18540*/  @!P0 NANOSLEEP.SYNCS 0x989680 ;  /* 0x009896800000895d */ /* 0x002fea0003900000 */
[----:B------:R-:W1:Y:S02]  /*18550*/  @!P0 SYNCS.PHASECHK.TRANS64 P0, [R7+URZ+0x30820], R6 ;  /* 0x03082006070085a7 */ /* 0x000e64000800007f */
[----:B-1----:R-:W-:Y:S05]  /*18560*/  @!P0 BRA `(.L_x_1103) ;  /* 0xfffffffc00f08947 */ /* 0x002fea000383ffff */
[----:B------:R-:W-:Y:S05]  /*18570*/  BRA `(.L_x_1194) ;  /* 0xffffffcc004c7947 */ /* 0x000fea000383ffff */
.L_x_1104:
        /* <DEDUP_REMOVED lines=8> */
[----:B0----5:R-:W-:Y:S05]  /*18600*/  WARPSYNC.COLLECTIVE R15, `(.L_x_1196) ;  /* 0x000000000f087348 */ /* 0x021fea0003c00000 */
[----:B------:R1:W2:Y:S02]  /*18610*/  SHFL.IDX P6, R14, R13, R12, R11 ;  /* 0x0000000c0d0e7389 */ /* 0x0002a400000c000b */
[----:B012--5:R-:W-:Y:S01]  /*18620*/  ENDCOLLECTIVE ;  /* 0x000000000000791b */ /* 0x027fe20003800000 */
.L_x_1196:
[----:B------:R-:W-:Y:S05]  /*18630*/  BSYNC B0 ;  /* 0x0000000000007941 */ /* 0x000fea0003800000 */
.L_x_1195:
[----:B------:R-:W-:Y:S05]  /*18640*/  BRA `(.L_x_1197) ;  /* 0xffffffcc00307947 */ /* 0x000fea000383ffff */
.L_x_1105:
[----:B------:R-:W-:Y:S01]  /*18650*/  BSSY B0, `(.L_x_1198) ;  /* 0x0000006000007945 */ /* 0x000fe20003800000 */
[----:B------:R-:W-:-:S07]  /*18660*/  IMAD.MOV.U32 R15, RZ, RZ, -0x1 ;  /* 0xffffffffff0f7424 */ /* 0x000fce00078e00ff */
[----:B01---5:R-:W-:Y:S05]  /*18670*/  WARPSYNC.COLLECTIVE R15, `(.L_x_1199) ;  /* 0x000000000f0c7348 */ /* 0x023fea0003c00000 */
[----:B------:R-:W-:Y:S02]  /*18680*/  ELECT P6, UR62, PT ;  /* 0x00000000003e782f */ /* 0x000fe400038c0000 */
[----:B------:R-:W-:Y:S01]  /*18690*/  MOV R14, UR62 ;  /* 0x0000003e000e7c02 */ /* 0x000fe20008000f00 */
[----:B01---5:R-:W-:Y:S10]  /*186a0*/  ENDCOLLECTIVE ;  /* 0x000000000000791b */ /* 0x023ff40003800000 */
.L_x_1199:
[----:B------:R-:W-:Y:S05]  /*186b0*/  BSYNC B0 ;  /* 0x0000000000007941 */ /* 0x000fea0003800000 */
.L_x_1198:
[----:B------:R-:W-:Y:S05]  /*186c0*/  BRA `(.L_x_1200) ;  /* 0xffffffcc00247947 */ /* 0x000fea000383ffff */
.L_x_1107:
[----:B-1----:R1:W2:Y:S02]  /*186d0*/  SYNCS.PHASECHK.TRANS64.TRYWAIT P1, [R5+URZ+0x30840], R2 ;  /* 0x03084002050075a7 */ /* 0x0022a4000802017f */
[----:B--2---:R-:W-:Y:S05]  /*186e0*/  @!P1 NANOSLEEP.SYNCS 0x989680 ;  /* 0x009896800000995d */ /* 0x004fea0003900000 */
[----:B------:R-:W2:Y:S02]  /*186f0*/  @!P1 SYNCS.PHASECHK.TRANS64 P1, [R5+URZ+0x30840], R2 ;  /* 0x03084002050095a7 */ /* 0x000ea4000802007f */
[----:B--2---:R-:W-:Y:S05]  /*18700*/  @!P1 BRA `(.L_x_1107) ;  /* 0xfffffffc00f09947 */ /* 0x004fea000383ffff */
[----:B------:R-:W-:Y:S05]  /*18710*/  BRA `(.L_x_1201) ;  /* 0xffffffcc004c7947 */ /* 0x000fea000383ffff */
.L_x_1109:
[----:B0-----:R0:W2:Y:S02]  /*18720*/  SYNCS.PHASECHK.TRANS64.TRYWAIT P1, [R7+URZ+0x30840], R0 ;  /* 0x03084000070075a7 */ /* 0x0010a4000802017f */
[----:B--2---:R-:W-:Y:S05]  /*18730*/  @!P1 NANOSLEEP.SYNCS 0x989680 ;  /* 0x009896800000995d */ /* 0x004fea0003900000 */
[----:B------:R-:W2:Y:S02]  /*18740*/  @!P1 SYNCS.PHASECHK.TRANS64 P1, [R7+URZ+0x30840], R0 ;  /* 0x03084000070095a7 */ /* 0x000ea4000802007f */
[----:B--2---:R-:W-:Y:S05]  /*18750*/  @!P1 BRA `(.L_x_1109) ;  /* 0xfffffffc00f09947 */ /* 0x004fea000383ffff */
[----:B------:R-:W-:Y:S05]  /*18760*/  BRA `(.L_x_1202) ;  /* 0xffffffcc00587947 */ /* 0x000fea000383ffff */
.L_x_1111:
[----:B--2---:R2:W3:Y:S02]  /*18770*/  SYNCS.PHASECHK.TRANS64.TRYWAIT P1, [R5+URZ+0x30860], R2 ;  /* 0x03086002050075a7 */ /* 0x0044e4000802017f */
[----:B---3--:R-:W-:Y:S05]  /*18780*/  @!P1 NANOSLEEP.SYNCS 0x989680 ;  /* 0x009896800000995d */ /* 0x008fea0003900000 */
[----:B------:R-:W3:Y:S02]  /*18790*/  @!P1 SYNCS.PHASECHK.TRANS64 P1, [R5+URZ+0x30860], R2 ;  /* 0x03086002050095a7 */ /* 0x000ee4000802007f */
[----:B---3--:R-:W-:Y:S05]  /*187a0*/  @!P1 BRA `(.L_x_1111) ;  /* 0xfffffffc00f09947 */ /* 0x008fea000383ffff */
[----:B------:R-:W-:Y:S05]  /*187b0*/  BRA `(.L_x_1203) ;  /* 0xffffffcc00547947 */ /* 0x000fea000383ffff */
.L_x_1204:
        /* <DEDUP_REMOVED lines=12> */
.L_x_3199:


//--------------------- .text._ZN7cutlass13device_kernelIN5flash11enable_sm90INS1_16FlashAttnFwdSm90INS1_25CollectiveMainloopFwdSm90ILi2EN4cute5tupleIJNS5_1CILi1EEES8_S8_EEENS6_IJNS7_ILi128EEENS7_ILi96EEENS7_ILi192EEEEEELi192ENS_10bfloat16_tEfNS_4arch4Sm90ELb0ELb1ELb1ELb1ELb1ELb0ELb0ELb1ELb1ELb1ELb1ELb0EEENS1_21CollectiveEpilogueFwdINS6_IJSA_SC_SB_EEES9_SE_SG_Li256ELb1ELb1ELb1ELb0EEENS1_36VarlenDynamicPersistentTileSchedulerILi128ELi96ELi256ELi128ELb1ELb1ELb1ELb1ELb0ELb1EEEEEEEEEvNT_6ParamsE --------------------------
	.section	.text._ZN7cutlass13device_kernelIN5flash11enable_sm90INS1_16FlashAttnFwdSm90INS1_25CollectiveMainloopFwdSm90ILi2EN4cute5tupleIJNS5_1CILi1EEES8_S8_EEENS6_IJNS7_ILi128EEENS7_ILi96EEENS7_ILi192EEEEEELi192ENS_10bfloat16_tEfNS_4arch4Sm90ELb0ELb1ELb1ELb1ELb1ELb0ELb0ELb1ELb1ELb1ELb1ELb0EEENS1_21CollectiveEpilogueFwdINS6_IJSA_SC_SB_EEES9_SE_SG_Li256ELb1ELb1ELb1ELb0EEENS1_36VarlenDynamicPersistentTileSchedulerILi128ELi96ELi256ELi128ELb1ELb1ELb1ELb1ELb0ELb1EEEEEEEEEvNT_6ParamsE,"ax",@progbits
	.align	128
.text._ZN7cutlass13device_kernelIN5flash11enable_sm90INS1_16FlashAttnFwdSm90INS1_25CollectiveMainloopFwdSm90ILi2EN4cute5tupleIJNS5_1CILi1EEES8_S8_EEENS6_IJNS7_ILi128EEENS7_ILi96EEENS7_ILi192EEEEEELi192ENS_10bfloat16_tEfNS_4arch4Sm90ELb0ELb1ELb1ELb1ELb1ELb0ELb0ELb1ELb1ELb1ELb1ELb0EEENS1_21CollectiveEpilogueFwdINS6_IJSA_SC_SB_EEES9_SE_SG_Li256ELb1ELb1ELb1ELb0EEENS1_36VarlenDynamicPersistentTileSchedulerILi128ELi96ELi256ELi128ELb1ELb1ELb1ELb1ELb0ELb1EEEEEEEEEvNT_6ParamsE:
        .type           _ZN7cutlass13device_kernelIN5flash11enable_sm90INS1_16FlashAttnFwdSm90INS1_25CollectiveMainloopFwdSm90ILi2EN4cute5tupleIJNS5_1CILi1EEES8_S8_EEENS6_IJNS7_ILi128EEENS7_ILi96EEENS7_ILi192EEEEEELi192ENS_10bfloat16_tEfNS_4arch4Sm90ELb0ELb1ELb1ELb1ELb1ELb0ELb0ELb1ELb1ELb1ELb1ELb0EEENS1_21CollectiveEpilogueFwdINS6_IJSA_SC_SB_EEES9_SE_SG_Li256ELb1ELb1ELb1ELb0EEENS1_36VarlenDynamicPersistentTileSchedulerILi128ELi96ELi256ELi128ELb1ELb1ELb1ELb1ELb0ELb1EEEEEEEEEvNT_6ParamsE,@function
        .size           _ZN7cutlass13device_kernelIN5flash11enable_sm90INS1_16FlashAttnFwdSm90INS1_25CollectiveMainloopFwdSm90ILi2EN4cute5tupleIJNS5_1CILi1EEES8_S8_EEENS6_IJNS7_ILi128EEENS7_ILi96EEENS7_ILi192EEEEEELi192ENS_10bfloat16_tEfNS_4arch4Sm90ELb0ELb1ELb1ELb1ELb1ELb0ELb0ELb1ELb1ELb1ELb1ELb0EEENS1_21CollectiveEpilogueFwdINS6_IJSA_SC_SB_EEES9_SE_SG_Li256ELb1ELb1ELb1ELb0EEENS1_36VarlenDynamicPersistentTileSchedulerILi128ELi96ELi256ELi128ELb1ELb1ELb1ELb1ELb0ELb1EEEEEEEEEvNT_6ParamsE,(.L_x_3200 - _ZN7cutlass13device_kernelIN5flash11enable_sm90INS1_16FlashAttnFwdSm90INS1_25CollectiveMainloopFwdSm90ILi2EN4cute5tupleIJNS5_1CILi1EEES8_S8_EEENS6_IJNS7_ILi128EEENS7_ILi96EEENS7_ILi192EEEEEELi192ENS_10bfloat16_tEfNS_4arch4Sm90ELb0ELb1ELb1ELb1ELb1ELb0ELb0ELb1ELb1ELb1ELb1ELb0EEENS1_21CollectiveEpilogueFwdINS6_IJSA_SC_SB_EEES9_SE_SG_Li256ELb1ELb1ELb1ELb0EEENS1_36VarlenDynamicPersistentTileSchedulerILi128ELi96ELi256ELi128ELb1ELb1ELb1ELb1ELb0ELb1EEEEEEEEEvNT_6ParamsE)
        .other          _ZN7cutlass13device_kernelIN5flash11enable_sm90INS1_16FlashAttnFwdSm90INS1_25CollectiveMainloopFwdSm90ILi2EN4cute5tupleIJNS5_1CILi1EEES8_S8_EEENS6_IJNS7_ILi128EEENS7_ILi96EEENS7_ILi192EEEEEELi192ENS_10bfloat16_tEfNS_4arch4Sm90ELb0ELb1ELb1ELb1ELb1ELb0ELb0ELb1ELb1ELb1ELb1ELb0EEENS1_21CollectiveEpilogueFwdINS6_IJSA_SC_SB_EEES9_SE_SG_Li256ELb1ELb1ELb1ELb0EEENS1_36VarlenDynamicPersistentTileSchedulerILi128ELi96ELi256ELi128ELb1ELb1ELb1ELb1ELb0ELb1EEEEEEEEEvNT_6ParamsE,@"STO_CUDA_ENTRY STV_DEFAULT"
_ZN7cutlass13device_kernelIN5flash11enable_sm90INS1_16FlashAttnFwdSm90INS1_25CollectiveMainloopFwdSm90ILi2EN4cute5tupleIJNS5_1CILi1EEES8_S8_EEENS6_IJNS7_ILi128EEENS7_ILi96EEENS7_ILi192EEEEEELi192ENS_10bfloat16_tEfNS_4arch4Sm90ELb0ELb1ELb1ELb1ELb1ELb0ELb0ELb1ELb1ELb1ELb1ELb0EEENS1_21CollectiveEpilogueFwdINS6_IJSA_SC_SB_EEES9_SE_SG_Li256ELb1ELb1ELb1ELb0EEENS1_36VarlenDynamicPersistentTileSchedulerILi128ELi96ELi256ELi128ELb1ELb1ELb1ELb1ELb0ELb1EEEEEEEEEvNT_6ParamsE:
        /* <DEDUP_REMOVED lines=45> */
.L_x_1205:
        /* <DEDUP_REMOVED lines=22> */
.L_x_1206:
        /* <DEDUP_REMOVED lines=18> */
.L_x_1207:
        /* <DEDUP_REMOVED lines=22> */
.L_x_1208:
        /* <DEDUP_REMOVED lines=23> */
.L_x_1209:
        /* <DEDUP_REMOVED lines=10> */
.L_x_1211:
        /* <DEDUP_REMOVED lines=34> */
[----:B------:R-:W-:Y:S02]  /*0ae0*/  IMAD.IADD R3, R6, 0x1, -R3 ;  /* 0x0000000106037824 */ /* 0x000fe400078e0a03 */
[----:B------:R-:W-:Y:S02]  /*0af0*/  IMAD.IADD R11, R12, 0x1, -R11 ;  /* 0x000000010c0b7824 */ /* 0x000fe400078e0a0b */
[----:B------:R-:W-:-:S03]  /*0b00*/  IMAD R3, R3, 0x8, R4 ;  /* 0x0000000803037824 */ /* 0x000fc600078e0204 */
[----:B------:R-:W-:Y:S02]  /*0b10*/  LEA.HI R5, R11, R11, RZ, 0x1 ;  /* 0x0000000b0b057211 */ /* 0x000fe400078f08ff */
[----:B------:R0:W-:Y:S02]  /*0b20*/  STL [R1+0x10], R3 ;  /* 0x0000100301007387 */ /* 0x0001e40000100800 */
        /* <DEDUP_REMOVED lines=27> */
[----:B------:R-:W-:Y:S02]  /*0ce0*/  VIADD R218, R19, 0x8 ;  /* 0x0000000813da7836 */ /* 0x000fe40000000000 */
[----:B------:R-:W-:Y:S02]  /*0cf0*/  IMAD R7, R7, 0x10, R10 ;  /* 0x0000001007077824 */ /* 0x000fe400078e020a */
[----:B------:R-:W-:Y:S02]  /*0d00*/  VIADD R217, R19, 0x80 ;  /* 0x0000008013d97836 */ /* 0x000fe40000000000 */
[----:B------:R-:W-:-:S02]  /*0d10*/  IMAD R5, R2, 0x40, R7 ;  /* 0x0000004002057824 */ /* 0x000fc400078e0207 */
[----:B------:R-:W-:Y:S01]  /*0d20*/  IMAD.U32 R2, RZ, RZ, UR4 ;  /* 0x00000004ff027e24 */ /* 0x000fe2000f8e00ff */
[----:B------:R-:W-:Y:S01]  /*0d30*/  UMOV UR4, URZ ;  /* 0x0000003f00047c82 */ /* 0x000fe20008000000 */
[C---:B------:R-:W-:Y:S01]  /*0d40*/  VIADD R216, R19.reuse, 0x88 ;  /* 0x0000008813d87836 */ /* 0x040fe20000000000 */
[----:B------:R-:W-:Y:S01]  /*0d50*/  STL [R1+0xc], R5 ;  /* 0x00000c0501007387 */ /* 0x000fe20000100800 */
        /* <DEDUP_REMOVED lines=13> */
[----:B0-----:R-:W-:Y:S01]  /*0e30*/  SHF.R.S32.HI R2, RZ, 0x1f, R218 ;  /* 0x0000001fff027819 */ /* 0x001fe200000114da */
[C---:B------:R-:W-:Y:S01]  /*0e40*/  VIADD R207, R19.reuse, 0x10 ;  /* 0x0000001013cf7836 */ /* 0x040fe20000000000 */
[----:B------:R-:W-:Y:S01]  /*0e50*/  SHF.R.S32.HI R225, RZ, 0x1f, R212 ;  /* 0x0000001fffe17819 */ /* 0x000fe200000114d4 */
[C---:B------:R-:W-:Y:S01]  /*0e60*/  VIADD R206, R19.reuse, 0x28 ;  /* 0x0000002813ce7836 */ /* 0x040fe20000000000 */
[----:B------:R-:W-:Y:S01]  /*0e70*/  SHF.R.S32.HI R224, RZ, 0x1f, R211 ;  /* 0x0000001fffe07819 */ /* 0x000fe200000114d3 */
[C---:B------:R-:W-:Y:S01]  /*0e80*/  VIADD R205, R19.reuse, 0x30 ;  /* 0x0000003013cd7836 */ /* 0x040fe20000000000 */
[----:B------:R-:W-:Y:S01]  /*0e90*/  SHF.R.S32.HI R223, RZ, 0x1f, R210 ;  /* 0x0000001fffdf7819 */ /* 0x000fe200000114d2 */
[----:B------:R-:W-:-:S02]  /*0ea0*/  VIADD R204, R19, 0x38 ;  /* 0x0000003813cc7836 */ /* 0x000fc40000000000 */
[C---:B------:R-:W-:Y:S02]  /*0eb0*/  VIADD R203, R19.reuse, 0x40 ;  /* 0x0000004013cb7836 */ /* 0x040fe40000000000 */
[C---:B------:R-:W-:Y:S02]  /*0ec0*/  VIADD R202, R19.reuse, 0x48 ;  /* 0x0000004813ca7836 */ /* 0x040fe40000000000 */
[C---:B------:R-:W-:Y:S02]  /*0ed0*/  VIADD R201, R19.reuse, 0x50 ;  /* 0x0000005013c97836 */ /* 0x040fe40000000000 */
[C---:B------:R-:W-:Y:S02]  /*0ee0*/  VIADD R200, R19.reuse, 0x58 ;  /* 0x0000005813c87836 */ /* 0x040fe40000000000 */
[C---:B------:R-:W-:Y:S02]  /*0ef0*/  VIADD R199, R19.reuse, 0x60 ;  /* 0x0000006013c77836 */ /* 0x040fe40000000000 */
[----:B------:R-:W-:-:S02]  /*0f00*/  VIADD R198, R19, 0x68 ;  /* 0x0000006813c67836 */ /* 0x000fc40000000000 */
[C---:B------:R-:W-:Y:S02]  /*0f10*/  VIADD R197, R19.reuse, 0x70 ;  /* 0x0000007013c57836 */ /* 0x040fe40000000000 */
[----:B------:R-:W-:Y:S02]  /*0f20*/  VIADD R196, R19, 0x78 ;  /* 0x0000007813c47836 */ /* 0x000fe40000000000 */
[----:B------:R-:W-:-:S07]  /*0f30*/  IMAD R192, R4, 0x8, R5 ;  /* 0x0000000804c07824 */ /* 0x000fce00078e0205 */
.L_x_1323:
[----:B------:R-:W-:Y:S01]  /*0f40*/  ULDC.64 UR8, c[0x0][0xa28] ;  /* 0x00028a0000087ab9 */ /* 0x000fe20000000a00 */
[----:B0-23--:R-:W0:Y:S01]  /*0f50*/  LDC.64 R8, c[0x0][0x418] ;  /* 0x00010600ff087b82 */ /* 0x00de220000000a00 */
[----:B------:R-:W-:Y:S01]  /*0f60*/  UISETP.NE.U32.AND UP0, UPT, UR8, URZ, UPT ;  /* 0x0000003f0800728c */ /* 0x000fe2000bf05070 */
[----:B----4-:R-:W-:-:S03]  /*0f70*/  IMAD.MOV.U32 R6, RZ, RZ, RZ ;  /* 0x000000ffff067224 */ /* 0x010fc600078e00ff */
[----:B------:R-:W-:-:S03]  /*0f80*/  UISETP.NE.AND.EX UP0, UPT, UR9, URZ, UPT, UP0 ;  /* 0x0000003f0900728c */ /* 0x000fc6000bf05300 */
[----:B------:R-:W-:Y:S01]  /*0f90*/  ULDC.64 UR8, c[0x0][0xa18] ;  /* 0x0002860000087ab9 */ /* 0x000fe20000000a00 */
[----:B-1----:R-:W1:Y:S01]  /*0fa0*/  LDC R0, c[0x0][0x424] ;  /* 0x00010900ff007b82 */ /* 0x002e620000000800 */
[----:B------:R-:W-:Y:S01]  /*0fb0*/  UISETP.NE.U32.AND UP1, UPT, UR8, URZ, UPT ;  /* 0x0000003f0800728c */ /* 0x000fe2000bf25070 */
[----:B------:R-:W-:-:S03]  /*0fc0*/  PLOP3.LUT P0, PT, PT, PT, UP0, 0x80, 0x0 ;  /* 0x000000000000781c */ /* 0x000fc60003f0f008 */
[----:B------:R-:W-:-:S03]  /*0fd0*/  UISETP.NE.AND.EX UP1, UPT, UR9, URZ, UPT, UP1 ;  /* 0x0000003f0900728c */ /* 0x000fc6000bf25310 */
[----:B------:R-:W-:Y:S01]  /*0fe0*/  @UP0 ULDC.64 UR8, c[0x0][0xa28] ;  /* 0x00028a0000080ab9 */ /* 0x000fe20000000a00 */
[----:B------:R-:W2:Y:S01]  /*0ff0*/  LDC R17, c[0x0][0x2f0] ;  /* 0x0000bc00ff117b82 */ /* 0x000ea20000000800 */
[----:B------:R-:W-:Y:S01]  /*1000*/  @UP0 UIMAD.WIDE UR8, UR7, 0x4, UR8 ;  /* 0x00000004070808a5 */ /* 0x000fe2000f8e0208 */
[----:B------:R-:W-:-:S05]  /*1010*/  PLOP3.LUT P2, PT, PT, PT, UP1, 0x80, 0x0 ;  /* 0x000000000000781c */ /* 0x000fca0003f4f018 */
[----:B------:R-:W-:Y:S01]  /*1020*/  @UP1 ULDC.64 UR10, c[0x0][0xa18] ;  /* 0x00028600000a1ab9 */ /* 0x000fe20000000a00 */
[----:B------:R-:W-:Y:S02]  /*1030*/  IMAD.U32 R2, RZ, RZ, UR8 ;  /* 0x00000008ff027e24 */ /* 0x000fe4000f8e00ff */
[----:B------:R-:W-:Y:S01]  /*1040*/  IMAD.U32 R3, RZ, RZ, UR9 ;  /* 0x00000009ff037e24 */ /* 0x000fe2000f8e00ff */
[----:B------:R-:W-:Y:S02]  /*1050*/  @UP1 UIMAD.WIDE UR8, UR7, 0x4, UR10 ;  /* 0x00000004070818a5 */ /* 0x000fe4000f8e020a */
[----:B------:R-:W-:Y:S02]  /*1060*/  ULOP3.LUT UR4, UR5, 0xffff, URZ, 0xc0, !UPT ;  /* 0x0000ffff05047892 */ /* 0x000fe4000f8ec03f */
[----:B------:R3:W5:Y:S02]  /*1070*/  @P0 LDG.E R6, desc[UR36][R2.64] ;  /* 0x0000002402060981 */ /* 0x000764000c1e1900 */
[----:B------:R-:W-:-:S02]  /*1080*/  IMAD.U32 R4, RZ, RZ, UR8 ;  /* 0x00000008ff047e24 */ /* 0x000fc4000f8e00ff */
[----:B------:R-:W-:Y:S01]  /*1090*/  IMAD.U32 R5, RZ, RZ, UR9 ;  /* 0x00000009ff057e24 */ /* 0x000fe2000f8e00ff */
[----:B------:R-:W-:-:S04]  /*10a0*/  ULDC.64 UR8, c[0x0][0xa20] ;  /* 0x0002880000087ab9 */ /* 0x000fc80000000a00 */
[----:B------:R3:W5:Y:S01]  /*10b0*/  @P2 LDG.E R18, desc[UR36][R4.64] ;  /* 0x0000002404122981 */ /* 0x000762000c1e1900 */
[----:B0-----:R-:W-:Y:S01]  /*10c0*/  ISETP.NE.U32.AND P0, PT, R8, RZ, PT ;  /* 0x000000ff0800720c */ /* 0x001fe20003f05070 */
[----:B------:R-:W-:Y:S01]  /*10d0*/  IMAD.U32 R209, RZ, RZ, UR4 ;  /* 0x00000004ffd17e24 */ /* 0x000fe2000f8e00ff */
[----:B------:R-:W-:Y:S02]  /*10e0*/  ISETP.NE.U32.AND P1, PT, RZ, UR8, PT ;  /* 0x00000008ff007c0c */ /* 0x000fe4000bf25070 */
[----:B------:R-:W-:Y:S02]  /*10f0*/  ISETP.NE.AND.EX P0, PT, R9, RZ, PT, P0 ;  /* 0x000000ff0900720c */ /* 0x000fe40003f05300 */
[----:B------:R-:W-:Y:S02]  /*1100*/  ISETP.NE.AND.EX P1, PT, RZ, UR9, PT, P1 ;  /* 0x00000009ff007c0c */ /* 0x000fe4000bf25310 */
[----:B-1----:R-:W-:Y:S01]  /*1110*/  SEL R0, R0, 0x1, P0 ;  /* 0x0000000100007807 */ /* 0x002fe20000000000 */
[----:B---3--:R-:W-:Y:S10]  /*1120*/  @P2 BRA `(.L_x_1212) ;  /* 0x0000000000302947 */ /* 0x008ff40003800000 */
[----:B------:R-:W-:Y:S01]  /*1130*/  ULDC.64 UR8, c[0x0][0xa00] ;  /* 0x0002800000087ab9 */ /* 0x000fe20000000a00 */
[----:B-----5:R-:W0:Y:S01]  /*1140*/  LDC R18, c[0x0][0x288] ;  /* 0x0000a200ff127b82 */ /* 0x020e220000000800 */
[----:B------:R-:W-:-:S04]  /*1150*/  ISETP.NE.U32.AND P0, PT, RZ, UR8, PT ;  /* 0x00000008ff007c0c */ /* 0x000fc8000bf05070 */
[----:B------:R-:W-:-:S13]  /*1160*/  ISETP.NE.AND.EX P0, PT, RZ, UR9, PT, P0 ;  /* 0x00000009ff007c0c */ /* 0x000fda000bf05300 */
[----:B------:R-:W-:Y:S05]  /*1170*/  @!P0 BRA `(.L_x_1212) ;  /* 0x00000000001c8947 */ /* 0x000fea0003800000 */
[----:B------:R-:W-:Y:S02]  /*1180*/  ULDC.64 UR8, c[0x0][0xa00] ;  /* 0x0002800000087ab9 */ /* 0x000fe40000000a00 */
[----:B------:R-:W-:-:S06]  /*1190*/  UIMAD.WIDE UR8, UR7, 0x4, UR8 ;  /* 0x00000004070878a5 */ /* 0x000fcc000f8e0208 */
[----:B------:R-:W-:Y:S02]  /*11a0*/  IMAD.U32 R2, RZ, RZ, UR8 ;  /* 0x00000008ff027e24 */ /* 0x000fe4000f8e00ff */
[----:B------:R-:W-:-:S05]  /*11b0*/  IMAD.U32 R3, RZ, RZ, UR9 ;  /* 0x00000009ff037e24 */ /* 0x000fca000f8e00ff */
[----:B0-----:R-:W3:Y:S04]  /*11c0*/  LDG.E R18, desc[UR36][R2.64] ;  /* 0x0000002402127981 */ /* 0x001ee8000c1e1900 */
[----:B------:R-:W3:Y:S02]  /*11d0*/  LDG.E R5, desc[UR36][R2.64+0x4] ;  /* 0x0000042402057981 */ /* 0x000ee4000c1e1900 */
[----:B---3--:R-:W-:-:S07]  /*11e0*/  IMAD.IADD R18, R5, 0x1, -R18 ;  /* 0x0000000105127824 */ /* 0x008fce00078e0a12 */
.L_x_1212:
[----:B--2---:R-:W-:Y:S02]  /*11f0*/  IMAD R17, R0, R17, RZ ;  /* 0x0000001100117224 */ /* 0x004fe400078e02ff */
[----:B------:R-:W-:Y:S01]  /*1200*/  IMAD.U32 R220, RZ, RZ, UR7 ;  /* 0x00000007ffdc7e24 */ /* 0x000fe2000f8e00ff */
[----:B------:R-:W-:Y:S06]  /*1210*/  @!P1 BRA `(.L_x_1213) ;  /* 0x0000000000189947 */ /* 0x000fec0003800000 */
[----:B------:R-:W-:Y:S02]  /*1220*/  ULDC.64 UR8, c[0x0][0xa20] ;  /* 0x0002880000087ab9 */ /* 0x000fe40000000a00 */
[----:B------:R-:W-:-:S06]  /*1230*/  UIMAD.WIDE UR8, UR7, 0x4, UR8 ;  /* 0x00000004070878a5 */ /* 0x000fcc000f8e0208 */
[----:B------:R-:W-:Y:S02]  /*1240*/  IMAD.U32 R2, RZ, RZ, UR8 ;  /* 0x00000008ff027e24 */ /* 0x000fe4000f8e00ff */
[----:B------:R-:W-:-:S05]  /*1250*/  IMAD.U32 R3, RZ, RZ, UR9 ;  /* 0x00000009ff037e24 */ /* 0x000fca000f8e00ff */
[----:B------:R1:W5:Y:S01]  /*1260*/  LDG.E R17, desc[UR36][R2.64] ;  /* 0x0000002402117981 */ /* 0x000362000c1e1900 */
[----:B------:R-:W-:Y:S05]  /*1270*/  BRA `(.L_x_1214) ;  /* 0x00000000002c7947 */ /* 0x000fea0003800000 */
.L_x_1213:
        /* <DEDUP_REMOVED lines=9> */
[----:B------:R-:W2:Y:S02]  /*1310*/  LDG.E R0, desc[UR36][R2.64+0x4] ;  /* 0x0000042402007981 */ /* 0x000ea4000c1e1900 */
[----:B--2---:R-:W-:-:S07]  /*1320*/  IMAD.IADD R17, R0, 0x1, -R17 ;  /* 0x0000000100117824 */ /* 0x004fce00078e0a11 */
.L_x_1214:
[----:B------:R-:W-:Y:S01]  /*1330*/  ULDC UR4, c[0x0][0x448] ;  /* 0x0001120000047ab9 */ /* 0x000fe20000000800 */
[----:B-----5:R-:W-:Y:S01]  /*1340*/  IMAD.IADD R17, R17, 0x1, -R6 ;  /* 0x0000000111117824 */ /* 0x020fe200078e0a06 */
[----:B------:R-:W-:Y:S02]  /*1350*/  UISETP.NE.AND UP0, UPT, UR4, 0x1, UPT ;  /* 0x000000010400788c */ /* 0x000fe4000bf05270 */
[----:B------:R-:W-:Y:S02]  /*1360*/  USHF.L.U32 UR6, UR6, 0x7, URZ ;  /* 0x0000000706067899 */ /* 0x000fe4000800063f */
[----:B0-----:R-:W-:Y:S01]  /*1370*/  IADD3 R0, R17, 0x1, -R18 ;  /* 0x0000000111007810 */ /* 0x001fe20007ffe812 */
[----:B------:R-:W-:Y:S02]  /*1380*/  UP2UR UR7, UPR, URZ, 0x1 ;  /* 0x000000013f077883 */ /* 0x000fe40008000000 */
[----:B------:R-:W-:Y:S01]  /*1390*/  UIADD3 UR4, UR6, 0x7f, URZ ;  /* 0x0000007f06047890 */ /* 0x000fe2000fffe03f */
[----:B------:R-:W-:Y:S01]  /*13a0*/  R2UR UR10, R0 ;  /* 0x00000000000a72ca */ /* 0x000fe200000e0000 */
[----:B------:R-:W-:-:S02]  /*13b0*/  IMAD.U32 R23, RZ, RZ, UR6 ;  /* 0x00000006ff177e24 */ /* 0x000fc4000f8e00ff */
[----:B------:R-:W-:Y:S01]  /*13c0*/  @UP0 ULDC UR8, c[0x0][0x44c] ;  /* 0x0001130000080ab9 */ /* 0x000fe20000000800 */
[----:B------:R-:W-:Y:S01]  /*13d0*/  IMAD.U32 R22, RZ, RZ, UR7 ;  /* 0x00000007ff167e24 */ /* 0x000fe2000f8e00ff */
[----:B------:R-:W-:Y:S01]  /*13e0*/  UIMAD.WIDE.U32 UR8, UR4, UR8, URZ ;  /* 0x00000008040872a5 */ /* 0x000fe2000f8e003f */
[----:B------:R-:W-:Y:S01]  /*13f0*/  @UP0 ULDC UR11, c[0x0][0x450] ;  /* 0x00011400000b0ab9 */ /* 0x000fe20000000800 */
[----:B------:R-:W-:Y:S02]  /*1400*/  ULDC.64 UR6, c[0x0][0x9e0] ;  /* 0x0002780000067ab9 */ /* 0x000fe40000000a00 */
[----:B------:R-:W-:Y:S02]  /*1410*/  @UP0 USHF.R.U32.HI UR4, URZ, UR11, UR9 ;  /* 0x0000000b3f040299 */ /* 0x000fe40008011609 */
[----:B------:R-:W-:Y:S02]  /*1420*/  UISETP.GE.AND UP0, UPT, UR7, 0x1, UPT ;  /* 0x000000010700788c */ /* 0x000fe4000bf06270 */
[----:B------:R-:W-:-:S02]  /*1430*/  UIADD3 UR8, UR10, UR4, URZ ;  /* 0x000000040a087290 */ /* 0x000fc4000fffe03f */
[----:B------:R-:W-:Y:S02]  /*1440*/  UP2UR UR61, UPR, URZ, 0x1 ;  /* 0x000000013f3d7883 */ /* 0x000fe40008000000 */
[----:B------:R-:W-:Y:S01]  /*1450*/  PLOP3.LUT P0, PT, PT, PT, UP0, 0x40, 0x0 ;  /* 0x000000000000781c */ /* 0x000fe20003f0e808 */
[----:B------:R-:W-:-:S06]  /*1460*/  UIADD3 UR6, UR8, UR6, URZ ;  /* 0x0000000608067290 */ /* 0x000fcc000fffe03f */
[----:B------:R-:W-:-:S06]  /*1470*/  IMAD.U32 R0, RZ, RZ, UR6 ;  /* 0x00000006ff007e24 */ /* 0x000fcc000f8e00ff */
[----:B------:R-:W-:Y:S05]  /*1480*/  @P0 BRA `(.L_x_1215) ;  /* 0x0000000000400947 */ /* 0x000fea0003800000 */
        /* <DEDUP_REMOVED lines=10> */
.L_x_1216:
[----:B------:R-:W-:-:S11]  /*1530*/  UISETP.NE.AND UP0, UPT, UR7, 0x1, UPT ;  /* 0x000000010700788c */ /* 0x000fd6000bf05270 */
[----:B------:R-:W-:Y:S02]  /*1540*/  @UP0 ULDC.64 UR10, c[0x0][0x9e8] ;  /* 0x00027a00000a0ab9 */ /* 0x000fe40000000a00 */
[----:B------:R-:W-:-:S04]  /*1550*/  UIMAD.WIDE.U32 UR8, UR4, UR10, URZ ;  /* 0x0000000a040872a5 */ /* 0x000fc8000f8e003f */
[----:B------:R-:W-:-:S12]  /*1560*/  @UP0 USHF.R.U32.HI UR4, URZ, UR11, UR9 ;  /* 0x0000000b3f040299 */ /* 0x000fd80008011609 */
.L_x_1217:
[----:B------:R-:W-:-:S06]  /*1570*/  UIMAD UR4, UR4, UR7, UR7 ;  /* 0x00000007040472a4 */ /* 0x000fcc000f8e0207 */
[----:B------:R-:W-:-:S07]  /*1580*/  VIMNMX R0, R0, UR4, PT ;  /* 0x0000000400007c48 */ /* 0x000fce000bfe0100 */
.L_x_1215:
[----:B------:R-:W-:Y:S01]  /*1590*/  R2UR UR6, R22 ;  /* 0x00000000160672ca */ /* 0x000fe200000e0000 */
[----:B------:R-:W-:Y:S01]  /*15a0*/  IMAD.IADD R73, R17, 0x1, -R18 ;  /* 0x0000000111497824 */ /* 0x000fe200078e0a12 */
[----:B------:R-:W-:Y:S01]  /*15b0*/  R2UR UR4, R23 ;  /* 0x00000000170472ca */ /* 0x000fe200000e0000 */
[----:B-1----:R-:W-:Y:S02]  /*15c0*/  VIADD R2, R0, 0x5f ;  /* 0x0000005f00027836 */ /* 0x002fe40000000000 */
[----:B------:R-:W-:Y:S02]  /*15d0*/  VIADD R0, R17, 0x5f ;  /* 0x0000005f11007836 */ /* 0x000fe40000000000 */
[----:B------:R-:W-:-:S04]  /*15e0*/  IMAD.HI R2, R2, 0x2aaaaaab, RZ ;  /* 0x2aaaaaab02027827 */ /* 0x000fc800078e02ff */
[----:B------:R-:W-:Y:S01]  /*15f0*/  IMAD.HI R0, R0, 0x2aaaaaab, RZ ;  /* 0x2aaaaaab00007827 */ /* 0x000fe200078e02ff */
[----:B------:R-:W-:Y:S01]  /*1600*/  SHF.R.U32.HI R5, RZ, 0x1f, R2 ;  /* 0x0000001fff057819 */ /* 0x000fe20000011602 */
[----:B------:R-:W-:Y:S01]  /*1610*/  UISETP.NE.AND UP0, UPT, UR6, URZ, UPT ;  /* 0x0000003f0600728c */ /* 0x000fe2000bf05270 */
[----:B------:R-:W-:Y:S02]  /*1620*/  R2UR UR6, R73 ;  /* 0x00000000490672ca */ /* 0x000fe400000e0000 */
[----:B------:R-:W-:Y:S02]  /*1630*/  SHF.R.U32.HI R3, RZ, 0x1f, R0 ;  /* 0x0000001fff037819 */ /* 0x000fe40000011600 */
[----:B------:R-:W-:Y:S02]  /*1640*/  LEA.HI.SX32 R2, R2, R5, 0x1c ;  /* 0x0000000502027211 */ /* 0x000fe400078fe2ff */
[----:B------:R-:W-:-:S04]  /*1650*/  LEA.HI.SX32 R3, R0, R3, 0x1c ;  /* 0x0000000300037211 */ /* 0x000fc800078fe2ff */
        /* <DEDUP_REMOVED lines=21> */
.L_x_1219:
[----:B------:R-:W-:-:S11]  /*17b0*/  UISETP.NE.AND UP0, UPT, UR7, 0x1, UPT ;  /* 0x000000010700788c */ /* 0x000fd6000bf05270 */
[----:B------:R-:W-:Y:S02]  /*17c0*/  @UP0 ULDC.64 UR10, c[0x0][0x9e8] ;  /* 0x00027a00000a0ab9 */ /* 0x000fe40000000a00 */
[----:B------:R-:W-:-:S04]  /*17d0*/  UIMAD.WIDE.U32 UR8, UR4, UR10, URZ ;  /* 0x0000000a040872a5 */ /* 0x000fc8000f8e003f */
[----:B------:R-:W-:-:S12]  /*17e0*/  @UP0 USHF.R.U32.HI UR4, URZ, UR11, UR9 ;  /* 0x0000000b3f040299 */ /* 0x000fd80008011609 */
.L_x_1220:
[----:B------:R-:W-:-:S04]  /*17f0*/  UIMAD UR4, UR4, UR7, URZ ;  /* 0x00000007040472a4 */ /* 0x000fc8000f8e023f */
[----:B------:R-:W-:-:S04]  /*1800*/  UISETP.LT.AND UP0, UPT, UR6, UR4, UPT ;  /* 0x000000040600728c */ /* 0x000fc8000bf01270 */
[----:B------:R-:W-:-:S12]  /*1810*/  USEL UR6, UR6, UR4, !UP0 ;  /* 0x0000000406067287 */ /* 0x000fd8000c000000 */
.L_x_1218:
[----:B------:R-:W-:-:S04]  /*1820*/  UIMAD.WIDE UR6, UR6, 0x2aaaaaab, URZ ;  /* 0x2aaaaaab060678a5 */ /* 0x000fc8000f8e023f */
[----:B------:R-:W-:-:S04]  /*1830*/  USHF.R.U32.HI UR4, URZ, 0x1f, UR7 ;  /* 0x0000001f3f047899 */ /* 0x000fc80008011607 */
[----:B------:R-:W-:Y:S02]  /*1840*/  ULEA.HI.SX32 UR7, UR7, UR4, 0x1c ;  /* 0x0000000407077291 */ /* 0x000fe4000f8fe23f */
[----:B------:R-:W-:Y:S02]  /*1850*/  ULOP3.LUT UR4, UR5, 0xff000000, URZ, 0xc0, !UPT ;  /* 0xff00000005047892 */ /* 0x000fe4000f8ec03f */
[----:B------:R-:W-:Y:S02]  /*1860*/  UISETP.LT.AND UP0, UPT, URZ, UR7, UPT ;  /* 0x000000073f00728c */ /* 0x000fe4000bf01270 */
[----:B------:R-:W-:Y:S02]  /*1870*/  ULOP3.LUT UR5, UR5, 0xff0000, URZ, 0xc0, !UPT ;  /* 0x00ff000005057892 */ /* 0x000fe4000f8ec03f */
[----:B------:R-:W-:Y:S02]  /*1880*/  USEL UR9, URZ, UR7, !UP0 ;  /* 0x000000073f097287 */ /* 0x000fe4000c000000 */
[----:B------:R-:W-:-:S04]  /*1890*/  USHF.R.U32.HI UR4, URZ, 0x8, UR4 ;  /* 0x000000083f047899 */ /* 0x000fc80008011604 */
[----:B------:R-:W-:Y:S01]  /*18a0*/  ISETP.GT.AND P0, PT, R72, UR9, PT ;  /* 0x0000000948007c0c */ /* 0x000fe2000bf04270 */
[----:B------:R-:W-:-:S03]  /*18b0*/  ULEA.HI UR5, UR5, UR4, URZ, 0x10 ;  /* 0x0000000405057291 */ /* 0x000fc6000f8f803f */
[----:B------:R-:W-:Y:S01]  /*18c0*/  UMOV UR4, URZ ;  /* 0x0000003f00047c82 */ /* 0x000fe20008000000 */
[----:B------:R-:W-:Y:S02]  /*18d0*/  ULOP3.LUT UR6, UR5, 0xff, URZ, 0xc0, !UPT ;  /* 0x000000ff05067892 */ /* 0x000fe4000f8ec03f */
[----:B------:R-:W-:-:S04]  /*18e0*/  USHF.R.U32.HI UR5, URZ, 0x10, UR5 ;  /* 0x000000103f057899 */ /* 0x000fc80008011605 */
[----:B------:R-:W-:Y:S02]  /*18f0*/  IMAD.U32 R208, RZ, RZ, UR6 ;  /* 0x00000006ffd07e24 */ /* 0x000fe4000f8e00ff */
[----:B------:R-:W-:Y:S01]  /*1900*/  IMAD.U32 R195, RZ, RZ, UR5 ;  /* 0x00000005ffc37e24 */ /* 0x000fe2000f8e00ff */
[----:B------:R-:W-:Y:S06]  /*1910*/  @!P0 BRA `(.L_x_1221) ;  /* 0x00000000009c8947 */ /* 0x000fec0003800000 */
[----:B------:R-:W-:Y:S01]  /*1920*/  R2UR UR5, R195 ;  /* 0x00000000c30572ca */ /* 0x000fe200000e0000 */
[----:B------:R-:W-:-:S12]  /*1930*/  ULDC UR4, c[0x0][0x9f0] ;  /* 0x00027c0000047ab9 */ /* 0x000fd80000000800 */
[----:B------:R-:W-:-:S04]  /*1940*/  UISETP.NE.AND UP0, UPT, UR5, URZ, UPT ;  /* 0x0000003f0500728c */ /* 0x000fc8000bf05270 */
[----:B------:R-:W-:-:S03]  /*1950*/  USEL UR10, UR5, UR4, UP0 ;  /* 0x00000004050a7287 */ /* 0x000fc60008000000 */
[----:B------:R-:W-:-:S03]  /*1960*/  UMOV UR4, URZ ;  /* 0x0000003f00047c82 */ /* 0x000fc60008000000 */
[----:B------:R-:W-:-:S05]  /*1970*/  IMAD.U32 R5, RZ, RZ, UR10 ;  /* 0x0000000aff057e24 */ /* 0x000fca000f8e00ff */
[----:B------:R-:W-:-:S04]  /*1980*/  IABS R0, R5 ;  /* 0x0000000500007213 */ /* 0x000fc80000000000 */
[----:B------:R-:W-:Y:S02]  /*1990*/  R2UR UR11, R0 ;  /* 0x00000000000b72ca */ /* 0x000fe400000e0000 */
[----:B------:R-:W-:Y:S02]  /*19a0*/  IADD3 R0, R5, -0x1, R72 ;  /* 0xffffffff05007810 */ /* 0x000fe40007ffe048 */
[----:B------:R-:W-:Y:S02]  /*19b0*/  IABS R5, R5 ;  /* 0x0000000500057213 */ /* 0x000fe40000000000 */
[----:B------:R-:W-:-:S03]  /*19c0*/  R2UR UR6, R0 ;  /* 0x00000000000672ca */ /* 0x000fc600000e0000 */
[----:B------:R-:W-:-:S04]  /*19d0*/  IMAD.MOV R5, RZ, RZ, -R5 ;  /* 0x000000ffff057224 */ /* 0x000fc800078e0a05 */
        /* <DEDUP_REMOVED lines=27> */
.L_x_1221:
[----:B------:R-:W-:Y:S01]  /*1b90*/  R2UR UR5, R208 ;  /* 0x00000000d00572ca */ /* 0x000fe200000e0000 */
[----:B------:R-:W-:Y:S01]  /*1ba0*/  IMAD.U32 R3, RZ, RZ, UR4 ;  /* 0x00000004ff037e24 */ /* 0x000fe2000f8e00ff */
[----:B------:R-:W-:Y:S01]  /*1bb0*/  PLOP3.LUT P0, PT, PT, PT, PT, 0x80, 0x0 ;  /* 0x000000000000781c */ /* 0x000fe20003f0f070 */
[----:B------:R-:W-:Y:S01]  /*1bc0*/  IMAD.MOV.U32 R2, RZ, RZ, RZ ;  /* 0x000000ffff027224 */ /* 0x000fe200078e00ff */
[----:B------:R-:W-:Y:S01]  /*1bd0*/  CS2R R118, SRZ ;  /* 0x0000000000767805 */ /* 0x000fe2000001ff00 */
[----:B------:R-:W-:Y:S01]  /*1be0*/  IMAD.MOV.U32 R0, RZ, RZ, RZ ;  /* 0x000000ffff007224 */ /* 0x000fe200078e00ff */
[----:B------:R-:W-:Y:S02]  /*1bf0*/  CS2R R116, SRZ ;  /* 0x0000000000747805 */ /* 0x000fe4000001ff00 */
[----:B------:R-:W-:Y:S02]  /*1c00*/  CS2R R114, SRZ ;  /* 0x0000000000727805 */ /* 0x000fe4000001ff00 */
[----:B------:R-:W-:-:S02]  /*1c10*/  CS2R R112, SRZ ;  /* 0x0000000000707805 */ /* 0x000fc4000001ff00 */
[----:B------:R-:W-:Y:S02]  /*1c20*/  CS2R R110, SRZ ;  /* 0x00000000006e7805 */ /* 0x000fe4000001ff00 */
[----:B------:R-:W-:Y:S02]  /*1c30*/  CS2R R108, SRZ ;  /* 0x00000000006c7805 */ /* 0x000fe4000001ff00 */
[----:B------:R-:W-:Y:S02]  /*1c40*/  CS2R R128, SRZ ;  /* 0x0000000000807805 */ /* 0x000fe4000001ff00 */
[----:B------:R-:W-:Y:S01]  /*1c50*/  CS2R R120, SRZ ;  /* 0x0000000000787805 */ /* 0x000fe2000001ff00 */
[----:B------:R-:W-:Y:S01]  /*1c60*/  UIMAD UR5, UR5, UR4, UR9 ;  /* 0x00000004050572a4 */ /* 0x000fe2000f8e0209 */
[----:B------:R-:W-:Y:S02]  /*1c70*/  CS2R R126, SRZ ;  /* 0x00000000007e7805 */ /* 0x000fe4000001ff00 */
[----:B------:R-:W-:-:S02]  /*1c80*/  CS2R R20, SRZ ;  /* 0x0000000000147805 */ /* 0x000fc4000001ff00 */
[----:B------:R-:W-:Y:S02]  /*1c90*/  CS2R R124, SRZ ;  /* 0x00000000007c7805 */ /* 0x000fe4000001ff00 */
[----:B------:R-:W-:Y:S02]  /*1ca0*/  CS2R R6, SRZ ;  /* 0x0000000000067805 */ /* 0x000fe4000001ff00 */
[----:B------:R-:W-:Y:S02]  /*1cb0*/  CS2R R94, SRZ ;  /* 0x00000000005e7805 */ /* 0x000fe4000001ff00 */
        /* <DEDUP_REMOVED lines=75> */
.L_x_1223:
[----:B------:R-:W2:Y:S01]  /*2170*/  LDL R2, [R1+0x14] ;  /* 0x0000140001027983 */ /* 0x000ea20000100800 */
[----:B------:R-:W-:-:S13]  /*2180*/  R2UR UR6, R221 ;  /* 0x00000000dd0672ca */ /* 0x000fda00000e0000 */
[----:B------:R-:W-:-:S04]  /*2190*/  ULEA.HI UR4, UR6, UR6, URZ, 0x1 ;  /* 0x0000000606047291 */ /* 0x000fc8000f8f083f */
[----:B------:R-:W-:-:S04]  /*21a0*/  ULOP3.LUT UR4, UR4, 0xfffffffe, URZ, 0xc0, !UPT ;  /* 0xfffffffe04047892 */ /* 0x000fc8000f8ec03f */
[----:B------:R-:W-:-:S06]  /*21b0*/  UIADD3 UR4, UR6, -UR4, URZ ;  /* 0x8000000406047290 */ /* 0x000fcc000fffe03f */
[----:B------:R-:W-:-:S05]  /*21c0*/  IMAD.U32 R0, RZ, RZ, UR4 ;  /* 0x00000004ff007e24 */ /* 0x000fca000f8e00ff */
[----:B------:R-:W-:-:S04]  /*21d0*/  SHF.L.U32 R0, R0, 0x1f, RZ ;  /* 0x0000001f00007819 */ /* 0x000fc800000006ff */
[----:B------:R-:W0:Y:S01]  /*21e0*/  SYNCS.PHASECHK.TRANS64.TRYWAIT P1, [UR60+0x30800], R0 ;  /* 0x03080000ff0075a7 */ /* 0x000e22000802017c */
[----:B--2---:R-:W-:-:S13]  /*21f0*/  R2UR UR5, R2 ;  /* 0x00000000020572ca */ /* 0x004fda00000e0000 */
[----:B------:R-:W-:-:S05]  /*2200*/  IMAD.U32 R2, RZ, RZ, UR5 ;  /* 0x00000005ff027e24 */ /* 0x000fca000f8e00ff */
[----:B------:R-:W-:Y:S01]  /*2210*/  ISETP.NE.AND P0, PT, R2, 0x3, PT ;  /* 0x000000030200780c */ /* 0x000fe20003f05270 */
[----:B0-----:R-:W-:-:S12]  /*2220*/  @!P1 BRA `(.L_x_1224) ;  /* 0x0000017c00f49947 */ /* 0x001fd80003800000 */
.L_x_1420:
[----:B------:R-:W-:Y:S05]  /*2230*/  @!P0 BRA `(.L_x_1225) ;  /* 0x0000000000048947 */ /* 0x000fea0003800000 */
[----:B------:R-:W-:Y:S01]  /*2240*/  BPT.TRAP 0x1 ;  /* 0x000000040000795c */ /* 0x000fe20000300000 */
.L_x_1225:
[----:B0-----:R-:W-:Y:S02]  /*2250*/  IMAD.U32 R3, RZ, RZ, UR38 ;  /* 0x00000026ff037e24 */ /* 0x001fe4000f8e00ff */
[----:B------:R-:W-:-:S03]  /*2260*/  IMAD.U32 R0, RZ, RZ, UR39 ;  /* 0x00000027ff007e24 */ /* 0x000fc6000f8e00ff */
[----:B------:R-:W-:Y:S02]  /*2270*/  LEA R3, R3, UR60, 0x3 ;  /* 0x0000003c03037c11 */ /* 0x000fe4000f8e18ff */
[----:B------:R-:W-:-:S04]  /*2280*/  SHF.L.U32 R0, R0, 0x1f, RZ ;  /* 0x0000001f00007819 */ /* 0x000fc800000006ff */
[----:B------:R0:W1:Y:S01]  /*2290*/  SYNCS.PHASECHK.TRANS64.TRYWAIT P1, [R3+URZ+0x30830], R0 ;  /* 0x03083000030075a7 */ /* 0x000062000802017f */
[----:B------:R-:W-:Y:S05]  /*22a0*/  @!P0 BRA `(.L_x_1226) ;  /* 0x0000000000048947 */ /* 0x000fea0003800000 */
[----:B------:R-:W-:Y:S01]  /*22b0*/  BPT.TRAP 0x1 ;  /* 0x000000040000795c */ /* 0x000fe20000300000 */
.L_x_1226:
[----:B-1----:R-:W-:Y:S05]  /*22c0*/  @P1 BRA `(.L_x_1227) ;  /* 0x0000000000081947 */ /* 0x002fea0003800000 */
[----:B------:R-:W1:Y:S02]  /*22d0*/  SYNCS.PHASECHK.TRANS64.TRYWAIT P1, [R3+URZ+0x30830], R0 ;  /* 0x03083000030075a7 */ /* 0x000e64000802017f */
[----:B-1----:R-:W-:Y:S05]  /*22e0*/  @!P1 BRA `(.L_x_1228) ;  /* 0x0000017c00dc9947 */ /* 0x002fea0003800000 */
.L_x_1227:
[----:B------:R-:W-:Y:S05]  /*22f0*/  WARPSYNC.ALL ;  /* 0x0000000000007948 */ /* 0x000fea0003800000 */
[----:B------:R-:W-:Y:S01]  /*2300*/  UIADD3 UR4, UR60, 0x1e400, URZ ;  /* 0x0001e4003c047890 */ /* 0x000fe2000fffe03f */
[----:B------:R-:W-:Y:S01]  /*2310*/  WARPGROUP.ARRIVE ;  /* 0x00000000000079c5 */ /* 0x000fe20000000000 */
[----:B------:R-:W-:Y:S01]  /*2320*/  UMOV UR9, 0x40000040 ;  /* 0x4000004000097882 */ /* 0x000fe20000000000 */
[----:B------:R-:W-:Y:S01]  /*2330*/  UMOV UR11, 0x40000040 ;  /* 0x40000040000b7882 */ /* 0x000fe20000000000 */
[----:B------:R-:W-:Y:S01]  /*2340*/  USHF.R.U32.HI UR4, URZ, 0x4, UR4 ;  /* 0x000000043f047899 */ /* 0x000fe20008011604 */
[----:B------:R-:W-:Y:S01]  /*2350*/  IMAD.U32 R5, RZ, RZ, UR9 ;  /* 0x00000009ff057e24 */ /* 0x000fe2000f8e00ff */
[----:B------:R-:W-:Y:S01]  /*2360*/  UMOV UR57, 0x40000040 ;  /* 0x4000004000397882 */ /* 0x000fe20000000000 */
[----:B------:R-:W-:Y:S01]  /*2370*/  UMOV UR59, 0x40000040 ;  /* 0x40000040003b7882 */ /* 0x000fe20000000000 */
[----:B------:R-:W-:Y:S01]  /*2380*/  ULOP3.LUT UR4, UR4, 0x3fff, URZ, 0xc0, !UPT ;  /* 0x00003fff04047892 */ /* 0x000fe2000f8ec03f */
[----:B------:R-:W-:Y:S01]  /*2390*/  UMOV UR53, 0x40000040 ;  /* 0x4000004000357882 */ /* 0x000fe20000000000 */
[----:B------:R-:W-:-:S02]  /*23a0*/  UMOV UR55, 0x40000040 ;  /* 0x4000004000377882 */ /* 0x000fc40000000000 */
[----:B------:R-:W-:Y:S02]  /*23b0*/  ULOP3.LUT UR5, UR4, 0x10000, URZ, 0xfc, !UPT ;  /* 0x0001000004057892 */ /* 0x000fe4000f8efc3f */
[----:B------:R-:W-:Y:S01]  /*23c0*/  ULOP3.LUT UR4, UR40, 0x10000, URZ, 0xfc, !UPT ;  /* 0x0001000028047892 */ /* 0x000fe2000f8efc3f */
[----:B------:R-:W-:Y:S01]  /*23d0*/  UMOV UR49, 0x40000040 ;  /* 0x4000004000317882 */ /* 0x000fe20000000000 */
[----:B------:R-:W-:Y:S02]  /*23e0*/  UMOV UR51, 0x40000040 ;  /* 0x4000004000337882 */ /* 0x000fe40000000000 */
[----:B------:R-:W-:Y:S01]  /*23f0*/  IMAD.U32 R7, RZ, RZ, UR5 ;  /* 0x00000005ff077e24 */ /* 0x000fe2000f8e00ff */
[----:B------:R-:W-:Y:S02]  /*2400*/  UIMAD UR5, UR38, 0x900, UR5 ;  /* 0x00000900260578a4 */ /* 0x000fe4000f8e0205 */
[----:B------:R-:W-:Y:S01]  /*2410*/  UMOV UR8, UR4 ;  /* 0x0000000400087c82 */ /* 0x000fe20008000000 */
[----:B------:R-:W-:Y:S01]  /*2420*/  UIADD3 UR56, UR4, 0x2, URZ ;  /* 0x0000000204387890 */ /* 0x000fe2000fffe03f */
[----:B------:R-:W-:Y:S01]  /*2430*/  IMAD.U32 R4, RZ, RZ, UR8 ;  /* 0x00000008ff047e24 */ /* 0x000fe2000f8e00ff */
[----:B------:R-:W-:-:S02]  /*2440*/  UIADD3 UR58, UR5, 0x2, URZ ;  /* 0x00000002053a7890 */ /* 0x000fc4000fffe03f */
[----:B------:R-:W-:Y:S01]  /*2450*/  UMOV UR10, UR5 ;  /* 0x00000005000a7c82 */ /* 0x000fe20008000000 */
[----:B------:R-:W-:Y:S01]  /*2460*/  UIADD3 UR52, UR4, 0x4, URZ ;  /* 0x0000000404347890 */ /* 0x000fe2000fffe03f */
[----:B------:R-:W-:Y:S01]  /*2470*/  HGMMA.64x96x16.F32.BF16 R24, gdesc[UR8], RZ, !UPT, gsb0 ;  /* 0x01600000081879f0 */ /* 0x000fe2000c0018ff */
[----:B------:R-:W-:Y:S02]  /*2480*/  UIADD3 UR54, UR5, 0x4, URZ ;  /* 0x0000000405367890 */ /* 0x000fe4000fffe03f */
[----:B------:R-:W-:Y:S02]  /*2490*/  UIADD3 UR48, UR4, 0x6, URZ ;  /* 0x0000000604307890 */ /* 0x000fe4000fffe03f */
[----:B------:R-:W-:Y:S02]  /*24a0*/  UIADD3 UR50, UR5, 0x6, URZ ;  /* 0x0000000605327890 */ /* 0x000fe4000fffe03f */
        /* <DEDUP_REMOVED lines=68> */
.L_x_1229:
[----:B------:R-:W-:Y:S01]  /*28f0*/  R2UR UR4, R22 ;  /* 0x00000000160472ca */ /* 0x000fe200000e0000 */
[----:B------:R-:W2:Y:S01]  /*2900*/  S2UR UR7, SR_CgaCtaId ;  /* 0x00000000000779c3 */ /* 0x000ea20000008800 */
[----:B------:R-:W-:Y:S01]  /*2910*/  R2UR UR6, R23 ;  /* 0x00000000170672ca */ /* 0x000fe200000e0000 */
[----:B------:R-:W-:Y:S01]  /*2920*/  ULDC UR5, c[0x0][0x9d8] ;  /* 0x0002760000057ab9 */ /* 0x000fe20000000800 */
[----:B------:R-:W-:Y:S01]  /*2930*/  UISETP.NE.AND UP0, UPT, UR61, URZ, UPT ;  /* 0x0000003f3d00728c */ /* 0x000fe2000bf05270 */
[----:B------:R-:W-:Y:S01]  /*2940*/  FMUL.FTZ R28, R28, UR5 ;  /* 0x000000051c1c7c20 */ /* 0x000fe20008410000 */
[----:B------:R-:W-:Y:S01]  /*2950*/  FMUL.FTZ R12, R30, UR5 ;  /* 0x000000051e0c7c20 */ /* 0x000fe20008410000 */
[----:B------:R-:W-:Y:S01]  /*2960*/  FMUL.FTZ R30, R50, UR5 ;  /* 0x00000005321e7c20 */ /* 0x000fe20008410000 */
[----:B------:R-:W-:Y:S01]  /*2970*/  FMUL.FTZ R25, R25, UR5 ;  /* 0x0000000519197c20 */ /* 0x000fe20008410000 */
[----:B------:R3:W4:Y:S01]  /*2980*/  MUFU.TANH R75, R28 ;  /* 0x0000001c004b7308 */ /* 0x0007220000002400 */
[----:B------:R-:W-:Y:S01]  /*2990*/  FMUL.FTZ R32, R32, UR5 ;  /* 0x0000000520207c20 */ /* 0x000fe20008410000 */
[----:B------:R-:W-:Y:S01]  /*29a0*/  FMUL.FTZ R33, R33, UR5 ;  /* 0x0000000521217c20 */ /* 0x000fe20008410000 */
[----:B------:R-:W-:Y:S01]  /*29b0*/  FMUL.FTZ R36, R36, UR5 ;  /* 0x0000000524247c20 */ /* 0x000fe20008410000 */
[----:B------:R-:W-:Y:S01]  /*29c0*/  UISETP.NE.AND UP1, UPT, UR4, URZ, UPT ;  /* 0x0000003f0400728c */ /* 0x000fe2000bf25270 */
[----:B------:R-:W-:Y:S01]  /*29d0*/  R2UR UR4, R3 ;  /* 0x00000000030472ca */ /* 0x000fe200000e0000 */
[----:B------:R-:W-:-:S02]  /*29e0*/  VIADD R2, R192, UR6 ;  /* 0x00000006c0027c36 */ /* 0x000fc40008000000 */
[----:B------:R-:W-:Y:S01]  /*29f0*/  FMUL.FTZ R40, R40, UR5 ;  /* 0x0000000528287c20 */ /* 0x000fe20008410000 */
[----:B------:R-:W-:Y:S01]  /*2a00*/  FMUL.FTZ R41, R41, UR5 ;  /* 0x0000000529297c20 */ /* 0x000fe20008410000 */
[----:B------:R-:W-:Y:S01]  /*2a10*/  FMUL.FTZ R8, R24, UR5 ;  /* 0x0000000518087c20 */ /* 0x000fe20008410000 */
[----:B------:R-:W-:Y:S01]  /*2a20*/  PLOP3.LUT P1, PT, PT, PT, UP1, 0x80, 0x0 ;  /* 0x000000000000781c */ /* 0x000fe20003f2f018 */
[----:B---3--:R-:W-:Y:S01]  /*2a30*/  IMAD.MOV.U32 R28, RZ, RZ, R2 ;  /* 0x000000ffff1c7224 */ /* 0x008fe200078e0002 */
[----:B------:R-:W-:Y:S01]  /*2a40*/  PLOP3.LUT P2, PT, PT, PT, UP1, 0x80, 0x0 ;  /* 0x000000000000781c */ /* 0x000fe20003f4f018 */
[----:B------:R3:W3:Y:S01]  /*2a50*/  MUFU.TANH R74, R25 ;  /* 0x00000019004a7308 */ /* 0x0006e20000002400 */
[----:B01----:R-:W-:Y:S01]  /*2a60*/  FMUL.FTZ R0, R26, UR5 ;  /* 0x000000051a007c20 */ /* 0x003fe20008410000 */
[----:B------:R-:W-:Y:S01]  /*2a70*/  @UP1 ULDC UR6, c[0x0][0x44c] ;  /* 0x0001130000061ab9 */ /* 0x000fe20000000800 */
[----:B------:R-:W-:Y:S01]  /*2a80*/  FMUL.FTZ R11, R27, UR5 ;  /* 0x000000051b0b7c20 */ /* 0x000fe20008410000 */
[----:B------:R-:W-:Y:S01]  /*2a90*/  FMUL.FTZ R13, R31, UR5 ;  /* 0x000000051f0d7c20 */ /* 0x000fe20008410000 */
[----:B------:R-:W-:Y:S01]  /*2aa0*/  UIADD3 UR4, UR4, 0x30840, URZ ;  /* 0x0003084004047890 */ /* 0x000fe2000fffe03f */
[----:B------:R-:W-:Y:S01]  /*2ab0*/  FMUL.FTZ R14, R34, UR5 ;  /* 0x00000005220e7c20 */ /* 0x000fe20008410000 */
[----:B------:R-:W-:Y:S01]  /*2ac0*/  FMUL.FTZ R15, R35, UR5 ;  /* 0x00000005230f7c20 */ /* 0x000fe20008410000 */
[----:B------:R0:W1:Y:S01]  /*2ad0*/  MUFU.TANH R77, R32 ;  /* 0x00000020004d7308 */ /* 0x0000620000002400 */
[----:B--2---:R-:W-:Y:S01]  /*2ae0*/  UPRMT UR4, UR7, 0x654, UR4 ;  /* 0x0000065407047896 */ /* 0x004fe20008000004 */
[----:B------:R-:W-:Y:S01]  /*2af0*/  @P1 IMAD.HI.U32 R3, R2, UR6, RZ ;  /* 0x0000000602031c27 */ /* 0x000fe2000f8e00ff */
[----:B------:R-:W-:-:S03]  /*2b00*/  @UP1 ULDC UR6, c[0x0][0x450] ;  /* 0x0001140000061ab9 */ /* 0x000fc60000000800 */
[----:B------:R-:W-:Y:S01]  /*2b10*/  FMUL.FTZ R20, R38, UR5 ;  /* 0x0000000526147c20 */ /* 0x000fe20008410000 */
[----:B------:R-:W-:Y:S01]  /*2b20*/  FMUL.FTZ R24, R42, UR5 ;  /* 0x000000052a187c20 */ /* 0x000fe20008410000 */
[----:B------:R-:W-:Y:S01]  /*2b30*/  FMUL.FTZ R21, R39, UR5 ;  /* 0x0000000527157c20 */ /* 0x000fe20008410000 */
[----:B------:R-:W-:Y:S01]  /*2b40*/  @P2 SHF.R.U32.HI R28, RZ, UR6, R3 ;  /* 0x00000006ff1c2c19 */ /* 0x000fe20008011603 */
[----:B------:R-:W-:Y:S01]  /*2b50*/  IMAD.MOV.U32 R3, RZ, RZ, -0x60 ;  /* 0xffffffa0ff037424 */ /* 0x000fe200078e00ff */
[----:B------:R2:W1:Y:S01]  /*2b60*/  MUFU.TANH R78, R33 ;  /* 0x00000021004e7308 */ /* 0x0004620000002400 */
[----:B---3--:R-:W-:Y:S01]  /*2b70*/  FMUL.FTZ R25, R43, UR5 ;  /* 0x000000052b197c20 */ /* 0x008fe20008410000 */
[----:B------:R-:W-:Y:S01]  /*2b80*/  FMUL.FTZ R44, R44, UR5 ;  /* 0x000000052c2c7c20 */ /* 0x000fe20008410000 */
[----:B------:R-:W3:Y:S01]  /*2b90*/  SHFL.IDX PT, R50, R28, RZ, 0x1c1f ;  /* 0x001c1fff1c327589 */ /* 0x000ee200000e0000 */
[----:B------:R-:W-:Y:S02]  /*2ba0*/  IMAD R6, R72, R3, 0x61 ;  /* 0x0000006148067424 */ /* 0x000fe400078e0203 */
[----:B------:R-:W-:Y:S01]  /*2bb0*/  FMUL.FTZ R45, R45, UR5 ;  /* 0x000000052d2d7c20 */ /* 0x000fe20008410000 */
[----:B------:R-:W-:Y:S01]  /*2bc0*/  FMUL.FTZ R26, R46, UR5 ;  /* 0x000000052e1a7c20 */ /* 0x000fe20008410000 */
[----:B------:R-:W-:Y:S01]  /*2bd0*/  FMUL.FTZ R27, R47, UR5 ;  /* 0x000000052f1b7c20 */ /* 0x000fe20008410000 */
[----:B------:R5:W1:Y:S01]  /*2be0*/  MUFU.TANH R79, R36 ;  /* 0x00000024004f7308 */ /* 0x000a620000002400 */
[----:B------:R-:W-:Y:S01]  /*2bf0*/  FMUL.FTZ R48, R48, UR5 ;  /* 0x0000000530307c20 */ /* 0x000fe20008410000 */
[----:B------:R-:W-:Y:S01]  /*2c00*/  FMUL.FTZ R31, R51, UR5 ;  /* 0x00000005331f7c20 */ /* 0x000fe20008410000 */
[----:B0-----:R-:W-:Y:S01]  /*2c10*/  FMUL.FTZ R32, R54, UR5 ;  /* 0x0000000536207c20 */ /* 0x001fe20008410000 */
[----:B------:R-:W-:Y:S01]  /*2c20*/  FMUL.FTZ R35, R55, UR5 ;  /* 0x0000000537237c20 */ /* 0x000fe20008410000 */
[----:B------:R-:W-:Y:S01]  /*2c30*/  FMUL.FTZ R56, R56, UR5 ;  /* 0x0000000538387c20 */ /* 0x000fe20008410000 */
[----:B------:R-:W-:Y:S01]  /*2c40*/  FMUL.FTZ R57, R57, UR5 ;  /* 0x0000000539397c20 */ /* 0x000fe20008410000 */
[----:B------:R-:W-:Y:S01]  /*2c50*/  FMUL.FTZ R58, R58, UR5 ;  /* 0x000000053a3a7c20 */ /* 0x000fe20008410000 */
[----:B------:R0:W1:Y:S01]  /*2c60*/  MUFU.TANH R81, R40 ;  /* 0x0000002800517308 */ /* 0x0000620000002400 */
[----:B--2---:R-:W-:Y:S01]  /*2c70*/  FMUL.FTZ R33, R59, UR5 ;  /* 0x000000053b217c20 */ /* 0x004fe20008410000 */
[----:B------:R-:W-:Y:S01]  /*2c80*/  FMUL.FTZ R60, R60, UR5 ;  /* 0x000000053c3c7c20 */ /* 0x000fe20008410000 */
[----:B------:R-:W-:Y:S01]  /*2c90*/  FMUL.FTZ R61, R61, UR5 ;  /* 0x000000053d3d7c20 */ /* 0x000fe20008410000 */
[----:B-----5:R-:W-:Y:S01]  /*2ca0*/  FMUL.FTZ R36, R62, UR5 ;  /* 0x000000053e247c20 */ /* 0x020fe20008410000 */
[----:B------:R-:W-:Y:S01]  /*2cb0*/  FMUL.FTZ R34, R63, UR5 ;  /* 0x000000053f227c20 */ /* 0x000fe20008410000 */
[----:B------:R-:W-:Y:S01]  /*2cc0*/  FMUL.FTZ R64, R64, UR5 ;  /* 0x0000000540407c20 */ /* 0x000fe20008410000 */
[----:B------:R-:W-:Y:S01]  /*2cd0*/  FMUL.FTZ R65, R65, UR5 ;  /* 0x0000000541417c20 */ /* 0x000fe20008410000 */
[----:B------:R2:W1:Y:S01]  /*2ce0*/  MUFU.TANH R82, R41 ;  /* 0x0000002900527308 */ /* 0x0004620000002400 */
[----:B------:R-:W-:Y:S01]  /*2cf0*/  FMUL.FTZ R38, R66, UR5 ;  /* 0x0000000542267c20 */ /* 0x000fe20008410000 */
[----:B0-----:R-:W-:Y:S01]  /*2d00*/  FMUL.FTZ R40, R67, UR5 ;  /* 0x0000000543287c20 */ /* 0x001fe20008410000 */
[----:B------:R-:W-:Y:S01]  /*2d10*/  FMUL.FTZ R68, R68, UR5 ;  /* 0x0000000544447c20 */ /* 0x000fe20008410000 */
[----:B------:R-:W-:Y:S01]  /*2d20*/  FMUL.FTZ R69, R69, UR5 ;  /* 0x0000000545457c20 */ /* 0x000fe20008410000 */
[----:B------:R-:W-:Y:S01]  /*2d30*/  FMUL.FTZ R42, R70, UR5 ;  /* 0x00000005462a7c20 */ /* 0x000fe20008410000 */
[----:B------:R-:W-:Y:S01]  /*2d40*/  FMUL.FTZ R37, R37, UR5 ;  /* 0x0000000525257c20 */ /* 0x000fe20008410000 */
[----:B------:R-:W-:Y:S01]  /*2d50*/  FMUL.FTZ R49, R49, UR5 ;  /* 0x0000000531317c20 */ /* 0x000fe20008410000 */
[----:B------:R-:W-:Y:S01]  /*2d60*/  FMUL.FTZ R52, R52, UR5 ;  /* 0x0000000534347c20 */ /* 0x000fe20008410000 */
[----:B--2---:R-:W-:Y:S01]  /*2d70*/  FMUL.FTZ R41, R71, UR5 ;  /* 0x0000000547297c20 */ /* 0x004fe20008410000 */
[----:B------:R-:W-:Y:S01]  /*2d80*/  FMUL.FTZ R53, R53, UR5 ;  /* 0x0000000535357c20 */ /* 0x000fe20008410000 */
[----:B------:R-:W-:Y:S01]  /*2d90*/  PLOP3.LUT P1, PT, PT, PT, UP0, 0x40, 0x0 ;  /* 0x000000000000781c */ /* 0x000fe20003f2e808 */
[----:B------:R-:W0:Y:S01]  /*2da0*/  MUFU.TANH R8, R8 ;  /* 0x0000000800087308 */ /* 0x000e220000002400 */
[----:B------:R-:W-:Y:S01]  /*2db0*/  IADD3 R3, R17, R6, -R19 ;  /* 0x0000000611037210 */ /* 0x000fe20007ffe813 */
[----:B------:R-:W-:Y:S01]  /*2dc0*/  ULDC UR11, c[0x0][0x9dc] ;  /* 0x00027700000b7ab9 */ /* 0x000fe20000000800 */
[----:B------:R-:W-:Y:S01]  /*2dd0*/  SYNCS.ARRIVE.TRANS64.RED.A1T0 RZ, [UR4], RZ ;  /* 0x000000ffffff79a7 */ /* 0x000fe20008100404 */
[----:B------:R-:W-:Y:S01]  /*2de0*/  ULOP3.LUT UR4, URZ, UR11, URZ, 0x33, !UPT ;  /* 0x0000000b3f047292 */ /* 0x000fe2000f8e333f */
[----:B------:R-:W-:Y:S01]  /*2df0*/  IMAD R2, R72, -0x60, R17 ;  /* 0xffffffa048027824 */ /* 0x000fe200078e0211 */
[----:B------:R-:W-:Y:S01]  /*2e00*/  ULDC UR14, c[0x0][0x9e0] ;  /* 0x00027800000e7ab9 */ /* 0x000fe20000000800 */
[----:B------:R-:W-:Y:S01]  /*2e10*/  IMAD.IADD R3, R3, 0x1, -R18 ;  /* 0x0000000103037824 */ /* 0x000fe200078e0a12 */
[----:B------:R-:W2:Y:S01]  /*2e20*/  MUFU.TANH R0, R0 ;  /* 0x0000000000007308 */ /* 0x000ea20000002400 */
[----:B------:R-:W-:Y:S01]  /*2e30*/  FMUL.FTZ R29, R29, UR5 ;  /* 0x000000051d1d7c20 */ /* 0x000fe20008410000 */
[----:B------:R-:W-:Y:S01]  /*2e40*/  IADD3 R55, -R19, 0x60, R2 ;  /* 0x0000006013377810 */ /* 0x000fe20007ffe102 */
[----:B------:R-:W-:-:S02]  /*2e50*/  VIADD R62, R3, UR14 ;  /* 0x0000000e033e7c36 */ /* 0x000fc40008000000 */
[----:B------:R-:W-:Y:S02]  /*2e60*/  VIADD R66, R6, 0xffffffff ;  /* 0xffffffff06427836 */ /* 0x000fe40000000000 */
[----:B------:R-:W-:Y:S01]  /*2e70*/  VIADD R59, R3, UR4 ;  /* 0x00000004033b7c36 */ /* 0x000fe20008000000 */
[----:B------:R-:W0:Y:S01]  /*2e80*/  MUFU.TANH R11, R11 ;  /* 0x0000000b000b7308 */ /* 0x000e220000002400 */
[----:B------:R-:W-:Y:S01]  /*2e90*/  IMAD.IADD R70, R66, 0x1, -R19 ;  /* 0x0000000142467824 */ /* 0x000fe200078e0a13 */
[----:B---3--:R-:W-:-:S06]  /*2ea0*/  VIADDMNMX R10, R50, R62, R55, PT ;  /* 0x0000003e320a7246 */ /* 0x008fcc0003800137 */
[----:B------:R-:W3:Y:S08]  /*2eb0*/  MUFU.TANH R12, R12 ;  /* 0x0000000c000c7308 */ /* 0x000ef00000002400 */
        /* <DEDUP_REMOVED lines=36> */
[----:B------:R5:W0:Y:S02]  /*3100*/  MUFU.TANH R76, R29 ;  /* 0x0000001d004c7308 */ /* 0x000a240000002400 */
[----:B-----5:R-:W-:Y:S01]  /*3110*/  IMAD.IADD R29, R59, 0x1, R50 ;  /* 0x000000013b1d7824 */ /* 0x020fe200078e0232 */
[----:B-1234-:R-:W-:Y:S06]  /*3120*/  @P1 BRA `(.L_x_1230) ;  /* 0x00000000005c1947 */ /* 0x01efec0003800000 */
[----:B------:R-:W-:Y:S01]  /*3130*/  IADD3 R9, -R18, R17, R50 ;  /* 0x0000001112097210 */ /* 0x000fe20007ffe132 */
[----:B------:R-:W-:Y:S03]  /*3140*/  BSSY B0, `(.L_x_1231) ;  /* 0x0000012000007945 */ /* 0x000fe60003800000 */
[----:B------:R-:W-:-:S13]  /*3150*/  ISETP.GT.AND P1, PT, R9, -0x1, PT ;  /* 0xffffffff0900780c */ /* 0x000fda0003f24270 */
[----:B------:R-:W-:Y:S05]  /*3160*/  @P1 BRA `(.L_x_1232) ;  /* 0x0000000000241947 */ /* 0x000fea0003800000 */
[----:B------:R-:W-:Y:S01]  /*3170*/  ULDC UR4, c[0x0][0x9e4] ;  /* 0x0002790000047ab9 */ /* 0x000fe20000000800 */
[----:B------:R-:W-:Y:S01]  /*3180*/  LOP3.LUT R9, RZ, R9, RZ, 0x33, !PT ;  /* 0x00000009ff097212 */ /* 0x000fe200078e33ff */
[----:B------:R-:W-:-:S05]  /*3190*/  IMAD.U32 R6, RZ, RZ, UR4 ;  /* 0x00000004ff067e24 */ /* 0x000fca000f8e00ff */
[----:B------:R-:W-:-:S13]  /*31a0*/  ISETP.NE.AND P1, PT, R6, 0x1, PT ;  /* 0x000000010600780c */ /* 0x000fda0003f25270 */
[----:B------:R-:W1:Y:S02]  /*31b0*/  @P1 LDC.64 R2, c[0x0][0x9e8] ;  /* 0x00027a00ff021b82 */ /* 0x000e640000000a00 */
[----:B-1----:R-:W-:-:S05]  /*31c0*/  @P1 IMAD.HI.U32 R2, R9, R2, RZ ;  /* 0x0000000209021227 */ /* 0x002fca00078e00ff */
[----:B------:R-:W-:-:S04]  /*31d0*/  @P1 SHF.R.U32.HI R9, RZ, R3, R2 ;  /* 0x00000003ff091219 */ /* 0x000fc80000011602 */
[----:B------:R-:W-:Y:S01]  /*31e0*/  LOP3.LUT R9, RZ, R9, RZ, 0x33, !PT ;  /* 0x00000009ff097212 */ /* 0x000fe200078e33ff */
[----:B------:R-:W-:Y:S06]  /*31f0*/  BRA `(.L_x_1233) ;  /* 0x0000000000187947 */ /* 0x000fec0003800000 */
.L_x_1232:
[----:B------:R-:W-:Y:S02]  /*3200*/  ULDC UR4, c[0x0][0x9e4] ;  /* 0x0002790000047ab9 */ /* 0x000fe40000000800 */
[----:B------:R-:W-:-:S05]  /*3210*/  IMAD.U32 R6, RZ, RZ, UR4 ;  /* 0x00000004ff067e24 */ /* 0x000fca000f8e00ff */
[----:B------:R-:W-:-:S13]  /*3220*/  ISETP.NE.AND P1, PT, R6, 0x1, PT ;  /* 0x000000010600780c */ /* 0x000fda0003f25270 */
[----:B------:R-:W1:Y:S02]  /*3230*/  @P1 LDC.64 R2, c[0x0][0x9e8] ;  /* 0x00027a00ff021b82 */ /* 0x000e640000000a00 */
[----:B-1----:R-:W-:-:S05]  /*3240*/  @P1 IMAD.HI.U32 R2, R9, R2, RZ ;  /* 0x0000000209021227 */ /* 0x002fca00078e00ff */
[----:B------:R-:W-:-:S07]  /*3250*/  @P1 SHF.R.U32.HI R9, RZ, R3, R2 ;  /* 0x00000003ff091219 */ /* 0x000fce0000011602 */
.L_x_1233:
[----:B------:R-:W-:Y:S05]  /*3260*/  BSYNC B0 ;  /* 0x0000000000007941 */ /* 0x000fea0003800000 */
.L_x_1231:
[----:B------:R-:W-:-:S05]  /*3270*/  IMAD R9, R9, R6, R70 ;  /* 0x0000000609097224 */ /* 0x000fca00078e0246 */
[----:B------:R-:W-:Y:S02]  /*3280*/  VIADDMNMX R10, R9, R6, R10, PT ;  /* 0x00000006090a7246 */ /* 0x000fe4000380010a */
[----:B------:R-:W-:-:S07]  /*3290*/  VIMNMX R29, R29, R9, !PT ;  /* 0x000000091d1d7248 */ /* 0x000fce0007fe0100 */
.L_x_1230:
[C---:B------:R-:W-:Y:S01]  /*32a0*/  ISETP.GE.AND P2, PT, R66.reuse, 0x9, PT ;  /* 0x000000094200780c */ /* 0x040fe20003f46270 */
[----:B------:R-:W1:Y:S01]  /*32b0*/  SHFL.IDX PT, R28, R28, 0x1, 0x1c1f ;  /* 0x003c1f001c1c7f89 */ /* 0x000e6200000e0000 */
[----:B------:R-:W-:Y:S01]  /*32c0*/  ISETP.GE.AND P1, PT, R66, 0x2, PT ;  /* 0x000000024200780c */ /* 0x000fe20003f26270 */
[----:B------:R-:W-:Y:S01]  /*32d0*/  UISETP.NE.AND UP0, UPT, UR61, URZ, UPT ;  /* 0x0000003f3d00728c */ /* 0x000fe2000bf05270 */
[C---:B------:R-:W-:Y:S02]  /*32e0*/  ISETP.GT.AND P3, PT, R29.reuse, 0x8, !P2 ;  /* 0x000000081d00780c */ /* 0x040fe40005764270 */
[----:B------:R-:W-:Y:S02]  /*32f0*/  ISETP.GT.AND P4, PT, R29, 0x1, !P1 ;  /* 0x000000011d00780c */ /* 0x000fe40004f84270 */
[----:B------:R-:W-:Y:S02]  /*3300*/  ISETP.LT.OR P3, PT, R10, 0x9, P3 ;  /* 0x000000090a00780c */ /* 0x000fe40001f61670 */
[----:B------:R-:W-:-:S02]  /*3310*/  ISETP.GE.AND P5, PT, R66, 0x11, PT ;  /* 0x000000114200780c */ /* 0x000fc40003fa6270 */
[----:B------:R-:W-:Y:S02]  /*3320*/  ISETP.LT.OR P4, PT, R10, 0x2, P4 ;  /* 0x000000020a00780c */ /* 0x000fe40002781670 */
[----:B------:R-:W-:Y:S02]  /*3330*/  FSEL R75, R75, -INF , !P3 ;  /* 0xff8000004b4b7808 */ /* 0x000fe40005800000 */
[----:B------:R-:W-:Y:S02]  /*3340*/  ISETP.GT.AND P3, PT, R29, 0x10, !P5 ;  /* 0x000000101d00780c */ /* 0x000fe40006f64270 */
[----:B------:R-:W-:Y:S02]  /*3350*/  ISETP.GE.AND P6, PT, R66, 0xa, PT ;  /* 0x0000000a4200780c */ /* 0x000fe40003fc6270 */
[----:B------:R-:W-:Y:S02]  /*3360*/  FSEL R63, R74, -INF , !P4 ;  /* 0xff8000004a3f7808 */ /* 0x000fe40006000000 */
[----:B------:R-:W-:-:S02]  /*3370*/  P2R R74, PR, RZ, 0x20 ;  /* 0x00000020ff4a7803 */ /* 0x000fc40000000000 */
[----:B------:R-:W-:Y:S02]  /*3380*/  ISETP.LT.OR P3, PT, R10, 0x11, P3 ;  /* 0x000000110a00780c */ /* 0x000fe40001f61670 */
[----:B------:R-:W-:Y:S02]  /*3390*/  ISETP.GT.AND P4, PT, R29, 0x9, !P6 ;  /* 0x000000091d00780c */ /* 0x000fe40007784270 */
[----:B------:R-:W-:Y:S02]  /*33a0*/  ISETP.GE.AND P5, PT, R66, 0x12, PT ;  /* 0x000000124200780c */ /* 0x000fe40003fa6270 */
[----:B------:R-:W-:Y:S02]  /*33b0*/  FSEL R77, R77, -INF , !P3 ;  /* 0xff8000004d4d7808 */ /* 0x000fe40005800000 */
[----:B------:R-:W-:Y:S02]  /*33c0*/  ISETP.LT.OR P4, PT, R10, 0xa, P4 ;  /* 0x0000000a0a00780c */ /* 0x000fe40002781670 */
[----:B------:R-:W-:-:S02]  /*33d0*/  ISETP.GT.AND P3, PT, R29, 0x11, !P5 ;  /* 0x000000111d00780c */ /* 0x000fc40006f64270 */
[----:B0-----:R-:W-:Y:S02]  /*33e0*/  FSEL R67, R76, -INF , !P4 ;  /* 0xff8000004c437808 */ /* 0x001fe40006000000 */
[----:B------:R-:W-:Y:S02]  /*33f0*/  ISETP.LT.OR P3, PT, R10, 0x12, P3 ;  /* 0x000000120a00780c */ /* 0x000fe40001f61670 */
[----:B------:R-:W-:Y:S02]  /*3400*/  ISETP.GE.AND P4, PT, R66, 0x19, PT ;  /* 0x000000194200780c */ /* 0x000fe40003f86270 */
[----:B------:R-:W-:Y:S02]  /*3410*/  FSEL R37, R78, -INF , !P3 ;  /* 0xff8000004e257808 */ /* 0x000fe40005800000 */
[----:B------:R-:W-:Y:S02]  /*3420*/  ISETP.GT.AND P3, PT, R29, 0x18, !P4 ;  /* 0x000000181d00780c */ /* 0x000fe40006764270 */
[----:B------:R-:W-:-:S02]  /*3430*/  P2R R78, PR, RZ, 0x10 ;  /* 0x00000010ff4e7803 */ /* 0x000fc40000000000 */
[----:B------:R-:W-:Y:S02]  /*3440*/  ISETP.LT.OR P3, PT, R10, 0x19, P3 ;  /* 0x000000190a00780c */ /* 0x000fe40001f61670 */
        /* <DEDUP_REMOVED lines=17> */
[C---:B------:R-:W-:Y:S02]  /*3560*/  ISETP.GT.AND P3, PT, R29.reuse, 0x28, !P4 ;  /* 0x000000281d00780c */ /* 0x040fe40006764270 */
        /* <DEDUP_REMOVED lines=33> */
[----:B------:R-:W-:Y:S01]  /*3780*/  FSEL R45, R56, -INF , !P3 ;  /* 0xff800000382d7808 */ /* 0x000fe20005800000 */
[----:B-1----:R-:W-:Y:S01]  /*3790*/  IMAD.IADD R56, R59, 0x1, R28 ;  /* 0x000000013b387824 */ /* 0x002fe200078e021c */
        /* <DEDUP_REMOVED lines=18> */
[----:B------:R-:W-:-:S02]  /*38c0*/  VIADDMNMX R55, R28, R62, R55, PT ;  /* 0x0000003e1c377246 */ /* 0x000fc40003800137 */
        /* <DEDUP_REMOVED lines=17> */
[----:B------:R-:W-:-:S04]  /*39e0*/  ISETP.GT.AND P6, PT, R29, 0x59, !P6 ;  /* 0x000000591d00780c */ /* 0x000fc800077c4270 */
[----:B------:R-:W-:-:S04]  /*39f0*/  ISETP.LT.OR P6, PT, R10, 0x5a, P6 ;  /* 0x0000005a0a00780c */ /* 0x000fc800037c1670 */
[----:B------:R-:W-:Y:S02]  /*3a00*/  FSEL R10, R69, -INF , !P6 ;  /* 0xff800000450a7808 */ /* 0x000fe40007000000 */
[----:B------:R-:W-:-:S13]  /*3a10*/  PLOP3.LUT P6, PT, PT, PT, UP0, 0x40, 0x0 ;  /* 0x000000000000781c */ /* 0x000fda0003fce808 */
[----:B------:R-:W-:Y:S05]  /*3a20*/  @P6 BRA `(.L_x_1234) ;  /* 0x00000000005c6947 */ /* 0x000fea0003800000 */
        /* <DEDUP_REMOVED lines=13> */
.L_x_1236:
[----:B------:R-:W-:Y:S02]  /*3b00*/  ULDC UR4, c[0x0][0x9e4] ;  /* 0x0002790000047ab9 */ /* 0x000fe40000000800 */
[----:B------:R-:W-:-:S05]  /*3b10*/  IMAD.U32 R8, RZ, RZ, UR4 ;  /* 0x00000004ff087e24 */ /* 0x000fca000f8e00ff */
[----:B------:R-:W-:-:S13]  /*3b20*/  ISETP.NE.AND P6, PT, R8, 0x1, PT ;  /* 0x000000010800780c */ /* 0x000fda0003fc5270 */
[----:B------:R-:W0:Y:S02]  /*3b30*/  @P6 LDC.64 R28, c[0x0][0x9e8] ;  /* 0x00027a00ff1c6b82 */ /* 0x000e240000000a00 */
[----:B0-----:R-:W-:-:S05]  /*3b40*/  @P6 IMAD.HI.U32 R28, R57, R28, RZ ;  /* 0x0000001c391c6227 */ /* 0x001fca00078e00ff */
[----:B------:R-:W-:-:S07]  /*3b50*/  @P6 SHF.R.U32.HI R57, RZ, R29, R28 ;  /* 0x0000001dff396219 */ /* 0x000fce000001161c */
.L_x_1237:
[----:B------:R-:W-:Y:S05]  /*3b60*/  BSYNC B0 ;  /* 0x0000000000007941 */ /* 0x000fea0003800000 */
.L_x_1235:
[----:B------:R-:W-:-:S05]  /*3b70*/  IMAD R57, R57, R8, R70 ;  /* 0x0000000839397224 */ /* 0x000fca00078e0246 */
[----:B------:R-:W-:Y:S02]  /*3b80*/  VIADDMNMX R55, R57, R8, R55, PT ;  /* 0x0000000839377246 */ /* 0x000fe40003800137 */
[----:B------:R-:W-:-:S07]  /*3b90*/  VIMNMX R56, R56, R57, !PT ;  /* 0x0000003938387248 */ /* 0x000fce0007fe0100 */
.L_x_1234:
[C---:B------:R-:W-:Y:S01]  /*3ba0*/  ISETP.GT.AND P1, PT, R56.reuse, 0x1, !P1 ;  /* 0x000000013800780c */ /* 0x040fe20004f24270 */
[----:B------:R-:W-:Y:S01]  /*3bb0*/  ULDC UR10, c[0x0][0x988] ;  /* 0x00026200000a7ab9 */ /* 0x000fe20000000800 */
[----:B------:R-:W-:Y:S01]  /*3bc0*/  ISETP.GT.AND P2, PT, R56, 0x8, !P2 ;  /* 0x000000083800780c */ /* 0x000fe20005744270 */
[----:B------:R-:W-:Y:S01]  /*3bd0*/  UISETP.NE.AND UP0, UPT, UR61, URZ, UPT ;  /* 0x0000003f3d00728c */ /* 0x000fe2000bf05270 */
        /* <DEDUP_REMOVED lines=8> */
[----:B------:R-:W-:Y:S02]  /*3c60*/  ISETP.NE.AND P6, PT, R78, RZ, PT ;  /* 0x000000ff4e00720c */ /* 0x000fe40003fc5270 */
[----:B------:R-:W-:-:S02]  /*3c70*/  FSEL R13, R13, -INF , !P1 ;  /* 0xff8000000d0d7808 */ /* 0x000fc40004800000 */
[----:B------:R-:W-:Y:S02]  /*3c80*/  ISETP.NE.AND P1, PT, R74, RZ, PT ;  /* 0x000000ff4a00720c */ /* 0x000fe40003f25270 */
[C---:B------:R-:W-:Y:S02]  /*3c90*/  ISETP.GT.AND P3, PT, R56.reuse, 0x50, !P3 ;  /* 0x000000503800780c */ /* 0x040fe40005f64270 */
[C---:B------:R-:W-:Y:S02]  /*3ca0*/  ISETP.GT.AND P1, PT, R56.reuse, 0x10, !P1 ;  /* 0x000000103800780c */ /* 0x040fe40004f24270 */
[----:B------:R-:W-:Y:S02]  /*3cb0*/  ISETP.GT.AND P4, PT, R56, 0x51, !P4 ;  /* 0x000000513800780c */ /* 0x000fe40006784270 */
[C---:B------:R-:W-:Y:S02]  /*3cc0*/  ISETP.LT.OR P1, PT, R55.reuse, 0x11, P1 ;  /* 0x000000113700780c */ /* 0x040fe40000f21670 */
[----:B------:R-:W-:-:S02]  /*3cd0*/  ISETP.LT.OR P3, PT, R55, 0x51, P3 ;  /* 0x000000513700780c */ /* 0x000fc40001f61670 */
[----:B------:R-:W-:Y:S02]  /*3ce0*/  FSEL R14, R14, -INF , !P1 ;  /* 0xff8000000e0e7808 */ /* 0x000fe40004800000 */
[----:B------:R-:W-:Y:S02]  /*3cf0*/  ISETP.GT.AND P1, PT, R56, 0x11, !P2 ;  /* 0x000000113800780c */ /* 0x000fe40005724270 */
[----:B------:R-:W-:Y:S02]  /*3d00*/  ISETP.NE.AND P2, PT, R88, RZ, PT ;  /* 0x000000ff5800720c */ /* 0x000fe40003f45270 */
[----:B------:R-:W-:Y:S02]  /*3d10*/  ISETP.LT.OR P1, PT, R55, 0x12, P1 ;  /* 0x000000123700780c */ /* 0x000fe40000f21670 */
[----:B------:R-:W-:Y:S02]  /*3d20*/  ISETP.GT.AND P5, PT, R56, 0x58, !P5 ;  /* 0x000000583800780c */ /* 0x000fe40006fa4270 */
[----:B------:R-:W-:-:S02]  /*3d30*/  FSEL R15, R15, -INF , !P1 ;  /* 0xff8000000f0f7808 */ /* 0x000fc40004800000 */
[----:B------:R-:W-:Y:S02]  /*3d40*/  ISETP.GT.AND P1, PT, R56, 0x18, !P6 ;  /* 0x000000183800780c */ /* 0x000fe40007724270 */
[----:B------:R-:W-:Y:S02]  /*3d50*/  ISETP.NE.AND P6, PT, R60, RZ, PT ;  /* 0x000000ff3c00720c */ /* 0x000fe40003fc5270 */
[C---:B------:R-:W-:Y:S02]  /*3d60*/  ISETP.LT.OR P1, PT, R55.reuse, 0x19, P1 ;  /* 0x000000193700780c */ /* 0x040fe40000f21670 */
[----:B------:R-:W-:Y:S02]  /*3d70*/  ISETP.LT.OR P4, PT, R55, 0x52, P4 ;  /* 0x000000523700780c */ /* 0x000fe40002781670 */
[----:B------:R-:W-:Y:S02]  /*3d80*/  FSEL R20, R20, -INF , !P1 ;  /* 0xff80000014147808 */ /* 0x000fe40004800000 */
[----:B------:R-:W-:-:S02]  /*3d90*/  ISETP.NE.AND P1, PT, R79, RZ, PT ;  /* 0x000000ff4f00720c */ /* 0x000fc40003f25270 */
[----:B------:R-:W-:Y:S02]  /*3da0*/  FSEL R38, R38, -INF , !P3 ;  /* 0xff80000026267808 */ /* 0x000fe40005800000 */
[----:B------:R-:W-:Y:S02]  /*3db0*/  ISETP.GT.AND P1, PT, R56, 0x19, !P1 ;  /* 0x000000193800780c */ /* 0x000fe40004f24270 */
[C---:B------:R-:W-:Y:S02]  /*3dc0*/  ISETP.LT.OR P5, PT, R55.reuse, 0x59, P5 ;  /* 0x000000593700780c */ /* 0x040fe40002fa1670 */
[----:B------:R-:W-:Y:S02]  /*3dd0*/  ISETP.LT.OR P1, PT, R55, 0x1a, P1 ;  /* 0x0000001a3700780c */ /* 0x000fe40000f21670 */
[----:B------:R-:W-:Y:S02]  /*3de0*/  FSEL R40, R40, -INF , !P4 ;  /* 0xff80000028287808 */ /* 0x000fe40006000000 */
[----:B------:R-:W-:-:S02]  /*3df0*/  FSEL R21, R21, -INF , !P1 ;  /* 0xff80000015157808 */ /* 0x000fc40004800000 */
[----:B------:R-:W-:Y:S02]  /*3e00*/  ISETP.NE.AND P1, PT, R80, RZ, PT ;  /* 0x000000ff5000720c */ /* 0x000fe40003f25270 */
[----:B------:R-:W-:Y:S02]  /*3e10*/  FSEL R42, R42, -INF , !P5 ;  /* 0xff8000002a2a7808 */ /* 0x000fe40006800000 */
[----:B------:R-:W-:Y:S02]  /*3e20*/  ISETP.GT.AND P1, PT, R56, 0x20, !P1 ;  /* 0x000000203800780c */ /* 0x000fe40004f24270 */
[----:B------:R-:W-:Y:S02]  /*3e30*/  R2UR UR4, R22 ;  /* 0x00000000160472ca */ /* 0x000fe400000e0000 */
[----:B------:R-:W-:Y:S02]  /*3e40*/  ISETP.LT.OR P1, PT, R55, 0x21, P1 ;  /* 0x000000213700780c */ /* 0x000fe40000f21670 */
[----:B------:R-:W-:-:S02]  /*3e50*/  R2UR UR6, R23 ;  /* 0x00000000170672ca */ /* 0x000fc400000e0000 */
[----:B------:R-:W-:Y:S02]  /*3e60*/  FSEL R24, R24, -INF , !P1 ;  /* 0xff80000018187808 */ /* 0x000fe40004800000 */
[----:B------:R-:W-:Y:S02]  /*3e70*/  ISETP.NE.AND P1, PT, R81, RZ, PT ;  /* 0x000000ff5100720c */ /* 0x000fe40003f25270 */
[----:B------:R-:W-:Y:S02]  /*3e80*/  R2UR UR7, R73 ;  /* 0x00000000490772ca */ /* 0x000fe400000e0000 */
[----:B------:R-:W-:Y:S01]  /*3e90*/  ISETP.GT.AND P1, PT, R56, 0x21, !P1 ;  /* 0x000000213800780c */ /* 0x000fe20004f24270 */
[----:B------:R-:W-:-:S03]  /*3ea0*/  UISETP.NE.AND UP1, UPT, UR4, URZ, UPT ;  /* 0x0000003f0400728c */ /* 0x000fc6000bf25270 */
[----:B------:R-:W-:-:S04]  /*3eb0*/  ISETP.LT.OR P1, PT, R55, 0x22, P1 ;  /* 0x000000223700780c */ /* 0x000fc80000f21670 */
[----:B------:R-:W-:Y:S02]  /*3ec0*/  FSEL R25, R25, -INF , !P1 ;  /* 0xff80000019197808 */ /* 0x000fe40004800000 */
[----:B------:R-:W-:Y:S02]  /*3ed0*/  ISETP.NE.AND P1, PT, R82, RZ, PT ;  /* 0x000000ff5200720c */ /* 0x000fe40003f25270 */
[----:B------:R-:W-:Y:S01]  /*3ee0*/  @UP1 ULDC UR4, c[0x0][0x44c] ;  /* 0x0001130000041ab9 */ /* 0x000fe20000000800 */
[----:B------:R-:W-:Y:S01]  /*3ef0*/  @UP1 ULDC UR15, c[0x0][0x450] ;  /* 0x00011400000f1ab9 */ /* 0x000fe20000000800 */
[----:B------:R-:W-:Y:S01]  /*3f00*/  ISETP.GT.AND P1, PT, R56, 0x28, !P1 ;  /* 0x000000283800780c */ /* 0x000fe20004f24270 */
[----:B------:R-:W-:-:S03]  /*3f10*/  UIMAD.WIDE.U32 UR4, UR6, UR4, URZ ;  /* 0x00000004060472a5 */ /* 0x000fc6000f8e003f */
[----:B------:R-:W-:Y:S01]  /*3f20*/  ISETP.LT.OR P1, PT, R55, 0x29, P1 ;  /* 0x000000293700780c */ /* 0x000fe20000f21670 */
[----:B------:R-:W-:-:S03]  /*3f30*/  @UP1 USHF.R.U32.HI UR6, URZ, UR15, UR5 ;  /* 0x0000000f3f061299 */ /* 0x000fc60008011605 */
[----:B------:R-:W-:Y:S01]  /*3f40*/  FSEL R26, R26, -INF , !P1 ;  /* 0xff8000001a1a7808 */ /* 0x000fe20004800000 */
[----:B------:R-:W-:Y:S01]  /*3f50*/  UIADD3 UR4, UR7, UR6, URZ ;  /* 0x0000000607047290 */ /* 0x000fe2000fffe03f */
[----:B------:R-:W-:-:S03]  /*3f60*/  ISETP.NE.AND P1, PT, R83, RZ, PT ;  /* 0x000000ff5300720c */ /* 0x000fc60003f25270 */
[----:B------:R-:W-:Y:S01]  /*3f70*/  UIADD3 UR14, UR4, UR14, URZ ;  /* 0x0000000e040e7290 */ /* 0x000fe2000fffe03f */
[----:B------:R-:W-:-:S04]  /*3f80*/  ISETP.GT.AND P1, PT, R56, 0x29, !P1 ;  /* 0x000000293800780c */ /* 0x000fc80004f24270 */
[----:B------:R-:W-:-:S04]  /*3f90*/  ISETP.LT.OR P1, PT, R55, 0x2a, P1 ;  /* 0x0000002a3700780c */ /* 0x000fc80000f21670 */
[----:B------:R-:W-:Y:S02]  /*3fa0*/  FSEL R27, R27, -INF , !P1 ;  /* 0xff8000001b1b7808 */ /* 0x000fe40004800000 */
[----:B------:R-:W-:-:S04]  /*3fb0*/  ISETP.NE.AND P1, PT, R84, RZ, PT ;  /* 0x000000ff5400720c */ /* 0x000fc80003f25270 */
        /* <DEDUP_REMOVED lines=15> */
[C---:B------:R-:W-:Y:S02]  /*40b0*/  ISETP.GT.AND P1, PT, R56.reuse, 0x40, !P2 ;  /* 0x000000403800780c */ /* 0x040fe40005724270 */
[----:B------:R-:W-:Y:S02]  /*40c0*/  ISETP.NE.AND P2, PT, R91, RZ, PT ;  /* 0x000000ff5b00720c */ /* 0x000fe40003f45270 */
[----:B------:R-:W-:Y:S02]  /*40d0*/  ISETP.LT.OR P1, PT, R55, 0x41, P1 ;  /* 0x000000413700780c */ /* 0x000fe40000f21670 */
[----:B------:R-:W-:Y:S02]  /*40e0*/  ISETP.GT.AND P2, PT, R56, 0x49, !P2 ;  /* 0x000000493800780c */ /* 0x000fe40005744270 */
[----:B------:R-:W-:-:S02]  /*40f0*/  FSEL R31, R58, -INF , !P1 ;  /* 0xff8000003a1f7808 */ /* 0x000fc40004800000 */
[----:B------:R-:W-:Y:S02]  /*4100*/  ISETP.GT.AND P1, PT, R56, RZ, !P6 ;  /* 0x000000ff3800720c */ /* 0x000fe40007724270 */
[----:B------:R-:W-:Y:S02]  /*4110*/  ISETP.NE.AND P6, PT, R89, RZ, PT ;  /* 0x000000ff5900720c */ /* 0x000fe40003fc5270 */
[C---:B------:R-:W-:Y:S02]  /*4120*/  ISETP.LT.OR P1, PT, R55.reuse, 0x1, P1 ;  /* 0x000000013700780c */ /* 0x040fe40000f21670 */
[----:B------:R-:W-:Y:S02]  /*4130*/  ISETP.LT.OR P2, PT, R55, 0x4a, P2 ;  /* 0x0000004a3700780c */ /* 0x000fe40001741670 */
[----:B------:R-:W-:Y:S02]  /*4140*/  FSEL R58, R0, -INF , !P1 ;  /* 0xff800000003a7808 */ /* 0x000fe40004800000 */
[----:B------:R-:W-:-:S02]  /*4150*/  FMNMX.FTZ R0, R61, R63, !PT ;  /* 0x0000003f3d007209 */ /* 0x000fc40007810000 */
[----:B------:R-:W-:Y:S02]  /*4160*/  FSEL R34, R34, -INF , !P2 ;  /* 0xff80000022227808 */ /* 0x000fe40005000000 */
[----:B------:R-:W-:-:S04]  /*4170*/  FMNMX.FTZ R0, R75, R0, !PT ;  /* 0x000000004b007209 */ /* 0x000fc80007810000 */
        /* <DEDUP_REMOVED lines=20> */
[----:B------:R-:W-:-:S05]  /*42c0*/  FMNMX.FTZ R35, R10, R35, !PT ;  /* 0x000000230a237209 */ /* 0x000fca0007810000 */
[----:B------:R-:W0:Y:S02]  /*42d0*/  SHFL.BFLY PT, R0, R35, 0x2, 0x1f ;  /* 0x0c401f0023007f89 */ /* 0x000e2400000e0000 */
[----:B0-----:R-:W-:-:S05]  /*42e0*/  FMNMX.FTZ R57, R35, R0, !PT ;  /* 0x0000000023397209 */ /* 0x001fca0007810000 */
[----:B------:R-:W0:Y:S02]  /*42f0*/  SHFL.BFLY PT, R8, R57, 0x1, 0x1f ;  /* 0x0c201f0039087f89 */ /* 0x000e2400000e0000 */
[----:B0-----:R-:W-:-:S04]  /*4300*/  FMNMX.FTZ R8, R57, R8, !PT ;  /* 0x0000000839087209 */ /* 0x001fc80007810000 */
[C---:B------:R-:W-:Y:S01]  /*4310*/  FSETP.NEU.FTZ.AND P1, PT, R8.reuse, -INF , PT ;  /* 0xff8000000800780b */ /* 0x040fe20003f3d000 */
[----:B------:R-:W-:-:S05]  /*4320*/  FMUL.FTZ R0, R8, UR10 ;  /* 0x0000000a08007c20 */ /* 0x000fca0008410000 */
[----:B------:R-:W-:Y:S02]  /*4330*/  FSEL R62, R0, RZ, P1 ;  /* 0x000000ff003e7208 */ /* 0x000fe40000800000 */
[----:B------:R-:W-:Y:S02]  /*4340*/  ISETP.GT.AND P1, PT, R56, 0x41, !P6 ;  /* 0x000000413800780c */ /* 0x000fe40007724270 */
[----:B------:R-:W-:Y:S01]  /*4350*/  ISETP.NE.AND P6, PT, R64, RZ, PT ;  /* 0x000000ff4000720c */ /* 0x000fe20003fc5270 */
[--C-:B------:R-:W-:Y:S01]  /*4360*/  FFMA.FTZ R186, R54, UR10, -R62.reuse ;  /* 0x0000000a36ba7c23 */ /* 0x100fe2000801083e */
[----:B------:R-:W-:Y:S01]  /*4370*/  ISETP.LT.OR P1, PT, R55, 0x42, P1 ;  /* 0x000000423700780c */ /* 0x000fe20000f21670 */
[--C-:B------:R-:W-:Y:S01]  /*4380*/  FFMA.FTZ R188, R61, UR10, -R62.reuse ;  /* 0x0000000a3dbc7c23 */ /* 0x100fe2000801083e */
[----:B------:R-:W-:Y:S01]  /*4390*/  ISETP.GT.AND P6, PT, R56, 0x59, !P6 ;  /* 0x000000593800780c */ /* 0x000fe200077c4270 */
[--C-:B------:R-:W-:Y:S01]  /*43a0*/  FFMA.FTZ R59, R63, UR10, -R62.reuse ;  /* 0x0000000a3f3b7c23 */ /* 0x100fe2000801083e */
[----:B------:R-:W-:Y:S01]  /*43b0*/  FSEL R0, R33, -INF , !P1 ;  /* 0xff80000021007808 */ /* 0x000fe20004800000 */
[--C-:B------:R-:W-:Y:S01]  /*43c0*/  FFMA.FTZ R190, R75, UR10, -R62.reuse ;  /* 0x0000000a4bbe7c23 */ /* 0x100fe2000801083e */
[----:B------:R-:W-:Y:S01]  /*43d0*/  FMNMX.FTZ R33, R58, R11, !PT ;  /* 0x0000000b3a217209 */ /* 0x000fe20007810000 */
[----:B------:R-:W-:Y:S01]  /*43e0*/  MUFU.EX2 R188, R188 ;  /* 0x000000bc00bc7308 */ /* 0x000fe20000000800 */
[----:B------:R-:W-:Y:S01]  /*43f0*/  ISETP.NE.AND P1, PT, R90, RZ, PT ;  /* 0x000000ff5a00720c */ /* 0x000fe20003f25270 */
[--C-:B------:R-:W-:Y:S01]  /*4400*/  FFMA.FTZ R61, R67, UR10, -R62.reuse ;  /* 0x0000000a433d7c23 */ /* 0x100fe2000801083e */
[----:B------:R-:W-:Y:S01]  /*4410*/  FMNMX.FTZ R60, R12, R33, !PT ;  /* 0x000000210c3c7209 */ /* 0x000fe20007810000 */
[--C-:B------:R-:W-:Y:S01]  /*4420*/  FFMA.FTZ R184, R77, UR10, -R62.reuse ;  /* 0x0000000a4db87c23 */ /* 0x100fe2000801083e */
[----:B------:R-:W-:Y:S01]  /*4430*/  ISETP.GT.AND P1, PT, R56, 0x48, !P1 ;  /* 0x000000483800780c */ /* 0x000fe20004f24270 */
[--C-:B------:R-:W-:Y:S01]  /*4440*/  FFMA.FTZ R56, R9, UR10, -R62.reuse ;  /* 0x0000000a09387c23 */ /* 0x100fe2000801083e */
[----:B------:R-:W-:Y:S01]  /*4450*/  FMNMX.FTZ R33, R13, R60, !PT ;  /* 0x0000003c0d217209 */ /* 0x000fe20007810000 */
[----:B------:R-:W-:Y:S01]  /*4460*/  MUFU.EX2 R190, R190 ;  /* 0x000000be00be7308 */ /* 0x000fe20000000800 */
[----:B------:R-:W-:Y:S01]  /*4470*/  ISETP.LT.OR P1, PT, R55, 0x49, P1 ;  /* 0x000000493700780c */ /* 0x000fe20000f21670 */
[--C-:B------:R-:W-:Y:S01]  /*4480*/  FFMA.FTZ R37, R37, UR10, -R62.reuse ;  /* 0x0000000a25257c23 */ /* 0x100fe2000801083e */
[----:B------:R-:W-:Y:S01]  /*4490*/  FMNMX.FTZ R60, R14, R33, !PT ;  /* 0x000000210e3c7209 */ /* 0x000fe20007810000 */
[--C-:B------:R-:W-:Y:S01]  /*44a0*/  FFMA.FTZ R10, R10, UR10, -R62.reuse ;  /* 0x0000000a0a0a7c23 */ /* 0x100fe2000801083e */
[----:B------:R-:W-:Y:S01]  /*44b0*/  FSEL R36, R36, -INF , !P1 ;  /* 0xff80000024247808 */ /* 0x000fe20004800000 */
[--C-:B------:R-:W-:Y:S01]  /*44c0*/  FFMA.FTZ R39, R39, UR10, -R62.reuse ;  /* 0x0000000a27277c23 */ /* 0x100fe2000801083e */
[----:B------:R-:W-:Y:S01]  /*44d0*/  FMNMX.FTZ R35, R15, R60, !PT ;  /* 0x0000003c0f237209 */ /* 0x000fe20007810000 */
[----:B------:R-:W0:Y:S01]  /*44e0*/  MUFU.EX2 R33, R59 ;  /* 0x0000003b00217308 */ /* 0x000e220000000800 */
[----:B------:R-:W-:Y:S01]  /*44f0*/  ISETP.LT.OR P6, PT, R55, 0x5a, P6 ;  /* 0x0000005a3700780c */ /* 0x000fe200037c1670 */
[--C-:B------:R-:W-:Y:S01]  /*4500*/  FFMA.FTZ R55, R51, UR10, -R62.reuse ;  /* 0x0000000a33377c23 */ /* 0x100fe2000801083e */
[----:B------:R-:W-:Y:S01]  /*4510*/  FMNMX.FTZ R60, R20, R35, !PT ;  /* 0x00000023143c7209 */ /* 0x000fe20007810000 */
[--C-:B------:R-:W-:Y:S01]  /*4520*/  FFMA.FTZ R53, R53, UR10, -R62.reuse ;  /* 0x0000000a35357c23 */ /* 0x100fe2000801083e */
[----:B------:R-:W-:Y:S01]  /*4530*/  FSEL R41, R41, -INF , !P6 ;  /* 0xff80000029297808 */ /* 0x000fe20007000000 */
        /* <DEDUP_REMOVED lines=10> */
[----:B------:R-:W-:Y:S01]  /*45e0*/  MUFU.EX2 R35, R61 ;  /* 0x0000003d00237308 */ /* 0x000fe20000000800 */
[----:B0-----:R-:W-:Y:S01]  /*45f0*/  FADD.FTZ R59, R188, R33 ;  /* 0x00000021bc3b7221 */ /* 0x001fe20000010000 */
[--C-:B------:R-:W-:Y:S01]  /*4600*/  FFMA.FTZ R43, R43, UR10, -R62.reuse ;  /* 0x0000000a2b2b7c23 */ /* 0x100fe2000801083e */
[----:B------:R-:W-:Y:S01]  /*4610*/  FMNMX.FTZ R60, R26, R57, !PT ;  /* 0x000000391a3c7209 */ /* 0x000fe20007810000 */
[--C-:B------:R-:W-:Y:S01]  /*4620*/  FFMA.FTZ R3, R3, UR10, -R62.reuse ;  /* 0x0000000a03037c23 */ /* 0x100fe2000801083e */
[----:B------:R-:W-:Y:S01]  /*4630*/  F2FP.BF16.F32.PACK_AB R188, R33, R188 ;  /* 0x000000bc21bc723e */ /* 0x000fe200000010ff */
[--C-:B------:R-:W-:Y:S01]  /*4640*/  FFMA.FTZ R6, R6, UR10, -R62.reuse ;  /* 0x0000000a06067c23 */ /* 0x100fe2000801083e */
[----:B------:R-:W-:Y:S01]  /*4650*/  FMNMX.FTZ R57, R27, R60, !PT ;  /* 0x0000003c1b397209 */ /* 0x000fe20007810000 */
[----:B------:R-:W-:Y:S01]  /*4660*/  MUFU.EX2 R37, R37 ;  /* 0x0000002500257308 */ /* 0x000fe20000000800 */
[----:B------:R-:W-:-:S02]  /*4670*/  FFMA.FTZ R2, R2, UR10, -R62 ;  /* 0x0000000a02027c23 */ /* 0x000fc4000801083e */
[----:B------:R-:W-:-:S04]  /*4680*/  FMNMX.FTZ R60, R28, R57, !PT ;  /* 0x000000391c3c7209 */ /* 0x000fc80007810000 */
[----:B------:R-:W-:Y:S01]  /*4690*/  FMNMX.FTZ R57, R29, R60, !PT ;  /* 0x0000003c1d397209 */ /* 0x000fe20007810000 */
[----:B------:R-:W-:Y:S03]  /*46a0*/  MUFU.EX2 R186, R186 ;  /* 0x000000ba00ba7308 */ /* 0x000fe60000000800 */
[----:B------:R-:W-:-:S04]  /*46b0*/  FMNMX.FTZ R57, R30, R57, !PT ;  /* 0x000000391e397209 */ /* 0x000fc80007810000 */
[----:B------:R-:W-:Y:S01]  /*46c0*/  FMNMX.FTZ R54, R32, R57, !PT ;  /* 0x0000003920367209 */ /* 0x000fe20007810000 */
[----:B------:R-:W-:Y:S03]  /*46d0*/  MUFU.EX2 R39, R39 ;  /* 0x0000002700277308 */ /* 0x000fe60000000800 */
[----:B------:R-:W-:Y:S01]  /*46e0*/  FMNMX.FTZ R57, R31, R54, !PT ;  /* 0x000000361f397209 */ /* 0x000fe20007810000 */
[----:B------:R-:W-:-:S03]  /*46f0*/  FFMA.FTZ R54, R52, UR10, -R62 ;  /* 0x0000000a34367c23 */ /* 0x000fc6000801083e */
[----:B------:R-:W-:Y:S01]  /*4700*/  FMNMX.FTZ R57, R0, R57, !PT ;  /* 0x0000003900397209 */ /* 0x000fe20007810000 */
[----:B------:R-:W-:Y:S03]  /*4710*/  MUFU.EX2 R53, R53 ;  /* 0x0000003500357308 */ /* 0x000fe60000000800 */
[----:B------:R-:W-:-:S04]  /*4720*/  FMNMX.FTZ R57, R36, R57, !PT ;  /* 0x0000003924397209 */ /* 0x000fc80007810000 */
[----:B------:R-:W-:Y:S01]  /*4730*/  FMNMX.FTZ R57, R34, R57, !PT ;  /* 0x0000003922397209 */ /* 0x000fe20007810000 */
[----:B------:R-:W0:Y:S03]  /*4740*/  MUFU.EX2 R54, R54 ;  /* 0x0000003600367308 */ /* 0x000e260000000800 */
[----:B------:R-:W-:-:S04]  /*4750*/  FMNMX.FTZ R57, R38, R57, !PT ;  /* 0x0000003926397209 */ /* 0x000fc80007810000 */
[----:B------:R-:W-:Y:S01]  /*4760*/  FMNMX.FTZ R57, R40, R57, !PT ;  /* 0x0000003928397209 */ /* 0x000fe20007810000 */
[----:B------:R-:W-:Y:S03]  /*4770*/  MUFU.EX2 R55, R55 ;  /* 0x0000003700377308 */ /* 0x000fe60000000800 */
[----:B------:R-:W-:-:S04]  /*4780*/  FMNMX.FTZ R52, R42, R57, !PT ;  /* 0x000000392a347209 */ /* 0x000fc80007810000 */
[----:B------:R-:W-:Y:S01]  /*4790*/  FMNMX.FTZ R52, R41, R52, !PT ;  /* 0x0000003429347209 */ /* 0x000fe20007810000 */
[----:B------:R-:W1:Y:S01]  /*47a0*/  MUFU.EX2 R50, R50 ;  /* 0x0000003200327308 */ /* 0x000e620000000800 */
[----:B0-----:R-:W-:-:S03]  /*47b0*/  F2FP.BF16.F32.PACK_AB R180, R54, R53 ;  /* 0x0000003536b4723e */ /* 0x001fc600000010ff */
[----:B------:R-:W0:Y:S04]  /*47c0*/  SHFL.BFLY PT, R51, R52, 0x2, 0x1f ;  /* 0x0c401f0034337f89 */ /* 0x000e2800000e0000 */
[----:B------:R-:W-:Y:S08]  /*47d0*/  MUFU.EX2 R49, R49 ;  /* 0x0000003100317308 */ /* 0x000ff00000000800 */
[----:B------:R-:W2:Y:S01]  /*47e0*/  MUFU.EX2 R48, R48 ;  /* 0x0000003000307308 */ /* 0x000ea20000000800 */
[----:B-1----:R-:W-:-:S07]  /*47f0*/  F2FP.BF16.F32.PACK_AB R182, R50, R55 ;  /* 0x0000003732b6723e */ /* 0x002fce00000010ff */
[----:B------:R-:W-:Y:S01]  /*4800*/  MUFU.EX2 R47, R47 ;  /* 0x0000002f002f7308 */ /* 0x000fe20000000800 */
[----:B0-----:R-:W-:Y:S01]  /*4810*/  FMNMX.FTZ R51, R52, R51, !PT ;  /* 0x0000003334337209 */ /* 0x001fe20007810000 */
[----:B------:R-:W-:-:S06]  /*4820*/  FFMA.FTZ R52, R44, UR10, -R62 ;  /* 0x0000000a2c347c23 */ /* 0x000fcc000801083e */
[----:B------:R-:W0:Y:S01]  /*4830*/  MUFU.EX2 R46, R46 ;  /* 0x0000002e002e7308 */ /* 0x000e220000000800 */
[----:B------:R-:W1:Y:S01]  /*4840*/  SHFL.BFLY PT, R44, R51, 0x1, 0x1f ;  /* 0x0c201f00332c7f89 */ /* 0x000e6200000e0000 */
[----:B--2---:R-:W-:-:S06]  /*4850*/  F2FP.BF16.F32.PACK_AB R176, R48, R49 ;  /* 0x0000003130b0723e */ /* 0x004fcc00000010ff */
[----:B------:R-:W-:Y:S08]  /*4860*/  MUFU.EX2 R45, R45 ;  /* 0x0000002d002d7308 */ /* 0x000ff00000000800 */
[----:B------:R-:W2:Y:S01]  /*4870*/  MUFU.EX2 R52, R52 ;  /* 0x0000003400347308 */ /* 0x000ea20000000800 */
[----:B0-----:R-:W-:-:S07]  /*4880*/  F2FP.BF16.F32.PACK_AB R178, R46, R47 ;  /* 0x0000002f2eb2723e */ /* 0x001fce00000010ff */
[----:B------:R-:W-:Y:S01]  /*4890*/  MUFU.EX2 R43, R43 ;  /* 0x0000002b002b7308 */ /* 0x000fe20000000800 */
[----:B-1----:R-:W-:-:S04]  /*48a0*/  FMNMX.FTZ R9, R51, R44, !PT ;  /* 0x0000002c33097209 */ /* 0x002fc80007810000 */
[C---:B------:R-:W-:Y:S01]  /*48b0*/  FSETP.NEU.FTZ.AND P1, PT, R9.reuse, -INF , PT ;  /* 0xff8000000900780b */ /* 0x040fe20003f3d000 */
[----:B------:R-:W-:Y:S02]  /*48c0*/  FMUL.FTZ R44, R9, UR10 ;  /* 0x0000000a092c7c20 */ /* 0x000fe40008410000 */
[----:B------:R0:W-:Y:S01]  /*48d0*/  MUFU.EX2 R51, R10 ;  /* 0x0000000a00337308 */ /* 0x0001e20000000800 */
[----:B--2---:R-:W-:Y:S02]  /*48e0*/  F2FP.BF16.F32.PACK_AB R172, R52, R45 ;  /* 0x0000002d34ac723e */ /* 0x004fe400000010ff */
[----:B------:R-:W-:Y:S02]  /*48f0*/  FSEL R57, R44, RZ, P1 ;  /* 0x000000ff2c397208 */ /* 0x000fe40000800000 */
[----:B------:R-:W-:-:S03]  /*4900*/  PLOP3.LUT P1, PT, PT, PT, UP0, 0x40, 0x0 ;  /* 0x000000000000781c */ /* 0x000fc60003f2e808 */
[--C-:B------:R-:W-:Y:S01]  /*4910*/  FFMA.FTZ R58, R58, UR10, -R57.reuse ;  /* 0x0000000a3a3a7c23 */ /* 0x100fe20008010839 */
[----:B------:R-:W-:Y:S01]  /*4920*/  FFMA.FTZ R11, R11, UR10, -R57 ;  /* 0x0000000a0b0b7c23 */ /* 0x000fe20008010839 */
[----:B0-----:R-:W-:Y:S01]  /*4930*/  FADD.FTZ R10, R190, R59 ;  /* 0x0000003bbe0a7221 */ /* 0x001fe20000010000 */
[--C-:B------:R-:W-:Y:S01]  /*4940*/  FFMA.FTZ R12, R12, UR10, -R57.reuse ;  /* 0x0000000a0c0c7c23 */ /* 0x100fe20008010839 */
[--C-:B------:R-:W-:Y:S01]  /*4950*/  FFMA.FTZ R13, R13, UR10, -R57.reuse ;  /* 0x0000000a0d0d7c23 */ /* 0x100fe20008010839 */
[--C-:B------:R-:W-:Y:S01]  /*4960*/  FFMA.FTZ R14, R14, UR10, -R57.reuse ;  /* 0x0000000a0e0e7c23 */ /* 0x100fe20008010839 */
[----:B------:R-:W-:Y:S01]  /*4970*/  MUFU.EX2 R58, R58 ;  /* 0x0000003a003a7308 */ /* 0x000fe20000000800 */
[----:B------:R-:W-:Y:S01]  /*4980*/  FADD.FTZ R59, R35, R10 ;  /* 0x0000000a233b7221 */ /* 0x000fe20000010000 */
[--C-:B------:R-:W-:Y:S01]  /*4990*/  FFMA.FTZ R15, R15, UR10, -R57.reuse ;  /* 0x0000000a0f0f7c23 */ /* 0x100fe20008010839 */
[--C-:B------:R-:W-:Y:S01]  /*49a0*/  FFMA.FTZ R20, R20, UR10, -R57.reuse ;  /* 0x0000000a14147c23 */ /* 0x100fe20008010839 */
[----:B------:R-:W-:Y:S01]  /*49b0*/  FFMA.FTZ R21, R21, UR10, -R57 ;  /* 0x0000000a15157c23 */ /* 0x000fe20008010839 */
[----:B------:R-:W-:Y:S01]  /*49c0*/  FADD.FTZ R10, R184, R59 ;  /* 0x0000003bb80a7221 */ /* 0x000fe20000010000 */
[--C-:B------:R-:W-:Y:S01]  /*49d0*/  FFMA.FTZ R24, R24, UR10, -R57.reuse ;  /* 0x0000000a18187c23 */ /* 0x100fe20008010839 */
[--C-:B------:R-:W-:Y:S01]  /*49e0*/  FFMA.FTZ R25, R25, UR10, -R57.reuse ;  /* 0x0000000a19197c23 */ /* 0x100fe20008010839 */
[----:B------:R-:W0:Y:S01]  /*49f0*/  MUFU.EX2 R11, R11 ;  /* 0x0000000b000b7308 */ /* 0x000e220000000800 */
[----:B------:R-:W-:Y:S01]  /*4a00*/  FADD.FTZ R59, R37, R10 ;  /* 0x0000000a253b7221 */ /* 0x000fe20000010000 */
[--C-:B------:R-:W-:Y:S01]  /*4a10*/  FFMA.FTZ R26, R26, UR10, -R57.reuse ;  /* 0x0000000a1a1a7c23 */ /* 0x100fe20008010839 */
[--C-:B------:R-:W-:Y:S01]  /*4a20*/  FFMA.FTZ R27, R27, UR10, -R57.reuse ;  /* 0x0000000a1b1b7c23 */ /* 0x100fe20008010839 */
[----:B------:R-:W-:Y:S01]  /*4a30*/  FFMA.FTZ R28, R28, UR10, -R57 ;  /* 0x0000000a1c1c7c23 */ /* 0x000fe20008010839 */
[----:B------:R-:W-:Y:S01]  /*4a40*/  FADD.FTZ R10, R186, R59 ;  /* 0x0000003bba0a7221 */ /* 0x000fe20000010000 */
[--C-:B------:R-:W-:Y:S01]  /*4a50*/  FFMA.FTZ R29, R29, UR10, -R57.reuse ;  /* 0x0000000a1d1d7c23 */ /* 0x100fe20008010839 */
[--C-:B------:R-:W-:Y:S01]  /*4a60*/  FFMA.FTZ R30, R30, UR10, -R57.reuse ;  /* 0x0000000a1e1e7c23 */ /* 0x100fe20008010839 */
[----:B------:R-:W1:Y:S01]  /*4a70*/  MUFU.EX2 R12, R12 ;  /* 0x0000000c000c7308 */ /* 0x000e620000000800 */
[----:B------:R-:W-:Y:S01]  /*4a80*/  FADD.FTZ R10, R39, R10 ;  /* 0x0000000a270a7221 */ /* 0x000fe20000010000 */
[--C-:B------:R-:W-:Y:S01]  /*4a90*/  FFMA.FTZ R32, R32, UR10, -R57.reuse ;  /* 0x0000000a20207c23 */ /* 0x100fe20008010839 */
[--C-:B------:R-:W-:Y:S01]  /*4aa0*/  FFMA.FTZ R31, R31, UR10, -R57.reuse ;  /* 0x0000000a1f1f7c23 */ /* 0x100fe20008010839 */
[--C-:B------:R-:W-:Y:S01]  /*4ab0*/  FFMA.FTZ R0, R0, UR10, -R57.reuse ;  /* 0x0000000a00007c23 */ /* 0x100fe20008010839 */
[----:B------:R-:W-:Y:S01]  /*4ac0*/  FADD.FTZ R61, R53, R10 ;  /* 0x0000000a353d7221 */ /* 0x000fe20000010000 */
[--C-:B------:R-:W-:Y:S01]  /*4ad0*/  FFMA.FTZ R36, R36, UR10, -R57.reuse ;  /* 0x0000000a24247c23 */ /* 0x100fe20008010839 */
[----:B------:R-:W-:Y:S01]  /*4ae0*/  FFMA.FTZ R34, R34, UR10, -R57 ;  /* 0x0000000a22227c23 */ /* 0x000fe20008010839 */
[----:B------:R-:W2:Y:S01]  /*4af0*/  MUFU.EX2 R13, R13 ;  /* 0x0000000d000d7308 */ /* 0x000ea20000000800 */
[----:B0-----:R-:W-:Y:S01]  /*4b00*/  FADD.FTZ R59, R58, R11 ;  /* 0x0000000b3a3b7221 */ /* 0x001fe20000010000 */
[----:B------:R-:W-:Y:S01]  /*4b10*/  FADD.FTZ R44, R54, R61 ;  /* 0x0000003d362c7221 */ /* 0x000fe20000010000 */
[--C-:B------:R-:W-:Y:S01]  /*4b20*/  FFMA.FTZ R38, R38, UR10, -R57.reuse ;  /* 0x0000000a26267c23 */ /* 0x100fe20008010839 */
[--C-:B------:R-:W-:Y:S01]  /*4b30*/  FFMA.FTZ R40, R40, UR10, -R57.reuse ;  /* 0x0000000a28287c23 */ /* 0x100fe20008010839 */
[--C-:B------:R-:W-:Y:S01]  /*4b40*/  FFMA.FTZ R42, R42, UR10, -R57.reuse ;  /* 0x0000000a2a2a7c23 */ /* 0x100fe20008010839 */
[----:B------:R-:W-:Y:S01]  /*4b50*/  FADD.FTZ R61, R55, R44 ;  /* 0x0000002c373d7221 */ /* 0x000fe20000010000 */
[----:B------:R-:W-:Y:S01]  /*4b60*/  FFMA.FTZ R41, R41, UR10, -R57 ;  /* 0x0000000a29297c23 */ /* 0x000fe20008010839 */
[----:B------:R-:W0:Y:S01]  /*4b70*/  MUFU.EX2 R14, R14 ;  /* 0x0000000e000e7308 */ /* 0x000e220000000800 */
[----:B-1----:R-:W-:Y:S01]  /*4b80*/  FADD.FTZ R10, R12, R59 ;  /* 0x0000003b0c0a7221 */ /* 0x002fe20000010000 */
[----:B------:R-:W-:Y:S01]  /*4b90*/  FADD.FTZ R44, R50, R61 ;  /* 0x0000003d322c7221 */ /* 0x000fe20000010000 */
[----:B------:R-:W-:-:S02]  /*4ba0*/  F2FP.BF16.F32.PACK_AB R190, R35, R190 ;  /* 0x000000be23be723e */ /* 0x000fc400000010ff */
[----:B------:R-:W-:Y:S01]  /*4bb0*/  F2FP.BF16.F32.PACK_AB R184, R37, R184 ;  /* 0x000000b825b8723e */ /* 0x000fe200000010ff */
[----:B------:R-:W-:Y:S01]  /*4bc0*/  FADD.FTZ R61, R49, R44 ;  /* 0x0000002c313d7221 */ /* 0x000fe20000010000 */
[----:B------:R-:W-:Y:S01]  /*4bd0*/  F2FP.BF16.F32.PACK_AB R186, R39, R186 ;  /* 0x000000ba27ba723e */ /* 0x000fe200000010ff */
[----:B------:R-:W1:Y:S01]  /*4be0*/  MUFU.EX2 R15, R15 ;  /* 0x0000000f000f7308 */ /* 0x000e620000000800 */
[----:B--2---:R-:W-:Y:S01]  /*4bf0*/  FADD.FTZ R59, R13, R10 ;  /* 0x0000000a0d3b7221 */ /* 0x004fe20000010000 */
[----:B------:R-:W-:Y:S01]  /*4c00*/  FADD.FTZ R44, R48, R61 ;  /* 0x0000003d302c7221 */ /* 0x000fe20000010000 */
[----:B------:R-:W-:Y:S02]  /*4c10*/  F2FP.BF16.F32.PACK_AB R189, R11, R58 ;  /* 0x0000003a0bbd723e */ /* 0x000fe400000010ff */
[----:B------:R-:W-:Y:S01]  /*4c20*/  F2FP.BF16.F32.PACK_AB R191, R13, R12 ;  /* 0x0000000c0dbf723e */ /* 0x000fe200000010ff */
[----:B------:R-:W-:Y:S02]  /*4c30*/  FADD.FTZ R61, R47, R44 ;  /* 0x0000002c2f3d7221 */ /* 0x000fe40000010000 */
[----:B------:R-:W2:Y:S01]  /*4c40*/  MUFU.EX2 R20, R20 ;  /* 0x0000001400147308 */ /* 0x000ea20000000800 */
[----:B0-----:R-:W-:-:S07]  /*4c50*/  FADD.FTZ R10, R14, R59 ;  /* 0x0000003b0e0a7221 */ /* 0x001fce0000010000 */
[----:B------:R-:W0:Y:S01]  /*4c60*/  MUFU.EX2 R21, R21 ;  /* 0x0000001500157308 */ /* 0x000e220000000800 */
[C---:B-1----:R-:W-:Y:S01]  /*4c70*/  FADD.FTZ R59, R15.reuse, R10 ;  /* 0x0000000a0f3b7221 */ /* 0x042fe20000010000 */
[----:B------:R-:W-:-:S06]  /*4c80*/  F2FP.BF16.F32.PACK_AB R185, R15, R14 ;  /* 0x0000000e0fb9723e */ /* 0x000fcc00000010ff */
[----:B------:R-:W1:Y:S01]  /*4c90*/  MUFU.EX2 R24, R24 ;  /* 0x0000001800187308 */ /* 0x000e620000000800 */
[----:B--2---:R-:W-:-:S07]  /*4ca0*/  FADD.FTZ R10, R20, R59 ;  /* 0x0000003b140a7221 */ /* 0x004fce0000010000 */
        /* <DEDUP_REMOVED lines=18> */
[----:B------:R0:W3:Y:S01]  /*4dd0*/  MUFU.EX2 R179, R32 ;  /* 0x0000002000b37308 */ /* 0x0000e20000000800 */
[----:B-1----:R-:W-:-:S07]  /*4de0*/  FADD.FTZ R10, R30, R33 ;  /* 0x000000211e0a7221 */ /* 0x002fce0000010000 */
[----:B------:R-:W1:Y:S01]  /*4df0*/  MUFU.EX2 R3, R3 ;  /* 0x0000000300037308 */ /* 0x000e620000000800 */
[----:B0-----:R-:W-:Y:S01]  /*4e00*/  FADD.FTZ R32, R46, R61 ;  /* 0x0000003d2e207221 */ /* 0x001fe20000010000 */
[----:B--2---:R-:W-:-:S03]  /*4e10*/  F2FP.BF16.F32.PACK_AB R174, R56, R43 ;  /* 0x0000002b38ae723e */ /* 0x004fc600000010ff */
[----:B------:R-:W-:-:S03]  /*4e20*/  FADD.FTZ R57, R45, R32 ;  /* 0x000000202d397221 */ /* 0x000fc60000010000 */
[----:B------:R-:W0:Y:S01]  /*4e30*/  MUFU.EX2 R6, R6 ;  /* 0x0000000600067308 */ /* 0x000e220000000800 */
[----:B------:R-:W-:Y:S01]  /*4e40*/  FADD.FTZ R32, R52, R57 ;  /* 0x0000003934207221 */ /* 0x000fe20000010000 */
[C---:B---3--:R-:W-:Y:S01]  /*4e50*/  FADD.FTZ R10, R179.reuse, R10 ;  /* 0x0000000ab30a7221 */ /* 0x048fe20000010000 */
[----:B------:R-:W-:Y:S02]  /*4e60*/  F2FP.BF16.F32.PACK_AB R179, R179, R30 ;  /* 0x0000001eb3b3723e */ /* 0x000fe400000010ff */
[----:B------:R-:W-:-:S03]  /*4e70*/  FADD.FTZ R35, R43, R32 ;  /* 0x000000202b237221 */ /* 0x000fc60000010000 */
[----:B------:R-:W2:Y:S01]  /*4e80*/  MUFU.EX2 R31, R31 ;  /* 0x0000001f001f7308 */ /* 0x000ea20000000800 */
[----:B------:R-:W-:-:S04]  /*4e90*/  FADD.FTZ R32, R56, R35 ;  /* 0x0000002338207221 */ /* 0x000fc80000010000 */
[----:B-1----:R-:W-:-:S03]  /*4ea0*/  FADD.FTZ R35, R3, R32 ;  /* 0x0000002003237221 */ /* 0x002fc60000010000 */
[----:B------:R-:W1:Y:S01]  /*4eb0*/  MUFU.EX2 R0, R0 ;  /* 0x0000000000007308 */ /* 0x000e620000000800 */
[C---:B0-----:R-:W-:Y:S01]  /*4ec0*/  F2FP.BF16.F32.PACK_AB R168, R6.reuse, R3 ;  /* 0x0000000306a8723e */ /* 0x041fe200000010ff */
[----:B------:R-:W-:-:S06]  /*4ed0*/  FADD.FTZ R35, R6, R35 ;  /* 0x0000002306237221 */ /* 0x000fcc0000010000 */
[----:B------:R-:W0:Y:S01]  /*4ee0*/  MUFU.EX2 R2, R2 ;  /* 0x0000000200027308 */ /* 0x000e220000000800 */
[----:B--2---:R-:W-:Y:S01]  /*4ef0*/  FADD.FTZ R3, R31, R10 ;  /* 0x0000000a1f037221 */ /* 0x004fe20000010000 */
[----:B------:R-:W-:-:S06]  /*4f00*/  VIADD R10, R72, 0xfffffffe ;  /* 0xfffffffe480a7836 */ /* 0x000fcc0000000000 */
[----:B------:R-:W2:Y:S01]  /*4f10*/  MUFU.EX2 R36, R36 ;  /* 0x0000002400247308 */ /* 0x000ea20000000800 */
[C---:B-1----:R-:W-:Y:S01]  /*4f20*/  FADD.FTZ R3, R0.reuse, R3 ;  /* 0x0000000300037221 */ /* 0x042fe20000010000 */
[----:B------:R-:W-:-:S06]  /*4f30*/  F2FP.BF16.F32.PACK_AB R173, R0, R31 ;  /* 0x0000001f00ad723e */ /* 0x000fcc00000010ff */
[----:B------:R-:W1:Y:S01]  /*4f40*/  MUFU.EX2 R175, R34 ;  /* 0x0000002200af7308 */ /* 0x000e620000000800 */
[----:B0-----:R-:W-:Y:S01]  /*4f50*/  FADD.FTZ R32, R2, R35 ;  /* 0x0000002302207221 */ /* 0x001fe20000010000 */
[----:B------:R-:W-:-:S03]  /*4f60*/  F2FP.BF16.F32.PACK_AB R170, R51, R2 ;  /* 0x0000000233aa723e */ /* 0x000fc600000010ff */
[----:B------:R-:W-:-:S03]  /*4f70*/  FADD.FTZ R6, R51, R32 ;  /* 0x0000002033067221 */ /* 0x000fc60000010000 */
[----:B------:R-:W0:Y:S01]  /*4f80*/  MUFU.EX2 R38, R38 ;  /* 0x0000002600267308 */ /* 0x000e220000000800 */
[----:B--2---:R-:W-:-:S07]  /*4f90*/  FADD.FTZ R2, R36, R3 ;  /* 0x0000000324027221 */ /* 0x004fce0000010000 */
[----:B------:R-:W2:Y:S01]  /*4fa0*/  MUFU.EX2 R169, R40 ;  /* 0x0000002800a97308 */ /* 0x000ea20000000800 */
[C---:B-1----:R-:W-:Y:S01]  /*4fb0*/  FADD.FTZ R3, R175.reuse, R2 ;  /* 0x00000002af037221 */ /* 0x042fe20000010000 */
[----:B------:R-:W-:-:S06]  /*4fc0*/  F2FP.BF16.F32.PACK_AB R175, R175, R36 ;  /* 0x00000024afaf723e */ /* 0x000fcc00000010ff */
[----:B------:R-:W1:Y:S01]  /*4fd0*/  MUFU.EX2 R42, R42 ;  /* 0x0000002a002a7308 */ /* 0x000e620000000800 */
[----:B0-----:R-:W-:-:S07]  /*4fe0*/  FADD.FTZ R2, R38, R3 ;  /* 0x0000000326027221 */ /* 0x001fce0000010000 */
[----:B------:R-:W0:Y:S01]  /*4ff0*/  MUFU.EX2 R41, R41 ;  /* 0x0000002900297308 */ /* 0x000e220000000800 */
[C---:B--2---:R-:W-:Y:S01]  /*5000*/  FADD.FTZ R3, R169.reuse, R2 ;  /* 0x00000002a9037221 */ /* 0x044fe20000010000 */
[----:B------:R-:W-:-:S03]  /*5010*/  F2FP.BF16.F32.PACK_AB R169, R169, R38 ;  /* 0x00000026a9a9723e */ /* 0x000fc600000010ff */
[----:B-1----:R-:W-:-:S04]  /*5020*/  FADD.FTZ R0, R42, R3 ;  /* 0x000000032a007221 */ /* 0x002fc80000010000 */
[C---:B0-----:R-:W-:Y:S01]  /*5030*/  FADD.FTZ R3, R41.reuse, R0 ;  /* 0x0000000029037221 */ /* 0x041fe20000010000 */
        /* <DEDUP_REMOVED lines=13> */
.L_x_1239:
[----:B------:R-:W-:Y:S02]  /*5110*/  ULDC UR15, c[0x0][0x9e4] ;  /* 0x00027900000f7ab9 */ /* 0x000fe40000000800 */
[----:B------:R-:W-:-:S11]  /*5120*/  UISETP.NE.AND UP0, UPT, UR15, 0x1, UPT ;  /* 0x000000010f00788c */ /* 0x000fd6000bf05270 */
[----:B------:R-:W-:Y:S02]  /*5130*/  @UP0 ULDC.64 UR4, c[0x0][0x9e8] ;  /* 0x00027a0000040ab9 */ /* 0x000fe40000000a00 */
[----:B------:R-:W-:-:S04]  /*5140*/  UIMAD.WIDE.U32 UR6, UR18, UR4, URZ ;  /* 0x00000004120672a5 */ /* 0x000fc8000f8e003f */
[----:B------:R-:W-:-:S12]  /*5150*/  @UP0 USHF.R.U32.HI UR18, URZ, UR5, UR7 ;  /* 0x000000053f120299 */ /* 0x000fd80008011607 */
.L_x_1240:
[----:B------:R-:W-:-:S04]  /*5160*/  UIMAD UR15, UR18, UR15, UR15 ;  /* 0x0000000f120f72a4 */ /* 0x000fc8000f8e020f */
[----:B------:R-:W-:-:S04]  /*5170*/  UISETP.LT.AND UP0, UPT, UR14, UR15, UPT ;  /* 0x0000000f0e00728c */ /* 0x000fc8000bf01270 */
[----:B------:R-:W-:-:S12]  /*5180*/  USEL UR14, UR14, UR15, UP0 ;  /* 0x0000000f0e0e7287 */ /* 0x000fd80008000000 */
.L_x_1238:
        /* <DEDUP_REMOVED lines=19> */
[----:B------:R-:W-:Y:S02]  /*52c0*/  CS2R R96, SRZ ;  /* 0x0000000000607805 */ /* 0x000fe4000001ff00 */
[----:B------:R-:W-:Y:S02]  /*52d0*/  CS2R R94, SRZ ;  /* 0x00000000005e7805 */ /* 0x000fe4000001ff00 */
[----:B------:R-:W-:Y:S02]  /*52e0*/  CS2R R92, SRZ ;  /* 0x00000000005c7805 */ /* 0x000fe4000001ff00 */
[----:B------:R-:W-:Y:S02]  /*52f0*/  CS2R R90, SRZ ;  /* 0x00000000005a7805 */ /* 0x000fe4000001ff00 */
[----:B------:R-:W-:Y:S02]  /*5300*/  ISETP.GE.AND P1, PT, R10, UR47, PT ;  /* 0x0000002f0a007c0c */ /* 0x000fe4000bf26270 */
        /* <DEDUP_REMOVED lines=35> */
[----:B------:R-:W-:Y:S01]  /*5540*/  UMOV UR46, UR39 ;  /* 0x00000027002e7c82 */ /* 0x000fe20008000000 */
[----:B------:R-:W-:Y:S01]  /*5550*/  IMAD.MOV.U32 R11, RZ, RZ, R8 ;  /* 0x000000ffff0b7224 */ /* 0x000fe200078e0008 */
[----:B------:R-:W-:Y:S01]  /*5560*/  UMOV UR4, UR38 ;  /* 0x0000002600047c82 */ /* 0x000fe20008000000 */
[----:B------:R-:W-:Y:S01]  /*5570*/  IMAD.MOV.U32 R2, RZ, RZ, 0x3f800000 ;  /* 0x3f800000ff027424 */ /* 0x000fe200078e00ff */
[----:B------:R-:W-:Y:S01]  /*5580*/  ULDC UR50, c[0x0][0x9e4] ;  /* 0x0002790000327ab9 */ /* 0x000fe20000000800 */
[----:B------:R-:W-:Y:S01]  /*5590*/  IMAD.MOV.U32 R119, RZ, RZ, RZ ;  /* 0x000000ffff777224 */ /* 0x000fe200078e00ff */
[----:B------:R-:W-:Y:S01]  /*55a0*/  ULDC UR54, c[0x0][0x9dc] ;  /* 0x0002770000367ab9 */ /* 0x000fe20000000800 */
[----:B------:R-:W-:Y:S01]  /*55b0*/  ULDC UR5, c[0x0][0x9d8] ;  /* 0x0002760000057ab9 */ /* 0x000fe20000000800 */
[----:B------:R-:W-:Y:S01]  /*55c0*/  ULDC UR51, c[0x0][0x988] ;  /* 0x0002620000337ab9 */ /* 0x000fe20000000800 */
[----:B------:R-:W-:-:S05]  /*55d0*/  ULDC UR55, c[0x0][0x9e0] ;  /* 0x0002780000377ab9 */ /* 0x000fca0000000800 */
.L_x_1260:
[----:B------:R-:W-:-:S04]  /*55e0*/  UISETP.NE.AND UP0, UPT, UR4, 0x1, UPT ;  /* 0x000000010400788c */ /* 0x000fc8000bf05270 */
[----:B------:R-:W-:-:S04]  /*55f0*/  USEL UR39, URZ, 0x1, UP0 ;  /* 0x000000013f277887 */ /* 0x000fc80008000000 */
[----:B------:R-:W-:Y:S01]  /*5600*/  ULOP3.LUT UR39, UR46, UR39, URZ, 0x3c, !UPT ;  /* 0x000000272e277292 */ /* 0x000fe2000f8e3c3f */
[----:B------:R-:W-:Y:S11]  /*5610*/  @!P0 BRA `(.L_x_1242) ;  /* 0x0000000000048947 */ /* 0x000ff60003800000 */
[----:B------:R-:W-:Y:S01]  /*5620*/  BPT.TRAP 0x1 ;  /* 0x000000040000795c */ /* 0x000fe20000300000 */
.L_x_1242:
[----:B------:R-:W-:Y:S01]  /*5630*/  UIADD3 UR38, UR4, 0x1, URZ ;  /* 0x0000000104267890 */ /* 0x000fe2000fffe03f */
[----:B------:R-:W-:-:S03]  /*5640*/  IMAD.U32 R8, RZ, RZ, UR39 ;  /* 0x00000027ff087e24 */ /* 0x000fc6000f8e00ff */
[----:B------:R-:W-:Y:S02]  /*5650*/  UISETP.NE.AND UP0, UPT, UR38, 0x2, UPT ;  /* 0x000000022600788c */ /* 0x000fe4000bf05270 */
[----:B------:R-:W-:Y:S02]  /*5660*/  SHF.L.U32 R8, R8, 0x1f, RZ ;  /* 0x0000001f08087819 */ /* 0x000fe400000006ff */
[----:B------:R-:W-:-:S04]  /*5670*/  USEL UR38, UR38, URZ, UP0 ;  /* 0x0000003f26267287 */ /* 0x000fc80008000000 */
[----:B------:R-:W-:-:S09]  /*5680*/  ULEA UR6, UR38, UR60, 0x3 ;  /* 0x0000003c26067291 */ /* 0x000fd2000f8e183f */
[----:B------:R0:W1:Y:S01]  /*5690*/  SYNCS.PHASECHK.TRANS64.TRYWAIT P1, [UR6+0x30830], R8 ;  /* 0x03083008ff0075a7 */ /* 0x0000620008020146 */
[----:B------:R-:W-:Y:S05]  /*56a0*/  @!P0 BRA `(.L_x_1243) ;  /* 0x0000000000048947 */ /* 0x000fea0003800000 */
[----:B------:R-:W-:Y:S01]  /*56b0*/  BPT.TRAP 0x1 ;  /* 0x000000040000795c */ /* 0x000fe20000300000 */
.L_x_1243:
[----:B-1----:R-:W-:Y:S05]  /*56c0*/  @P1 BRA `(.L_x_1244) ;  /* 0x0000000000081947 */ /* 0x002fea0003800000 */
[----:B------:R-:W1:Y:S02]  /*56d0*/  SYNCS.PHASECHK.TRANS64.TRYWAIT P1, [UR6+0x30830], R8 ;  /* 0x03083008ff0075a7 */ /* 0x000e640008020146 */
[----:B-1----:R-:W-:Y:S05]  /*56e0*/  @!P1 BRA `(.L_x_1245) ;  /* 0x0000014800f09947 */ /* 0x002fea0003800000 */
.L_x_1244:
        /* <DEDUP_REMOVED lines=12> */
[-C--:B------:R-:W-:Y:S01]  /*57b0*/  FMUL.FTZ R24, R24, R0.reuse ;  /* 0x0000000018187220 */ /* 0x080fe20000410000 */
[----:B------:R-:W-:Y:S01]  /*57c0*/  UIMAD UR7, UR38, 0x900, UR7 ;  /* 0x00000900260778a4 */ /* 0x000fe2000f8e0207 */
[-C--:B------:R-:W-:Y:S01]  /*57d0*/  FMUL.FTZ R25, R25, R0.reuse ;  /* 0x0000000019197220 */ /* 0x080fe20000410000 */
[-C--:B------:R-:W-:Y:S01]  /*57e0*/  FMUL.FTZ R28, R28, R0.reuse ;  /* 0x000000001c1c7220 */ /* 0x080fe20000410000 */
[-C--:B------:R-:W-:Y:S01]  /*57f0*/  FMUL.FTZ R29, R29, R0.reuse ;  /* 0x000000001d1d7220 */ /* 0x080fe20000410000 */
        /* <DEDUP_REMOVED lines=9> */
[----:B------:R-:W-:Y:S01]  /*5890*/  UMOV UR40, UR56 ;  /* 0x0000003800287c82 */ /* 0x000fe20008000000 */
[----:B------:R-:W-:Y:S01]  /*58a0*/  UMOV UR41, UR57 ;  /* 0x0000003900297c82 */ /* 0x000fe20008000000 */
[----:B------:R-:W-:Y:S01]  /*58b0*/  UMOV UR43, 0x40000040 ;  /* 0x40000040002b7882 */ /* 0x000fe20000000000 */
        /* <DEDUP_REMOVED lines=141> */
.L_x_1246:
[----:B------:R-:W-:Y:S01]  /*6190*/  ULEA UR7, UR4, UR60, 0x3 ;  /* 0x0000003c04077291 */ /* 0x000fe2000f8e183f */
[----:B------:R-:W-:-:S05]  /*61a0*/  IMAD.U32 R0, RZ, RZ, UR46 ;  /* 0x0000002eff007e24 */ /* 0x000fca000f8e00ff */
[----:B------:R-:W-:-:S04]  /*61b0*/  SHF.L.U32 R0, R0, 0x1f, RZ ;  /* 0x0000001f00007819 */ /* 0x000fc800000006ff */
[----:B------:R2:W3:Y:S01]  /*61c0*/  SYNCS.PHASECHK.TRANS64.TRYWAIT P1, [UR7+0x30850], R0 ;  /* 0x03085000ff0075a7 */ /* 0x0004e20008020147 */
[----:B------:R-:W-:Y:S05]  /*61d0*/  @!P0 BRA `(.L_x_1247) ;  /* 0x0000000000048947 */ /* 0x000fea0003800000 */
[----:B------:R-:W-:Y:S01]  /*61e0*/  BPT.TRAP 0x1 ;  /* 0x000000040000795c */ /* 0x000fe20000300000 */
.L_x_1247:
[----:B---3--:R-:W-:Y:S05]  /*61f0*/  @P1 BRA `(.L_x_1248) ;  /* 0x0000000000081947 */ /* 0x008fea0003800000 */
[----:B------:R-:W3:Y:S02]  /*6200*/  SYNCS.PHASECHK.TRANS64.TRYWAIT P1, [UR7+0x30850], R0 ;  /* 0x03085000ff0075a7 */ /* 0x000ee40008020147 */
[----:B---3--:R-:W-:Y:S05]  /*6210*/  @!P1 BRA `(.L_x_1249) ;  /* 0x00000140003c9947 */ /* 0x008fea0003800000 */
.L_x_1248:
        /* <DEDUP_REMOVED lines=37> */
.L_x_1250:
[----:B------:R-:W-:Y:S01]  /*6470*/  R2UR UR4, R22 ;  /* 0x00000000160472ca */ /* 0x000fe200000e0000 */
        /* <DEDUP_REMOVED lines=8> */
[----:B------:R-:W4:Y:S01]  /*6500*/  S2UR UR10, SR_CgaCtaId ;  /* 0x00000000000a79c3 */ /* 0x000f220000008800 */
[----:B------:R-:W-:Y:S01]  /*6510*/  FMUL.FTZ R20, R127, UR5 ;  /* 0x000000057f147c20 */ /* 0x000fe20008410000 */
[----:B--23--:R-:W-:Y:S01]  /*6520*/  FMUL.FTZ R0, R122, UR5 ;  /* 0x000000057a007c20 */ /* 0x00cfe20008410000 */
[----:B------:R-:W-:Y:S01]  /*6530*/  FMUL.FTZ R2, R123, UR5 ;  /* 0x000000057b027c20 */ /* 0x000fe20008410000 */
[----:B------:R-:W-:Y:S01]  /*6540*/  UISETP.NE.AND UP1, UPT, UR4, URZ, UPT ;  /* 0x0000003f0400728c */ /* 0x000fe2000bf25270 */
[----:B------:R-:W-:Y:S01]  /*6550*/  R2UR UR4, R23 ;  /* 0x00000000170472ca */ /* 0x000fe200000e0000 */
[----:B------:R-:W-:Y:S01]  /*6560*/  FMUL.FTZ R21, R124, UR5 ;  /* 0x000000057c157c20 */ /* 0x000fe20008410000 */
[----:B------:R-:W-:Y:S01]  /*6570*/  FMUL.FTZ R127, R132, UR5 ;  /* 0x00000005847f7c20 */ /* 0x000fe20008410000 */
[----:B------:R-:W-:Y:S01]  /*6580*/  FMUL.FTZ R14, R121, UR5 ;  /* 0x00000005790e7c20 */ /* 0x000fe20008410000 */
[----:B------:R-:W-:Y:S01]  /*6590*/  FMUL.FTZ R15, R126, UR5 ;  /* 0x000000057e0f7c20 */ /* 0x000fe20008410000 */
[----:B------:R-:W-:Y:S01]  /*65a0*/  PLOP3.LUT P1, PT, PT, PT, UP1, 0x80, 0x0 ;  /* 0x000000000000781c */ /* 0x000fe20003f2f018 */
[----:B------:R-:W-:Y:S01]  /*65b0*/  FMUL.FTZ R123, R128, UR5 ;  /* 0x00000005807b7c20 */ /* 0x000fe20008410000 */
[----:B------:R-:W-:Y:S01]  /*65c0*/  PLOP3.LUT P2, PT, PT, PT, UP1, 0x80, 0x0 ;  /* 0x000000000000781c */ /* 0x000fe20003f4f018 */
[----:B------:R-:W-:Y:S01]  /*65d0*/  FMUL.FTZ R124, R129, UR5 ;  /* 0x00000005817c7c20 */ /* 0x000fe20008410000 */
[----:B------:R-:W-:Y:S01]  /*65e0*/  FMUL.FTZ R122, R131, UR5 ;  /* 0x00000005837a7c20 */ /* 0x000fe20008410000 */
[----:B------:R-:W-:Y:S01]  /*65f0*/  FMUL.FTZ R132, R137, UR5 ;  /* 0x0000000589847c20 */ /* 0x000fe20008410000 */
[----:B------:R-:W-:Y:S01]  /*6600*/  FMUL.FTZ R121, R130, UR5 ;  /* 0x0000000582797c20 */ /* 0x000fe20008410000 */
[----:B------:R-:W-:Y:S01]  /*6610*/  FMUL.FTZ R128, R133, UR5 ;  /* 0x0000000585807c20 */ /* 0x000fe20008410000 */
[----:B------:R-:W-:Y:S01]  /*6620*/  VIADD R161, R192, UR4 ;  /* 0x00000004c0a17c36 */ /* 0x000fe20008000000 */
[----:B------:R-:W-:Y:S01]  /*6630*/  @UP1 ULDC UR4, c[0x0][0x44c] ;  /* 0x0001130000041ab9 */ /* 0x000fe20000000800 */
[----:B------:R-:W-:Y:S01]  /*6640*/  FMUL.FTZ R126, R135, UR5 ;  /* 0x00000005877e7c20 */ /* 0x000fe20008410000 */
[----:B------:R-:W-:Y:S01]  /*6650*/  FMUL.FTZ R131, R136, UR5 ;  /* 0x0000000588837c20 */ /* 0x000fe20008410000 */
[----:B------:R-:W-:Y:S01]  /*6660*/  FMUL.FTZ R129, R138, UR5 ;  /* 0x000000058a817c20 */ /* 0x000fe20008410000 */
[----:B01----:R-:W-:Y:S01]  /*6670*/  @P1 IMAD.HI.U32 R8, R161, UR4, RZ ;  /* 0x00000004a1081c27 */ /* 0x003fe2000f8e00ff */
[----:B------:R-:W-:-:S03]  /*6680*/  @UP1 ULDC UR4, c[0x0][0x450] ;  /* 0x0001140000041ab9 */ /* 0x000fc60000000800 */
[----:B------:R-:W-:Y:S01]  /*6690*/  FMUL.FTZ R137, R146, UR5 ;  /* 0x0000000592897c20 */ /* 0x000fe20008410000 */
[----:B------:R-:W-:Y:S01]  /*66a0*/  UISETP.NE.AND UP0, UPT, UR61, URZ, UPT ;  /* 0x0000003f3d00728c */ /* 0x000fe2000bf05270 */
        /* <DEDUP_REMOVED lines=24> */
[----:B------:R-:W-:-:S02]  /*6830*/  IMAD R164, R10, -0x60, RZ ;  /* 0xffffffa00aa47824 */ /* 0x000fc400078e02ff */
[----:B------:R-:W-:Y:S01]  /*6840*/  FMUL.FTZ R158, R167, UR5 ;  /* 0x00000005a79e7c20 */ /* 0x000fe20008410000 */
[----:B------:R-:W-:Y:S01]  /*6850*/  UIADD3 UR6, UR6, 0x30840, URZ ;  /* 0x0003084006067890 */ /* 0x000fe2000fffe03f */
[----:B------:R-:W-:Y:S01]  /*6860*/  PLOP3.LUT P1, PT, PT, PT, UP0, 0x40, 0x0 ;  /* 0x000000000000781c */ /* 0x000fe20003f2e808 */
[----:B------:R-:W1:Y:S01]  /*6870*/  MUFU.TANH R13, R13 ;  /* 0x0000000d000d7308 */ /* 0x000e620000002400 */
[----:B------:R-:W-:Y:S01]  /*6880*/  IADD3 R8, -R19, 0x1, R164 ;  /* 0x0000000113087810 */ /* 0x000fe20007ffe1a4 */
[----:B----4-:R-:W-:Y:S01]  /*6890*/  UPRMT UR6, UR10, 0x654, UR6 ;  /* 0x000006540a067896 */ /* 0x010fe20008000006 */
[----:B------:R-:W-:Y:S01]  /*68a0*/  IMAD.IADD R159, R164, 0x1, -R19 ;  /* 0x00000001a49f7824 */ /* 0x000fe200078e0a13 */
[----:B------:R-:W-:Y:S01]  /*68b0*/  UMOV UR11, UR54 ;  /* 0x00000036000b7c82 */ /* 0x000fe20008000000 */
[----:B------:R-:W-:Y:S01]  /*68c0*/  IADD3 R8, -R18, R8, R17 ;  /* 0x0000000812087210 */ /* 0x000fe20007ffe111 */
[----:B------:R-:W-:Y:S02]  /*68d0*/  ULOP3.LUT UR4, URZ, UR11, URZ, 0x33, !UPT ;  /* 0x0000000b3f047292 */ /* 0x000fe4000f8e333f */
[----:B------:R-:W2:Y:S02]  /*68e0*/  MUFU.TANH R14, R14 ;  /* 0x0000000e000e7308 */ /* 0x000ea40000002400 */
[C---:B------:R-:W-:Y:S01]  /*68f0*/  VIADD R167, R8.reuse, UR55 ;  /* 0x0000003708a77c36 */ /* 0x040fe20008000000 */
[----:B------:R-:W-:Y:S01]  /*6900*/  SYNCS.ARRIVE.TRANS64.RED.A1T0 RZ, [UR6], RZ ;  /* 0x000000ffffff79a7 */ /* 0x000fe20008100406 */
[----:B------:R-:W-:-:S02]  /*6910*/  VIADD R166, R8, UR4 ;  /* 0x0000000408a67c36 */ /* 0x000fc40008000000 */
[--C-:B0-----:R-:W-:Y:S02]  /*6920*/  IMAD.IADD R165, R167, 0x1, R168.reuse ;  /* 0x00000001a7a57824 */ /* 0x101fe400078e02a8 */
        /* <DEDUP_REMOVED lines=46> */
[----:B------:R-:W0:Y:S01]  /*6c10*/  MUFU.TANH R158, R158 ;  /* 0x0000009e009e7308 */ /* 0x000e220000002400 */
[----:B-1234-:R-:W-:Y:S05]  /*6c20*/  @P1 BRA `(.L_x_1251) ;  /* 0x0000000000541947 */ /* 0x01efea0003800000 */
[----:B------:R-:W-:Y:S01]  /*6c30*/  IADD3 R168, -R18, R17, R168 ;  /* 0x0000001112a87210 */ /* 0x000fe20007ffe1a8 */
[----:B------:R-:W-:Y:S03]  /*6c40*/  BSSY B0, `(.L_x_1252) ;  /* 0x0000010000007945 */ /* 0x000fe60003800000 */
[----:B------:R-:W-:-:S13]  /*6c50*/  ISETP.GT.AND P1, PT, R168, -0x1, PT ;  /* 0xffffffffa800780c */ /* 0x000fda0003f24270 */
[----:B------:R-:W-:Y:S05]  /*6c60*/  @P1 BRA `(.L_x_1253) ;  /* 0x0000000000201947 */ /* 0x000fea0003800000 */
[----:B------:R-:W-:Y:S01]  /*6c70*/  IMAD.U32 R170, RZ, RZ, UR50 ;  /* 0x00000032ffaa7e24 */ /* 0x000fe2000f8e00ff */
[----:B------:R-:W-:-:S04]  /*6c80*/  LOP3.LUT R169, RZ, R168, RZ, 0x33, !PT ;  /* 0x000000a8ffa97212 */ /* 0x000fc800078e33ff */
[----:B------:R-:W-:-:S13]  /*6c90*/  ISETP.NE.AND P1, PT, R170, 0x1, PT ;  /* 0x00000001aa00780c */ /* 0x000fda0003f25270 */
[----:B------:R-:W1:Y:S02]  /*6ca0*/  @P1 LDC.64 R8, c[0x0][0x9e8] ;  /* 0x00027a00ff081b82 */ /* 0x000e640000000a00 */
[----:B-1----:R-:W-:-:S05]  /*6cb0*/  @P1 IMAD.HI.U32 R8, R169, R8, RZ ;  /* 0x00000008a9081227 */ /* 0x002fca00078e00ff */
[----:B------:R-:W-:-:S04]  /*6cc0*/  @P1 SHF.R.U32.HI R169, RZ, R9, R8 ;  /* 0x00000009ffa91219 */ /* 0x000fc80000011608 */
[----:B------:R-:W-:Y:S01]  /*6cd0*/  LOP3.LUT R168, RZ, R169, RZ, 0x33, !PT ;  /* 0x000000a9ffa87212 */ /* 0x000fe200078e33ff */
[----:B------:R-:W-:Y:S06]  /*6ce0*/  BRA `(.L_x_1254) ;  /* 0x0000000000147947 */ /* 0x000fec0003800000 */
.L_x_1253:
[----:B------:R-:W-:-:S05]  /*6cf0*/  IMAD.U32 R170, RZ, RZ, UR50 ;  /* 0x00000032ffaa7e24 */ /* 0x000fca000f8e00ff */
[----:B------:R-:W-:-:S13]  /*6d00*/  ISETP.NE.AND P1, PT, R170, 0x1, PT ;  /* 0x00000001aa00780c */ /* 0x000fda0003f25270 */
[----:B------:R-:W1:Y:S02]  /*6d10*/  @P1 LDC.64 R8, c[0x0][0x9e8] ;  /* 0x00027a00ff081b82 */ /* 0x000e640000000a00 */
[----:B-1----:R-:W-:-:S05]  /*6d20*/  @P1 IMAD.HI.U32 R8, R168, R8, RZ ;  /* 0x00000008a8081227 */ /* 0x002fca00078e00ff */
[----:B------:R-:W-:-:S07]  /*6d30*/  @P1 SHF.R.U32.HI R168, RZ, R9, R8 ;  /* 0x00000009ffa81219 */ /* 0x000fce0000011608 */
.L_x_1254:
[----:B------:R-:W-:Y:S05]  /*6d40*/  BSYNC B0 ;  /* 0x0000000000007941 */ /* 0x000fea0003800000 */
.L_x_1252:
[----:B------:R-:W-:-:S05]  /*6d50*/  IMAD R168, R168, R170, R159 ;  /* 0x000000aaa8a87224 */ /* 0x000fca00078e029f */
[----:B------:R-:W-:Y:S02]  /*6d60*/  VIADDMNMX R165, R168, R170, R165, PT ;  /* 0x000000aaa8a57246 */ /* 0x000fe400038001a5 */
[----:B------:R-:W-:-:S07]  /*6d70*/  VIMNMX R163, R163, R168, !PT ;  /* 0x000000a8a3a37248 */ /* 0x000fce0007fe0100 */
.L_x_1251:
[C---:B------:R-:W-:Y:S01]  /*6d80*/  ISETP.GE.AND P6, PT, R164.reuse, 0xa, PT ;  /* 0x0000000aa400780c */ /* 0x040fe20003fc6270 */
[----:B------:R-:W-:Y:S01]  /*6d90*/  UISETP.NE.AND UP0, UPT, UR61, URZ, UPT ;  /* 0x0000003f3d00728c */ /* 0x000fe2000bf05270 */
        /* <DEDUP_REMOVED lines=33> */
[----:B------:R-:W-:-:S04]  /*6fb0*/  ISETP.GT.AND P3, PT, R163, 0x19, !P4 ;  /* 0x00000019a300780c */ /* 0x000fc80006764270 */
[----:B------:R-:W-:Y:S02]  /*6fc0*/  ISETP.LT.OR P3, PT, R165, 0x1a, P3 ;  /* 0x0000001aa500780c */ /* 0x000fe40001f61670 */
        /* <DEDUP_REMOVED lines=103> */
[----:B------:R-:W-:Y:S01]  /*7640*/  IADD3 R13, -R18, R17, R13 ;  /* 0x00000011120d7210 */ /* 0x000fe20007ffe10d */
[----:B------:R-:W-:Y:S03]  /*7650*/  BSSY B0, `(.L_x_1256) ;  /* 0x0000010000007945 */ /* 0x000fe60003800000 */
[----:B------:R-:W-:-:S13]  /*7660*/  ISETP.GT.AND P6, PT, R13, -0x1, PT ;  /* 0xffffffff0d00780c */ /* 0x000fda0003fc4270 */
[----:B------:R-:W-:Y:S05]  /*7670*/  @P6 BRA `(.L_x_1257) ;  /* 0x0000000000206947 */ /* 0x000fea0003800000 */
[----:B------:R-:W-:Y:S01]  /*7680*/  IMAD.U32 R164, RZ, RZ, UR50 ;  /* 0x00000032ffa47e24 */ /* 0x000fe2000f8e00ff */
[----:B------:R-:W-:-:S04]  /*7690*/  LOP3.LUT R13, RZ, R13, RZ, 0x33, !PT ;  /* 0x0000000dff0d7212 */ /* 0x000fc800078e33ff */
[----:B------:R-:W-:-:S13]  /*76a0*/  ISETP.NE.AND P6, PT, R164, 0x1, PT ;  /* 0x00000001a400780c */ /* 0x000fda0003fc5270 */
[----:B------:R-:W0:Y:S02]  /*76b0*/  @P6 LDC.64 R8, c[0x0][0x9e8] ;  /* 0x00027a00ff086b82 */ /* 0x000e240000000a00 */
[----:B0-----:R-:W-:-:S05]  /*76c0*/  @P6 IMAD.HI.U32 R8, R13, R8, RZ ;  /* 0x000000080d086227 */ /* 0x001fca00078e00ff */
[----:B------:R-:W-:-:S04]  /*76d0*/  @P6 SHF.R.U32.HI R13, RZ, R9, R8 ;  /* 0x00000009ff0d6219 */ /* 0x000fc80000011608 */
[----:B------:R-:W-:Y:S01]  /*76e0*/  LOP3.LUT R13, RZ, R13, RZ, 0x33, !PT ;  /* 0x0000000dff0d7212 */ /* 0x000fe200078e33ff */
[----:B------:R-:W-:Y:S06]  /*76f0*/  BRA `(.L_x_1258) ;  /* 0x0000000000147947 */ /* 0x000fec0003800000 */
.L_x_1257:
[----:B------:R-:W-:-:S05]  /*7700*/  IMAD.U32 R164, RZ, RZ, UR50 ;  /* 0x00000032ffa47e24 */ /* 0x000fca000f8e00ff */
[----:B------:R-:W-:-:S13]  /*7710*/  ISETP.NE.AND P6, PT, R164, 0x1, PT ;  /* 0x00000001a400780c */ /* 0x000fda0003fc5270 */
[----:B------:R-:W0:Y:S02]  /*7720*/  @P6 LDC.64 R8, c[0x0][0x9e8] ;  /* 0x00027a00ff086b82 */ /* 0x000e240000000a00 */
[----:B0-----:R-:W-:-:S05]  /*7730*/  @P6 IMAD.HI.U32 R8, R13, R8, RZ ;  /* 0x000000080d086227 */ /* 0x001fca00078e00ff */
[----:B------:R-:W-:-:S07]  /*7740*/  @P6 SHF.R.U32.HI R13, RZ, R9, R8 ;  /* 0x00000009ff0d6219 */ /* 0x000fce0000011608 */
.L_x_1258:
[----:B------:R-:W-:Y:S05]  /*7750*/  BSYNC B0 ;  /* 0x0000000000007941 */ /* 0x000fea0003800000 */
.L_x_1256:
[----:B------:R-:W-:-:S05]  /*7760*/  IMAD R13, R13, R164, R159 ;  /* 0x000000a40d0d7224 */ /* 0x000fca00078e029f */
[----:B------:R-:W-:Y:S02]  /*7770*/  VIADDMNMX R167, R13, R164, R167, PT ;  /* 0x000000a40da77246 */ /* 0x000fe400038001a7 */
[----:B------:R-:W-:-:S07]  /*7780*/  VIMNMX R166, R166, R13, !PT ;  /* 0x0000000da6a67248 */ /* 0x000fce0007fe0100 */
.L_x_1255:
[----:B------:R-:W-:Y:S01]  /*7790*/  ISETP.GT.AND P1, PT, R166, 0x1, !P1 ;  /* 0x00000001a600780c */ /* 0x000fe20004f24270 */
[----:B------:R-:W-:Y:S01]  /*77a0*/  UMOV UR10, UR51 ;  /* 0x00000033000a7c82 */ /* 0x000fe20008000000 */
[----:B------:R-:W-:Y:S02]  /*77b0*/  FMNMX.FTZ R9, R168, R11, !PT ;  /* 0x0000000ba8097209 */ /* 0x000fe40007810000 */
[----:B------:R-:W-:Y:S02]  /*77c0*/  ISETP.LT.OR P1, PT, R167, 0x2, P1 ;  /* 0x00000002a700780c */ /* 0x000fe40000f21670 */
[----:B------:R-:W-:Y:S02]  /*77d0*/  LOP3.LUT P6, RZ, R16, 0x20000, RZ, 0xc0, !PT ;  /* 0x0002000010ff7812 */ /* 0x000fe400078cc0ff */
[----:B------:R-:W-:Y:S02]  /*77e0*/  FSEL R2, R2, -INF , !P1 ;  /* 0xff80000002027808 */ /* 0x000fe40004800000 */
[----:B------:R-:W-:-:S02]  /*77f0*/  LOP3.LUT P1, RZ, R16, 0x4, RZ, 0xc0, !PT ;  /* 0x0000000410ff7812 */ /* 0x000fc4000782c0ff */
[C---:B------:R-:W-:Y:S02]  /*7800*/  ISETP.GT.AND P2, PT, R166.reuse, 0x8, !P2 ;  /* 0x00000008a600780c */ /* 0x040fe40005744270 */
[----:B------:R-:W-:Y:S02]  /*7810*/  ISETP.GT.AND P1, PT, R166, 0x9, !P1 ;  /* 0x00000009a600780c */ /* 0x000fe40004f24270 */
[----:B------:R-:W-:Y:S02]  /*7820*/  FMNMX.FTZ R8, R14, R9, !PT ;  /* 0x000000090e087209 */ /* 0x000fe40007810000 */
[C---:B------:R-:W-:Y:S02]  /*7830*/  ISETP.LT.OR P1, PT, R167.reuse, 0xa, P1 ;  /* 0x0000000aa700780c */ /* 0x040fe40000f21670 */
[----:B------:R-:W-:Y:S02]  /*7840*/  ISETP.LT.OR P2, PT, R167, 0x9, P2 ;  /* 0x00000009a700780c */ /* 0x000fe40001741670 */
[----:B------:R-:W-:-:S02]  /*7850*/  FSEL R20, R20, -INF , !P1 ;  /* 0xff80000014147808 */ /* 0x000fc40004800000 */
[----:B------:R-:W-:Y:S02]  /*7860*/  LOP3.LUT P1, RZ, R16, 0x8, RZ, 0xc0, !PT ;  /* 0x0000000810ff7812 */ /* 0x000fe4000782c0ff */
[----:B------:R-:W-:Y:S02]  /*7870*/  FMNMX.FTZ R9, R21, R8, !PT ;  /* 0x0000000815097209 */ /* 0x000fe40007810000 */
[----:B------:R-:W-:Y:S02]  /*7880*/  ISETP.GT.AND P1, PT, R166, 0x10, !P1 ;  /* 0x00000010a600780c */ /* 0x000fe40004f24270 */
[----:B------:R-:W-:Y:S02]  /*7890*/  FSEL R15, R15, -INF , !P2 ;  /* 0xff8000000f0f7808 */ /* 0x000fe40005000000 */
[----:B------:R-:W-:Y:S02]  /*78a0*/  ISETP.LT.OR P1, PT, R167, 0x11, P1 ;  /* 0x00000011a700780c */ /* 0x000fe40000f21670 */
[----:B------:R-:W-:-:S02]  /*78b0*/  LOP3.LUT P2, RZ, R16, 0x10000, RZ, 0xc0, !PT ;  /* 0x0001000010ff7812 */ /* 0x000fc4000784c0ff */
        /* <DEDUP_REMOVED lines=51> */
[C---:B------:R-:W-:Y:S01]  /*7bf0*/  LOP3.LUT P6, RZ, R16.reuse, 0x80, RZ, 0xc0, !PT ;  /* 0x0000008010ff7812 */ /* 0x040fe200078cc0ff */
[----:B------:R-:W0:Y:S01]  /*7c00*/  SHFL.BFLY PT, R8, R9, 0x2, 0x1f ;  /* 0x0c401f0009087f89 */ /* 0x000e2200000e0000 */
[----:B------:R-:W-:Y:S02]  /*7c10*/  FSEL R137, R137, -INF , !P1 ;  /* 0xff80000089897808 */ /* 0x000fe40004800000 */
[----:B------:R-:W-:-:S02]  /*7c20*/  LOP3.LUT P1, RZ, R16, 0x800, RZ, 0xc0, !PT ;  /* 0x0000080010ff7812 */ /* 0x000fc4000782c0ff */
[----:B------:R-:W-:Y:S02]  /*7c30*/  LOP3.LUT P2, RZ, R16, 0x40, RZ, 0xc0, !PT ;  /* 0x0000004010ff7812 */ /* 0x000fe4000784c0ff */
[C---:B------:R-:W-:Y:S02]  /*7c40*/  ISETP.GT.AND P1, PT, R166.reuse, 0x31, !P1 ;  /* 0x00000031a600780c */ /* 0x040fe40004f24270 */
[C---:B------:R-:W-:Y:S02]  /*7c50*/  ISETP.GT.AND P3, PT, R166.reuse, 0x50, !P3 ;  /* 0x00000050a600780c */ /* 0x040fe40005f64270 */
[----:B------:R-:W-:Y:S02]  /*7c60*/  ISETP.LT.OR P1, PT, R167, 0x32, P1 ;  /* 0x00000032a700780c */ /* 0x000fe40000f21670 */
[----:B------:R-:W-:Y:S02]  /*7c70*/  ISETP.GT.AND P4, PT, R166, 0x51, !P4 ;  /* 0x00000051a600780c */ /* 0x000fe40006784270 */
[----:B------:R-:W-:-:S02]  /*7c80*/  FSEL R138, R138, -INF , !P1 ;  /* 0xff8000008a8a7808 */ /* 0x000fc40004800000 */
[----:B------:R-:W-:Y:S02]  /*7c90*/  LOP3.LUT P1, RZ, R16, 0x400, RZ, 0xc0, !PT ;  /* 0x0000040010ff7812 */ /* 0x000fe4000782c0ff */
[C---:B------:R-:W-:Y:S02]  /*7ca0*/  ISETP.LT.OR P3, PT, R167.reuse, 0x51, P3 ;  /* 0x00000051a700780c */ /* 0x040fe40001f61670 */
[C---:B------:R-:W-:Y:S02]  /*7cb0*/  ISETP.GT.AND P1, PT, R166.reuse, 0x38, !P1 ;  /* 0x00000038a600780c */ /* 0x040fe40004f24270 */
[----:B------:R-:W-:Y:S02]  /*7cc0*/  ISETP.GT.AND P5, PT, R166, 0x58, !P5 ;  /* 0x00000058a600780c */ /* 0x000fe40006fa4270 */
[----:B------:R-:W-:Y:S02]  /*7cd0*/  ISETP.LT.OR P1, PT, R167, 0x39, P1 ;  /* 0x00000039a700780c */ /* 0x000fe40000f21670 */
[----:B0-----:R-:W-:-:S02]  /*7ce0*/  FMNMX.FTZ R161, R9, R8, !PT ;  /* 0x0000000809a17209 */ /* 0x001fc40007810000 */
[----:B------:R-:W-:Y:S02]  /*7cf0*/  FSEL R141, R141, -INF , !P1 ;  /* 0xff8000008d8d7808 */ /* 0x000fe40004800000 */
[----:B------:R-:W-:Y:S01]  /*7d00*/  LOP3.LUT P1, RZ, R16, 0x200, RZ, 0xc0, !PT ;  /* 0x0000020010ff7812 */ /* 0x000fe2000782c0ff */
[----:B------:R-:W0:Y:S01]  /*7d10*/  SHFL.BFLY PT, R8, R161, 0x1, 0x1f ;  /* 0x0c201f00a1087f89 */ /* 0x000e2200000e0000 */
[C---:B------:R-:W-:Y:S02]  /*7d20*/  ISETP.LT.OR P4, PT, R167.reuse, 0x52, P4 ;  /* 0x00000052a700780c */ /* 0x040fe40002781670 */
[----:B------:R-:W-:Y:S02]  /*7d30*/  ISETP.GT.AND P1, PT, R166, 0x39, !P1 ;  /* 0x00000039a600780c */ /* 0x000fe40004f24270 */
[----:B------:R-:W-:Y:S02]  /*7d40*/  FSEL R152, R152, -INF , !P3 ;  /* 0xff80000098987808 */ /* 0x000fe40005800000 */
[----:B------:R-:W-:-:S02]  /*7d50*/  ISETP.LT.OR P1, PT, R167, 0x3a, P1 ;  /* 0x0000003aa700780c */ /* 0x000fc40000f21670 */
[----:B------:R-:W-:Y:S02]  /*7d60*/  ISETP.LT.OR P5, PT, R167, 0x59, P5 ;  /* 0x00000059a700780c */ /* 0x000fe40002fa1670 */
[----:B------:R-:W-:Y:S02]  /*7d70*/  FSEL R142, R142, -INF , !P1 ;  /* 0xff8000008e8e7808 */ /* 0x000fe40004800000 */
[----:B------:R-:W-:Y:S02]  /*7d80*/  LOP3.LUT P1, RZ, R16, 0x100, RZ, 0xc0, !PT ;  /* 0x0000010010ff7812 */ /* 0x000fe4000782c0ff */
[----:B------:R-:W-:Y:S02]  /*7d90*/  FSEL R154, R154, -INF , !P4 ;  /* 0xff8000009a9a7808 */ /* 0x000fe40006000000 */
[----:B------:R-:W-:Y:S02]  /*7da0*/  ISETP.GT.AND P1, PT, R166, 0x40, !P1 ;  /* 0x00000040a600780c */ /* 0x000fe40004f24270 */
[----:B------:R-:W-:-:S02]  /*7db0*/  FSEL R156, R156, -INF , !P5 ;  /* 0xff8000009c9c7808 */ /* 0x000fc40006800000 */
[----:B------:R-:W-:Y:S02]  /*7dc0*/  ISETP.LT.OR P1, PT, R167, 0x41, P1 ;  /* 0x00000041a700780c */ /* 0x000fe40000f21670 */
[----:B0-----:R-:W-:Y:S02]  /*7dd0*/  FMNMX.FTZ R8, R161, R8, !PT ;  /* 0x00000008a1087209 */ /* 0x001fe40007810000 */
[----:B------:R-:W-:Y:S02]  /*7de0*/  FSEL R145, R145, -INF , !P1 ;  /* 0xff80000091917808 */ /* 0x000fe40004800000 */
[----:B------:R-:W-:Y:S02]  /*7df0*/  ISETP.GT.AND P1, PT, R166, 0x41, !P6 ;  /* 0x00000041a600780c */ /* 0x000fe40007724270 */
[----:B------:R-:W-:Y:S02]  /*7e00*/  LOP3.LUT P6, RZ, R16, 0x2, RZ, 0xc0, !PT ;  /* 0x0000000210ff7812 */ /* 0x000fe400078cc0ff */
[----:B------:R-:W-:-:S04]  /*7e10*/  ISETP.LT.OR P1, PT, R167, 0x42, P1 ;  /* 0x00000042a700780c */ /* 0x000fc80000f21670 */
[----:B------:R-:W-:Y:S02]  /*7e20*/  FSEL R146, R146, -INF , !P1 ;  /* 0xff80000092927808 */ /* 0x000fe40004800000 */
[----:B------:R-:W-:Y:S02]  /*7e30*/  ISETP.GT.AND P1, PT, R166, 0x48, !P2 ;  /* 0x00000048a600780c */ /* 0x000fe40005724270 */
[----:B------:R-:W-:Y:S02]  /*7e40*/  LOP3.LUT P2, RZ, R16, 0x20, RZ, 0xc0, !PT ;  /* 0x0000002010ff7812 */ /* 0x000fe4000784c0ff */
[----:B------:R-:W-:Y:S02]  /*7e50*/  ISETP.LT.OR P1, PT, R167, 0x49, P1 ;  /* 0x00000049a700780c */ /* 0x000fe40000f21670 */
[----:B------:R-:W-:Y:S02]  /*7e60*/  ISETP.GT.AND P2, PT, R166, 0x49, !P2 ;  /* 0x00000049a600780c */ /* 0x000fe40005744270 */
[----:B------:R-:W-:-:S02]  /*7e70*/  FSEL R150, R150, -INF , !P1 ;  /* 0xff80000096967808 */ /* 0x000fc40004800000 */
[----:B------:R-:W-:Y:S02]  /*7e80*/  ISETP.GT.AND P1, PT, R166, RZ, !P6 ;  /* 0x000000ffa600720c */ /* 0x000fe40007724270 */
[C---:B------:R-:W-:Y:S02]  /*7e90*/  ISETP.LT.OR P2, PT, R167.reuse, 0x4a, P2 ;  /* 0x0000004aa700780c */ /* 0x040fe40001741670 */
[----:B------:R-:W-:Y:S02]  /*7ea0*/  ISETP.LT.OR P1, PT, R167, 0x1, P1 ;  /* 0x00000001a700780c */ /* 0x000fe40000f21670 */
[----:B------:R-:W-:Y:S02]  /*7eb0*/  LOP3.LUT P6, RZ, R16, 0x1, RZ, 0xc0, !PT ;  /* 0x0000000110ff7812 */ /* 0x000fe400078cc0ff */
[----:B------:R-:W-:Y:S01]  /*7ec0*/  FSEL R159, R0, -INF , !P1 ;  /* 0xff800000009f7808 */ /* 0x000fe20004800000 */
[C---:B------:R-:W-:Y:S01]  /*7ed0*/  FMUL.FTZ R0, R8.reuse, UR10 ;  /* 0x0000000a08007c20 */ /* 0x040fe20008410000 */
[----:B------:R-:W-:-:S02]  /*7ee0*/  FSETP.NEU.FTZ.AND P1, PT, R8, -INF , PT ;  /* 0xff8000000800780b */ /* 0x000fc40003f3d000 */
[----:B------:R-:W-:Y:S02]  /*7ef0*/  FMNMX.FTZ R9, R159, R12, !PT ;  /* 0x0000000c9f097209 */ /* 0x000fe40007810000 */
[----:B------:R-:W-:Y:S02]  /*7f00*/  FSEL R0, R0, RZ, P1 ;  /* 0x000000ff00007208 */ /* 0x000fe40000800000 */
[----:B------:R-:W-:-:S03]  /*7f10*/  ISETP.GT.AND P6, PT, R166, 0x59, !P6 ;  /* 0x00000059a600780c */ /* 0x000fc600077c4270 */
[--C-:B------:R-:W-:Y:S01]  /*7f20*/  FFMA.FTZ R188, R14, UR10, -R0.reuse ;  /* 0x0000000a0ebc7c23 */ /* 0x100fe20008010800 */
[----:B------:R-:W-:Y:S01]  /*7f30*/  FMNMX.FTZ R14, R2, R9, !PT ;  /* 0x00000009020e7209 */ /* 0x000fe20007810000 */
[--C-:B------:R-:W-:Y:S01]  /*7f40*/  FFMA.FTZ R161, R120, UR10, -R0.reuse ;  /* 0x0000000a78a17c23 */ /* 0x100fe20008010800 */
[----:B------:R-:W-:Y:S01]  /*7f50*/  ISETP.LT.OR P6, PT, R167, 0x5a, P6 ;  /* 0x0000005aa700780c */ /* 0x000fe200037c1670 */
[--C-:B------:R-:W-:Y:S01]  /*7f60*/  FFMA.FTZ R184, R123, UR10, -R0.reuse ;  /* 0x0000000a7bb87c23 */ /* 0x100fe20008010800 */
[----:B------:R-:W-:Y:S01]  /*7f70*/  FMNMX.FTZ R9, R15, R14, !PT ;  /* 0x0000000e0f097209 */ /* 0x000fe20007810000 */
[--C-:B------:R-:W-:Y:S01]  /*7f80*/  FFMA.FTZ R123, R124, UR10, -R0.reuse ;  /* 0x0000000a7c7b7c23 */ /* 0x100fe20008010800 */
[----:B------:R-:W-:Y:S01]  /*7f90*/  FSEL R158, R158, -INF , !P6 ;  /* 0xff8000009e9e7808 */ /* 0x000fe20007000000 */
[--C-:B------:R-:W-:Y:S01]  /*7fa0*/  FFMA.FTZ R172, R147, UR10, -R0.reuse ;  /* 0x0000000a93ac7c23 */ /* 0x100fe20008010800 */
[----:B------:R-:W-:Y:S01]  /*7fb0*/  FMNMX.FTZ R14, R20, R9, !PT ;  /* 0x00000009140e7209 */ /* 0x000fe20007810000 */
[--C-:B------:R-:W-:Y:S01]  /*7fc0*/  FFMA.FTZ R13, R168, UR10, -R0.reuse ;  /* 0x0000000aa80d7c23 */ /* 0x100fe20008010800 */
[----:B------:R-:W-:Y:S01]  /*7fd0*/  FSEL R124, R8, RZ, P1 ;  /* 0x000000ff087c7208 */ /* 0x000fe20000800000 */
[--C-:B------:R-:W-:Y:S01]  /*7fe0*/  FFMA.FTZ R190, R21, UR10, -R0.reuse ;  /* 0x0000000a15be7c23 */ /* 0x100fe20008010800 */
[----:B------:R-:W-:Y:S01]  /*7ff0*/  FMNMX.FTZ R9, R121, R14, !PT ;  /* 0x0000000e79097209 */ /* 0x000fe20007810000 */
[--C-:B------:R-:W-:Y:S01]  /*8000*/  FFMA.FTZ R186, R127, UR10, -R0.reuse ;  /* 0x0000000a7fba7c23 */ /* 0x100fe20008010800 */
[--C-:B------:R-:W-:Y:S01]  /*8010*/  FFMA.FTZ R180, R131, UR10, -R0.reuse ;  /* 0x0000000a83b47c23 */ /* 0x100fe20008010800 */
[----:B------:R-:W-:Y:S01]  /*8020*/  FADD.FTZ R124, -R124, R11 ;  /* 0x0000000b7c7c7221 */ /* 0x000fe20000010100 */
[----:B------:R-:W-:Y:S01]  /*8030*/  FMNMX.FTZ R14, R122, R9, !PT ;  /* 0x000000097a0e7209 */ /* 0x000fe20007810000 */
[--C-:B------:R-:W-:Y:S01]  /*8040*/  FFMA.FTZ R182, R135, UR10, -R0.reuse ;  /* 0x0000000a87b67c23 */ /* 0x100fe20008010800 */
[--C-:B------:R-:W-:Y:S01]  /*8050*/  FFMA.FTZ R176, R139, UR10, -R0.reuse ;  /* 0x0000000a8bb07c23 */ /* 0x100fe20008010800 */
[--C-:B------:R-:W-:Y:S01]  /*8060*/  FFMA.FTZ R178, R143, UR10, -R0.reuse ;  /* 0x0000000a8fb27c23 */ /* 0x100fe20008010800 */
        /* <DEDUP_REMOVED lines=14> */
[----:B------:R-:W-:Y:S01]  /*8150*/  FFMA.FTZ R162, R162, UR10, -R0 ;  /* 0x0000000aa2a27c23 */ /* 0x000fe20008010800 */
        /* <DEDUP_REMOVED lines=9> */
[----:B------:R-:W-:Y:S01]  /*81f0*/  MUFU.EX2 R161, R161 ;  /* 0x000000a100a17308 */ /* 0x000fe20000000800 */
[----:B------:R-:W-:Y:S02]  /*8200*/  FMNMX.FTZ R9, R145, R14, !PT ;  /* 0x0000000e91097209 */ /* 0x000fe40007810000 */
[----:B------:R-:W-:Y:S01]  /*8210*/  FSEL R14, R149, -INF , !P2 ;  /* 0xff800000950e7808 */ /* 0x000fe20005000000 */
[----:B------:R-:W-:Y:S01]  /*8220*/  FFMA.FTZ R149, R140, UR10, -R0 ;  /* 0x0000000a8c957c23 */ /* 0x000fe20008010800 */
[----:B------:R-:W-:Y:S01]  /*8230*/  FMNMX.FTZ R9, R146, R9, !PT ;  /* 0x0000000992097209 */ /* 0x000fe20007810000 */
[----:B------:R-:W-:Y:S02]  /*8240*/  FMUL.FTZ R0, R124, UR10 ;  /* 0x0000000a7c007c20 */ /* 0x000fe40008410000 */
[----:B------:R-:W-:Y:S01]  /*8250*/  MUFU.EX2 R184, R184 ;  /* 0x000000b800b87308 */ /* 0x000fe20000000800 */
[----:B------:R-:W-:-:S04]  /*8260*/  FMNMX.FTZ R9, R150, R9, !PT ;  /* 0x0000000996097209 */ /* 0x000fc80007810000 */
[----:B------:R-:W-:-:S03]  /*8270*/  FMNMX.FTZ R9, R14, R9, !PT ;  /* 0x000000090e097209 */ /* 0x000fc60007810000 */
[----:B------:R-:W0:Y:S01]  /*8280*/  MUFU.EX2 R0, R0 ;  /* 0x0000000000007308 */ /* 0x000e220000000800 */
[----:B------:R-:W-:-:S04]  /*8290*/  FMNMX.FTZ R9, R152, R9, !PT ;  /* 0x0000000998097209 */ /* 0x000fc80007810000 */
[----:B------:R-:W-:-:S03]  /*82a0*/  FMNMX.FTZ R9, R154, R9, !PT ;  /* 0x000000099a097209 */ /* 0x000fc60007810000 */
[----:B------:R-:W-:Y:S01]  /*82b0*/  MUFU.EX2 R123, R123 ;  /* 0x0000007b007b7308 */ /* 0x000fe20000000800 */
[----:B------:R-:W-:-:S04]  /*82c0*/  FMNMX.FTZ R9, R156, R9, !PT ;  /* 0x000000099c097209 */ /* 0x000fc80007810000 */
[----:B------:R-:W-:-:S03]  /*82d0*/  FMNMX.FTZ R9, R158, R9, !PT ;  /* 0x000000099e097209 */ /* 0x000fc60007810000 */
[----:B------:R-:W-:Y:S02]  /*82e0*/  MUFU.EX2 R186, R186 ;  /* 0x000000ba00ba7308 */ /* 0x000fe40000000800 */
[----:B------:R-:W1:Y:S06]  /*82f0*/  SHFL.BFLY PT, R120, R9, 0x2, 0x1f ;  /* 0x0c401f0009787f89 */ /* 0x000e6c00000e0000 */
[----:B------:R-:W-:Y:S08]  /*8300*/  MUFU.EX2 R21, R21 ;  /* 0x0000001500157308 */ /* 0x000ff00000000800 */
[----:B------:R-:W-:Y:S08]  /*8310*/  MUFU.EX2 R180, R180 ;  /* 0x000000b400b47308 */ /* 0x000ff00000000800 */
[----:B------:R-:W-:Y:S01]  /*8320*/  MUFU.EX2 R127, R127 ;  /* 0x0000007f007f7308 */ /* 0x000fe20000000800 */
[----:B-1----:R-:W-:-:S05]  /*8330*/  FMNMX.FTZ R120, R9, R120, !PT ;  /* 0x0000007809787209 */ /* 0x002fca0007810000 */
[----:B------:R-:W1:Y:S02]  /*8340*/  SHFL.BFLY PT, R9, R120, 0x1, 0x1f ;  /* 0x0c201f0078097f89 */ /* 0x000e6400000e0000 */
[----:B------:R-:W-:Y:S08]  /*8350*/  MUFU.EX2 R182, R182 ;  /* 0x000000b600b67308 */ /* 0x000ff00000000800 */
[----:B------:R-:W-:Y:S08]  /*8360*/  MUFU.EX2 R163, R163 ;  /* 0x000000a300a37308 */ /* 0x000ff00000000800 */
[----:B------:R-:W-:Y:S01]  /*8370*/  MUFU.EX2 R176, R176 ;  /* 0x000000b000b07308 */ /* 0x000fe20000000800 */
[----:B-1----:R-:W-:-:S07]  /*8380*/  FMNMX.FTZ R9, R120, R9, !PT ;  /* 0x0000000978097209 */ /* 0x002fce0007810000 */
[----:B------:R-:W-:Y:S01]  /*8390*/  MUFU.EX2 R149, R149 ;  /* 0x0000009500957308 */ /* 0x000fe20000000800 */
[C---:B------:R-:W-:Y:S01]  /*83a0*/  FSETP.NEU.FTZ.AND P1, PT, R9.reuse, -INF , PT ;  /* 0xff8000000900780b */ /* 0x040fe20003f3d000 */
[----:B------:R-:W-:-:S06]  /*83b0*/  FMUL.FTZ R147, R9, UR10 ;  /* 0x0000000a09937c20 */ /* 0x000fcc0008410000 */
[----:B------:R-:W-:Y:S01]  /*83c0*/  MUFU.EX2 R178, R178 ;  /* 0x000000b200b27308 */ /* 0x000fe20000000800 */
[----:B------:R-:W-:-:S05]  /*83d0*/  FSEL R147, R147, RZ, P1 ;  /* 0x000000ff93937208 */ /* 0x000fca0000800000 */
[--C-:B------:R-:W-:Y:S01]  /*83e0*/  FFMA.FTZ R191, R15, UR10, -R147.reuse ;  /* 0x0000000a0fbf7c23 */ /* 0x100fe20008010893 */
[----:B------:R-:W-:Y:S01]  /*83f0*/  FSEL R15, R9, RZ, P1 ;  /* 0x000000ff090f7208 */ /* 0x000fe20000800000 */
[--C-:B------:R-:W-:Y:S01]  /*8400*/  FFMA.FTZ R189, R159, UR10, -R147.reuse ;  /* 0x0000000a9fbd7c23 */ /* 0x100fe20008010893 */
[--C-:B------:R-:W-:Y:S01]  /*8410*/  FFMA.FTZ R128, R2, UR10, -R147.reuse ;  /* 0x0000000a02807c23 */ /* 0x100fe20008010893 */
[--C-:B------:R-:W-:Y:S01]  /*8420*/  FFMA.FTZ R124, R20, UR10, -R147.reuse ;  /* 0x0000000a147c7c23 */ /* 0x100fe20008010893 */
[--C-:B------:R-:W-:Y:S01]  /*8430*/  FFMA.FTZ R185, R121, UR10, -R147.reuse ;  /* 0x0000000a79b97c23 */ /* 0x100fe20008010893 */
[----:B------:R-:W-:Y:S01]  /*8440*/  FADD.FTZ R15, -R15, R12 ;  /* 0x0000000c0f0f7221 */ /* 0x000fe20000010100 */
[----:B------:R-:W-:Y:S01]  /*8450*/  MUFU.EX2 R191, R191 ;  /* 0x000000bf00bf7308 */ /* 0x000fe20000000800 */
[----:B------:R-:W-:Y:S01]  /*8460*/  FFMA.FTZ R122, R122, UR10, -R147 ;  /* 0x0000000a7a7a7c23 */ /* 0x000fe20008010893 */
[----:B0-----:R-:W-:Y:S01]  /*8470*/  FFMA.FTZ R121, R0, R6, R13 ;  /* 0x0000000600797223 */ /* 0x001fe2000001000d */
[----:B------:R-:W-:Y:S01]  /*8480*/  FMUL.FTZ R15, R15, UR10 ;  /* 0x0000000a0f0f7c20 */ /* 0x000fe20008410000 */
[--C-:B------:R-:W-:Y:S01]  /*8490*/  FFMA.FTZ R187, R125, UR10, -R147.reuse ;  /* 0x0000000a7dbb7c23 */ /* 0x100fe20008010893 */
[----:B------:R-:W-:Y:S01]  /*84a0*/  FFMA.FTZ R120, R126, UR10, -R147 ;  /* 0x0000000a7e787c23 */ /* 0x000fe20008010893 */
[----:B------:R-:W-:Y:S01]  /*84b0*/  FADD.FTZ R121, R188, R121 ;  /* 0x00000079bc797221 */ /* 0x000fe20000010000 */
[--C-:B------:R-:W-:Y:S01]  /*84c0*/  FFMA.FTZ R181, R129, UR10, -R147.reuse ;  /* 0x0000000a81b57c23 */ /* 0x100fe20008010893 */
[----:B------:R-:W-:Y:S01]  /*84d0*/  MUFU.EX2 R189, R189 ;  /* 0x000000bd00bd7308 */ /* 0x000fe20000000800 */
[----:B------:R-:W-:Y:S01]  /*84e0*/  FFMA.FTZ R20, R130, UR10, -R147 ;  /* 0x0000000a82147c23 */ /* 0x000fe20008010893 */
[----:B------:R-:W-:Y:S01]  /*84f0*/  FADD.FTZ R12, R190, R121 ;  /* 0x00000079be0c7221 */ /* 0x000fe20000010000 */
[--C-:B------:R-:W-:Y:S01]  /*8500*/  FFMA.FTZ R183, R133, UR10, -R147.reuse ;  /* 0x0000000a85b77c23 */ /* 0x100fe20008010893 */
[--C-:B------:R-:W-:Y:S01]  /*8510*/  FFMA.FTZ R134, R134, UR10, -R147.reuse ;  /* 0x0000000a86867c23 */ /* 0x100fe20008010893 */
[--C-:B------:R-:W-:Y:S01]  /*8520*/  FFMA.FTZ R177, R137, UR10, -R147.reuse ;  /* 0x0000000a89b17c23 */ /* 0x100fe20008010893 */
[--C-:B------:R-:W-:Y:S01]  /*8530*/  FFMA.FTZ R132, R138, UR10, -R147.reuse ;  /* 0x0000000a8a847c23 */ /* 0x100fe20008010893 */
[--C-:B------:R-:W-:Y:S01]  /*8540*/  FFMA.FTZ R179, R141, UR10, -R147.reuse ;  /* 0x0000000a8db37c23 */ /* 0x100fe20008010893 */
[----:B------:R0:W1:Y:S01]  /*8550*/  MUFU.EX2 R2, R15 ;  /* 0x0000000f00027308 */ /* 0x0000620000000800 */
[--C-:B------:R-:W-:Y:S01]  /*8560*/  FFMA.FTZ R130, R142, UR10, -R147.reuse ;  /* 0x0000000a8e827c23 */ /* 0x100fe20008010893 */
[--C-:B------:R-:W-:Y:S01]  /*8570*/  FFMA.FTZ R173, R145, UR10, -R147.reuse ;  /* 0x0000000a91ad7c23 */ /* 0x100fe20008010893 */
[--C-:B------:R-:W-:Y:S01]  /*8580*/  FFMA.FTZ R126, R146, UR10, -R147.reuse ;  /* 0x0000000a927e7c23 */ /* 0x100fe20008010893 */
[--C-:B------:R-:W-:Y:S01]  /*8590*/  FFMA.FTZ R175, R150, UR10, -R147.reuse ;  /* 0x0000000a96af7c23 */ /* 0x100fe20008010893 */
[--C-:B------:R-:W-:Y:S01]  /*85a0*/  FFMA.FTZ R14, R14, UR10, -R147.reuse ;  /* 0x0000000a0e0e7c23 */ /* 0x100fe20008010893 */
[--C-:B------:R-:W-:Y:S01]  /*85b0*/  FFMA.FTZ R169, R152, UR10, -R147.reuse ;  /* 0x0000000a98a97c23 */ /* 0x100fe20008010893 */
[----:B------:R-:W-:Y:S01]  /*85c0*/  FFMA.FTZ R171, R156, UR10, -R147 ;  /* 0x0000000a9cab7c23 */ /* 0x000fe20008010893 */
[----:B------:R-:W2:Y:S01]  /*85d0*/  MUFU.EX2 R128, R128 ;  /* 0x0000008000807308 */ /* 0x000ea20000000800 */
[----:B0-----:R-:W-:-:S04]  /*85e0*/  FADD.FTZ R15, R161, R12 ;  /* 0x0000000ca10f7221 */ /* 0x001fc80000010000 */
[----:B------:R-:W-:-:S03]  /*85f0*/  FADD.FTZ R12, R184, R15 ;  /* 0x0000000fb80c7221 */ /* 0x000fc60000010000 */
[----:B------:R-:W0:Y:S01]  /*8600*/  MUFU.EX2 R124, R124 ;  /* 0x0000007c007c7308 */ /* 0x000e220000000800 */
[----:B-1----:R-:W-:Y:S01]  /*8610*/  FFMA.FTZ R3, R2, R3, R189 ;  /* 0x0000000302037223 */ /* 0x002fe200000100bd */
[----:B------:R-:W-:-:S04]  /*8620*/  FADD.FTZ R15, R123, R12 ;  /* 0x0000000c7b0f7221 */ /* 0x000fc80000010000 */
[----:B------:R-:W-:Y:S02]  /*8630*/  FADD.FTZ R12, R186, R15 ;  /* 0x0000000fba0c7221 */ /* 0x000fe40000010000 */
[----:B------:R-:W1:Y:S01]  /*8640*/  MUFU.EX2 R185, R185 ;  /* 0x000000b900b97308 */ /* 0x000e620000000800 */
[----:B--2---:R-:W-:Y:S01]  /*8650*/  FADD.FTZ R6, R128, R3 ;  /* 0x0000000380067221 */ /* 0x004fe20000010000 */
[----:B------:R-:W-:-:S03]  /*8660*/  FADD.FTZ R15, R21, R12 ;  /* 0x0000000c150f7221 */ /* 0x000fc60000010000 */
[----:B------:R-:W-:Y:S01]  /*8670*/  FADD.FTZ R3, R191, R6 ;  /* 0x00000006bf037221 */ /* 0x000fe20000010000 */
        /* <DEDUP_REMOVED lines=11> */
[----:B------:R-:W-:Y:S01]  /*8730*/  FADD.FTZ R15, R149, R12 ;  /* 0x0000000c950f7221 */ /* 0x000fe20000010000 */
[----:B------:R-:W-:-:S03]  /*8740*/  FFMA.FTZ R12, R154, UR10, -R147 ;  /* 0x0000000a9a0c7c23 */ /* 0x000fc60008010893 */
[----:B------:R-:W-:Y:S02]  /*8750*/  FADD.FTZ R136, R178, R15 ;  /* 0x0000000fb2887221 */ /* 0x000fe40000010000 */
        /* <DEDUP_REMOVED lines=27> */
[----:B-1----:R-:W-:Y:S01]  /*8910*/  FADD.FTZ R15, R139, R136 ;  /* 0x000000888b0f7221 */ /* 0x002fe20000010000 */
[----:B------:R-:W-:-:S06]  /*8920*/  FFMA.FTZ R136, R158, UR10, -R147 ;  /* 0x0000000a9e887c23 */ /* 0x000fcc0008010893 */
        /* <DEDUP_REMOVED lines=26> */
.L_x_1259:
        /* <DEDUP_REMOVED lines=35> */
.L_x_1241:
[----:B------:R-:W-:Y:S01]  /*8d00*/  R2UR UR5, R22 ;  /* 0x00000000160572ca */ /* 0x000fe200000e0000 */
[----:B------:R-:W-:Y:S01]  /*8d10*/  UISETP.NE.AND UP0, UPT, UR61, URZ, UPT ;  /* 0x0000003f3d00728c */ /* 0x000fe2000bf05270 */
[----:B------:R-:W-:Y:S02]  /*8d20*/  R2UR UR4, R23 ;  /* 0x00000000170472ca */ /* 0x000fe400000e0000 */
[----:B------:R-:W-:-:S03]  /*8d30*/  IADD3 R11, R17, 0x1, -R18 ;  /* 0x00000001110b7810 */ /* 0x000fc60007ffe812 */
[----:B------:R-:W-:Y:S02]  /*8d40*/  PLOP3.LUT P1, PT, PT, PT, UP0, 0x40, 0x0 ;  /* 0x000000000000781c */ /* 0x000fe40003f2e808 */
[----:B------:R-:W-:-:S04]  /*8d50*/  R2UR UR7, R11 ;  /* 0x000000000b0772ca */ /* 0x000fc800000e0000 */
[----:B------:R-:W-:Y:S02]  /*8d60*/  UISETP.NE.AND UP1, UPT, UR5, URZ, UPT ;  /* 0x0000003f0500728c */ /* 0x000fe4000bf25270 */
[----:B------:R-:W-:-:S09]  /*8d70*/  UIADD3 UR6, UR4, 0x7f, URZ ;  /* 0x0000007f04067890 */ /* 0x000fd2000fffe03f */
[----:B------:R-:W-:Y:S01]  /*8d80*/  @UP1 ULDC UR4, c[0x0][0x44c] ;  /* 0x0001130000041ab9 */ /* 0x000fe20000000800 */
[----:B------:R-:W-:Y:S01]  /*8d90*/  @UP1 ULDC UR14, c[0x0][0x450] ;  /* 0x00011400000e1ab9 */ /* 0x000fe20000000800 */
[----:B------:R-:W-:-:S04]  /*8da0*/  UIMAD.WIDE.U32 UR4, UR6, UR4, URZ ;  /* 0x00000004060472a5 */ /* 0x000fc8000f8e003f */
[----:B------:R-:W-:-:S04]  /*8db0*/  @UP1 USHF.R.U32.HI UR6, URZ, UR14, UR5 ;  /* 0x0000000e3f061299 */ /* 0x000fc80008011605 */
[----:B------:R-:W-:-:S04]  /*8dc0*/  UIADD3 UR6, UR7, UR6, URZ ;  /* 0x0000000607067290 */ /* 0x000fc8000fffe03f */
[----:B------:R-:W-:Y:S01]  /*8dd0*/  UIADD3 UR11, UR6, -UR11, URZ ;  /* 0x8000000b060b7290 */ /* 0x000fe2000fffe03f */
[----:B------:R-:W-:Y:S11]  /*8de0*/  @P1 BRA `(.L_x_1261) ;  /* 0x0000000000501947 */ /* 0x000ff60003800000 */
[----:B------:R-:W-:Y:S02]  /*8df0*/  UMOV UR14, UR6 ;  /* 0x00000006000e7c82 */ /* 0x000fe40008000000 */
        /* <DEDUP_REMOVED lines=11> */
.L_x_1262:
[----:B------:R-:W-:Y:S02]  /*8eb0*/  ULDC UR15, c[0x0][0x9e4] ;  /* 0x00027900000f7ab9 */ /* 0x000fe40000000800 */
[----:B------:R-:W-:-:S11]  /*8ec0*/  UISETP.NE.AND UP0, UPT, UR15, 0x1, UPT ;  /* 0x000000010f00788c */ /* 0x000fd6000bf05270 */
[----:B------:R-:W-:Y:S02]  /*8ed0*/  @UP0 ULDC.64 UR4, c[0x0][0x9e8] ;  /* 0x00027a0000040ab9 */ /* 0x000fe40000000a00 */
[----:B------:R-:W-:-:S04]  /*8ee0*/  UIMAD.WIDE.U32 UR6, UR14, UR4, URZ ;  /* 0x000000040e0672a5 */ /* 0x000fc8000f8e003f */
[----:B------:R-:W-:-:S12]  /*8ef0*/  @UP0 USHF.R.U32.HI UR14, URZ, UR5, UR7 ;  /* 0x000000053f0e0299 */ /* 0x000fd80008011607 */
.L_x_1263:
[----:B------:R-:W-:-:S04]  /*8f00*/  UIMAD UR14, UR14, UR15, URZ ;  /* 0x0000000f0e0e72a4 */ /* 0x000fc8000f8e023f */
[----:B------:R-:W-:-:S04]  /*8f10*/  UISETP.LT.AND UP0, UPT, UR11, UR14, UPT ;  /* 0x0000000e0b00728c */ /* 0x000fc8000bf01270 */
[----:B------:R-:W-:-:S12]  /*8f20*/  USEL UR11, UR11, UR14, !UP0 ;  /* 0x0000000e0b0b7287 */ /* 0x000fd8000c000000 */
.L_x_1261:
        /* <DEDUP_REMOVED lines=13> */
[----:B------:R-:W-:Y:S01]  /*9000*/  ULDC UR5, c[0x0][0x9d8] ;  /* 0x0002760000057ab9 */ /* 0x000fe20000000800 */
[----:B------:R-:W-:-:S05]  /*9010*/  ULDC UR50, c[0x0][0x988] ;  /* 0x0002620000327ab9 */ /* 0x000fca0000000800 */
.L_x_1275:
[----:B------:R-:W-:-:S04]  /*9020*/  UISETP.NE.AND UP0, UPT, UR4, 0x1, UPT ;  /* 0x000000010400788c */ /* 0x000fc8000bf05270 */
[----:B------:R-:W-:-:S04]  /*9030*/  USEL UR39, URZ, 0x1, UP0 ;  /* 0x000000013f277887 */ /* 0x000fc80008000000 */
[----:B------:R-:W-:Y:S01]  /*9040*/  ULOP3.LUT UR39, UR46, UR39, URZ, 0x3c, !UPT ;  /* 0x000000272e277292 */ /* 0x000fe2000f8e3c3f */
[----:B------:R-:W-:Y:S11]  /*9050*/  @!P0 BRA `(.L_x_1265) ;  /* 0x0000000000048947 */ /* 0x000ff60003800000 */
[----:B------:R-:W-:Y:S01]  /*9060*/  BPT.TRAP 0x1 ;  /* 0x000000040000795c */ /* 0x000fe20000300000 */
.L_x_1265:
        /* <DEDUP_REMOVED lines=9> */
.L_x_1266:
[----:B-1----:R-:W-:Y:S05]  /*9100*/  @P1 BRA `(.L_x_1267) ;  /* 0x0000000000081947 */ /* 0x002fea0003800000 */
[----:B------:R-:W1:Y:S02]  /*9110*/  SYNCS.PHASECHK.TRANS64.TRYWAIT P1, [UR6+0x30830], R8 ;  /* 0x03083008ff0075a7 */ /* 0x000e640008020146 */
[----:B-1----:R-:W-:Y:S05]  /*9120*/  @!P1 BRA `(.L_x_1268) ;  /* 0x0000011000909947 */ /* 0x002fea0003800000 */
.L_x_1267:
        /* <DEDUP_REMOVED lines=170> */
.L_x_1269:
[----:B------:R-:W-:Y:S01]  /*9bd0*/  ULEA UR7, UR4, UR60, 0x3 ;  /* 0x0000003c04077291 */ /* 0x000fe2000f8e183f */
[----:B------:R-:W-:-:S05]  /*9be0*/  IMAD.U32 R0, RZ, RZ, UR46 ;  /* 0x0000002eff007e24 */ /* 0x000fca000f8e00ff */
[----:B------:R-:W-:-:S04]  /*9bf0*/  SHF.L.U32 R0, R0, 0x1f, RZ ;  /* 0x0000001f00007819 */ /* 0x000fc800000006ff */
[----:B------:R2:W3:Y:S01]  /*9c00*/  SYNCS.PHASECHK.TRANS64.TRYWAIT P1, [UR7+0x30850], R0 ;  /* 0x03085000ff0075a7 */ /* 0x0004e20008020147 */
[----:B------:R-:W-:Y:S05]  /*9c10*/  @!P0 BRA `(.L_x_1270) ;  /* 0x0000000000048947 */ /* 0x000fea0003800000 */
[----:B------:R-:W-:Y:S01]  /*9c20*/  BPT.TRAP 0x1 ;  /* 0x000000040000795c */ /* 0x000fe20000300000 */
.L_x_1270:
[----:B---3--:R-:W-:Y:S05]  /*9c30*/  @P1 BRA `(.L_x_1271) ;  /* 0x0000000000081947 */ /* 0x008fea0003800000 */
[----:B------:R-:W3:Y:S02]  /*9c40*/  SYNCS.PHASECHK.TRANS64.TRYWAIT P1, [UR7+0x30850], R0 ;  /* 0x03085000ff0075a7 */ /* 0x000ee40008020147 */
[----:B---3--:R-:W-:Y:S05]  /*9c50*/  @!P1 BRA `(.L_x_1272) ;  /* 0x0000010400dc9947 */ /* 0x008fea0003800000 */
.L_x_1271:
        /* <DEDUP_REMOVED lines=37> */
.L_x_1273:
        /* <DEDUP_REMOVED lines=23> */
[----:B--23--:R-:W-:Y:S01]  /*a020*/  FMNMX.FTZ R0, R14, R11, !PT ;  /* 0x0000000b0e007209 */ /* 0x00cfe20007810000 */
[----:B------:R-:W-:Y:S01]  /*a030*/  FMUL.FTZ R148, R155, UR5 ;  /* 0x000000059b947c20 */ /* 0x000fe20008410000 */
[----:B------:R-:W-:Y:S01]  /*a040*/  FMUL.FTZ R133, R138, UR5 ;  /* 0x000000058a857c20 */ /* 0x000fe20008410000 */
[----:B------:R-:W-:Y:S01]  /*a050*/  FMUL.FTZ R132, R137, UR5 ;  /* 0x0000000589847c20 */ /* 0x000fe20008410000 */
[----:B------:R-:W-:Y:S01]  /*a060*/  FMUL.FTZ R134, R139, UR5 ;  /* 0x000000058b867c20 */ /* 0x000fe20008410000 */
[----:B------:R-:W-:Y:S01]  /*a070*/  FMUL.FTZ R137, R142, UR5 ;  /* 0x000000058e897c20 */ /* 0x000fe20008410000 */
[----:B------:R-:W-:Y:S01]  /*a080*/  FMUL.FTZ R136, R141, UR5 ;  /* 0x000000058d887c20 */ /* 0x000fe20008410000 */
[----:B------:R-:W2:Y:S01]  /*a090*/  MUFU.TANH R20, R20 ;  /* 0x0000001400147308 */ /* 0x000ea20000002400 */
        /* <DEDUP_REMOVED lines=8> */
[----:B----4-:R-:W-:Y:S01]  /*a120*/  FMNMX.FTZ R0, R13, R0, !PT ;  /* 0x000000000d007209 */ /* 0x010fe20007810000 */
[----:B------:R-:W-:Y:S01]  /*a130*/  FMUL.FTZ R152, R159, UR5 ;  /* 0x000000059f987c20 */ /* 0x000fe20008410000 */
[----:B------:R-:W-:Y:S01]  /*a140*/  FMUL.FTZ R143, R150, UR5 ;  /* 0x00000005968f7c20 */ /* 0x000fe20008410000 */
[----:B------:R-:W-:Y:S01]  /*a150*/  FMUL.FTZ R144, R151, UR5 ;  /* 0x0000000597907c20 */ /* 0x000fe20008410000 */
[----:B------:R-:W-:Y:S01]  /*a160*/  FMUL.FTZ R147, R154, UR5 ;  /* 0x000000059a937c20 */ /* 0x000fe20008410000 */
[----:B------:R-:W-:Y:S01]  /*a170*/  FMUL.FTZ R150, R153, UR5 ;  /* 0x0000000599967c20 */ /* 0x000fe20008410000 */
[----:B------:R-:W-:Y:S01]  /*a180*/  FMUL.FTZ R153, R156, UR5 ;  /* 0x000000059c997c20 */ /* 0x000fe20008410000 */
[----:B------:R-:W3:Y:S01]  /*a190*/  MUFU.TANH R121, R121 ;  /* 0x0000007900797308 */ /* 0x000ee20000002400 */
        /* <DEDUP_REMOVED lines=9> */
[----:B------:R-:W-:Y:S01]  /*a230*/  UMOV UR10, UR50 ;  /* 0x00000032000a7c82 */ /* 0x000fe20008000000 */
[----:B------:R-:W1:Y:S01]  /*a240*/  S2UR UR4, SR_CgaCtaId ;  /* 0x00000000000479c3 */ /* 0x000e620000008800 */
[----:B------:R-:W-:-:S04]  /*a250*/  UIADD3 UR6, UR6, 0x30840, URZ ;  /* 0x0003084006067890 */ /* 0x000fc8000fffe03f */
[----:B------:R-:W4:Y:S01]  /*a260*/  MUFU.TANH R122, R122 ;  /* 0x0000007a007a7308 */ /* 0x000f220000002400 */
[----:B---3--:R-:W-:-:S07]  /*a270*/  FMNMX.FTZ R155, R121, R2, !PT ;  /* 0x00000002799b7209 */ /* 0x008fce0007810000 */
[----:B------:R-:W3:Y:S01]  /*a280*/  MUFU.TANH R123, R123 ;  /* 0x0000007b007b7308 */ /* 0x000ee20000002400 */
[----:B--2---:R-:W-:-:S07]  /*a290*/  FMNMX.FTZ R0, R120, R9, !PT ;  /* 0x0000000978007209 */ /* 0x004fce0007810000 */
[----:B------:R-:W2:Y:S01]  /*a2a0*/  MUFU.TANH R125, R125 ;  /* 0x0000007d007d7308 */ /* 0x000ea20000002400 */
[----:B----4-:R-:W-:Y:S01]  /*a2b0*/  FMNMX.FTZ R2, R122, R155, !PT ;  /* 0x0000009b7a027209 */ /* 0x010fe20007810000 */
[----:B-1----:R-:W-:-:S06]  /*a2c0*/  UPRMT UR6, UR4, 0x654, UR6 ;  /* 0x0000065404067896 */ /* 0x002fcc0008000006 */
[----:B------:R-:W1:Y:S01]  /*a2d0*/  MUFU.TANH R124, R124 ;  /* 0x0000007c007c7308 */ /* 0x000e620000002400 */
[----:B---3--:R-:W-:Y:S02]  /*a2e0*/  FMNMX.FTZ R9, R123, R0, !PT ;  /* 0x000000007b097209 */ /* 0x008fe40007810000 */
[----:B------:R-:W-:Y:S05]  /*a2f0*/  SYNCS.ARRIVE.TRANS64.RED.A1T0 RZ, [UR6], RZ ;  /* 0x000000ffffff79a7 */ /* 0x000fea0008100406 */
[----:B------:R-:W3:Y:S01]  /*a300*/  MUFU.TANH R126, R126 ;  /* 0x0000007e007e7308 */ /* 0x000ee20000002400 */
[----:B--2---:R-:W-:-:S07]  /*a310*/  FMNMX.FTZ R155, R125, R2, !PT ;  /* 0x000000027d9b7209 */ /* 0x004fce0007810000 */
[----:B------:R-:W2:Y:S01]  /*a320*/  MUFU.TANH R127, R127 ;  /* 0x0000007f007f7308 */ /* 0x000ea20000002400 */
[----:B-1----:R-:W-:-:S07]  /*a330*/  FMNMX.FTZ R0, R124, R9, !PT ;  /* 0x000000097c007209 */ /* 0x002fce0007810000 */
[----:B------:R-:W1:Y:S01]  /*a340*/  MUFU.TANH R129, R129 ;  /* 0x0000008100817308 */ /* 0x000e620000002400 */
[----:B---3--:R-:W-:-:S07]  /*a350*/  FMNMX.FTZ R2, R126, R155, !PT ;  /* 0x0000009b7e027209 */ /* 0x008fce0007810000 */
[----:B------:R-:W3:Y:S01]  /*a360*/  MUFU.TANH R128, R128 ;  /* 0x0000008000807308 */ /* 0x000ee20000002400 */
[----:B--2---:R-:W-:-:S07]  /*a370*/  FMNMX.FTZ R9, R127, R0, !PT ;  /* 0x000000007f097209 */ /* 0x004fce0007810000 */
[----:B------:R-:W2:Y:S01]  /*a380*/  MUFU.TANH R130, R130 ;  /* 0x0000008200827308 */ /* 0x000ea20000002400 */
[----:B-1----:R-:W-:-:S07]  /*a390*/  FMNMX.FTZ R155, R129, R2, !PT ;  /* 0x00000002819b7209 */ /* 0x002fce0007810000 */
[----:B------:R-:W1:Y:S01]  /*a3a0*/  MUFU.TANH R131, R131 ;  /* 0x0000008300837308 */ /* 0x000e620000002400 */
[----:B---3--:R-:W-:-:S07]  /*a3b0*/  FMNMX.FTZ R0, R128, R9, !PT ;  /* 0x0000000980007209 */ /* 0x008fce0007810000 */
[----:B------:R-:W3:Y:S01]  /*a3c0*/  MUFU.TANH R133, R133 ;  /* 0x0000008500857308 */ /* 0x000ee20000002400 */
[----:B--2---:R-:W-:Y:S01]  /*a3d0*/  FMNMX.FTZ R2, R130, R155, !PT ;  /* 0x0000009b82027209 */ /* 0x004fe20007810000 */
[----:B------:R-:W-:Y:S01]  /*a3e0*/  FMUL.FTZ R155, R162, UR5 ;  /* 0x00000005a29b7c20 */ /* 0x000fe20008410000 */
[----:B------:R-:W-:-:S05]  /*a3f0*/  FMUL.FTZ R162, R167, UR5 ;  /* 0x00000005a7a27c20 */ /* 0x000fca0008410000 */
        /* <DEDUP_REMOVED lines=15> */
[----:B---3--:R-:W-:Y:S01]  /*a4f0*/  FMNMX.FTZ R2, R138, R159, !PT ;  /* 0x0000009f8a027209 */ /* 0x008fe20007810000 */
[----:B------:R-:W-:-:S06]  /*a500*/  FMUL.FTZ R159, R164, UR5 ;  /* 0x00000005a49f7c20 */ /* 0x000fcc0008410000 */
        /* <DEDUP_REMOVED lines=15> */
[----:B-1----:R-:W-:Y:S01]  /*a600*/  FMNMX.FTZ R2, R144, R161, !PT ;  /* 0x000000a190027209 */ /* 0x002fe20007810000 */
[----:B------:R-:W-:-:S06]  /*a610*/  FMUL.FTZ R161, R166, UR5 ;  /* 0x00000005a6a17c20 */ /* 0x000fcc0008410000 */
        /* <DEDUP_REMOVED lines=27> */
[----:B--2---:R-:W-:Y:S02]  /*a7d0*/  FMNMX.FTZ R163, R161, R0, !PT ;  /* 0x00000000a1a37209 */ /* 0x004fe40007810000 */
[----:B-1----:R-:W-:-:S05]  /*a7e0*/  FMNMX.FTZ R0, R160, R9, !PT ;  /* 0x00000009a0007209 */ /* 0x002fca0007810000 */
[----:B------:R-:W1:Y:S01]  /*a7f0*/  SHFL.BFLY PT, R9, R0, 0x2, 0x1f ;  /* 0x0c401f0000097f89 */ /* 0x000e6200000e0000 */
[----:B---3--:R-:W-:-:S05]  /*a800*/  FMNMX.FTZ R163, R162, R163, !PT ;  /* 0x000000a3a2a37209 */ /* 0x008fca0007810000 */
[----:B0-----:R-:W0:Y:S01]  /*a810*/  SHFL.BFLY PT, R8, R163, 0x2, 0x1f ;  /* 0x0c401f00a3087f89 */ /* 0x001e2200000e0000 */
[----:B-1----:R-:W-:-:S05]  /*a820*/  FMNMX.FTZ R2, R0, R9, !PT ;  /* 0x0000000900027209 */ /* 0x002fca0007810000 */
[----:B------:R-:W1:Y:S01]  /*a830*/  SHFL.BFLY PT, R9, R2, 0x1, 0x1f ;  /* 0x0c201f0002097f89 */ /* 0x000e6200000e0000 */
[----:B0-----:R-:W-:-:S05]  /*a840*/  FMNMX.FTZ R164, R163, R8, !PT ;  /* 0x00000008a3a47209 */ /* 0x001fca0007810000 */
[----:B------:R-:W0:Y:S01]  /*a850*/  SHFL.BFLY PT, R165, R164, 0x1, 0x1f ;  /* 0x0c201f00a4a57f89 */ /* 0x000e2200000e0000 */
[----:B-1----:R-:W-:-:S05]  /*a860*/  FMNMX.FTZ R8, R2, R9, !PT ;  /* 0x0000000902087209 */ /* 0x002fca0007810000 */
[----:B------:R-:W-:Y:S01]  /*a870*/  FADD.FTZ R11, -R8, R11 ;  /* 0x0000000b080b7221 */ /* 0x000fe20000010100 */
[----:B0-----:R-:W-:-:S03]  /*a880*/  FMNMX.FTZ R9, R164, R165, !PT ;  /* 0x000000a5a4097209 */ /* 0x001fc60007810000 */
[----:B------:R-:W-:Y:S02]  /*a890*/  FMUL.FTZ R165, R11, UR10 ;  /* 0x0000000a0ba57c20 */ /* 0x000fe40008410000 */
[----:B------:R-:W-:Y:S02]  /*a8a0*/  FADD.FTZ R11, -R9, R12 ;  /* 0x0000000c090b7221 */ /* 0x000fe40000010100 */
[----:B------:R0:W-:Y:S02]  /*a8b0*/  MUFU.EX2 R0, R165 ;  /* 0x000000a500007308 */ /* 0x0001e40000000800 */
[----:B------:R-:W-:Y:S01]  /*a8c0*/  FMUL.FTZ R12, R11, UR10 ;  /* 0x0000000a0b0c7c20 */ /* 0x000fe20008410000 */
[----:B------:R-:W-:-:S04]  /*a8d0*/  FMUL.FTZ R11, R8, UR10 ;  /* 0x0000000a080b7c20 */ /* 0x000fc80008410000 */
[--C-:B------:R-:W-:Y:S01]  /*a8e0*/  FFMA.FTZ R171, R120, UR10, -R11.reuse ;  /* 0x0000000a78ab7c23 */ /* 0x100fe2000801080b */
[----:B------:R-:W-:Y:S01]  /*a8f0*/  FMUL.FTZ R120, R9, UR10 ;  /* 0x0000000a09787c20 */ /* 0x000fe20008410000 */
        /* <DEDUP_REMOVED lines=14> */
[----:B------:R-:W1:Y:S01]  /*a9e0*/  MUFU.EX2 R163, R163 ;  /* 0x000000a300a37308 */ /* 0x000e620000000800 */
[--C-:B------:R-:W-:Y:S01]  /*a9f0*/  FFMA.FTZ R182, R135, UR10, -R11.reuse ;  /* 0x0000000a87b67c23 */ /* 0x100fe2000801080b */
[--C-:B------:R-:W-:Y:S01]  /*aa00*/  FFMA.FTZ R135, R136, UR10, -R11.reuse ;  /* 0x0000000a88877c23 */ /* 0x100fe2000801080b */
[--C-:B------:R-:W-:Y:S01]  /*aa10*/  FFMA.FTZ R169, R124, UR10, -R11.reuse ;  /* 0x0000000a7ca97c23 */ /* 0x100fe2000801080b */
[--C-:B------:R-:W-:Y:S01]  /*aa20*/  FFMA.FTZ R136, R126, UR10, -R120.reuse ;  /* 0x0000000a7e887c23 */ /* 0x100fe20008010878 */
[--C-:B------:R-:W-:Y:S01]  /*aa30*/  FFMA.FTZ R187, R129, UR10, -R120.reuse ;  /* 0x0000000a81bb7c23 */ /* 0x100fe20008010878 */
[--C-:B0-----:R-:W-:Y:S01]  /*aa40*/  FFMA.FTZ R165, R132, UR10, -R11.reuse ;  /* 0x0000000a84a57c23 */ /* 0x101fe2000801080b */
        /* <DEDUP_REMOVED lines=13> */
[--C-:B------:R-:W-:Y:S01]  /*ab20*/  FFMA.FTZ R179, R143, UR10, -R120.reuse ;  /* 0x0000000a8fb37c23 */ /* 0x100fe20008010878 */
[--C-:B------:R-:W-:Y:S01]  /*ab30*/  FFMA.FTZ R124, R144, UR10, -R120.reuse ;  /* 0x0000000a907c7c23 */ /* 0x100fe20008010878 */
[----:B------:R-:W-:Y:S01]  /*ab40*/  FFMA.FTZ R172, R149, UR10, -R11 ;  /* 0x0000000a95ac7c23 */ /* 0x000fe2000801080b */
[--C-:B------:R-:W-:Y:S01]  /*ab50*/  FFMA.FTZ R173, R147, UR10, -R120.reuse ;  /* 0x0000000a93ad7c23 */ /* 0x100fe20008010878 */
[----:B------:R-:W1:Y:S01]  /*ab60*/  MUFU.EX2 R146, R146 ;  /* 0x0000009200927308 */ /* 0x000e620000000800 */
[----:B0-----:R-:W-:Y:S01]  /*ab70*/  FFMA.FTZ R3, R2, R3, R189 ;  /* 0x0000000302037223 */ /* 0x001fe200000100bd */
[--C-:B------:R-:W-:Y:S01]  /*ab80*/  FFMA.FTZ R123, R150, UR10, -R11.reuse ;  /* 0x0000000a967b7c23 */ /* 0x100fe2000801080b */
[--C-:B------:R-:W-:Y:S01]  /*ab90*/  FFMA.FTZ R122, R148, UR10, -R120.reuse ;  /* 0x0000000a947a7c23 */ /* 0x100fe20008010878 */
[--C-:B------:R-:W-:Y:S01]  /*aba0*/  FFMA.FTZ R174, R153, UR10, -R11.reuse ;  /* 0x0000000a99ae7c23 */ /* 0x100fe2000801080b */
[--C-:B------:R-:W-:Y:S01]  /*abb0*/  FFMA.FTZ R175, R151, UR10, -R120.reuse ;  /* 0x0000000a97af7c23 */ /* 0x100fe20008010878 */
[----:B------:R-:W-:Y:S01]  /*abc0*/  FFMA.FTZ R21, R154, UR10, -R11 ;  /* 0x0000000a9a157c23 */ /* 0x000fe2000801080b */
[----:B------:R-:W-:Y:S01]  /*abd0*/  FFMA.FTZ R20, R152, UR10, -R120 ;  /* 0x0000000a98147c23 */ /* 0x000fe20008010878 */
[----:B------:R-:W0:Y:S01]  /*abe0*/  MUFU.EX2 R190, R190 ;  /* 0x000000be00be7308 */ /* 0x000e220000000800 */
[----:B--2---:R-:W-:Y:S01]  /*abf0*/  FADD.FTZ R15, R188, R15 ;  /* 0x0000000fbc0f7221 */ /* 0x004fe20000010000 */
[--C-:B------:R-:W-:Y:S01]  /*ac00*/  FFMA.FTZ R168, R156, UR10, -R11.reuse ;  /* 0x0000000a9ca87c23 */ /* 0x100fe2000801080b */
[--C-:B------:R-:W-:Y:S01]  /*ac10*/  FFMA.FTZ R13, R157, UR10, -R11.reuse ;  /* 0x0000000a9d0d7c23 */ /* 0x100fe2000801080b */
[--C-:B------:R-:W-:Y:S01]  /*ac20*/  FFMA.FTZ R170, R159, UR10, -R11.reuse ;  /* 0x0000000a9faa7c23 */ /* 0x100fe2000801080b */
[----:B------:R-:W-:-:S03]  /*ac30*/  FFMA.FTZ R11, R160, UR10, -R11 ;  /* 0x0000000aa00b7c23 */ /* 0x000fc6000801080b */
        /* <DEDUP_REMOVED lines=44> */
[----:B-1----:R-:W-:Y:S01]  /*af00*/  FADD.FTZ R14, R176, R15 ;  /* 0x0000000fb00e7221 */ /* 0x002fe20000010000 */
[----:B------:R-:W-:-:S06]  /*af10*/  FFMA.FTZ R15, R158, UR10, -R120 ;  /* 0x0000000a9e0f7c23 */ /* 0x000fcc0008010878 */
        /* <DEDUP_REMOVED lines=16> */
[----:B--2---:R-:W-:Y:S01]  /*b020*/  FADD.FTZ R134, R172, R121 ;  /* 0x00000079ac867221 */ /* 0x004fe20000010000 */
[----:B------:R-:W-:-:S06]  /*b030*/  FFMA.FTZ R121, R162, UR10, -R120 ;  /* 0x0000000aa2797c23 */ /* 0x000fcc0008010878 */
        /* <DEDUP_REMOVED lines=26> */
[----:B0-----:R-:W-:-:S03]  /*b1e0*/  FADD.FTZ R6, R11, R6 ;  /* 0x000000060b067221 */ /* 0x001fc60000010000 */
[----:B--2---:R-:W-:Y:S01]  /*b1f0*/  FADD.FTZ R3, R121, R120 ;  /* 0x0000007879037221 */ /* 0x004fe20000010000 */
[----:B------:R-:W-:Y:S06]  /*b200*/  @!P0 BRA `(.L_x_1274) ;  /* 0x0000000000048947 */ /* 0x000fec0003800000 */
[----:B------:R-:W-:Y:S01]  /*b210*/  BPT.TRAP 0x1 ;  /* 0x000000040000795c */ /* 0x000fe20000300000 */
.L_x_1274:
[----:B------:R-:W0:Y:S01]  /*b220*/  S2UR UR4, SR_CgaCtaId ;  /* 0x00000000000479c3 */ /* 0x000e220000008800 */
[----:B------:R-:W-:Y:S01]  /*b230*/  UIADD3 UR7, UR7, 0x30860, URZ ;  /* 0x0003086007077890 */ /* 0x000fe2000fffe03f */
[C---:B------:R-:W-:Y:S01]  /*b240*/  ISETP.GT.AND P1, PT, R10.reuse, UR47, PT ;  /* 0x0000002f0a007c0c */ /* 0x040fe2000bf24270 */
[----:B------:R-:W-:Y:S01]  /*b250*/  UMOV UR46, UR39 ;  /* 0x00000027002e7c82 */ /* 0x000fe20008000000 */
[----:B------:R-:W-:Y:S01]  /*b260*/  F2FP.BF16.F32.PACK_AB R184, R169, R184 ;  /* 0x000000b8a9b8723e */ /* 0x000fe200000010ff */
[----:B------:R-:W-:Y:S01]  /*b270*/  VIADD R10, R10, 0xffffffff ;  /* 0xffffffff0a0a7836 */ /* 0x000fe20000000000 */
[----:B------:R-:W-:Y:S02]  /*b280*/  F2FP.BF16.F32.PACK_AB R190, R171, R190 ;  /* 0x000000beabbe723e */ /* 0x000fe400000010ff */
        /* <DEDUP_REMOVED lines=28> */
.L_x_1264:
[----:B------:R-:W-:-:S13]  /*b450*/  R2UR UR4, R193 ;  /* 0x00000000c10472ca */ /* 0x000fda00000e0000 */
[----:B------:R-:W-:-:S13]  /*b460*/  ISETP.GE.AND P1, PT, R10, UR4, PT ;  /* 0x000000040a007c0c */ /* 0x000fda000bf26270 */
[----:B------:R-:W-:Y:S05]  /*b470*/  @!P1 BRA `(.L_x_1276) ;  /* 0x0000003400ec9947 */ /* 0x000fea0003800000 */
[----:B------:R-:W-:Y:S01]  /*b480*/  IMAD.MOV.U32 R11, RZ, RZ, R9 ;  /* 0x000000ffff0b7224 */ /* 0x000fe200078e0009 */
[----:B------:R-:W-:Y:S01]  /*b490*/  UMOV UR46, UR39 ;  /* 0x00000027002e7c82 */ /* 0x000fe20008000000 */
[----:B------:R-:W-:Y:S01]  /*b4a0*/  IMAD.MOV.U32 R12, RZ, RZ, R8 ;  /* 0x000000ffff0c7224 */ /* 0x000fe200078e0008 */
[----:B------:R-:W-:Y:S01]  /*b4b0*/  UMOV UR4, UR38 ;  /* 0x0000002600047c82 */ /* 0x000fe20008000000 */
[----:B------:R-:W-:Y:S01]  /*b4c0*/  ULDC UR47, c[0x0][0x9e4] ;  /* 0x00027900002f7ab9 */ /* 0x000fe20000000800 */
[----:B------:R-:W-:Y:S01]  /*b4d0*/  ULDC UR50, c[0x0][0x9dc] ;  /* 0x0002770000327ab9 */ /* 0x000fe20000000800 */
[----:B------:R-:W-:Y:S01]  /*b4e0*/  ULDC UR5, c[0x0][0x9d8] ;  /* 0x0002760000057ab9 */ /* 0x000fe20000000800 */
[----:B------:R-:W-:Y:S01]  /*b4f0*/  ULDC UR51, c[0x0][0x988] ;  /* 0x0002620000337ab9 */ /* 0x000fe20000000800 */
[----:B------:R-:W-:-:S05]  /*b500*/  ULDC UR54, c[0x0][0x9e0] ;  /* 0x0002780000367ab9 */ /* 0x000fca0000000800 */
.L_x_1295:
[----:B------:R-:W-:-:S04]  /*b510*/  UISETP.NE.AND UP0, UPT, UR4, 0x1, UPT ;  /* 0x000000010400788c */ /* 0x000fc8000bf05270 */
[----:B------:R-:W-:-:S04]  /*b520*/  USEL UR39, URZ, 0x1, UP0 ;  /* 0x000000013f277887 */ /* 0x000fc80008000000 */
[----:B------:R-:W-:Y:S01]  /*b530*/  ULOP3.LUT UR39, UR46, UR39, URZ, 0x3c, !UPT ;  /* 0x000000272e277292 */ /* 0x000fe2000f8e3c3f */
[----:B------:R-:W-:Y:S11]  /*b540*/  @!P0 BRA `(.L_x_1277) ;  /* 0x0000000000048947 */ /* 0x000ff60003800000 */
[----:B------:R-:W-:Y:S01]  /*b550*/  BPT.TRAP 0x1 ;  /* 0x000000040000795c */ /* 0x000fe20000300000 */
.L_x_1277:
        /* <DEDUP_REMOVED lines=9> */
.L_x_1278:
[----:B-1----:R-:W-:Y:S05]  /*b5f0*/  @P1 BRA `(.L_x_1279) ;  /* 0x0000000000081947 */ /* 0x002fea0003800000 */
[----:B------:R-:W1:Y:S02]  /*b600*/  SYNCS.PHASECHK.TRANS64.TRYWAIT P1, [UR6+0x30830], R8 ;  /* 0x03083008ff0075a7 */ /* 0x000e640008020146 */
[----:B-1----:R-:W-:Y:S05]  /*b610*/  @!P1 BRA `(.L_x_1280) ;  /* 0x000000ec00849947 */ /* 0x002fea0003800000 */
.L_x_1279:
        /* <DEDUP_REMOVED lines=170> */
.L_x_1281:
[----:B------:R-:W-:Y:S01]  /*c0c0*/  ULEA UR7, UR4, UR60, 0x3 ;  /* 0x0000003c04077291 */ /* 0x000fe2000f8e183f */
[----:B------:R-:W-:-:S05]  /*c0d0*/  IMAD.U32 R0, RZ, RZ, UR46 ;  /* 0x0000002eff007e24 */ /* 0x000fca000f8e00ff */
[----:B------:R-:W-:-:S04]  /*c0e0*/  SHF.L.U32 R0, R0, 0x1f, RZ ;  /* 0x0000001f00007819 */ /* 0x000fc800000006ff */
[----:B------:R2:W3:Y:S01]  /*c0f0*/  SYNCS.PHASECHK.TRANS64.TRYWAIT P1, [UR7+0x30850], R0 ;  /* 0x03085000ff0075a7 */ /* 0x0004e20008020147 */
[----:B------:R-:W-:Y:S05]  /*c100*/  @!P0 BRA `(.L_x_1282) ;  /* 0x0000000000048947 */ /* 0x000fea0003800000 */
[----:B------:R-:W-:Y:S01]  /*c110*/  BPT.TRAP 0x1 ;  /* 0x000000040000795c */ /* 0x000fe20000300000 */
.L_x_1282:
[----:B---3--:R-:W-:Y:S05]  /*c120*/  @P1 BRA `(.L_x_1283) ;  /* 0x0000000000081947 */ /* 0x008fea0003800000 */
[----:B------:R-:W3:Y:S02]  /*c130*/  SYNCS.PHASECHK.TRANS64.TRYWAIT P1, [UR7+0x30850], R0 ;  /* 0x03085000ff0075a7 */ /* 0x000ee40008020147 */
[----:B---3--:R-:W-:Y:S05]  /*c140*/  @!P1 BRA `(.L_x_1284) ;  /* 0x000000e000d09947 */ /* 0x008fea0003800000 */
.L_x_1283:
        /* <DEDUP_REMOVED lines=37> */
.L_x_1285:
        /* <DEDUP_REMOVED lines=68> */
[----:B------:R-:W-:Y:S01]  /*c7e0*/  ULOP3.LUT UR4, URZ, UR50, URZ, 0x33, !UPT ;  /* 0x000000323f047292 */ /* 0x000fe2000f8e333f */
[----:B------:R-:W-:-:S03]  /*c7f0*/  IADD3 R8, -R18, R8, R17 ;  /* 0x0000000812087210 */ /* 0x000fc60007ffe111 */
[----:B------:R-:W2:Y:S02]  /*c800*/  MUFU.TANH R14, R14 ;  /* 0x0000000e000e7308 */ /* 0x000ea40000002400 */
[C---:B------:R-:W-:Y:S01]  /*c810*/  VIADD R167, R8.reuse, UR54 ;  /* 0x0000003608a77c36 */ /* 0x040fe20008000000 */
[----:B------:R-:W-:Y:S01]  /*c820*/  SYNCS.ARRIVE.TRANS64.RED.A1T0 RZ, [UR6], RZ ;  /* 0x000000ffffff79a7 */ /* 0x000fe20008100406 */
[----:B------:R-:W-:Y:S02]  /*c830*/  VIADD R166, R8, UR4 ;  /* 0x0000000408a67c36 */ /* 0x000fe40008000000 */
        /* <DEDUP_REMOVED lines=61> */
.L_x_1288:
[----:B------:R-:W-:-:S05]  /*cc10*/  IMAD.U32 R170, RZ, RZ, UR47 ;  /* 0x0000002fffaa7e24 */ /* 0x000fca000f8e00ff */
[----:B------:R-:W-:-:S13]  /*cc20*/  ISETP.NE.AND P1, PT, R170, 0x1, PT ;  /* 0x00000001aa00780c */ /* 0x000fda0003f25270 */
[----:B------:R-:W1:Y:S02]  /*cc30*/  @P1 LDC.64 R8, c[0x0][0x9e8] ;  /* 0x00027a00ff081b82 */ /* 0x000e640000000a00 */
[----:B-1----:R-:W-:-:S05]  /*cc40*/  @P1 IMAD.HI.U32 R8, R168, R8, RZ ;  /* 0x00000008a8081227 */ /* 0x002fca00078e00ff */
[----:B------:R-:W-:-:S07]  /*cc50*/  @P1 SHF.R.U32.HI R168, RZ, R9, R8 ;  /* 0x00000009ffa81219 */ /* 0x000fce0000011608 */
.L_x_1289:
[----:B------:R-:W-:Y:S05]  /*cc60*/  BSYNC B0 ;  /* 0x0000000000007941 */ /* 0x000fea0003800000 */
.L_x_1287:
[----:B------:R-:W-:-:S05]  /*cc70*/  IMAD R168, R168, R170, R159 ;  /* 0x000000aaa8a87224 */ /* 0x000fca00078e029f */
[----:B------:R-:W-:Y:S02]  /*cc80*/  VIADDMNMX R165, R168, R170, R165, PT ;  /* 0x000000aaa8a57246 */ /* 0x000fe400038001a5 */
[----:B------:R-:W-:-:S07]  /*cc90*/  VIMNMX R163, R163, R168, !PT ;  /* 0x000000a8a3a37248 */ /* 0x000fce0007fe0100 */
.L_x_1286:
[C---:B------:R-:W-:Y:S01]  /*cca0*/  ISETP.GE.AND P6, PT, R164.reuse, 0xa, PT ;  /* 0x0000000aa400780c */ /* 0x040fe20003fc6270 */
[----:B------:R-:W1:Y:S01]  /*ccb0*/  SHFL.IDX PT, R161, R161, 0x1, 0x1c1f ;  /* 0x003c1f00a1a17f89 */ /* 0x000e6200000e0000 */
[C---:B------:R-:W-:Y:S01]  /*ccc0*/  ISETP.GE.AND P1, PT, R164.reuse, 0x2, PT ;  /* 0x00000002a400780c */ /* 0x040fe20003f26270 */
[----:B------:R-:W-:Y:S01]  /*ccd0*/  UISETP.NE.AND UP0, UPT, UR61, URZ, UPT ;  /* 0x0000003f3d00728c */ /* 0x000fe2000bf05270 */
        /* <DEDUP_REMOVED lines=10> */
[----:B------:R-:W-:Y:S01]  /*cd80*/  FSEL R21, R21, -INF , !P3 ;  /* 0xff80000015157808 */ /* 0x000fe20005800000 */
[--C-:B-1----:R-:W-:Y:S01]  /*cd90*/  IMAD.IADD R167, R167, 0x1, R161.reuse ;  /* 0x00000001a7a77824 */ /* 0x102fe200078e02a1 */
[C---:B------:R-:W-:Y:S01]  /*cda0*/  ISETP.GT.AND P4, PT, R163.reuse, 0x9, !P6 ;  /* 0x00000009a300780c */ /* 0x040fe20007784270 */
[----:B------:R-:W-:Y:S01]  /*cdb0*/  IMAD.IADD R166, R166, 0x1, R161 ;  /* 0x00000001a6a67824 */ /* 0x000fe200078e02a1 */
        /* <DEDUP_REMOVED lines=115> */
[----:B------:R-:W-:-:S13]  /*d4f0*/  ISETP.GE.AND P6, PT, R164, 0x5a, PT ;  /* 0x0000005aa400780c */ /* 0x000fda0003fc6270 */
[----:B------:R-:W-:Y:S02]  /*d500*/  @P6 LOP3.LUT R16, R16, 0x1, RZ, 0xfc, !PT ;  /* 0x0000000110106812 */ /* 0x000fe400078efcff */
        /* <DEDUP_REMOVED lines=17> */
.L_x_1292:
[----:B------:R-:W-:-:S05]  /*d620*/  IMAD.U32 R164, RZ, RZ, UR47 ;  /* 0x0000002fffa47e24 */ /* 0x000fca000f8e00ff */
[----:B------:R-:W-:-:S13]  /*d630*/  ISETP.NE.AND P6, PT, R164, 0x1, PT ;  /* 0x00000001a400780c */ /* 0x000fda0003fc5270 */
[----:B------:R-:W0:Y:S02]  /*d640*/  @P6 LDC.64 R8, c[0x0][0x9e8] ;  /* 0x00027a00ff086b82 */ /* 0x000e240000000a00 */
[----:B0-----:R-:W-:-:S05]  /*d650*/  @P6 IMAD.HI.U32 R8, R161, R8, RZ ;  /* 0x00000008a1086227 */ /* 0x001fca00078e00ff */
[----:B------:R-:W-:-:S07]  /*d660*/  @P6 SHF.R.U32.HI R161, RZ, R9, R8 ;  /* 0x00000009ffa16219 */ /* 0x000fce0000011608 */
.L_x_1293:
[----:B------:R-:W-:Y:S05]  /*d670*/  BSYNC B0 ;  /* 0x0000000000007941 */ /* 0x000fea0003800000 */
.L_x_1291:
[----:B------:R-:W-:-:S05]  /*d680*/  IMAD R159, R161, R164, R159 ;  /* 0x000000a4a19f7224 */ /* 0x000fca00078e029f */
[----:B------:R-:W-:Y:S02]  /*d690*/  VIADDMNMX R167, R159, R164, R167, PT ;  /* 0x000000a49fa77246 */ /* 0x000fe400038001a7 */
[----:B------:R-:W-:-:S07]  /*d6a0*/  VIMNMX R166, R166, R159, !PT ;  /* 0x0000009fa6a67248 */ /* 0x000fce0007fe0100 */
.L_x_1290:
        /* <DEDUP_REMOVED lines=155> */
[----:B------:R-:W-:Y:S01]  /*e060*/  FFMA.FTZ R162, R162, UR10, -R0 ;  /* 0x0000000aa2a27c23 */ /* 0x000fe20008010800 */
        /* <DEDUP_REMOVED lines=9> */
[----:B------:R-:W-:Y:S02]  /*e100*/  MUFU.EX2 R159, R159 ;  /* 0x0000009f009f7308 */ /* 0x000fe40000000800 */
[----:B------:R-:W-:Y:S02]  /*e110*/  FMNMX.FTZ R9, R145, R14, !PT ;  /* 0x0000000e91097209 */ /* 0x000fe40007810000 */
[----:B------:R-:W-:Y:S01]  /*e120*/  FSEL R14, R149, -INF , !P2 ;  /* 0xff800000950e7808 */ /* 0x000fe20005000000 */
[----:B------:R-:W-:Y:S01]  /*e130*/  FFMA.FTZ R149, R140, UR10, -R0 ;  /* 0x0000000a8c957c23 */ /* 0x000fe20008010800 */
[----:B------:R-:W-:Y:S01]  /*e140*/  FMNMX.FTZ R9, R146, R9, !PT ;  /* 0x0000000992097209 */ /* 0x000fe20007810000 */
[----:B------:R-:W-:Y:S01]  /*e150*/  FADD.FTZ R0, -R147, R12 ;  /* 0x0000000c93007221 */ /* 0x000fe20000010100 */
[----:B------:R-:W-:Y:S02]  /*e160*/  MUFU.EX2 R184, R184 ;  /* 0x000000b800b87308 */ /* 0x000fe40000000800 */
[----:B------:R-:W-:Y:S01]  /*e170*/  FMNMX.FTZ R9, R150, R9, !PT ;  /* 0x0000000996097209 */ /* 0x000fe20007810000 */
[----:B------:R-:W-:-:S03]  /*e180*/  FMUL.FTZ R0, R0, UR10 ;  /* 0x0000000a00007c20 */ /* 0x000fc60008410000 */
[----:B------:R-:W-:Y:S02]  /*e190*/  FMNMX.FTZ R9, R14, R9, !PT ;  /* 0x000000090e097209 */ /* 0x000fe40007810000 */
[----:B------:R-:W-:Y:S02]  /*e1a0*/  MUFU.EX2 R123, R123 ;  /* 0x0000007b007b7308 */ /* 0x000fe40000000800 */
[----:B------:R-:W-:-:S04]  /*e1b0*/  FMNMX.FTZ R9, R152, R9, !PT ;  /* 0x0000000998097209 */ /* 0x000fc80007810000 */
[----:B------:R-:W-:Y:S02]  /*e1c0*/  FMNMX.FTZ R9, R154, R9, !PT ;  /* 0x000000099a097209 */ /* 0x000fe40007810000 */
[----:B------:R-:W0:Y:S02]  /*e1d0*/  MUFU.EX2 R0, R0 ;  /* 0x0000000000007308 */ /* 0x000e240000000800 */
[----:B------:R-:W-:-:S04]  /*e1e0*/  FMNMX.FTZ R9, R156, R9, !PT ;  /* 0x000000099c097209 */ /* 0x000fc80007810000 */
[----:B------:R-:W-:Y:S02]  /*e1f0*/  FMNMX.FTZ R9, R158, R9, !PT ;  /* 0x000000099e097209 */ /* 0x000fe40007810000 */
[----:B------:R-:W1:Y:S03]  /*e200*/  MUFU.EX2 R186, R186 ;  /* 0x000000ba00ba7308 */ /* 0x000e660000000800 */
[----:B------:R-:W2:Y:S05]  /*e210*/  SHFL.BFLY PT, R120, R9, 0x2, 0x1f ;  /* 0x0c401f0009787f89 */ /* 0x000eaa00000e0000 */
[----:B------:R-:W3:Y:S08]  /*e220*/  MUFU.EX2 R21, R21 ;  /* 0x0000001500157308 */ /* 0x000ef00000000800 */
[----:B------:R-:W-:Y:S08]  /*e230*/  MUFU.EX2 R180, R180 ;  /* 0x000000b400b47308 */ /* 0x000ff00000000800 */
[----:B------:R-:W-:Y:S01]  /*e240*/  MUFU.EX2 R127, R127 ;  /* 0x0000007f007f7308 */ /* 0x000fe20000000800 */
[----:B--2---:R-:W-:-:S05]  /*e250*/  FMNMX.FTZ R120, R9, R120, !PT ;  /* 0x0000007809787209 */ /* 0x004fca0007810000 */
[----:B------:R-:W2:Y:S02]  /*e260*/  SHFL.BFLY PT, R9, R120, 0x1, 0x1f ;  /* 0x0c201f0078097f89 */ /* 0x000ea400000e0000 */
[----:B------:R-:W-:Y:S08]  /*e270*/  MUFU.EX2 R182, R182 ;  /* 0x000000b600b67308 */ /* 0x000ff00000000800 */
[----:B------:R-:W-:Y:S08]  /*e280*/  MUFU.EX2 R161, R161 ;  /* 0x000000a100a17308 */ /* 0x000ff00000000800 */
[----:B------:R-:W-:Y:S01]  /*e290*/  MUFU.EX2 R176, R176 ;  /* 0x000000b000b07308 */ /* 0x000fe20000000800 */
[----:B--2---:R-:W-:-:S07]  /*e2a0*/  FMNMX.FTZ R9, R120, R9, !PT ;  /* 0x0000000978097209 */ /* 0x004fce0007810000 */
        /* <DEDUP_REMOVED lines=10> */
[----:B------:R-:W-:Y:S01]  /*e350*/  FFMA.FTZ R185, R121, UR10, -R151 ;  /* 0x0000000a79b97c23 */ /* 0x000fe20008010897 */
        /* <DEDUP_REMOVED lines=15> */
[----:B------:R-:W-:Y:S01]  /*e450*/  FADD.FTZ R11, R159, R122 ;  /* 0x0000007a9f0b7221 */ /* 0x000fe20000010000 */
[--C-:B------:R-:W-:Y:S01]  /*e460*/  FFMA.FTZ R132, R138, UR10, -R151.reuse ;  /* 0x0000000a8a847c23 */ /* 0x100fe20008010897 */
[----:B------:R-:W0:Y:S01]  /*e470*/  MUFU.EX2 R2, R2 ;  /* 0x0000000200027308 */ /* 0x000e220000000800 */
[----:B------:R-:W-:Y:S01]  /*e480*/  FFMA.FTZ R179, R141, UR10, -R151 ;  /* 0x0000000a8db37c23 */ /* 0x000fe20008010897 */
[----:B------:R-:W-:Y:S01]  /*e490*/  FADD.FTZ R122, R184, R11 ;  /* 0x0000000bb87a7221 */ /* 0x000fe20000010000 */
[--C-:B------:R-:W-:Y:S01]  /*e4a0*/  FFMA.FTZ R130, R142, UR10, -R151.reuse ;  /* 0x0000000a8e827c23 */ /* 0x100fe20008010897 */
[--C-:B------:R-:W-:Y:S01]  /*e4b0*/  FFMA.FTZ R173, R145, UR10, -R151.reuse ;  /* 0x0000000a91ad7c23 */ /* 0x100fe20008010897 */
[--C-:B------:R-:W-:Y:S01]  /*e4c0*/  FFMA.FTZ R126, R146, UR10, -R151.reuse ;  /* 0x0000000a927e7c23 */ /* 0x100fe20008010897 */
[----:B------:R-:W-:Y:S01]  /*e4d0*/  FADD.FTZ R11, R123, R122 ;  /* 0x0000007a7b0b7221 */ /* 0x000fe20000010000 */
[--C-:B------:R-:W-:Y:S01]  /*e4e0*/  FFMA.FTZ R175, R150, UR10, -R151.reuse ;  /* 0x0000000a96af7c23 */ /* 0x100fe20008010897 */
[----:B------:R-:W2:Y:S01]  /*e4f0*/  MUFU.EX2 R191, R191 ;  /* 0x000000bf00bf7308 */ /* 0x000ea20000000800 */
[----:B------:R-:W-:Y:S01]  /*e500*/  FFMA.FTZ R169, R152, UR10, -R151 ;  /* 0x0000000a98a97c23 */ /* 0x000fe20008010897 */
[----:B-1----:R-:W-:Y:S01]  /*e510*/  FADD.FTZ R122, R186, R11 ;  /* 0x0000000bba7a7221 */ /* 0x002fe20000010000 */
[----:B------:R-:W-:-:S03]  /*e520*/  FFMA.FTZ R171, R156, UR10, -R151 ;  /* 0x0000000a9cab7c23 */ /* 0x000fc60008010897 */
[----:B---3--:R-:W-:Y:S02]  /*e530*/  FADD.FTZ R11, R21, R122 ;  /* 0x0000007a150b7221 */ /* 0x008fe40000010000 */
[----:B------:R-:W1:Y:S01]  /*e540*/  MUFU.EX2 R124, R124 ;  /* 0x0000007c007c7308 */ /* 0x000e620000000800 */
[----:B0-----:R-:W-:Y:S01]  /*e550*/  FFMA.FTZ R3, R2, R3, R189 ;  /* 0x0000000302037223 */ /* 0x001fe200000100bd */
[----:B------:R-:W-:-:S03]  /*e560*/  FADD.FTZ R122, R180, R11 ;  /* 0x0000000bb47a7221 */ /* 0x000fc60000010000 */
[----:B------:R-:W-:Y:S01]  /*e570*/  FADD.FTZ R6, R128, R3 ;  /* 0x0000000380067221 */ /* 0x000fe20000010000 */
[----:B------:R-:W-:Y:S01]  /*e580*/  FADD.FTZ R11, R127, R122 ;  /* 0x0000007a7f0b7221 */ /* 0x000fe20000010000 */
[----:B------:R-:W-:Y:S01]  /*e590*/  FFMA.FTZ R122, R14, UR10, -R151 ;  /* 0x0000000a0e7a7c23 */ /* 0x000fe20008010897 */
[----:B------:R-:W0:Y:S01]  /*e5a0*/  MUFU.EX2 R185, R185 ;  /* 0x000000b900b97308 */ /* 0x000e220000000800 */
[----:B--2---:R-:W-:Y:S01]  /*e5b0*/  FADD.FTZ R3, R191, R6 ;  /* 0x00000006bf037221 */ /* 0x004fe20000010000 */
[----:B------:R-:W-:-:S04]  /*e5c0*/  FADD.FTZ R14, R182, R11 ;  /* 0x0000000bb60e7221 */ /* 0x000fc80000010000 */
[----:B------:R-:W-:Y:S02]  /*e5d0*/  FADD.FTZ R11, R161, R14 ;  /* 0x0000000ea10b7221 */ /* 0x000fe40000010000 */
[----:B------:R-:W2:Y:S01]  /*e5e0*/  MUFU.EX2 R120, R120 ;  /* 0x0000007800787308 */ /* 0x000ea20000000800 */
[----:B-1----:R-:W-:Y:S01]  /*e5f0*/  FADD.FTZ R6, R124, R3 ;  /* 0x000000037c067221 */ /* 0x002fe20000010000 */
[----:B------:R-:W-:-:S04]  /*e600*/  FADD.FTZ R14, R176, R11 ;  /* 0x0000000bb00e7221 */ /* 0x000fc80000010000 */
[----:B------:R-:W-:Y:S01]  /*e610*/  FADD.FTZ R11, R149, R14 ;  /* 0x0000000e950b7221 */ /* 0x000fe20000010000 */
[----:B------:R-:W-:Y:S01]  /*e620*/  FFMA.FTZ R14, R154, UR10, -R151 ;  /* 0x0000000a9a0e7c23 */ /* 0x000fe20008010897 */
[----:B------:R-:W1:Y:S01]  /*e630*/  MUFU.EX2 R187, R187 ;  /* 0x000000bb00bb7308 */ /* 0x000e620000000800 */
[----:B0-----:R-:W-:Y:S01]  /*e640*/  FADD.FTZ R3, R185, R6 ;  /* 0x00000006b9037221 */ /* 0x001fe20000010000 */
[----:B------:R-:W-:-:S06]  /*e650*/  FADD.FTZ R136, R178, R11 ;  /* 0x0000000bb2887221 */ /* 0x000fcc0000010000 */
        /* <DEDUP_REMOVED lines=57> */
.L_x_1294:
[----:B------:R-:W0:Y:S01]  /*e9f0*/  S2UR UR6, SR_CgaCtaId ;  /* 0x00000000000679c3 */ /* 0x000e220000008800 */
[----:B------:R-:W-:Y:S01]  /*ea00*/  R2UR UR4, R193 ;  /* 0x00000000c10472ca */ /* 0x000fe200000e0000 */
[----:B------:R-:W-:Y:S01]  /*ea10*/  UIADD3 UR7, UR7, 0x30860, URZ ;  /* 0x0003086007077890 */ /* 0x000fe2000fffe03f */
[----:B------:R-:W-:Y:S01]  /*ea20*/  F2FP.BF16.F32.PACK_AB R181, R12, R181 ;  /* 0x000000b50cb5723e */ /* 0x000fe200000010ff */
[----:B------:R-:W-:Y:S01]  /*ea30*/  UMOV UR46, UR39 ;  /* 0x00000027002e7c82 */ /* 0x000fe20008000000 */
[----:B------:R-:W-:Y:S01]  /*ea40*/  F2FP.BF16.F32.PACK_AB R188, R188, R13 ;  /* 0x0000000dbcbc723e */ /* 0x000fe200000010ff */
[----:B------:R-:W-:Y:S01]  /*ea50*/  IMAD.MOV.U32 R11, RZ, RZ, R9 ;  /* 0x000000ffff0b7224 */ /* 0x000fe200078e0009 */
[----:B------:R-:W-:Y:S01]  /*ea60*/  F2FP.BF16.F32.PACK_AB R189, R128, R189 ;  /* 0x000000bd80bd723e */ /* 0x000fe200000010ff */
[----:B------:R-:W-:Y:S01]  /*ea70*/  IMAD.MOV.U32 R12, RZ, RZ, R8 ;  /* 0x000000ffff0c7224 */ /* 0x000fe200078e0008 */
[----:B------:R-:W-:Y:S02]  /*ea80*/  F2FP.BF16.F32.PACK_AB R190, R159, R190 ;  /* 0x000000be9fbe723e */ /* 0x000fe400000010ff */
[----:B------:R-:W-:-:S02]  /*ea90*/  F2FP.BF16.F32.PACK_AB R191, R124, R191 ;  /* 0x000000bf7cbf723e */ /* 0x000fc400000010ff */
[----:B------:R-:W-:Y:S02]  /*eaa0*/  F2FP.BF16.F32.PACK_AB R184, R123, R184 ;  /* 0x000000b87bb8723e */ /* 0x000fe400000010ff */
[----:B------:R-:W-:Y:S01]  /*eab0*/  ISETP.GT.AND P1, PT, R10, UR4, PT ;  /* 0x000000040a007c0c */ /* 0x000fe2000bf24270 */
[----:B------:R-:W-:Y:S01]  /*eac0*/  UMOV UR4, UR38 ;  /* 0x0000002600047c82 */ /* 0x000fe20008000000 */
[----:B------:R-:W-:Y:S01]  /*ead0*/  F2FP.BF16.F32.PACK_AB R185, R120, R185 ;  /* 0x000000b978b9723e */ /* 0x000fe200000010ff */
[----:B------:R-:W-:Y:S01]  /*eae0*/  VIADD R10, R10, 0xffffffff ;  /* 0xffffffff0a0a7836 */ /* 0x000fe20000000000 */
        /* <DEDUP_REMOVED lines=20> */
.L_x_1276:
        /* <DEDUP_REMOVED lines=99> */
.L_x_1296:
[----:B------:R-:W-:Y:S01]  /*f260*/  ULEA UR5, UR38, UR60, 0x3 ;  /* 0x0000003c26057291 */ /* 0x000fe2000f8e183f */
[----:B------:R-:W-:-:S05]  /*f270*/  IMAD.U32 R0, RZ, RZ, UR39 ;  /* 0x00000027ff007e24 */ /* 0x000fca000f8e00ff */
[----:B------:R-:W-:-:S04]  /*f280*/  SHF.L.U32 R0, R0, 0x1f, RZ ;  /* 0x0000001f00007819 */ /* 0x000fc800000006ff */
[----:B------:R0:W1:Y:S01]  /*f290*/  SYNCS.PHASECHK.TRANS64.TRYWAIT P1, [UR5+0x30850], R0 ;  /* 0x03085000ff0075a7 */ /* 0x0000620008020145 */
[----:B------:R-:W-:Y:S05]  /*f2a0*/  @!P0 BRA `(.L_x_1297) ;  /* 0x0000000000048947 */ /* 0x000fea0003800000 */
[----:B------:R-:W-:Y:S01]  /*f2b0*/  BPT.TRAP 0x1 ;  /* 0x000000040000795c */ /* 0x000fe20000300000 */
.L_x_1297:
[----:B-1----:R-:W-:Y:S05]  /*f2c0*/  @P1 BRA `(.L_x_1298) ;  /* 0x0000000000081947 */ /* 0x002fea0003800000 */
[----:B------:R-:W1:Y:S02]  /*f2d0*/  SYNCS.PHASECHK.TRANS64.TRYWAIT P1, [UR5+0x30850], R0 ;  /* 0x03085000ff0075a7 */ /* 0x000e640008020145 */
[----:B-1----:R-:W-:Y:S05]  /*f2e0*/  @!P1 BRA `(.L_x_1299) ;  /* 0x000000b000809947 */ /* 0x002fea0003800000 */
.L_x_1298:
[----:B------:R-:W-:Y:S01]  /*f2f0*/  UIADD3 UR60, UR60, 0x400, URZ ;  /* 0x000004003c3c7890 */ /* 0x000fe2000fffe03f */
[----:B------:R-:W-:Y:S01]  /*f300*/  WARPGROUP.ARRIVE ;  /* 0x00000000000079c5 */ /* 0x000fe20000000000 */
[----:B------:R-:W-:Y:S01]  /*f310*/  UMOV UR7, 0x40000040 ;  /* 0x4000004000077882 */ /* 0x000fe20000000000 */
[----:B-1----:R-:W1:Y:S01]  /*f320*/  SHFL.BFLY PT, R5, R6, 0x2, 0x1f ;  /* 0x0c401f0006057f89 */ /* 0x002e6200000e0000 */
[----:B------:R-:W-:Y:S01]  /*f330*/  USHF.R.U32.HI UR60, URZ, 0x4, UR60 ;  /* 0x000000043f3c7899 */ /* 0x000fe2000801163c */
[----:B------:R-:W-:Y:S02]  /*f340*/  IMAD.MOV.U32 R10, RZ, RZ, RZ ;  /* 0x000000ffff0a7224 */ /* 0x000fe400078e00ff */
[----:B0-----:R-:W0:Y:S01]  /*f350*/  SHFL.BFLY PT, R0, R3, 0x2, 0x1f ;  /* 0x0c401f0003007f89 */ /* 0x001e2200000e0000 */
[----:B------:R-:W-:Y:S01]  /*f360*/  ULOP3.LUT UR60, UR60, 0x3fff, URZ, 0xc0, !UPT ;  /* 0x00003fff3c3c7892 */ /* 0x000fe2000f8ec03f */
[----:B------:R-:W-:-:S03]  /*f370*/  IMAD.U32 R13, RZ, RZ, UR10 ;  /* 0x0000000aff0d7e24 */ /* 0x000fc6000f8e00ff */
[----:B------:R-:W-:-:S04]  /*f380*/  ULOP3.LUT UR4, UR60, 0x3000000, URZ, 0xfc, !UPT ;  /* 0x030000003c047892 */ /* 0x000fc8000f8efc3f */
[----:B------:R-:W-:-:S07]  /*f390*/  UIMAD UR4, UR38, 0x900, UR4 ;  /* 0x00000900260478a4 */ /* 0x000fce000f8e0204 */
[----:B------:R-:W-:Y:S02]  /*f3a0*/  UMOV UR6, UR4 ;  /* 0x0000000400067c82 */ /* 0x000fe40008000000 */
[----:B------:R-:W-:Y:S01]  /*f3b0*/  HGMMA.64x192x16.F32.BF16 R24, R188, gdesc[UR4].tnspB, R24, gsb0 ;  /* 0x42e00004bc187df0 */ /* 0x000fe20008001818 */
[----:B------:R-:W-:Y:S01]  /*f3c0*/  UIADD3 UR6, UR4, 0x80, URZ ;  /* 0x0000008004067890 */ /* 0x000fe2000fffe03f */
[----:B-1----:R-:W-:Y:S01]  /*f3d0*/  FADD.FTZ R5, R5, R6 ;  /* 0x0000000605057221 */ /* 0x002fe20000010000 */
[----:B------:R-:W-:Y:S01]  /*f3e0*/  UMOV UR7, 0x40000040 ;  /* 0x4000004000077882 */ /* 0x000fe20000000000 */
[----:B0-----:R-:W-:Y:S01]  /*f3f0*/  FADD.FTZ R2, R0, R3 ;  /* 0x0000000300027221 */ /* 0x001fe20000010000 */
[----:B------:R-:W-:Y:S02]  /*f400*/  IMAD.MOV.U32 R3, RZ, RZ, RZ ;  /* 0x000000ffff037224 */ /* 0x000fe400078e00ff */
[----:B------:R-:W0:Y:S04]  /*f410*/  SHFL.BFLY PT, R0, R5, 0x1, 0x1f ;  /* 0x0c201f0005007f89 */ /* 0x000e2800000e0000 */
[----:B------:R-:W1:Y:S01]  /*f420*/  SHFL.BFLY PT, R7, R2, 0x1, 0x1f ;  /* 0x0c201f0002077f89 */ /* 0x000e6200000e0000 */
[----:B0-----:R-:W-:Y:S01]  /*f430*/  FADD.FTZ R11, R5, R0 ;  /* 0x00000000050b7221 */ /* 0x001fe20000010000 */
[----:B------:R-:W-:-:S02]  /*f440*/  IMAD.U32 R5, RZ, RZ, UR10 ;  /* 0x0000000aff057e24 */ /* 0x000fc4000f8e00ff */
[----:B------:R-:W-:Y:S02]  /*f450*/  IMAD.MOV.U32 R0, RZ, RZ, -0x800000 ;  /* 0xff800000ff007424 */ /* 0x000fe400078e00ff */
[----:B-1----:R-:W-:Y:S01]  /*f460*/  FADD.FTZ R7, R2, R7 ;  /* 0x0000000702077221 */ /* 0x002fe20000010000 */
[----:B------:R-:W-:Y:S01]  /*f470*/  FSETP.NE.FTZ.AND P1, PT, R11, RZ, PT ;  /* 0x000000ff0b00720b */ /* 0x000fe20003f35000 */
[----:B------:R-:W-:-:S03]  /*f480*/  IMAD.MOV.U32 R2, RZ, RZ, -0x800000 ;  /* 0xff800000ff027424 */ /* 0x000fc600078e00ff */
[----:B------:R-:W-:-:S09]  /*f490*/  FSETP.NE.FTZ.AND P2, PT, R7, RZ, PT ;  /* 0x000000ff0700720b */ /* 0x000fd20003f55000 */
[----:B------:R-:W0:Y:S01]  /*f4a0*/  @P1 MUFU.LG2 R4, R11 ;  /* 0x0000000b00041308 */ /* 0x000e220000000c00 */
[----:B------:R-:W-:-:S03]  /*f4b0*/  @P1 FMUL.FTZ R5, R5, 0.69314718246459960938 ;  /* 0x3f31721805051820 */ /* 0x000fc60000410000 */
[----:B------:R-:W-:-:S04]  /*f4c0*/  @P2 FMUL.FTZ R13, R13, 0.69314718246459960938 ;  /* 0x3f3172180d0d2820 */ /* 0x000fc80000410000 */
        /* <DEDUP_REMOVED lines=34> */
.L_x_1300:
[----:B------:R-:W-:Y:S01]  /*f6f0*/  R2UR UR6, R221 ;  /* 0x00000000dd0672ca */ /* 0x000fe200000e0000 */
[----:B------:R-:W-:Y:S01]  /*f700*/  UIADD3 UR4, UR5, 0x30860, URZ ;  /* 0x0003086005047890 */ /* 0x000fe2000fffe03f */
[-C--:B------:R-:W-:Y:S01]  /*f710*/  FMUL.FTZ R24, R24, R10.reuse ;  /* 0x0000000a18187220 */ /* 0x080fe20000410000 */
[----:B------:R-:W-:Y:S01]  /*f720*/  UIADD3 UR38, UR38, 0x1, URZ ;  /* 0x0000000126267890 */ /* 0x000fe2000fffe03f */
[-C--:B------:R-:W-:Y:S01]  /*f730*/  FMUL.FTZ R25, R25, R10.reuse ;  /* 0x0000000a19197220 */ /* 0x080fe20000410000 */
[-C--:B------:R-:W-:Y:S01]  /*f740*/  FMUL.FTZ R28, R28, R10.reuse ;  /* 0x0000000a1c1c7220 */ /* 0x080fe20000410000 */
[-C--:B------:R-:W-:Y:S01]  /*f750*/  FMUL.FTZ R29, R29, R10.reuse ;  /* 0x0000000a1d1d7220 */ /* 0x080fe20000410000 */
[----:B------:R-:W-:Y:S01]  /*f760*/  UISETP.NE.AND UP0, UPT, UR38, 0x2, UPT ;  /* 0x000000022600788c */ /* 0x000fe2000bf05270 */
[-C--:B------:R-:W-:Y:S01]  /*f770*/  FMUL.FTZ R32, R32, R10.reuse ;  /* 0x0000000a20207220 */ /* 0x080fe20000410000 */
        /* <DEDUP_REMOVED lines=9> */
[----:B------:R-:W-:Y:S01]  /*f810*/  FMUL.FTZ R49, R49, R10 ;  /* 0x0000000a31317220 */ /* 0x000fe20000410000 */
[----:B------:R-:W-:-:S02]  /*f820*/  IMAD.U32 R221, RZ, RZ, UR6 ;  /* 0x00000006ffdd7e24 */ /* 0x000fc4000f8e00ff */
[-C--:B------:R-:W-:Y:S01]  /*f830*/  FMUL.FTZ R52, R52, R10.reuse ;  /* 0x0000000a34347220 */ /* 0x080fe20000410000 */
[-C--:B------:R-:W-:Y:S01]  /*f840*/  FMUL.FTZ R53, R53, R10.reuse ;  /* 0x0000000a35357220 */ /* 0x080fe20000410000 */
[-C--:B------:R-:W-:Y:S01]  /*f850*/  FMUL.FTZ R56, R56, R10.reuse ;  /* 0x0000000a38387220 */ /* 0x080fe20000410000 */
[-C--:B------:R-:W-:Y:S01]  /*f860*/  FMUL.FTZ R57, R57, R10.reuse ;  /* 0x0000000a39397220 */ /* 0x080fe20000410000 */
[----:B------:R-:W0:Y:S01]  /*f870*/  S2UR UR6, SR_CgaCtaId ;  /* 0x00000000000679c3 */ /* 0x000e220000008800 */
        /* <DEDUP_REMOVED lines=32> */
[----:B------:R-:W-:Y:S01]  /*fa80*/  SYNCS.ARRIVE.TRANS64.RED.A1T0 RZ, [UR4], RZ ;  /* 0x000000ffffff79a7 */ /* 0x000fe20008100404 */
        /* <DEDUP_REMOVED lines=50> */
[----:B------:R-:W-:-:S12]  /*fdb0*/  ULOP3.LUT UR39, UR39, UR4, URZ, 0x3c, !UPT ;  /* 0x0000000427277292 */ /* 0x000fd8000f8e3c3f */
.L_x_1222:
        /* <DEDUP_REMOVED lines=16> */
[----:B------:R-:W-:Y:S01]  /*fec0*/  ULDC.64 UR12, c[0x0][0xc00] ;  /* 0x00030000000c7ab9 */ /* 0x000fe20000000a00 */
[----:B------:R-:W-:Y:S02]  /*fed0*/  R2UR UR18, R195 ;  /* 0x00000000c31272ca */ /* 0x000fe400000e0000 */
[----:B------:R-:W-:Y:S02]  /*fee0*/  R2UR UR16, R23 ;  /* 0x00000000171072ca */ /* 0x000fe400000e0000 */
[----:B------:R-:W-:-:S02]  /*fef0*/  R2UR UR17, R208 ;  /* 0x00000000d01172ca */ /* 0x000fc400000e0000 */
[----:B------:R-:W-:-:S04]  /*ff00*/  R2UR UR23, R209 ;  /* 0x00000000d11772ca */ /* 0x000fc800000e0000 */
[----:B------:R-:W-:Y:S01]  /*ff10*/  UIMAD.WIDE UR12, UR9, 0x4, UR12 ;  /* 0x00000004090c78a5 */ /* 0x000fe2000f8e020c */
[----:B------:R-:W-:Y:S01]  /*ff20*/  UMOV UR10, UR8 ;  /* 0x00000008000a7c82 */ /* 0x000fe20008000000 */
[----:B0-----:R-:W-:Y:S01]  /*ff30*/  UMOV UR11, UR4 ;  /* 0x00000004000b7c82 */ /* 0x001fe20008000000 */
[----:B------:R-:W-:Y:S01]  /*ff40*/  BAR.SYNC.DEFER_BLOCKING 0x1, 0x100 ;  /* 0x0044000000007b1d */ /* 0x000fe20000010000 */
[----:B--2---:R-:W-:-:S03]  /*ff50*/  IMAD.WIDE R8, R3, R8, UR10 ;  /* 0x0000000a03087e25 */ /* 0x004fc6000f8e0208 */
[C---:B------:R-:W-:Y:S02]  /*ff60*/  LOP3.LUT R3, R8.reuse, 0x380, RZ, 0xc0, !PT ;  /* 0x0000038008037812 */ /* 0x040fe400078ec0ff */
[C---:B------:R-:W-:Y:S02]  /*ff70*/  IADD3 R10, P2, R8.reuse, 0x20, RZ ;  /* 0x00000020080a7810 */ /* 0x040fe40007f5e0ff */
[C---:B------:R-:W-:Y:S02]  /*ff80*/  IADD3 R12, P1, R8.reuse, 0x40, RZ ;  /* 0x00000040080c7810 */ /* 0x040fe40007f3e0ff */
[C---:B------:R-:W-:Y:S01]  /*ff90*/  IADD3 R17, P6, R8.reuse, 0x60, RZ ;  /* 0x0000006008117810 */ /* 0x040fe20007fde0ff */
[--C-:B------:R-:W-:Y:S01]  /*ffa0*/  IMAD.X R131, RZ, RZ, R9.reuse, P2 ;  /* 0x000000ffff837224 */ /* 0x100fe200010e0609 */
[C---:B------:R-:W-:Y:S01]  /*ffb0*/  IADD3 R133, P5, R8.reuse, 0x4000, RZ ;  /* 0x0000400008857810 */ /* 0x040fe20007fbe0ff */
[--C-:B------:R-:W-:Y:S01]  /*ffc0*/  IMAD.X R107, RZ, RZ, R9.reuse, P1 ;  /* 0x000000ffff6b7224 */ /* 0x100fe200008e0609 */
[----:B------:R-:W-:Y:S01]  /*ffd0*/  SHF.R.U64 R3, R3, 0x3, RZ ;  /* 0x0000000303037819 */ /* 0x000fe200000012ff */
[--C-:B------:R-:W-:Y:S01]  /*ffe0*/  IMAD.X R105, RZ, RZ, R9.reuse, P6 ;  /* 0x000000ffff697224 */ /* 0x100fe200030e0609 */
[C---:B------:R-:W-:Y:S01]  /*fff0*/  IADD3 R22, P0, R8.reuse, 0x4020, RZ ;  /* 0x0000402008167810 */ /* 0x040fe20007f1e0ff */
[----:B------:R-:W-:Y:S01]  /*10000*/  IMAD.X R103, RZ, RZ, R9, P5 ;  /* 0x000000ffff677224 */ /* 0x000fe200028e0609 */
[----:B------:R-:W-:-:S02]  /*10010*/  IADD3 R135, P4, R8, 0x4040, RZ ;  /* 0x0000404008877810 */ /* 0x000fc40007f9e0ff */
[C---:B------:R-:W-:Y:S01]  /*10020*/  IADD3 R72, P3, R8.reuse, 0x4060, RZ ;  /* 0x0000406008487810 */ /* 0x040fe20007f7e0ff */
[--C-:B------:R-:W-:Y:S01]  /*10030*/  IMAD.X R101, RZ, RZ, R9.reuse, P0 ;  /* 0x000000ffff657224 */ /* 0x100fe200000e0609 */
[C---:B------:R-:W-:Y:S01]  /*10040*/  IADD3 R137, P2, R8.reuse, 0x8000, RZ ;  /* 0x0000800008897810 */ /* 0x040fe20007f5e0ff */
[--C-:B------:R-:W-:Y:S01]  /*10050*/  IMAD.X R99, RZ, RZ, R9.reuse, P4 ;  /* 0x000000ffff637224 */ /* 0x100fe200020e0609 */
[C---:B------:R-:W-:Y:S01]  /*10060*/  IADD3 R132, P1, R8.reuse, 0x8020, RZ ;  /* 0x0000802008847810 */ /* 0x040fe20007f3e0ff */
[--C-:B------:R-:W-:Y:S01]  /*10070*/  IMAD.X R97, RZ, RZ, R9.reuse, P3 ;  /* 0x000000ffff617224 */ /* 0x100fe200018e0609 */
[C---:B------:R-:W-:Y:S01]  /*10080*/  IADD3 R139, P6, R8.reuse, 0x8040, RZ ;  /* 0x00008040088b7810 */ /* 0x040fe20007fde0ff */
[--C-:B------:R-:W-:Y:S01]  /*10090*/  IMAD.X R75, RZ, RZ, R9.reuse, P2 ;  /* 0x000000ffff4b7224 */ /* 0x100fe200010e0609 */
[----:B------:R-:W-:Y:S01]  /*100a0*/  IADD3 R141, P5, R8, 0x8060, RZ ;  /* 0x00008060088d7810 */ /* 0x000fe20007fbe0ff */
[--C-:B------:R-:W-:Y:S01]  /*100b0*/  IMAD.X R73, RZ, RZ, R9.reuse, P1 ;  /* 0x000000ffff497224 */ /* 0x100fe200008e0609 */
[----:B------:R-:W-:Y:S01]  /*100c0*/  LOP3.LUT R8, R3, R8, RZ, 0x3c, !PT ;  /* 0x0000000803087212 */ /* 0x000fe200078e3cff */
[--C-:B------:R-:W-:Y:S01]  /*100d0*/  IMAD.X R13, RZ, RZ, R9.reuse, P6 ;  /* 0x000000ffff0d7224 */ /* 0x100fe200030e0609 */
[----:B------:R-:W-:Y:S01]  /*100e0*/  LOP3.LUT R3, R10, 0x380, RZ, 0xc0, !PT ;  /* 0x000003800a037812 */ /* 0x000fe200078ec0ff */
[----:B------:R-:W-:Y:S01]  /*100f0*/  IMAD.X R15, RZ, RZ, R9, P5 ;  /* 0x000000ffff0f7224 */ /* 0x000fe200028e0609 */
[----:B------:R-:W-:-:S02]  /*10100*/  LOP3.LUT R11, R12, 0x380, RZ, 0xc0, !PT ;  /* 0x000003800c0b7812 */ /* 0x000fc400078ec0ff */
[----:B------:R-:W-:Y:S02]  /*10110*/  SHF.R.U64 R3, R3, 0x3, RZ ;  /* 0x0000000303037819 */ /* 0x000fe400000012ff */
[----:B------:R-:W-:Y:S02]  /*10120*/  SHF.R.U64 R11, R11, 0x3, RZ ;  /* 0x000000030b0b7819 */ /* 0x000fe400000012ff */
[----:B------:R-:W-:Y:S02]  /*10130*/  LOP3.LUT R130, R3, R10, RZ, 0x3c, !PT ;  /* 0x0000000a03827212 */ /* 0x000fe400078e3cff */
[----:B------:R-:W-:Y:S02]  /*10140*/  LOP3.LUT R106, R11, R12, RZ, 0x3c, !PT ;  /* 0x0000000c0b6a7212 */ /* 0x000fe400078e3cff */
[----:B------:R-:W-:Y:S02]  /*10150*/  LOP3.LUT R3, R22, 0x380, RZ, 0xc0, !PT ;  /* 0x0000038016037812 */ /* 0x000fe400078ec0ff */
[----:B------:R-:W-:-:S02]  /*10160*/  LOP3.LUT R14, R17, 0x380, RZ, 0xc0, !PT ;  /* 0x00000380110e7812 */ /* 0x000fc400078ec0ff */
[----:B------:R-:W-:Y:S02]  /*10170*/  LOP3.LUT R12, R137, 0x380, RZ, 0xc0, !PT ;  /* 0x00000380890c7812 */ /* 0x000fe400078ec0ff */
[----:B------:R-:W-:Y:S02]  /*10180*/  SHF.R.U64 R3, R3, 0x3, RZ ;  /* 0x0000000303037819 */ /* 0x000fe400000012ff */
[----:B------:R-:W-:Y:S02]  /*10190*/  SHF.R.U64 R14, R14, 0x3, RZ ;  /* 0x000000030e0e7819 */ /* 0x000fe400000012ff */
[----:B------:R-:W-:Y:S02]  /*101a0*/  SHF.R.U64 R12, R12, 0x3, RZ ;  /* 0x000000030c0c7819 */ /* 0x000fe400000012ff */
[----:B------:R-:W-:Y:S02]  /*101b0*/  LOP3.LUT R10, R135, 0x380, RZ, 0xc0, !PT ;  /* 0x00000380870a7812 */ /* 0x000fe400078ec0ff */
[----:B------:R-:W-:-:S02]  /*101c0*/  LOP3.LUT R11, R72, 0x380, RZ, 0xc0, !PT ;  /* 0x00000380480b7812 */ /* 0x000fc400078ec0ff */
[----:B------:R-:W-:Y:S02]  /*101d0*/  LOP3.LUT R18, R133, 0x380, RZ, 0xc0, !PT ;  /* 0x0000038085127812 */ /* 0x000fe400078ec0ff */
[----:B------:R-:W-:Y:S02]  /*101e0*/  LOP3.LUT R100, R3, R22, RZ, 0x3c, !PT ;  /* 0x0000001603647212 */ /* 0x000fe400078e3cff */
[----:B------:R-:W-:Y:S02]  /*101f0*/  LOP3.LUT R104, R14, R17, RZ, 0x3c, !PT ;  /* 0x000000110e687212 */ /* 0x000fe400078e3cff */
[----:B------:R-:W-:Y:S02]  /*10200*/  LOP3.LUT R74, R12, R137, RZ, 0x3c, !PT ;  /* 0x000000890c4a7212 */ /* 0x000fe400078e3cff */
[----:B------:R-:W-:Y:S02]  /*10210*/  LOP3.LUT R3, R132, 0x380, RZ, 0xc0, !PT ;  /* 0x0000038084037812 */ /* 0x000fe400078ec0ff */
[----:B------:R-:W-:-:S02]  /*10220*/  SHF.R.U64 R10, R10, 0x3, RZ ;  /* 0x000000030a0a7819 */ /* 0x000fc400000012ff */
[----:B------:R-:W-:Y:S02]  /*10230*/  SHF.R.U64 R11, R11, 0x3, RZ ;  /* 0x000000030b0b7819 */ /* 0x000fe400000012ff */
[----:B------:R-:W-:Y:S02]  /*10240*/  LOP3.LUT R12, R139, 0x380, RZ, 0xc0, !PT ;  /* 0x000003808b0c7812 */ /* 0x000fe400078ec0ff */
[----:B------:R-:W-:Y:S02]  /*10250*/  LOP3.LUT R14, R141, 0x380, RZ, 0xc0, !PT ;  /* 0x000003808d0e7812 */ /* 0x000fe400078ec0ff */
[----:B------:R-:W-:Y:S02]  /*10260*/  SHF.R.U64 R18, R18, 0x3, RZ ;  /* 0x0000000312127819 */ /* 0x000fe400000012ff */
[----:B------:R-:W-:Y:S02]  /*10270*/  SHF.R.U64 R3, R3, 0x3, RZ ;  /* 0x0000000303037819 */ /* 0x000fe400000012ff */
[----:B------:R-:W-:-:S02]  /*10280*/  LOP3.LUT R98, R10, R135, RZ, 0x3c, !PT ;  /* 0x000000870a627212 */ /* 0x000fc400078e3cff */
[----:B------:R-:W-:Y:S02]  /*10290*/  LOP3.LUT R96, R11, R72, RZ, 0x3c, !PT ;  /* 0x000000480b607212 */ /* 0x000fe400078e3cff */
[----:B------:R-:W-:Y:S02]  /*102a0*/  SHF.R.U64 R12, R12, 0x3, RZ ;  /* 0x000000030c0c7819 */ /* 0x000fe400000012ff */
[----:B------:R-:W-:Y:S02]  /*102b0*/  SHF.R.U64 R14, R14, 0x3, RZ ;  /* 0x000000030e0e7819 */ /* 0x000fe400000012ff */
[----:B------:R-:W-:Y:S02]  /*102c0*/  LOP3.LUT R102, R18, R133, RZ, 0x3c, !PT ;  /* 0x0000008512667212 */ /* 0x000fe400078e3cff */
[----:B------:R-:W-:Y:S02]  /*102d0*/  MOV R17, R8 ;  /* 0x0000000800117202 */ /* 0x000fe40000000f00 */
[----:B------:R-:W-:-:S02]  /*102e0*/  F2FP.BF16.F32.PACK_AB R8, R25, R24 ;  /* 0x000000181908723e */ /* 0x000fc400000010ff */
[----:B------:R-:W-:Y:S02]  /*102f0*/  F2FP.BF16.F32.PACK_AB R9, R27, R26 ;  /* 0x0000001a1b09723e */ /* 0x000fe400000010ff */
[----:B------:R-:W-:Y:S02]  /*10300*/  F2FP.BF16.F32.PACK_AB R10, R29, R28 ;  /* 0x0000001c1d0a723e */ /* 0x000fe400000010ff */
[----:B------:R-:W-:Y:S02]  /*10310*/  F2FP.BF16.F32.PACK_AB R11, R31, R30 ;  /* 0x0000001e1f0b723e */ /* 0x000fe400000010ff */
[----:B------:R-:W-:Y:S02]  /*10320*/  LOP3.LUT R72, R3, R132, RZ, 0x3c, !PT ;  /* 0x0000008403487212 */ /* 0x000fe400078e3cff */
[----:B------:R-:W-:Y:S01]  /*10330*/  MOV R135, R130 ;  /* 0x0000008200877202 */ /* 0x000fe20000000f00 */
[----:B------:R0:W-:Y:S01]  /*10340*/  STSM.16.M88.4 [R17], R8 ;  /* 0x0000000811007844 */ /* 0x0001e20000000200 */
[----:B------:R-:W-:-:S02]  /*10350*/  LOP3.LUT R12, R12, R139, RZ, 0x3c, !PT ;  /* 0x0000008b0c0c7212 */ /* 0x000fc400078e3cff */
[----:B------:R-:W-:Y:S02]  /*10360*/  LOP3.LUT R14, R14, R141, RZ, 0x3c, !PT ;  /* 0x0000008d0e0e7212 */ /* 0x000fe400078e3cff */
[----:B------:R-:W-:Y:S02]  /*10370*/  MOV R131, R98 ;  /* 0x0000006200837202 */ /* 0x000fe40000000f00 */
[----:B------:R-:W-:Y:S02]  /*10380*/  MOV R3, R96 ;  /* 0x0000006000037202 */ /* 0x000fe40000000f00 */
[----:B------:R-:W-:Y:S02]  /*10390*/  MOV R133, R102 ;  /* 0x0000006600857202 */ /* 0x000fe40000000f00 */
[----:B------:R-:W-:Y:S02]  /*103a0*/  MOV R132, R100 ;  /* 0x0000006400847202 */ /* 0x000fe40000000f00 */
[----:B------:R-:W-:-:S02]  /*103b0*/  F2FP.BF16.F32.PACK_AB R96, R33, R32 ;  /* 0x000000202160723e */ /* 0x000fc400000010ff */
[----:B------:R-:W-:Y:S02]  /*103c0*/  F2FP.BF16.F32.PACK_AB R97, R35, R34 ;  /* 0x000000222361723e */ /* 0x000fe400000010ff */
[----:B------:R-:W-:Y:S02]  /*103d0*/  F2FP.BF16.F32.PACK_AB R98, R37, R36 ;  /* 0x000000242562723e */ /* 0x000fe400000010ff */
[----:B------:R-:W-:Y:S02]  /*103e0*/  F2FP.BF16.F32.PACK_AB R99, R39, R38 ;  /* 0x000000262763723e */ /* 0x000fe400000010ff */
[----:B------:R-:W-:Y:S02]  /*103f0*/  MOV R106, R106 ;  /* 0x0000006a006a7202 */ /* 0x000fe40000000f00 */
[----:B------:R-:W-:Y:S01]  /*10400*/  F2FP.BF16.F32.PACK_AB R100, R41, R40 ;  /* 0x000000282964723e */ /* 0x000fe200000010ff */
[----:B------:R1:W-:Y:S01]  /*10410*/  STSM.16.M88.4 [R135], R96 ;  /* 0x0000006087007844 */ /* 0x0003e20000000200 */
[----:B------:R-:W-:-:S02]  /*10420*/  F2FP.BF16.F32.PACK_AB R101, R43, R42 ;  /* 0x0000002a2b65723e */ /* 0x000fc400000010ff */
[----:B------:R-:W-:Y:S02]  /*10430*/  F2FP.BF16.F32.PACK_AB R102, R45, R44 ;  /* 0x0000002c2d66723e */ /* 0x000fe400000010ff */
[----:B------:R-:W-:Y:S02]  /*10440*/  F2FP.BF16.F32.PACK_AB R103, R47, R46 ;  /* 0x0000002e2f67723e */ /* 0x000fe400000010ff */
[----:B------:R-:W-:Y:S02]  /*10450*/  MOV R134, R104 ;  /* 0x0000006800867202 */ /* 0x000fe40000000f00 */
[----:B------:R-:W-:Y:S01]  /*10460*/  MOV R18, R12 ;  /* 0x0000000c00127202 */ /* 0x000fe20000000f00 */
[----:B------:R2:W-:Y:S01]  /*10470*/  STSM.16.M88.4 [R106], R100 ;  /* 0x000000646a007844 */ /* 0x0005e20000000200 */
[----:B0-----:R-:W-:Y:S02]  /*10480*/  MOV R17, R14 ;  /* 0x0000000e00117202 */ /* 0x001fe40000000f00 */
[----:B------:R-:W-:-:S02]  /*10490*/  F2FP.BF16.F32.PACK_AB R8, R49, R48 ;  /* 0x000000303108723e */ /* 0x000fc400000010ff */
[----:B------:R-:W-:Y:S02]  /*104a0*/  F2FP.BF16.F32.PACK_AB R9, R51, R50 ;  /* 0x000000323309723e */ /* 0x000fe400000010ff */
[----:B------:R-:W-:Y:S02]  /*104b0*/  F2FP.BF16.F32.PACK_AB R10, R53, R52 ;  /* 0x00000034350a723e */ /* 0x000fe400000010ff */
[----:B------:R-:W-:Y:S02]  /*104c0*/  F2FP.BF16.F32.PACK_AB R11, R55, R54 ;  /* 0x00000036370b723e */ /* 0x000fe400000010ff */
[----:B------:R-:W-:Y:S02]  /*104d0*/  MOV R130, R74 ;  /* 0x0000004a00827202 */ /* 0x000fe40000000f00 */
[----:B------:R-:W-:Y:S01]  /*104e0*/  MOV R22, R72 ;  /* 0x0000004800167202 */ /* 0x000fe20000000f00 */
[----:B------:R0:W-:Y:S01]  /*104f0*/  STSM.16.M88.4 [R134], R8 ;  /* 0x0000000886007844 */ /* 0x0001e20000000200 */
[----:B------:R-:W-:-:S02]  /*10500*/  F2FP.BF16.F32.PACK_AB R12, R57, R56 ;  /* 0x00000038390c723e */ /* 0x000fc400000010ff */
[----:B------:R-:W-:Y:S02]  /*10510*/  F2FP.BF16.F32.PACK_AB R13, R59, R58 ;  /* 0x0000003a3b0d723e */ /* 0x000fe400000010ff */
[----:B------:R-:W-:Y:S02]  /*10520*/  F2FP.BF16.F32.PACK_AB R14, R61, R60 ;  /* 0x0000003c3d0e723e */ /* 0x000fe400000010ff */
[----:B------:R-:W-:Y:S02]  /*10530*/  F2FP.BF16.F32.PACK_AB R15, R63, R62 ;  /* 0x0000003e3f0f723e */ /* 0x000fe400000010ff */
[----:B------:R-:W-:Y:S02]  /*10540*/  F2FP.BF16.F32.PACK_AB R72, R65, R64 ;  /* 0x000000404148723e */ /* 0x000fe400000010ff */
[----:B------:R-:W-:Y:S01]  /*10550*/  F2FP.BF16.F32.PACK_AB R73, R67, R66 ;  /* 0x000000424349723e */ /* 0x000fe200000010ff */
[----:B------:R-:W-:Y:S01]  /*10560*/  STSM.16.M88.4 [R133], R12 ;  /* 0x0000000c85007844 */ /* 0x000fe20000000200 */
[----:B------:R-:W-:-:S02]  /*10570*/  F2FP.BF16.F32.PACK_AB R74, R69, R68 ;  /* 0x00000044454a723e */ /* 0x000fc400000010ff */
[----:B------:R-:W-:Y:S02]  /*10580*/  F2FP.BF16.F32.PACK_AB R75, R71, R70 ;  /* 0x00000046474b723e */ /* 0x000fe400000010ff */
[----:B-1----:R-:W-:Y:S02]  /*10590*/  F2FP.BF16.F32.PACK_AB R96, R5, R4 ;  /* 0x000000040560723e */ /* 0x002fe400000010ff */
[----:B------:R-:W-:Y:S01]  /*105a0*/  F2FP.BF16.F32.PACK_AB R97, R123, R122 ;  /* 0x0000007a7b61723e */ /* 0x000fe200000010ff */
[----:B------:R-:W-:Y:S01]  /*105b0*/  STSM.16.M88.4 [R132], R72 ;  /* 0x0000004884007844 */ /* 0x000fe20000000200 */
[----:B------:R-:W-:Y:S02]  /*105c0*/  F2FP.BF16.F32.PACK_AB R98, R77, R76 ;  /* 0x0000004c4d62723e */ /* 0x000fe400000010ff */
[----:B------:R-:W-:Y:S02]  /*105d0*/  F2FP.BF16.F32.PACK_AB R99, R79, R78 ;  /* 0x0000004e4f63723e */ /* 0x000fe400000010ff */
[----:B--2---:R-:W-:-:S02]  /*105e0*/  F2FP.BF16.F32.PACK_AB R100, R81, R80 ;  /* 0x000000505164723e */ /* 0x004fc400000010ff */
[----:B------:R-:W-:Y:S01]  /*105f0*/  F2FP.BF16.F32.PACK_AB R101, R83, R82 ;  /* 0x000000525365723e */ /* 0x000fe200000010ff */
[----:B------:R1:W-:Y:S01]  /*10600*/  STSM.16.M88.4 [R131], R96 ;  /* 0x0000006083007844 */ /* 0x0003e20000000200 */
[----:B------:R-:W-:Y:S02]  /*10610*/  F2FP.BF16.F32.PACK_AB R102, R85, R84 ;  /* 0x000000545566723e */ /* 0x000fe400000010ff */
[----:B------:R-:W-:Y:S02]  /*10620*/  F2FP.BF16.F32.PACK_AB R103, R87, R86 ;  /* 0x000000565767723e */ /* 0x000fe400000010ff */
[----:B------:R-:W-:Y:S02]  /*10630*/  F2FP.BF16.F32.PACK_AB R104, R89, R88 ;  /* 0x000000585968723e */ /* 0x000fe400000010ff */
[----:B------:R-:W-:Y:S01]  /*10640*/  F2FP.BF16.F32.PACK_AB R105, R91, R90 ;  /* 0x0000005a5b69723e */ /* 0x000fe200000010ff */
[----:B------:R-:W-:Y:S01]  /*10650*/  STSM.16.M88.4 [R3], R100 ;  /* 0x0000006403007844 */ /* 0x000fe20000000200 */
[----:B------:R-:W-:-:S02]  /*10660*/  F2FP.BF16.F32.PACK_AB R106, R93, R92 ;  /* 0x0000005c5d6a723e */ /* 0x000fc400000010ff */
[----:B------:R-:W-:Y:S02]  /*10670*/  F2FP.BF16.F32.PACK_AB R107, R95, R94 ;  /* 0x0000005e5f6b723e */ /* 0x000fe400000010ff */
[----:B0-----:R-:W-:Y:S02]  /*10680*/  F2FP.BF16.F32.PACK_AB R8, R7, R6 ;  /* 0x000000060708723e */ /* 0x001fe400000010ff */
[----:B------:R-:W-:Y:S01]  /*10690*/  F2FP.BF16.F32.PACK_AB R9, R125, R124 ;  /* 0x0000007c7d09723e */ /* 0x000fe200000010ff */
[----:B------:R-:W-:Y:S01]  /*106a0*/  STSM.16.M88.4 [R130], R104 ;  /* 0x0000006882007844 */ /* 0x000fe20000000200 */
[----:B------:R-:W-:Y:S01]  /*106b0*/  F2FP.BF16.F32.PACK_AB R10, R21, R20 ;  /* 0x00000014150a723e */ /* 0x000fe200000010ff */
[----:B-1----:R-:W-:Y:S01]  /*106c0*/  IMAD.U32 R96, RZ, RZ, UR12 ;  /* 0x0000000cff607e24 */ /* 0x002fe2000f8e00ff */
[----:B------:R-:W-:Y:S01]  /*106d0*/  F2FP.BF16.F32.PACK_AB R11, R127, R126 ;  /* 0x0000007e7f0b723e */ /* 0x000fe200000010ff */
[----:B------:R-:W-:Y:S01]  /*106e0*/  IMAD.U32 R97, RZ, RZ, UR13 ;  /* 0x0000000dff617e24 */ /* 0x000fe2000f8e00ff */
[----:B------:R-:W-:Y:S01]  /*106f0*/  F2FP.BF16.F32.PACK_AB R12, R121, R120 ;  /* 0x00000078790c723e */ /* 0x000fe200000010ff */
[----:B------:R-:W0:Y:S01]  /*10700*/  LDC.64 R98, c[0x0][0xc08] ;  /* 0x00030200ff627b82 */ /* 0x000e220000000a00 */
[----:B------:R-:W-:Y:S01]  /*10710*/  F2FP.BF16.F32.PACK_AB R13, R129, R128 ;  /* 0x00000080810d723e */ /* 0x000fe200000010ff */
[----:B------:R-:W-:Y:S01]  /*10720*/  STSM.16.M88.4 [R22], R8 ;  /* 0x0000000816007844 */ /* 0x000fe20000000200 */
[----:B------:R-:W-:-:S02]  /*10730*/  F2FP.BF16.F32.PACK_AB R14, R109, R108 ;  /* 0x0000006c6d0e723e */ /* 0x000fc400000010ff */
[----:B------:R-:W-:Y:S02]  /*10740*/  F2FP.BF16.F32.PACK_AB R15, R111, R110 ;  /* 0x0000006e6f0f723e */ /* 0x000fe400000010ff */
[----:B------:R-:W-:Y:S02]  /*10750*/  F2FP.BF16.F32.PACK_AB R72, R113, R112 ;  /* 0x000000707148723e */ /* 0x000fe400000010ff */
[----:B------:R-:W-:Y:S01]  /*10760*/  F2FP.BF16.F32.PACK_AB R73, R115, R114 ;  /* 0x000000727349723e */ /* 0x000fe200000010ff */
[----:B------:R-:W-:Y:S01]  /*10770*/  STSM.16.M88.4 [R18], R12 ;  /* 0x0000000c12007844 */ /* 0x000fe20000000200 */
[----:B------:R-:W-:Y:S02]  /*10780*/  F2FP.BF16.F32.PACK_AB R74, R117, R116 ;  /* 0x00000074754a723e */ /* 0x000fe400000010ff */
[----:B------:R-:W-:Y:S02]  /*10790*/  F2FP.BF16.F32.PACK_AB R75, R119, R118 ;  /* 0x00000076774b723e */ /* 0x000fe400000010ff */
[----:B------:R-:W-:-:S03]  /*107a0*/  ISETP.NE.U32.AND P0, PT, RZ, UR14, PT ;  /* 0x0000000eff007c0c */ /* 0x000fc6000bf05070 */
[----:B------:R1:W-:Y:S01]  /*107b0*/  STSM.16.M88.4 [R17], R72 ;  /* 0x0000004811007844 */ /* 0x0003e20000000200 */
[----:B------:R-:W-:Y:S01]  /*107c0*/  BAR.SYNC.DEFER_BLOCKING 0x1, 0x100 ;  /* 0x0044000000007b1d */ /* 0x000fe20000010000 */
[----:B------:R-:W-:Y:S02]  /*107d0*/  ISETP.NE.AND.EX P0, PT, RZ, UR15, PT, P0 ;  /* 0x0000000fff007c0c */ /* 0x000fe4000bf05300 */
[----:B0-----:R-:W-:-:S05]  /*107e0*/  ISETP.NE.U32.AND P1, PT, R98, RZ, PT ;  /* 0x000000ff6200720c */ /* 0x001fca0003f25070 */
[----:B-1----:R-:W0:Y:S06]  /*107f0*/  LDC R17, c[0x0][0xbe8] ;  /* 0x0002fa00ff117b82 */ /* 0x002e2c0000000800 */
[----:B------:R-:W2:Y:S01]  /*10800*/  @P0 LDG.E R3, desc[UR36][R96.64] ;  /* 0x0000002460030981 */ /* 0x000ea2000c1e1900 */
[----:B------:R-:W-:Y:S01]  /*10810*/  R2UR UR4, R99 ;  /* 0x00000000630472ca */ /* 0x000fe200000e0000 */
[----:B------:R-:W-:-:S12]  /*10820*/  VOTEU.ANY UP0, P1 ;  /* 0x00000000003f7886 */ /* 0x000fd80000800100 */
[----:B------:R-:W-:Y:S01]  /*10830*/  UISETP.NE.AND.EX UP0, UPT, UR4, URZ, UPT, UP0 ;  /* 0x0000003f0400728c */ /* 0x000fe2000bf05300 */
[----:B0-----:R-:W-:Y:S02]  /*10840*/  ISETP.NE.AND P1, PT, R17, 0x1, PT ;  /* 0x000000011100780c */ /* 0x001fe40003f25270 */
[----:B------:R-:W-:Y:S02]  /*10850*/  ULDC UR4, c[0x0][0xa88] ;  /* 0x0002a20000047ab9 */ /* 0x000fe40000000800 */
[----:B------:R-:W-:Y:S01]  /*10860*/  IMAD.U32 R12, RZ, RZ, UR4 ;  /* 0x00000004ff0c7e24 */ /* 0x000fe2000f8e00ff */
[----:B------:R-:W-:Y:S01]  /*10870*/  PLOP3.LUT P4, PT, PT, PT, UP0, 0x80, 0x0 ;  /* 0x000000000000781c */ /* 0x000fe20003f8f008 */
[----:B------:R-:W-:-:S04]  /*10880*/  ULDC UR4, c[0x0][0xad4] ;  /* 0x0002b50000047ab9 */ /* 0x000fc80000000800 */
[----:B------:R-:W-:Y:S02]  /*10890*/  @UP0 ULDC.64 UR12, c[0x0][0xc08] ;  /* 0x00030200000c0ab9 */ /* 0x000fe40000000a00 */
[----:B------:R-:W-:Y:S01]  /*108a0*/  @UP0 UIMAD.WIDE UR12, UR9, 0x4, UR12 ;  /* 0x00000004090c08a5 */ /* 0x000fe2000f8e020c */
[----:B------:R-:W0:Y:S01]  /*108b0*/  @P1 LDC R10, c[0x0][0xbec] ;  /* 0x0002fb00ff0a1b82 */ /* 0x000e220000000800 */
[----:B------:R-:W-:-:S04]  /*108c0*/  UISETP.NE.AND UP0, UPT, UR18, URZ, UPT ;  /* 0x0000003f1200728c */ /* 0x000fc8000bf05270 */
[----:B------:R-:W-:Y:S01]  /*108d0*/  USEL UR4, UR18, UR4, UP0 ;  /* 0x0000000412047287 */ /* 0x000fe20008000000 */
[----:B------:R-:W-:Y:S02]  /*108e0*/  IMAD.U32 R8, RZ, RZ, UR12 ;  /* 0x0000000cff087e24 */ /* 0x000fe4000f8e00ff */
[----:B------:R-:W1:Y:S01]  /*108f0*/  @P1 LDC R11, c[0x0][0xbf0] ;  /* 0x0002fc00ff0b1b82 */ /* 0x000e620000000800 */
[----:B------:R-:W-:Y:S01]  /*10900*/  UISETP.GT.AND UP1, UPT, UR4, 0x1, UPT ;  /* 0x000000010400788c */ /* 0x000fe2000bf24270 */
[----:B------:R-:W-:Y:S01]  /*10910*/  IMAD.U32 R9, RZ, RZ, UR13 ;  /* 0x0000000dff097e24 */ /* 0x000fe2000f8e00ff */
[----:B------:R-:W-:Y:S02]  /*10920*/  UMOV UR22, 0x9b8 ;  /* 0x000009b800167882 */ /* 0x000fe40000000000 */
[----:B------:R-:W-:Y:S02]  /*10930*/  USEL UR22, UR22, 0x978, UP1 ;  /* 0x0000097816167887 */ /* 0x000fe40008800000 */
[----:B------:R-:W-:Y:S01]  /*10940*/  UISETP.NE.U32.AND UP0, UPT, UR14, URZ, UPT ;  /* 0x0000003f0e00728c */ /* 0x000fe2000bf05070 */
[----:B------:R-:W-:Y:S01]  /*10950*/  VIADD R15, R192, UR16 ;  /* 0x00000010c00f7c36 */ /* 0x000fe20008000000 */
[----:B------:R-:W-:Y:S01]  /*10960*/  USHF.R.S32.HI UR12, URZ, 0x1f, UR9 ;  /* 0x0000001f3f0c7899 */ /* 0x000fe20008011409 */
[----:B------:R0:W5:Y:S01]  /*10970*/  @P4 LDG.E R12, desc[UR36][R8.64] ;  /* 0x00000024080c4981 */ /* 0x000162000c1e1900 */
[----:B------:R-:W-:Y:S01]  /*10980*/  UMOV UR4, URZ ;  /* 0x0000003f00047c82 */ /* 0x000fe20008000000 */
[----:B------:R-:W-:-:S02]  /*10990*/  UISETP.NE.AND.EX UP0, UPT, UR15, URZ, UPT, UP0 ;  /* 0x0000003f0f00728c */ /* 0x000fc4000bf05300 */
[----:B------:R-:W-:Y:S02]  /*109a0*/  USEL UR20, UR17, URZ, UP1 ;  /* 0x0000003f11147287 */ /* 0x000fe40008800000 */
[----:B------:R-:W-:Y:S02]  /*109b0*/  USEL UR9, UR9, URZ, !UP0 ;  /* 0x0000003f09097287 */ /* 0x000fe4000c000000 */
[----:B------:R-:W-:Y:S01]  /*109c0*/  USEL UR21, UR12, URZ, !UP0 ;  /* 0x0000003f0c157287 */ /* 0x000fe2000c000000 */
[----:B------:R-:W-:Y:S02]  /*109d0*/  ULDC.64 UR16, c[0x0][UR22+0x220] ;  /* 0x0000880016107abb */ /* 0x000fe40008000a00 */
[----:B------:R-:W-:Y:S01]  /*109e0*/  ULDC.64 UR12, c[0x0][UR22+0x218] ;  /* 0x00008600160c7abb */ /* 0x000fe20008000a00 */
[----:B------:R-:W-:Y:S01]  /*109f0*/  ULDC.64 UR18, c[0x0][UR22+0x228] ;  /* 0x00008a0016127abb */ /* 0x000fe20008000a00 */
[----:B------:R-:W-:Y:S01]  /*10a00*/  UIMAD.WIDE.U32 UR14, UR12, UR23, URZ ;  /* 0x000000170c0e72a5 */ /* 0x000fe2000f8e003f */
[----:B0-----:R-:W-:Y:S01]  /*10a10*/  @P1 IMAD.HI.U32 R8, R15, R10, RZ ;  /* 0x0000000a0f081227 */ /* 0x001fe200078e00ff */
[----:B------:R-:W-:-:S02]  /*10a20*/  UIMAD UR23, UR13, UR23, URZ ;  /* 0x000000170d1772a4 */ /* 0x000fc4000f8e023f */
[----:B------:R-:W-:Y:S02]  /*10a30*/  UIMAD UR17, UR17, UR9, URZ ;  /* 0x00000009111172a4 */ /* 0x000fe4000f8e023f */
[----:B------:R-:W-:Y:S02]  /*10a40*/  UIMAD.WIDE.U32 UR24, UR18, UR20, URZ ;  /* 0x00000014121872a5 */ /* 0x000fe4000f8e003f */
[----:B------:R-:W-:Y:S02]  /*10a50*/  UIMAD.WIDE.U32 UR12, UR16, UR9, URZ ;  /* 0x00000009100c72a5 */ /* 0x000fe4000f8e003f */
[----:B------:R-:W-:Y:S02]  /*10a60*/  UIMAD UR18, UR19, UR20, URZ ;  /* 0x00000014131272a4 */ /* 0x000fe4000f8e023f */
[----:B------:R-:W-:Y:S01]  /*10a70*/  UIMAD UR17, UR16, UR21, UR17 ;  /* 0x00000015101172a4 */ /* 0x000fe2000f8e0211 */
[----:B------:R-:W-:Y:S01]  /*10a80*/  IMAD.U32 R9, RZ, RZ, UR25 ;  /* 0x00000019ff097e24 */ /* 0x000fe2000f8e00ff */
[----:B------:R-:W-:-:S02]  /*10a90*/  UIADD3 UR18, UR25, UR18, URZ ;  /* 0x0000001219127290 */ /* 0x000fc4000fffe03f */
[----:B------:R-:W-:Y:S02]  /*10aa0*/  UIADD3 UR23, UR15, UR23, URZ ;  /* 0x000000170f177290 */ /* 0x000fe4000fffe03f */
[----:B------:R-:W-:Y:S02]  /*10ab0*/  UIADD3 UR17, UR13, UR17, URZ ;  /* 0x000000110d117290 */ /* 0x000fe4000fffe03f */
[----:B------:R-:W-:Y:S01]  /*10ac0*/  IMAD.U32 R14, RZ, RZ, UR18 ;  /* 0x00000012ff0e7e24 */ /* 0x000fe2000f8e00ff */
[----:B--2---:R-:W-:Y:S01]  /*10ad0*/  @P0 R2UR UR4, R3 ;  /* 0x00000000030402ca */ /* 0x004fe200000e0000 */
[----:B------:R-:W-:Y:S01]  /*10ae0*/  IMAD.MOV.U32 R3, RZ, RZ, R15 ;  /* 0x000000ffff037224 */ /* 0x000fe200078e000f */
[----:B-1----:R-:W-:Y:S01]  /*10af0*/  @P1 SHF.R.U32.HI R3, RZ, R11, R8 ;  /* 0x0000000bff031219 */ /* 0x002fe20000011608 */
[----:B------:R-:W-:-:S03]  /*10b00*/  IMAD.U32 R8, RZ, RZ, UR24 ;  /* 0x00000018ff087e24 */ /* 0x000fc6000f8e00ff */
[--C-:B------:R-:W-:Y:S01]  /*10b10*/  SHF.R.S32.HI R9, RZ, 0x1f, R3.reuse ;  /* 0x0000001fff097819 */ /* 0x100fe20000011403 */
[----:B------:R-:W-:-:S04]  /*10b20*/  IMAD.MOV R10, RZ, RZ, -R3 ;  /* 0x000000ffff0a7224 */ /* 0x000fc800078e0a03 */
[----:B------:R-:W-:Y:S02]  /*10b30*/  IMAD R11, R17, R10, R15 ;  /* 0x0000000a110b7224 */ /* 0x000fe400078e020f */
[----:B------:R-:W-:Y:S02]  /*10b40*/  UIADD3 UR14, UP0, UP2, UR12, UR14, UR4 ;  /* 0x0000000e0c0e7290 */ /* 0x000fe4000fa1e004 */
[----:B------:R-:W-:Y:S01]  /*10b50*/  USHF.R.S32.HI UR16, URZ, 0x1f, UR4 ;  /* 0x0000001f3f107899 */ /* 0x000fe20008011404 */
[----:B------:R-:W-:-:S03]  /*10b60*/  ULDC.64 UR12, c[0x0][UR22+0x210] ;  /* 0x00008400160c7abb */ /* 0x000fc60008000a00 */
[----:B------:R-:W-:Y:S01]  /*10b70*/  IADD3 R8, P2, P3, R3, UR14, R8 ;  /* 0x0000000e03087c10 */ /* 0x000fe2000fb5e008 */
[----:B------:R-:W-:Y:S01]  /*10b80*/  UIADD3.X UR14, UR17, UR23, UR16, UP0, UP2 ;  /* 0x00000017110e7290 */ /* 0x000fe200087e4410 */
[----:B------:R-:W-:Y:S01]  /*10b90*/  SHF.R.S32.HI R3, RZ, 0x1f, R11 ;  /* 0x0000001fff037819 */ /* 0x000fe2000001140b */
[----:B------:R-:W-:-:S04]  /*10ba0*/  IMAD R10, R11, UR13, RZ ;  /* 0x0000000d0b0a7c24 */ /* 0x000fc8000f8e02ff */
[----:B------:R-:W-:Y:S01]  /*10bb0*/  IADD3.X R9, R9, UR14, R14, P2, P3 ;  /* 0x0000000e09097c10 */ /* 0x000fe200097e640e */
[----:B------:R-:W-:Y:S01]  /*10bc0*/  IMAD R3, R3, UR12, R10 ;  /* 0x0000000c03037c24 */ /* 0x000fe2000f8e020a */
[----:B------:R-:W-:Y:S01]  /*10bd0*/  ULDC.64 UR14, c[0x0][0xba8] ;  /* 0x0002ea00000e7ab9 */ /* 0x000fe20000000a00 */
[----:B------:R-:W-:Y:S01]  /*10be0*/  @!UP1 ULDC UR14, c[0x0][0xb50] ;  /* 0x0002d400000e9ab9 */ /* 0x000fe20000000800 */
[----:B------:R-:W-:Y:S01]  /*10bf0*/  @!UP1 ULDC UR15, c[0x0][0xb54] ;  /* 0x0002d500000f9ab9 */ /* 0x000fe20000000800 */
        /* <DEDUP_REMOVED lines=9> */
.L_x_1303:
[----:B------:R-:W2:Y:S01]  /*10c90*/  LDL R3, [R1+0xc] ;  /* 0x00000c0001037983 */ /* 0x000ea20000100800 */
[----:B------:R-:W-:Y:S02]  /*10ca0*/  R2UR UR12, R23 ;  /* 0x00000000170c72ca */ /* 0x000fe400000e0000 */
[----:B------:R-:W-:Y:S01]  /*10cb0*/  LOP3.LUT P0, RZ, R222, 0x3, RZ, 0xc0, !PT ;  /* 0x00000003deff7812 */ /* 0x000fe2000780c0ff */
[----:B------:R-:W-:Y:S01]  /*10cc0*/  SHFL.IDX PT, R8, R13, RZ, 0x1c1f ;  /* 0x001c1fff0d087589 */ /* 0x000fe200000e0000 */
[----:B------:R-:W-:-:S03]  /*10cd0*/  PLOP3.LUT P3, PT, PT, PT, UP1, 0x80, 0x0 ;  /* 0x000000000000781c */ /* 0x000fc60003f6f018 */
[----:B------:R-:W0:Y:S04]  /*10ce0*/  SHFL.IDX PT, R9, R14, RZ, 0x1c1f ;  /* 0x001c1fff0e097589 */ /* 0x000e2800000e0000 */
[----:B------:R-:W-:Y:S04]  /*10cf0*/  SHFL.IDX PT, R10, R13, 0x1, 0x1c1f ;  /* 0x003c1f000d0a7f89 */ /* 0x000fe800000e0000 */
[----:B------:R-:W1:Y:S01]  /*10d00*/  SHFL.IDX PT, R11, R14, 0x1, 0x1c1f ;  /* 0x003c1f000e0b7f89 */ /* 0x000e6200000e0000 */
[----:B--2---:R-:W-:Y:S02]  /*10d10*/  VIADD R18, R3, UR12 ;  /* 0x0000000c03127c36 */ /* 0x004fe40008000000 */
[----:B-----5:R-:W-:-:S02]  /*10d20*/  IMAD R3, R12, R17, RZ ;  /* 0x000000110c037224 */ /* 0x020fc400078e02ff */
[----:B------:R-:W-:-:S03]  /*10d30*/  VIADD R12, R18, 0x8 ;  /* 0x00000008120c7836 */ /* 0x000fc60000000000 */
[-C--:B------:R-:W-:Y:S02]  /*10d40*/  ISETP.GE.OR P2, PT, R18, R3.reuse, P0 ;  /* 0x000000031200720c */ /* 0x080fe40000746670 */
[----:B------:R-:W-:-:S11]  /*10d50*/  ISETP.GE.OR P0, PT, R12, R3, P0 ;  /* 0x000000030c00720c */ /* 0x000fd60000706670 */
[----:B0-----:R0:W-:Y:S01]  /*10d60*/  @!P2 ST.E desc[UR36][R8.64], R0 ;  /* 0x000000000800a985 */ /* 0x0011e2000c101924 */
[----:B------:R-:W-:-:S03]  /*10d70*/  ISETP.GE.AND P2, PT, R18, R3, PT ;  /* 0x000000031200720c */ /* 0x000fc60003f46270 */
[----:B-1----:R0:W-:Y:S01]  /*10d80*/  @!P0 ST.E desc[UR36][R10.64], R2 ;  /* 0x000000020a008985 */ /* 0x0021e2000c101924 */
[----:B------:R-:W-:Y:S01]  /*10d90*/  ISETP.GE.AND P0, PT, R12, R3, PT ;  /* 0x000000030c00720c */ /* 0x000fe20003f06270 */
[----:B------:R-:W-:-:S12]  /*10da0*/  @P3 BRA `(.L_x_1304) ;  /* 0x0000000c004c3947 */ /* 0x000fd80003800000 */
[----:B------:R-:W-:Y:S01]  /*10db0*/  IMAD.SHL.U32 R63, R194, 0x8, RZ ;  /* 0x00000008c23f7824 */ /* 0x000fe200078e00ff */
[----:B------:R-:W1:Y:S01]  /*10dc0*/  @P1 LDC R57, c[0x0][0xbec] ;  /* 0x0002fb00ff391b82 */ /* 0x000e620000000800 */
[----:B------:R-:W-:Y:S01]  /*10dd0*/  IMAD.MOV.U32 R5, RZ, RZ, 0x2 ;  /* 0x00000002ff057424 */ /* 0x000fe200078e00ff */
[----:B------:R-:W-:Y:S01]  /*10de0*/  ULDC.64 UR14, c[0x0][0xaa0] ;  /* 0x0002a800000e7ab9 */ /* 0x000fe20000000a00 */
[----:B------:R-:W-:Y:S01]  /*10df0*/  IMAD R4, R219, 0x40, R63 ;  /* 0x00000040db047824 */ /* 0x000fe200078e023f */
[----:B------:R-:W-:Y:S02]  /*10e00*/  R2UR UR17, R23 ;  /* 0x00000000171172ca */ /* 0x000fe400000e0000 */
[----:B------:R-:W-:Y:S01]  /*10e10*/  R2UR UR18, R209 ;  /* 0x00000000d11272ca */ /* 0x000fe200000e0000 */
[----:B------:R-:W-:Y:S01]  /*10e20*/  IMAD.WIDE R4, R4, R5, UR10 ;  /* 0x0000000a04047e25 */ /* 0x000fe2000f8e0205 */
[----:B------:R-:W2:Y:S02]  /*10e30*/  @P1 LDC R61, c[0x0][0xbf0] ;  /* 0x0002fc00ff3d1b82 */ /* 0x000ea40000000800 */
[C---:B------:R-:W-:Y:S01]  /*10e40*/  IADD3 R29, P2, R4.reuse, 0x5000, RZ ;  /* 0x00005000041d7810 */ /* 0x040fe20007f5e0ff */
[----:B------:R-:W-:Y:S01]  /*10e50*/  UIMAD UR12, UR16, UR14, URZ ;  /* 0x0000000e100c72a4 */ /* 0x000fe2000f8e023f */
[----:B0-----:R-:W-:-:S02]  /*10e60*/  IADD3 R9, P4, R4, 0x1000, RZ ;  /* 0x0000100004097810 */ /* 0x001fc40007f9e0ff */
[----:B------:R-:W-:Y:S02]  /*10e70*/  LOP3.LUT R28, R29, 0x380, RZ, 0xc0, !PT ;  /* 0x000003801d1c7812 */ /* 0x000fe400078ec0ff */
[----:B------:R-:W-:Y:S02]  /*10e80*/  IADD3 R13, P3, R4, 0x2000, RZ ;  /* 0x00002000040d7810 */ /* 0x000fe40007f7e0ff */
[----:B------:R-:W-:Y:S02]  /*10e90*/  SHF.R.U64 R28, R28, 0x3, RZ ;  /* 0x000000031c1c7819 */ /* 0x000fe400000012ff */
[----:B------:R-:W-:Y:S02]  /*10ea0*/  IADD3 R21, P6, R4, 0x3000, RZ ;  /* 0x0000300004157810 */ /* 0x000fe40007fde0ff */
[----:B------:R-:W-:Y:S01]  /*10eb0*/  LOP3.LUT R28, R28, R29, RZ, 0x3c, !PT ;  /* 0x0000001d1c1c7212 */ /* 0x000fe200078e3cff */
[----:B------:R-:W-:Y:S01]  /*10ec0*/  IMAD.X R29, RZ, RZ, R5, P2 ;  /* 0x000000ffff1d7224 */ /* 0x000fe200010e0605 */
[----:B------:R-:W-:-:S02]  /*10ed0*/  IADD3 R7, P2, R4, 0xb000, RZ ;  /* 0x0000b00004077810 */ /* 0x000fc40007f5e0ff */
[----:B------:R-:W-:Y:S02]  /*10ee0*/  IADD3 R25, P5, R4, 0x4000, RZ ;  /* 0x0000400004197810 */ /* 0x000fe40007fbe0ff */
[----:B------:R-:W-:Y:S01]  /*10ef0*/  LOP3.LUT R0, R7, 0x380, RZ, 0xc0, !PT ;  /* 0x0000038007007812 */ /* 0x000fe200078ec0ff */
[----:B------:R-:W-:Y:S01]  /*10f00*/  UIMAD UR12, UR4, UR15, UR12 ;  /* 0x0000000f040c72a4 */ /* 0x000fe2000f8e020c */
[----:B------:R-:W-:Y:S01]  /*10f10*/  LOP3.LUT R8, R9, 0x380, RZ, 0xc0, !PT ;  /* 0x0000038009087812 */ /* 0x000fe200078ec0ff */
[----:B------:R-:W-:Y:S01]  /*10f20*/  UIMAD.WIDE.U32 UR10, UR4, UR14, URZ ;  /* 0x0000000e040a72a5 */ /* 0x000fe2000f8e003f */
[----:B------:R-:W-:Y:S01]  /*10f30*/  SHF.R.U64 R0, R0, 0x3, RZ ;  /* 0x0000000300007819 */ /* 0x000fe200000012ff */
[----:B------:R-:W-:Y:S01]  /*10f40*/  IMAD.X R53, RZ, RZ, R5, P2 ;  /* 0x000000ffff357224 */ /* 0x000fe200010e0605 */
[----:B------:R-:W-:Y:S01]  /*10f50*/  LOP3.LUT R12, R13, 0x380, RZ, 0xc0, !PT ;  /* 0x000003800d0c7812 */ /* 0x000fe200078ec0ff */
[----:B------:R-:W5:Y:S01]  /*10f60*/  LD.E.128 R28, desc[UR36][R28.64] ;  /* 0x000000241c1c7980 */ /* 0x000f62000c101d00 */
[----:B------:R-:W-:-:S02]  /*10f70*/  LOP3.LUT R20, R21, 0x380, RZ, 0xc0, !PT ;  /* 0x0000038015147812 */ /* 0x000fc400078ec0ff */
[----:B------:R-:W-:Y:S02]  /*10f80*/  LOP3.LUT R24, R25, 0x380, RZ, 0xc0, !PT ;  /* 0x0000038019187812 */ /* 0x000fe400078ec0ff */
[----:B------:R-:W-:Y:S01]  /*10f90*/  LOP3.LUT R52, R0, R7, RZ, 0x3c, !PT ;  /* 0x0000000700347212 */ /* 0x000fe200078e3cff */
[----:B------:R-:W-:Y:S01]  /*10fa0*/  IMAD R0, R194, 0x20, R219 ;  /* 0x00000020c2007824 */ /* 0x000fe200078e02db */
[----:B------:R-:W-:Y:S01]  /*10fb0*/  UIADD3 UR11, UR11, UR12, URZ ;  /* 0x0000000c0b0b7290 */ /* 0x000fe2000fffe03f */
[----:B------:R-:W-:Y:S02]  /*10fc0*/  SHF.R.U64 R8, R8, 0x3, RZ ;  /* 0x0000000308087819 */ /* 0x000fe400000012ff */
[----:B------:R-:W-:Y:S01]  /*10fd0*/  SHF.R.U64 R12, R12, 0x3, RZ ;  /* 0x000000030c0c7819 */ /* 0x000fe200000012ff */
[----:B------:R-:W-:Y:S01]  /*10fe0*/  ULDC.64 UR12, c[0x0][0xae8] ;  /* 0x0002ba00000c7ab9 */ /* 0x000fe20000000a00 */
[----:B------:R-:W-:Y:S02]  /*10ff0*/  SHF.R.U64 R20, R20, 0x3, RZ ;  /* 0x0000000314147819 */ /* 0x000fe400000012ff */
[----:B------:R-:W-:Y:S01]  /*11000*/  SHF.R.U64 R24, R24, 0x3, RZ ;  /* 0x0000000318187819 */ /* 0x000fe200000012ff */
[----:B------:R-:W-:Y:S01]  /*11010*/  VIADD R18, R0, UR17 ;  /* 0x0000001100127c36 */ /* 0x000fe20008000000 */
[----:B------:R-:W-:Y:S01]  /*11020*/  UIMAD.WIDE.U32 UR10, UR18, UR12, UR10 ;  /* 0x0000000c120a72a5 */ /* 0x000fe2000f8e000a */
        /* <DEDUP_REMOVED lines=8> */
[C---:B------:R-:W-:Y:S01]  /*110b0*/  IADD3 R33, P0, R4.reuse, 0x6000, RZ ;  /* 0x0000600004217810 */ /* 0x040fe20007f1e0ff */
[----:B------:R-:W-:Y:S01]  /*110c0*/  USHF.R.S32.HI UR4, URZ, 0x1f, UR9 ;  /* 0x0000001f3f047899 */ /* 0x000fe20008011409 */
[----:B------:R-:W-:Y:S01]  /*110d0*/  IADD3 R37, P4, R4, 0x7000, RZ ;  /* 0x0000700004257810 */ /* 0x000fe20007f9e0ff */
[----:B-1----:R-:W-:Y:S01]  /*110e0*/  @P1 IMAD.HI.U32 R0, R18, R57, RZ ;  /* 0x0000003912001227 */ /* 0x002fe200078e00ff */
[C---:B------:R-:W-:Y:S01]  /*110f0*/  IADD3 R41, P3, R4.reuse, 0x8000, RZ ;  /* 0x0000800004297810 */ /* 0x040fe20007f7e0ff */
[----:B------:R-:W-:Y:S01]  /*11100*/  UIMAD UR11, UR18, UR13, UR11 ;  /* 0x0000000d120b72a4 */ /* 0x000fe2000f8e020b */
[C---:B------:R-:W-:Y:S01]  /*11110*/  IADD3 R45, P6, R4.reuse, 0x9000, RZ ;  /* 0x00009000042d7810 */ /* 0x040fe20007fde0ff */
[----:B------:R-:W-:Y:S01]  /*11120*/  IMAD.MOV.U32 R59, RZ, RZ, R18 ;  /* 0x000000ffff3b7224 */ /* 0x000fe200078e0012 */
[----:B------:R-:W-:Y:S01]  /*11130*/  IADD3 R49, P5, R4, 0xa000, RZ ;  /* 0x0000a00004317810 */ /* 0x000fe20007fbe0ff */
[----:B------:R-:W-:Y:S01]  /*11140*/  ULDC.64 UR12, c[0x0][0xaf0] ;  /* 0x0002bc00000c7ab9 */ /* 0x000fe20000000a00 */
[----:B------:R-:W-:Y:S01]  /*11150*/  LOP3.LUT R32, R33, 0x380, RZ, 0xc0, !PT ;  /* 0x0000038021207812 */ /* 0x000fe200078ec0ff */
[----:B------:R-:W-:Y:S01]  /*11160*/  UIMAD UR4, UR4, UR12, URZ ;  /* 0x0000000c040472a4 */ /* 0x000fe2000f8e023f */
[----:B------:R-:W-:Y:S01]  /*11170*/  LOP3.LUT R36, R37, 0x380, RZ, 0xc0, !PT ;  /* 0x0000038025247812 */ /* 0x000fe200078ec0ff */
[----:B------:R-:W5:Y:S01]  /*11180*/  LD.E.128 R12, desc[UR36][R12.64] ;  /* 0x000000240c0c7980 */ /* 0x000f62000c101d00 */
[----:B------:R-:W-:-:S02]  /*11190*/  LOP3.LUT R40, R41, 0x380, RZ, 0xc0, !PT ;  /* 0x0000038029287812 */ /* 0x000fc400078ec0ff */
[----:B------:R-:W-:Y:S01]  /*111a0*/  LOP3.LUT R44, R45, 0x380, RZ, 0xc0, !PT ;  /* 0x000003802d2c7812 */ /* 0x000fe200078ec0ff */
[----:B------:R-:W5:Y:S01]  /*111b0*/  LD.E.128 R20, desc[UR36][R20.64] ;  /* 0x0000002414147980 */ /* 0x000f62000c101d00 */
[----:B------:R-:W-:Y:S02]  /*111c0*/  LOP3.LUT R48, R49, 0x380, RZ, 0xc0, !PT ;  /* 0x0000038031307812 */ /* 0x000fe400078ec0ff */
[----:B------:R-:W-:Y:S01]  /*111d0*/  LOP3.LUT R11, R4, 0x380, RZ, 0xc0, !PT ;  /* 0x00000380040b7812 */ /* 0x000fe200078ec0ff */
[----:B------:R-:W5:Y:S01]  /*111e0*/  LD.E.128 R24, desc[UR36][R24.64] ;  /* 0x0000002418187980 */ /* 0x000f62000c101d00 */
[----:B--2---:R-:W-:Y:S01]  /*111f0*/  @P1 SHF.R.U32.HI R59, RZ, R61, R0 ;  /* 0x0000003dff3b1219 */ /* 0x004fe20000011600 */
[----:B------:R-:W-:Y:S01]  /*11200*/  UIMAD UR4, UR9, UR13, UR4 ;  /* 0x0000000d090472a4 */ /* 0x000fe2000f8e0204 */
[----:B------:R-:W-:Y:S01]  /*11210*/  SHF.R.U64 R32, R32, 0x3, RZ ;  /* 0x0000000320207819 */ /* 0x000fe200000012ff */
[----:B------:R-:W-:Y:S01]  /*11220*/  UIMAD.WIDE.U32 UR10, UR9, UR12, UR10 ;  /* 0x0000000c090a72a5 */ /* 0x000fe2000f8e000a */
[----:B------:R-:W-:Y:S01]  /*11230*/  SHF.R.U64 R36, R36, 0x3, RZ ;  /* 0x0000000324247819 */ /* 0x000fe200000012ff */
[----:B------:R-:W5:Y:S01]  /*11240*/  LD.E.128 R52, desc[UR36][R52.64] ;  /* 0x0000002434347980 */ /* 0x000f62000c101d00 */
[----:B------:R-:W-:-:S02]  /*11250*/  SHF.R.U64 R40, R40, 0x3, RZ ;  /* 0x0000000328287819 */ /* 0x000fc400000012ff */
[----:B------:R-:W-:Y:S02]  /*11260*/  SHF.R.U64 R44, R44, 0x3, RZ ;  /* 0x000000032c2c7819 */ /* 0x000fe400000012ff */
[----:B------:R-:W-:Y:S01]  /*11270*/  SHF.R.U64 R48, R48, 0x3, RZ ;  /* 0x0000000330307819 */ /* 0x000fe200000012ff */
[--C-:B------:R-:W-:Y:S01]  /*11280*/  IMAD.MOV R2, RZ, RZ, -R59.reuse ;  /* 0x000000ffff027224 */ /* 0x100fe200078e0a3b */
[----:B------:R-:W-:Y:S02]  /*11290*/  SHF.R.U64 R11, R11, 0x3, RZ ;  /* 0x000000030b0b7819 */ /* 0x000fe400000012ff */
[----:B------:R-:W-:Y:S01]  /*112a0*/  SHF.R.S32.HI R0, RZ, 0x1f, R59 ;  /* 0x0000001fff007819 */ /* 0x000fe2000001143b */
[----:B------:R-:W-:Y:S01]  /*112b0*/  UIADD3 UR4, UR11, UR4, URZ ;  /* 0x000000040b047290 */ /* 0x000fe2000fffe03f */
        /* <DEDUP_REMOVED lines=12> */
[----:B------:R-:W5:Y:S01]  /*11380*/  LD.E.128 R8, desc[UR36][R8.64] ;  /* 0x0000002408087980 */ /* 0x000f62000c101d00 */
[----:B------:R-:W-:-:S02]  /*11390*/  IMAD R0, R0, UR12, RZ ;  /* 0x0000000c00007c24 */ /* 0x000fc4000f8e02ff */
[----:B------:R-:W-:Y:S01]  /*113a0*/  IMAD R17, R17, R2, R18 ;  /* 0x0000000211117224 */ /* 0x000fe200078e0212 */
[----:B------:R-:W5:Y:S01]  /*113b0*/  LD.E.128 R4, desc[UR36][R4.64] ;  /* 0x0000002404047980 */ /* 0x000f62000c101d00 */
[----:B------:R-:W-:Y:S02]  /*113c0*/  IMAD.U32 R57, RZ, RZ, UR11 ;  /* 0x0000000bff397e24 */ /* 0x000fe4000f8e00ff */
[----:B------:R-:W-:Y:S01]  /*113d0*/  IMAD.U32 R56, RZ, RZ, UR10 ;  /* 0x0000000aff387e24 */ /* 0x000fe2000f8e00ff */
[----:B------:R-:W5:Y:S01]  /*113e0*/  LD.E.128 R32, desc[UR36][R32.64] ;  /* 0x0000002420207980 */ /* 0x000f62000c101d00 */
[----:B------:R-:W-:Y:S01]  /*113f0*/  IMAD.U32 R57, RZ, RZ, UR4 ;  /* 0x00000004ff397e24 */ /* 0x000fe2000f8e00ff */
[----:B------:R-:W-:Y:S01]  /*11400*/  ULDC.64 UR10, c[0x0][0xad8] ;  /* 0x0002b600000a7ab9 */ /* 0x000fe20000000a00 */
[----:B------:R-:W-:Y:S01]  /*11410*/  IMAD R61, R59, UR13, R0 ;  /* 0x0000000d3b3d7c24 */ /* 0x000fe2000f8e0200 */
[----:B------:R-:W5:Y:S01]  /*11420*/  LD.E.128 R36, desc[UR36][R36.64] ;  /* 0x0000002424247980 */ /* 0x000f62000c101d00 */
[----:B------:R-:W-:-:S03]  /*11430*/  SHF.R.S32.HI R0, RZ, 0x1f, R17 ;  /* 0x0000001fff007819 */ /* 0x000fc60000011411 */
[----:B------:R-:W5:Y:S01]  /*11440*/  LD.E.128 R40, desc[UR36][R40.64] ;  /* 0x0000002428287980 */ /* 0x000f62000c101d00 */
[----:B------:R-:W-:-:S03]  /*11450*/  IMAD.WIDE.U32 R56, R59, UR12, R56 ;  /* 0x0000000c3b387c25 */ /* 0x000fc6000f8e0038 */
        /* <DEDUP_REMOVED lines=8> */
[----:B------:R-:W-:-:S02]  /*114e0*/  IMAD R2, R0, UR10, RZ ;  /* 0x0000000a00027c24 */ /* 0x000fc4000f8e02ff */
[----:B------:R-:W-:Y:S02]  /*114f0*/  VIADD R18, R219, UR17 ;  /* 0x00000011db127c36 */ /* 0x000fe40008000000 */
[----:B------:R-:W-:Y:S02]  /*11500*/  IMAD.IADD R57, R57, 0x1, R61 ;  /* 0x0000000139397824 */ /* 0x000fe400078e023d */
[C---:B------:R-:W-:Y:S02]  /*11510*/  IMAD R59, R17.reuse, UR11, R2 ;  /* 0x0000000b113b7c24 */ /* 0x040fe4000f8e0202 */
[C---:B------:R-:W-:Y:S01]  /*11520*/  VIADD R2, R18.reuse, 0x40 ;  /* 0x0000004012027836 */ /* 0x040fe20000000000 */
[----:B------:R-:W-:Y:S01]  /*11530*/  UIADD3 UR8, UR8, 0x30820, URZ ;  /* 0x0003082008087890 */ /* 0x000fe2000fffe03f */
        /* <DEDUP_REMOVED lines=33> */
.L_x_1306:
[----:B------:R-:W-:Y:S05]  /*11750*/  BSYNC B1 ;  /* 0x0000000000017941 */ /* 0x000fea0003800000 */
.L_x_1305:
[----:B--2---:R2:W4:Y:S01]  /*11760*/  SHFL.IDX PT, R0, R17, 0x1, 0x181f ;  /* 0x00381f0011007f89 */ /* 0x00452200000e0000 */
[----:B------:R-:W-:Y:S03]  /*11770*/  BSSY B1, `(.L_x_1307) ;  /* 0x0000010000017945 */ /* 0x000fe60003800000 */
[----:B---3-5:R2:W3:Y:S01]  /*11780*/  SHFL.IDX PT, R24, R2, 0x1, 0x181f ;  /* 0x00381f0002187f89 */ /* 0x0284e200000e0000 */
        /* <DEDUP_REMOVED lines=14> */
.L_x_1308:
[----:B------:R-:W-:Y:S05]  /*11870*/  BSYNC B1 ;  /* 0x0000000000017941 */ /* 0x000fea0003800000 */
.L_x_1307:
        /* <DEDUP_REMOVED lines=17> */
.L_x_1310:
[----:B------:R-:W-:Y:S05]  /*11990*/  BSYNC B1 ;  /* 0x0000000000017941 */ /* 0x000fea0003800000 */
.L_x_1309:
[----:B0-----:R-:W-:Y:S01]  /*119a0*/  VIADD R0, R18, 0x60 ;  /* 0x0000006012007836 */ /* 0x001fe20000000000 */
[----:B--2-4-:R-:W0:Y:S04]  /*119b0*/  SHFL.IDX PT, R17, R17, 0x3, 0x181f ;  /* 0x00781f0011117f89 */ /* 0x014e2800000e0000 */
[----:B------:R-:W-:Y:S01]  /*119c0*/  ISETP.GE.AND P0, PT, R0, R3, PT ;  /* 0x000000030000720c */ /* 0x000fe20003f06270 */
[----:B------:R2:W4:-:S12]  /*119d0*/  SHFL.IDX PT, R6, R2, 0x3, 0x181f ;  /* 0x00781f0002067f89 */ /* 0x00051800000e0000 */
[----:B--2---:R-:W-:Y:S05]  /*119e0*/  @P0 BRA `(.L_x_1311) ;  /* 0x00000020006c0947 */ /* 0x004fea0003800000 */
[----:B------:R-:W-:Y:S02]  /*119f0*/  ULDC UR4, c[0x0][0xac8] ;  /* 0x0002b20000047ab9 */ /* 0x000fe40000000800 */
[----:B------:R-:W-:Y:S02]  /*11a00*/  ISETP.GE.AND P2, PT, R63, UR4, PT ;  /* 0x000000043f007c0c */ /* 0x000fe4000bf46270 */
[----:B------:R-:W-:-:S11]  /*11a10*/  ISETP.GE.AND P3, PT, R65, UR4, PT ;  /* 0x0000000441007c0c */ /* 0x000fd6000bf66270 */
[-C--:B----4-:R-:W-:Y:S02]  /*11a20*/  @!P2 LEA R2, P0, R63, R6.reuse, 0x1 ;  /* 0x000000063f02a211 */ /* 0x090fe400078008ff */
        /* <DEDUP_REMOVED lines=11> */
.L_x_1304:
        /* <DEDUP_REMOVED lines=12> */
[----:B------:R-:W-:Y:S01]  /*11ba0*/  UIADD3 UR8, UR8, 0x30820, URZ ;  /* 0x0003082008087890 */ /* 0x000fe2000fffe03f */
[----:B------:R-:W-:Y:S01]  /*11bb0*/  SHF.R.S32.HI R73, RZ, 0x1f, R217 ;  /* 0x0000001fff497819 */ /* 0x000fe200000114d9 */
[----:B------:R-:W-:Y:S01]  /*11bc0*/  ULDC.64 UR12, c[0x0][0xb38] ;  /* 0x0002ce00000c7ab9 */ /* 0x000fe20000000a00 */
[----:B------:R-:W-:Y:S01]  /*11bd0*/  SHF.R.S32.HI R74, RZ, 0x1f, R218 ;  /* 0x0000001fff4a7819 */ /* 0x000fe200000114da */
[----:B------:R-:W-:-:S02]  /*11be0*/  UIMAD.WIDE.U32 UR10, UR18, UR12, UR10 ;  /* 0x0000000c120a72a5 */ /* 0x000fc4000f8e000a */
[----:B------:R-:W-:Y:S02]  /*11bf0*/  UPRMT UR8, URZ, 0x654, UR8 ;  /* 0x000006543f087896 */ /* 0x000fe40008000008 */
[----:B------:R-:W-:-:S03]  /*11c00*/  UIMAD UR11, UR18, UR13, UR11 ;  /* 0x0000000d120b72a4 */ /* 0x000fc6000f8e020b */
[----:B------:R-:W-:Y:S02]  /*11c10*/  ULDC.64 UR12, c[0x0][0xb40] ;  /* 0x0002d000000c7ab9 */ /* 0x000fe40000000a00 */
[----:B------:R-:W-:Y:S02]  /*11c20*/  UIMAD UR4, UR4, UR12, URZ ;  /* 0x0000000c040472a4 */ /* 0x000fe4000f8e023f */
        /* <DEDUP_REMOVED lines=10> */
[----:B------:R-:W-:Y:S02]  /*11cd0*/  UIMAD UR4, UR17, UR13, UR11 ;  /* 0x0000000d110472a4 */ /* 0x000fe4000f8e020b */
[----:B------:R-:W-:Y:S01]  /*11ce0*/  IMAD.U32 R3, RZ, RZ, UR11 ;  /* 0x0000000bff037e24 */ /* 0x000fe2000f8e00ff */
[----:B------:R-:W-:Y:S01]  /*11cf0*/  ULDC.64 UR12, c[0x0][0xb30] ;  /* 0x0002cc00000c7ab9 */ /* 0x000fe20000000a00 */
[----:B------:R-:W-:Y:S02]  /*11d00*/  IMAD R17, R17, R2, R15 ;  /* 0x0000000211117224 */ /* 0x000fe400078e020f */
[----:B------:R-:W-:-:S02]  /*11d10*/  IMAD R0, R0, UR12, RZ ;  /* 0x0000000c00007c24 */ /* 0x000fc4000f8e02ff */
        /* <DEDUP_REMOVED lines=19> */
[----:B------:R-:W-:Y:S01]  /*11e50*/  ISETP.GE.AND P4, PT, R218, UR4, PT ;  /* 0x00000004da007c0c */ /* 0x000fe2000bf86270 */
[C---:B------:R-:W-:Y:S01]  /*11e60*/  VIADD R23, R19.reuse, 0x20 ;  /* 0x0000002013177836 */ /* 0x040fe20000000000 */
[----:B------:R-:W-:Y:S02]  /*11e70*/  ISETP.GE.AND P1, PT, R19, UR4, PT ;  /* 0x0000000413007c0c */ /* 0x000fe4000bf26270 */
[----:B------:R-:W-:Y:S02]  /*11e80*/  ISETP.GE.AND P2, PT, R15, UR4, PT ;  /* 0x000000040f007c0c */ /* 0x000fe4000bf46270 */
[----:B------:R-:W-:Y:S02]  /*11e90*/  ISETP.GE.AND P3, PT, R207, UR4, PT ;  /* 0x00000004cf007c0c */ /* 0x000fe4000bf66270 */
[----:B------:R-:W-:-:S02]  /*11ea0*/  SHF.R.S32.HI R18, RZ, 0x1f, R15 ;  /* 0x0000001fff127819 */ /* 0x000fc4000001140f */
[----:B------:R-:W-:Y:S02]  /*11eb0*/  SHF.R.S32.HI R13, RZ, 0x1f, R207 ;  /* 0x0000001fff0d7819 */ /* 0x000fe400000114cf */
[----:B------:R-:W-:Y:S02]  /*11ec0*/  SHF.R.S32.HI R72, RZ, 0x1f, R23 ;  /* 0x0000001fff487819 */ /* 0x000fe40000011417 */
[----:B-1----:R-:W-:Y:S01]  /*11ed0*/  @!P4 LEA R10, P5, R218, R2, 0x2 ;  /* 0x00000002da0ac211 */ /* 0x002fe200078a10ff */
[----:B--2---:R-:W-:-:S03]  /*11ee0*/  @!P1 IMAD.WIDE R8, R19, 0x4, R2 ;  /* 0x0000000413089825 */ /* 0x004fc600078e0202 */
[-C--:B------:R-:W-:Y:S02]  /*11ef0*/  @!P4 LEA.HI.X R11, R218, R3.reuse, R74, 0x2, P5 ;  /* 0x00000003da0bc211 */ /* 0x080fe400028f144a */
[----:B------:R-:W-:Y:S01]  /*11f00*/  ISETP.GE.AND P5, PT, R23, UR4, PT ;  /* 0x0000000417007c0c */ /* 0x000fe2000bfa6270 */
[----:B------:R1:W-:Y:S01]  /*11f10*/  @!P1 ST.E.64 desc[UR36][R8.64], R24 ;  /* 0x0000001808009985 */ /* 0x0003e2000c101b24 */
[-C--:B------:R-:W-:Y:S02]  /*11f20*/  @!P2 LEA R14, P1, R15, R2.reuse, 0x2 ;  /* 0x000000020f0ea211 */ /* 0x080fe400078210ff */
[----:B------:R-:W-:Y:S01]  /*11f30*/  @!P3 LEA R12, P6, R207, R2, 0x2 ;  /* 0x00000002cf0cb211 */ /* 0x000fe200078c10ff */
[----:B------:R2:W-:Y:S01]  /*11f40*/  @!P4 ST.E.64 desc[UR36][R10.64], R28 ;  /* 0x0000001c0a00c985 */ /* 0x0005e2000c101b24 */
[----:B------:R-:W-:Y:S02]  /*11f50*/  ISETP.GE.AND P4, PT, R206, UR4, PT ;  /* 0x00000004ce007c0c */ /* 0x000fe4000bf86270 */
[----:B------:R-:W-:-:S02]  /*11f60*/  @!P2 LEA.HI.X R15, R15, R3, R18, 0x2, P1 ;  /* 0x000000030f0fa211 */ /* 0x000fc400008f1412 */
[----:B------:R-:W-:Y:S02]  /*11f70*/  ISETP.GE.AND P1, PT, R205, UR4, PT ;  /* 0x00000004cd007c0c */ /* 0x000fe4000bf26270 */
[-C--:B------:R-:W-:Y:S02]  /*11f80*/  @!P3 LEA.HI.X R13, R207, R3.reuse, R13, 0x2, P6 ;  /* 0x00000003cf0db211 */ /* 0x080fe400030f140d */
[CC--:B------:R-:W-:Y:S02]  /*11f90*/  @!P5 LEA R22, P6, R23.reuse, R2.reuse, 0x2 ;  /* 0x000000021716d211 */ /* 0x0c0fe400078c10ff */
[----:B-1----:R-:W-:Y:S01]  /*11fa0*/  SHF.R.S32.HI R9, RZ, 0x1f, R206 ;  /* 0x0000001fff097819 */ /* 0x002fe200000114ce */
[----:B------:R1:W-:Y:S01]  /*11fb0*/  @!P3 ST.E.64 desc[UR36][R12.64], R32 ;  /* 0x000000200c00b985 */ /* 0x0003e2000c101b24 */
[----:B------:R-:W-:Y:S02]  /*11fc0*/  @!P5 LEA.HI.X R23, R23, R3, R72, 0x2, P6 ;  /* 0x000000031717d211 */ /* 0x000fe400030f1448 */
[----:B------:R-:W-:Y:S01]  /*11fd0*/  @!P4 LEA R8, P6, R206, R2, 0x2 ;  /* 0x00000002ce08c211 */ /* 0x000fe200078c10ff */
[----:B------:R3:W-:Y:S01]  /*11fe0*/  @!P2 ST.E.64 desc[UR36][R14.64], R36 ;  /* 0x000000240e00a985 */ /* 0x0007e2000c101b24 */
[----:B------:R-:W-:-:S02]  /*11ff0*/  ISETP.GE.AND P3, PT, R204, UR4, PT ;  /* 0x00000004cc007c0c */ /* 0x000fc4000bf66270 */
[----:B------:R-:W-:Y:S01]  /*12000*/  ISETP.GE.AND P2, PT, R203, UR4, PT ;  /* 0x00000004cb007c0c */ /* 0x000fe2000bf46270 */
[----:B------:R4:W-:Y:S01]  /*12010*/  @!P5 ST.E.64 desc[UR36][R22.64], R40 ;  /* 0x000000281600d985 */ /* 0x0009e2000c101b24 */
[-C--:B------:R-:W-:Y:S02]  /*12020*/  @!P4 LEA.HI.X R9, R206, R3.reuse, R9, 0x2, P6 ;  /* 0x00000003ce09c211 */ /* 0x080fe400030f1409 */
[----:B--2---:R-:W-:Y:S02]  /*12030*/  SHF.R.S32.HI R11, RZ, 0x1f, R205 ;  /* 0x0000001fff0b7819 */ /* 0x004fe400000114cd */
[C---:B------:R-:W-:Y:S01]  /*12040*/  @!P1 LEA R10, P5, R205.reuse, R2, 0x2 ;  /* 0x00000002cd0a9211 */ /* 0x040fe200078a10ff */
[----:B------:R2:W-:Y:S01]  /*12050*/  @!P4 ST.E.64 desc[UR36][R8.64], R44 ;  /* 0x0000002c0800c985 */ /* 0x0005e2000c101b24 */
[----:B------:R-:W-:Y:S02]  /*12060*/  ISETP.GE.AND P4, PT, R202, UR4, PT ;  /* 0x00000004ca007c0c */ /* 0x000fe4000bf86270 */
[----:B------:R-:W-:-:S02]  /*12070*/  @!P1 LEA.HI.X R11, R205, R3, R11, 0x2, P5 ;  /* 0x00000003cd0b9211 */ /* 0x000fc400028f140b */
[----:B------:R-:W-:Y:S02]  /*12080*/  ISETP.GE.AND P5, PT, R201, UR4, PT ;  /* 0x00000004c9007c0c */ /* 0x000fe4000bfa6270 */
[----:B------:R-:W-:Y:S01]  /*12090*/  SHF.R.S32.HI R25, RZ, 0x1f, R204 ;  /* 0x0000001fff197819 */ /* 0x000fe200000114cc */
[----:B------:R5:W-:Y:S01]  /*120a0*/  @!P1 ST.E.64 desc[UR36][R10.64], R48 ;  /* 0x000000300a009985 */ /* 0x000be2000c101b24 */
[CC--:B-1----:R-:W-:Y:S02]  /*120b0*/  @!P3 LEA R12, P6, R204.reuse, R2.reuse, 0x2 ;  /* 0x00000002cc0cb211 */ /* 0x0c2fe400078c10ff */
[----:B---3--:R-:W-:Y:S02]  /*120c0*/  SHF.R.S32.HI R15, RZ, 0x1f, R203 ;  /* 0x0000001fff0f7819 */ /* 0x008fe400000114cb */
[----:B------:R-:W-:Y:S02]  /*120d0*/  @!P2 LEA R14, P1, R203, R2, 0x2 ;  /* 0x00000002cb0ea211 */ /* 0x000fe400078210ff */
[----:B------:R-:W-:-:S02]  /*120e0*/  @!P3 LEA.HI.X R13, R204, R3, R25, 0x2, P6 ;  /* 0x00000003cc0db211 */ /* 0x000fc400030f1419 */
[----:B------:R-:W-:Y:S02]  /*120f0*/  @!P2 LEA.HI.X R15, R203, R3, R15, 0x2, P1 ;  /* 0x00000003cb0fa211 */ /* 0x000fe400008f140f */
[----:B----4-:R-:W-:Y:S01]  /*12100*/  SHF.R.S32.HI R23, RZ, 0x1f, R202 ;  /* 0x0000001fff177819 */ /* 0x010fe200000114ca */
[----:B------:R1:W-:Y:S01]  /*12110*/  @!P3 ST.E.64 desc[UR36][R12.64], R52 ;  /* 0x000000340c00b985 */ /* 0x0003e2000c101b24 */
[-C--:B--2---:R-:W-:Y:S02]  /*12120*/  @!P4 LEA R8, P6, R202, R2.reuse, 0x2 ;  /* 0x00000002ca08c211 */ /* 0x084fe400078c10ff */
[----:B------:R-:W-:Y:S01]  /*12130*/  SHF.R.S32.HI R18, RZ, 0x1f, R201 ;  /* 0x0000001fff127819 */ /* 0x000fe200000114c9 */
[----:B------:R2:W-:Y:S01]  /*12140*/  @!P2 ST.E.64 desc[UR36][R14.64], R56 ;  /* 0x000000380e00a985 */ /* 0x0005e2000c101b24 */
[----:B------:R-:W-:Y:S02]  /*12150*/  ISETP.GE.AND P1, PT, R200, UR4, PT ;  /* 0x00000004c8007c0c */ /* 0x000fe4000bf26270 */
[----:B------:R-:W-:-:S02]  /*12160*/  @!P5 LEA R22, P3, R201, R2, 0x2 ;  /* 0x00000002c916d211 */ /* 0x000fc400078610ff */
[----:B------:R-:W-:Y:S02]  /*12170*/  ISETP.GE.AND P2, PT, R199, UR4, PT ;  /* 0x00000004c7007c0c */ /* 0x000fe4000bf46270 */
[-C--:B------:R-:W-:Y:S02]  /*12180*/  @!P4 LEA.HI.X R9, R202, R3.reuse, R23, 0x2, P6 ;  /* 0x00000003ca09c211 */ /* 0x080fe400030f1417 */
[----:B------:R-:W-:Y:S02]  /*12190*/  @!P5 LEA.HI.X R23, R201, R3, R18, 0x2, P3 ;  /* 0x00000003c917d211 */ /* 0x000fe400018f1412 */
[----:B------:R-:W-:Y:S01]  /*121a0*/  ISETP.GE.AND P3, PT, R198, UR4, PT ;  /* 0x00000004c6007c0c */ /* 0x000fe2000bf66270 */
[----:B------:R3:W-:Y:S01]  /*121b0*/  @!P4 ST.E.64 desc[UR36][R8.64], R60 ;  /* 0x0000003c0800c985 */ /* 0x0007e2000c101b24 */
[----:B-----5:R-:W-:Y:S02]  /*121c0*/  SHF.R.S32.HI R11, RZ, 0x1f, R200 ;  /* 0x0000001fff0b7819 */ /* 0x020fe400000114c8 */
[----:B------:R-:W-:Y:S01]  /*121d0*/  @!P1 LEA R10, P6, R200, R2, 0x2 ;  /* 0x00000002c80a9211 */ /* 0x000fe200078c10ff */
[----:B------:R4:W-:Y:S01]  /*121e0*/  @!P5 ST.E.64 desc[UR36][R22.64], R64 ;  /* 0x000000401600d985 */ /* 0x0009e2000c101b24 */
[----:B-1----:R-:W-:-:S02]  /*121f0*/  SHF.R.S32.HI R13, RZ, 0x1f, R199 ;  /* 0x0000001fff0d7819 */ /* 0x002fc400000114c7 */
[-C--:B------:R-:W-:Y:S02]  /*12200*/  @!P2 LEA R12, P5, R199, R2.reuse, 0x2 ;  /* 0x00000002c70ca211 */ /* 0x080fe400078a10ff */
[----:B------:R-:W-:Y:S02]  /*12210*/  ISETP.GE.AND P4, PT, R197, UR4, PT ;  /* 0x00000004c5007c0c */ /* 0x000fe4000bf86270 */
[-C--:B------:R-:W-:Y:S02]  /*12220*/  @!P1 LEA.HI.X R11, R200, R3.reuse, R11, 0x2, P6 ;  /* 0x00000003c80b9211 */ /* 0x080fe400030f140b */
[----:B------:R-:W-:Y:S02]  /*12230*/  SHF.R.S32.HI R25, RZ, 0x1f, R198 ;  /* 0x0000001fff197819 */ /* 0x000fe400000114c6 */
[----:B--2---:R-:W-:Y:S01]  /*12240*/  @!P3 LEA R14, P6, R198, R2, 0x2 ;  /* 0x00000002c60eb211 */ /* 0x004fe200078c10ff */
[----:B------:R-:W-:Y:S01]  /*12250*/  @!P1 ST.E.64 desc[UR36][R10.64], R68 ;  /* 0x000000440a009985 */ /* 0x000fe2000c101b24 */
[----:B------:R-:W-:-:S02]  /*12260*/  @!P2 LEA.HI.X R13, R199, R3, R13, 0x2, P5 ;  /* 0x00000003c70da211 */ /* 0x000fc400028f140d */
[----:B------:R-:W-:Y:S02]  /*12270*/  ISETP.GE.AND P5, PT, R196, UR4, PT ;  /* 0x00000004c4007c0c */ /* 0x000fe4000bfa6270 */
[----:B------:R-:W-:Y:S01]  /*12280*/  @!P3 LEA.HI.X R15, R198, R3, R25, 0x2, P6 ;  /* 0x00000003c60fb211 */ /* 0x000fe200030f1419 */
[----:B------:R1:W-:Y:S01]  /*12290*/  @!P2 ST.E.64 desc[UR36][R12.64], R4 ;  /* 0x000000040c00a985 */ /* 0x0003e2000c101b24 */
[----:B---3--:R-:W-:Y:S02]  /*122a0*/  SHF.R.S32.HI R9, RZ, 0x1f, R197 ;  /* 0x0000001fff097819 */ /* 0x008fe400000114c5 */
[----:B------:R-:W-:Y:S01]  /*122b0*/  @!P4 LEA R8, P1, R197, R2, 0x2 ;  /* 0x00000002c508c211 */ /* 0x000fe200078210ff */
[----:B------:R-:W-:Y:S01]  /*122c0*/  @!P3 ST.E.64 desc[UR36][R14.64], R76 ;  /* 0x0000004c0e00b985 */ /* 0x000fe2000c101b24 */
[----:B------:R-:W-:Y:S02]  /*122d0*/  ISETP.GE.AND P3, PT, R217, UR4, PT ;  /* 0x00000004d9007c0c */ /* 0x000fe4000bf66270 */
[----:B----4-:R-:W-:-:S02]  /*122e0*/  SHF.R.S32.HI R23, RZ, 0x1f, R196 ;  /* 0x0000001fff177819 */ /* 0x010fc400000114c4 */
[----:B------:R-:W-:Y:S02]  /*122f0*/  ISETP.GE.AND P2, PT, R216, UR4, PT ;  /* 0x00000004d8007c0c */ /* 0x000fe4000bf46270 */
[CC--:B------:R-:W-:Y:S02]  /*12300*/  @!P5 LEA R22, P6, R196.reuse, R2.reuse, 0x2 ;  /* 0x00000002c416d211 */ /* 0x0c0fe400078c10ff */
[-C--:B------:R-:W-:Y:S02]  /*12310*/  @!P4 LEA.HI.X R9, R197, R3.reuse, R9, 0x2, P1 ;  /* 0x00000003c509c211 */ /* 0x080fe400008f1409 */
[----:B------:R-:W-:Y:S02]  /*12320*/  ISETP.GE.AND P1, PT, R215, UR4, PT ;  /* 0x00000004d7007c0c */ /* 0x000fe4000bf26270 */
[----:B------:R-:W-:Y:S01]  /*12330*/  @!P5 LEA.HI.X R23, R196, R3, R23, 0x2, P6 ;  /* 0x00000003c417d211 */ /* 0x000fe200030f1417 */
[----:B------:R2:W-:Y:S01]  /*12340*/  @!P4 ST.E.64 desc[UR36][R8.64], R80 ;  /* 0x000000500800c985 */ /* 0x0005e2000c101b24 */
[----:B-1----:R-:W-:-:S03]  /*12350*/  @!P3 LEA R4, P4, R217, R2, 0x2 ;  /* 0x00000002d904b211 */ /* 0x002fc600078810ff */
[----:B------:R-:W-:Y:S01]  /*12360*/  @!P5 ST.E.64 desc[UR36][R22.64], R84 ;  /* 0x000000541600d985 */ /* 0x000fe2000c101b24 */
[----:B------:R-:W-:Y:S02]  /*12370*/  ISETP.GE.AND P5, PT, R214, UR4, PT ;  /* 0x00000004d6007c0c */ /* 0x000fe4000bfa6270 */
[-C--:B------:R-:W-:Y:S02]  /*12380*/  @!P3 LEA.HI.X R5, R217, R3.reuse, R73, 0x2, P4 ;  /* 0x00000003d905b211 */ /* 0x080fe400020f1449 */
[CC--:B------:R-:W-:Y:S02]  /*12390*/  @!P2 LEA R10, P6, R216.reuse, R2.reuse, 0x2 ;  /* 0x00000002d80aa211 */ /* 0x0c0fe400078c10ff */
[----:B------:R-:W-:Y:S01]  /*123a0*/  @!P1 LEA R12, P4, R215, R2, 0x2 ;  /* 0x00000002d70c9211 */ /* 0x000fe200078810ff */
        /* <DEDUP_REMOVED lines=24> */
.L_x_1313:
[----:B------:R-:W-:Y:S05]  /*12530*/  BSYNC B1 ;  /* 0x0000000000017941 */ /* 0x000fea0003800000 */
.L_x_1312:
[----:B----4-:R3:W4:Y:S04]  /*12540*/  SHFL.IDX PT, R5, R17, 0x1, 0x1c1f ;  /* 0x003c1f0011057f89 */ /* 0x01072800000e0000 */
[----:B------:R3:W0:Y:S01]  /*12550*/  SHFL.IDX PT, R4, R0, 0x1, 0x1c1f ;  /* 0x003c1f0000047f89 */ /* 0x00062200000e0000 */
[----:B------:R-:W-:Y:S05]  /*12560*/  @P0 BRA `(.L_x_1311) ;  /* 0x00000014008c0947 */ /* 0x000fea0003800000 */
[----:B------:R-:W-:Y:S01]  /*12570*/  ULDC UR4, c[0x0][0xac8] ;  /* 0x0002b20000047ab9 */ /* 0x000fe20000000800 */
[C---:B------:R-:W-:Y:S01]  /*12580*/  VIADD R9, R19.reuse, 0x18 ;  /* 0x0000001813097836 */ /* 0x040fe20000000000 */
[C---:B------:R-:W-:Y:S01]  /*12590*/  ISETP.GE.AND P3, PT, R19.reuse, UR4, PT ;  /* 0x0000000413007c0c */ /* 0x040fe2000bf66270 */
[----:B------:R-:W-:Y:S01]  /*125a0*/  VIADD R13, R19, 0x20 ;  /* 0x00000020130d7836 */ /* 0x000fe20000000000 */
[----:B------:R-:W-:Y:S02]  /*125b0*/  ISETP.GE.AND P4, PT, R218, UR4, PT ;  /* 0x00000004da007c0c */ /* 0x000fe4000bf86270 */
[----:B------:R-:W-:Y:S02]  /*125c0*/  ISETP.GE.AND P0, PT, R9, UR4, PT ;  /* 0x0000000409007c0c */ /* 0x000fe4000bf06270 */
[----:B------:R-:W-:Y:S02]  /*125d0*/  ISETP.GE.AND P1, PT, R207, UR4, PT ;  /* 0x00000004cf007c0c */ /* 0x000fe4000bf26270 */
[----:B------:R-:W-:-:S02]  /*125e0*/  ISETP.GE.AND P2, PT, R13, UR4, PT ;  /* 0x000000040d007c0c */ /* 0x000fc4000bf46270 */
[----:B0--3--:R-:W-:Y:S02]  /*125f0*/  SHF.R.S32.HI R0, RZ, 0x1f, R9 ;  /* 0x0000001fff007819 */ /* 0x009fe40000011409 */
[----:B------:R-:W-:Y:S01]  /*12600*/  SHF.R.S32.HI R14, RZ, 0x1f, R13 ;  /* 0x0000001fff0e7819 */ /* 0x000fe2000001140d */
[----:B-12-4-:R-:W-:Y:S01]  /*12610*/  @!P3 IMAD.WIDE R2, R19, 0x4, R4 ;  /* 0x000000041302b825 */ /* 0x016fe200078e0204 */
[----:B------:R-:W-:Y:S02]  /*12620*/  SHF.R.S32.HI R15, RZ, 0x1f, R206 ;  /* 0x0000001fff0f7819 */ /* 0x000fe400000114ce */
[-C--:B------:R-:W-:Y:S02]  /*12630*/  @!P4 LEA R6, P6, R218, R4.reuse, 0x2 ;  /* 0x00000004da06c211 */ /* 0x080fe400078c10ff */
[----:B------:R-:W-:Y:S01]  /*12640*/  @!P0 LEA R10, P5, R9, R4, 0x2 ;  /* 0x00000004090a8211 */ /* 0x000fe200078a10ff */
[----:B------:R0:W-:Y:S01]  /*12650*/  @!P3 ST.E.64 desc[UR36][R2.64], R26 ;  /* 0x0000001a0200b985 */ /* 0x0001e2000c101b24 */
[----:B------:R-:W-:-:S02]  /*12660*/  ISETP.GE.AND P3, PT, R206, UR4, PT ;  /* 0x00000004ce007c0c */ /* 0x000fc4000bf66270 */
[-C--:B------:R-:W-:Y:S02]  /*12670*/  @!P4 LEA.HI.X R7, R218, R5.reuse, R74, 0x2, P6 ;  /* 0x00000005da07c211 */ /* 0x080fe400030f144a */
[-C--:B------:R-:W-:Y:S02]  /*12680*/  @!P0 LEA.HI.X R11, R9, R5.reuse, R0, 0x2, P5 ;  /* 0x00000005090b8211 */ /* 0x080fe400028f1400 */
[----:B------:R-:W-:Y:S01]  /*12690*/  SHF.R.S32.HI R0, RZ, 0x1f, R207 ;  /* 0x0000001fff007819 */ /* 0x000fe200000114cf */
[----:B------:R1:W-:Y:S01]  /*126a0*/  @!P4 ST.E.64 desc[UR36][R6.64], R30 ;  /* 0x0000001e0600c985 */ /* 0x0003e2000c101b24 */
[-C--:B------:R-:W-:Y:S02]  /*126b0*/  @!P1 LEA R8, P5, R207, R4.reuse, 0x2 ;  /* 0x00000004cf089211 */ /* 0x080fe400078a10ff */
[----:B------:R-:W-:Y:S02]  /*126c0*/  @!P2 LEA R12, P6, R13, R4, 0x2 ;  /* 0x000000040d0ca211 */ /* 0x000fe400078c10ff */
[----:B------:R-:W-:-:S02]  /*126d0*/  @!P1 LEA.HI.X R9, R207, R5, R0, 0x2, P5 ;  /* 0x00000005cf099211 */ /* 0x000fc400028f1400 */
[----:B------:R-:W-:Y:S02]  /*126e0*/  ISETP.GE.AND P4, PT, R205, UR4, PT ;  /* 0x00000004cd007c0c */ /* 0x000fe4000bf86270 */
[-C--:B------:R-:W-:Y:S01]  /*126f0*/  @!P2 LEA.HI.X R13, R13, R5.reuse, R14, 0x2, P6 ;  /* 0x000000050d0da211 */ /* 0x080fe200030f140e */
[----:B------:R2:W-:Y:S01]  /*12700*/  @!P1 ST.E.64 desc[UR36][R8.64], R34 ;  /* 0x0000002208009985 */ /* 0x0005e2000c101b24 */
[----:B------:R-:W-:Y:S02]  /*12710*/  ISETP.GE.AND P5, PT, R204, UR4, PT ;  /* 0x00000004cc007c0c */ /* 0x000fe4000bfa6270 */
[C---:B0-----:R-:W-:Y:S01]  /*12720*/  @!P3 LEA R2, P1, R206.reuse, R4, 0x2 ;  /* 0x00000004ce02b211 */ /* 0x041fe200078210ff */
[----:B------:R0:W-:Y:S01]  /*12730*/  @!P0 ST.E.64 desc[UR36][R10.64], R38 ;  /* 0x000000260a008985 */ /* 0x0001e2000c101b24 */
[----:B------:R-:W-:Y:S02]  /*12740*/  SHF.R.S32.HI R0, RZ, 0x1f, R205 ;  /* 0x0000001fff007819 */ /* 0x000fe400000114cd */
[----:B------:R-:W-:Y:S01]  /*12750*/  @!P3 LEA.HI.X R3, R206, R5, R15, 0x2, P1 ;  /* 0x00000005ce03b211 */ /* 0x000fe200008f140f */
[----:B------:R3:W-:Y:S01]  /*12760*/  @!P2 ST.E.64 desc[UR36][R12.64], R42 ;  /* 0x0000002a0c00a985 */ /* 0x0007e2000c101b24 */
[----:B------:R-:W-:-:S02]  /*12770*/  ISETP.GE.AND P2, PT, R203, UR4, PT ;  /* 0x00000004cb007c0c */ /* 0x000fc4000bf46270 */
[----:B------:R-:W-:Y:S01]  /*12780*/  ISETP.GE.AND P1, PT, R202, UR4, PT ;  /* 0x00000004ca007c0c */ /* 0x000fe2000bf26270 */
[----:B------:R4:W-:Y:S01]  /*12790*/  @!P3 ST.E.64 desc[UR36][R2.64], R46 ;  /* 0x0000002e0200b985 */ /* 0x0009e2000c101b24 */
[CC--:B-1----:R-:W-:Y:S02]  /*127a0*/  @!P4 LEA R6, P0, R205.reuse, R4.reuse, 0x2 ;  /* 0x00000004cd06c211 */ /* 0x0c2fe400078010ff */
[----:B------:R-:W-:Y:S02]  /*127b0*/  SHF.R.S32.HI R17, RZ, 0x1f, R204 ;  /* 0x0000001fff117819 */ /* 0x000fe400000114cc */
[----:B------:R-:W-:Y:S02]  /*127c0*/  @!P5 LEA R14, P6, R204, R4, 0x2 ;  /* 0x00000004cc0ed211 */ /* 0x000fe400078c10ff */
[----:B------:R-:W-:Y:S02]  /*127d0*/  @!P4 LEA.HI.X R7, R205, R5, R0, 0x2, P0 ;  /* 0x00000005cd07c211 */ /* 0x000fe400000f1400 */
[----:B------:R-:W-:-:S02]  /*127e0*/  ISETP.GE.AND P0, PT, R201, UR4, PT ;  /* 0x00000004c9007c0c */ /* 0x000fc4000bf06270 */
[----:B------:R-:W-:Y:S01]  /*127f0*/  @!P5 LEA.HI.X R15, R204, R5, R17, 0x2, P6 ;  /* 0x00000005cc0fd211 */ /* 0x000fe200030f1411 */
[----:B------:R1:W-:Y:S01]  /*12800*/  @!P4 ST.E.64 desc[UR36][R6.64], R50 ;  /* 0x000000320600c985 */ /* 0x0003e2000c101b24 */
[----:B------:R-:W-:Y:S02]  /*12810*/  SHF.R.S32.HI R0, RZ, 0x1f, R203 ;  /* 0x0000001fff007819 */ /* 0x000fe400000114cb */
[-C--:B--2---:R-:W-:Y:S01]  /*12820*/  @!P2 LEA R8, P4, R203, R4.reuse, 0x2 ;  /* 0x00000004cb08a211 */ /* 0x084fe200078810ff */
[----:B------:R2:W-:Y:S01]  /*12830*/  @!P5 ST.E.64 desc[UR36][R14.64], R54 ;  /* 0x000000360e00d985 */ /* 0x0005e2000c101b24 */
[----:B0-----:R-:W-:Y:S02]  /*12840*/  SHF.R.S32.HI R11, RZ, 0x1f, R202 ;  /* 0x0000001fff0b7819 */ /* 0x001fe400000114ca */
[----:B------:R-:W-:Y:S02]  /*12850*/  @!P1 LEA R10, P3, R202, R4, 0x2 ;  /* 0x00000004ca0a9211 */ /* 0x000fe400078610ff */
[----:B------:R-:W-:-:S02]  /*12860*/  ISETP.GE.AND P5, PT, R200, UR4, PT ;  /* 0x00000004c8007c0c */ /* 0x000fc4000bfa6270 */
[-C--:B------:R-:W-:Y:S02]  /*12870*/  @!P2 LEA.HI.X R9, R203, R5.reuse, R0, 0x2, P4 ;  /* 0x00000005cb09a211 */ /* 0x080fe400020f1400 */
[----:B------:R-:W-:Y:S02]  /*12880*/  ISETP.GE.AND P4, PT, R199, UR4, PT ;  /* 0x00000004c7007c0c */ /* 0x000fe4000bf86270 */
[----:B------:R-:W-:Y:S01]  /*12890*/  @!P1 LEA.HI.X R11, R202, R5, R11, 0x2, P3 ;  /* 0x00000005ca0b9211 */ /* 0x000fe200018f140b */
[----:B------:R0:W-:Y:S01]  /*128a0*/  @!P2 ST.E.64 desc[UR36][R8.64], R58 ;  /* 0x0000003a0800a985 */ /* 0x0001e2000c101b24 */
[----:B------:R-:W-:Y:S02]  /*128b0*/  ISETP.GE.AND P3, PT, R198, UR4, PT ;  /* 0x00000004c6007c0c */ /* 0x000fe4000bf66270 */
[----:B---3--:R-:W-:Y:S01]  /*128c0*/  SHF.R.S32.HI R13, RZ, 0x1f, R201 ;  /* 0x0000001fff0d7819 */ /* 0x008fe200000114c9 */
[----:B------:R3:W-:Y:S01]  /*128d0*/  @!P1 ST.E.64 desc[UR36][R10.64], R62 ;  /* 0x0000003e0a009985 */ /* 0x0007e2000c101b24 */
[----:B------:R-:W-:-:S02]  /*128e0*/  @!P0 LEA R12, P6, R201, R4, 0x2 ;  /* 0x00000004c90c8211 */ /* 0x000fc400078c10ff */
[----:B----4-:R-:W-:Y:S02]  /*128f0*/  SHF.R.S32.HI R3, RZ, 0x1f, R200 ;  /* 0x0000001fff037819 */ /* 0x010fe400000114c8 */
[----:B------:R-:W-:Y:S02]  /*12900*/  @!P0 LEA.HI.X R13, R201, R5, R13, 0x2, P6 ;  /* 0x00000005c90d8211 */ /* 0x000fe400030f140d */
[-C--:B------:R-:W-:Y:S02]  /*12910*/  @!P5 LEA R2, P1, R200, R4.reuse, 0x2 ;  /* 0x00000004c802d211 */ /* 0x080fe400078210ff */
[----:B------:R-:W-:Y:S01]  /*12920*/  SHF.R.S32.HI R0, RZ, 0x1f, R199 ;  /* 0x0000001fff007819 */ /* 0x000fe200000114c7 */
[----:B------:R4:W-:Y:S01]  /*12930*/  @!P0 ST.E.64 desc[UR36][R12.64], R66 ;  /* 0x000000420c008985 */ /* 0x0009e2000c101b24 */
[----:B------:R-:W-:Y:S02]  /*12940*/  ISETP.GE.AND P2, PT, R197, UR4, PT ;  /* 0x00000004c5007c0c */ /* 0x000fe4000bf46270 */
[----:B-1----:R-:W-:-:S02]  /*12950*/  @!P4 LEA R6, P0, R199, R4, 0x2 ;  /* 0x00000004c706c211 */ /* 0x002fc400078010ff */
[----:B--2---:R-:W-:Y:S02]  /*12960*/  SHF.R.S32.HI R15, RZ, 0x1f, R198 ;  /* 0x0000001fff0f7819 */ /* 0x004fe400000114c6 */
[----:B------:R-:W-:Y:S02]  /*12970*/  @!P3 LEA R14, P6, R198, R4, 0x2 ;  /* 0x00000004c60eb211 */ /* 0x000fe400078c10ff */
[-C--:B------:R-:W-:Y:S02]  /*12980*/  @!P5 LEA.HI.X R3, R200, R5.reuse, R3, 0x2, P1 ;  /* 0x00000005c803d211 */ /* 0x080fe400008f1403 */
[----:B------:R-:W-:Y:S02]  /*12990*/  ISETP.GE.AND P1, PT, R196, UR4, PT ;  /* 0x00000004c4007c0c */ /* 0x000fe4000bf26270 */
[----:B------:R-:W-:Y:S01]  /*129a0*/  @!P4 LEA.HI.X R7, R199, R5, R0, 0x2, P0 ;  /* 0x00000005c707c211 */ /* 0x000fe200000f1400 */
[----:B------:R1:W-:Y:S01]  /*129b0*/  @!P5 ST.E.64 desc[UR36][R2.64], R70 ;  /* 0x000000460200d985 */ /* 0x0003e2000c101b24 */
[----:B------:R-:W-:-:S02]  /*129c0*/  ISETP.GE.AND P0, PT, R217, UR4, PT ;  /* 0x00000004d9007c0c */ /* 0x000fc4000bf06270 */
[----:B------:R-:W-:Y:S01]  /*129d0*/  @!P3 LEA.HI.X R15, R198, R5, R15, 0x2, P6 ;  /* 0x00000005c60fb211 */ /* 0x000fe200030f140f */
[----:B------:R2:W-:Y:S01]  /*129e0*/  @!P4 ST.E.64 desc[UR36][R6.64], R122 ;  /* 0x0000007a0600c985 */ /* 0x0005e2000c101b24 */
[----:B------:R-:W-:Y:S02]  /*129f0*/  SHF.R.S32.HI R0, RZ, 0x1f, R197 ;  /* 0x0000001fff007819 */ /* 0x000fe400000114c5 */
[-C--:B0-----:R-:W-:Y:S01]  /*12a00*/  @!P2 LEA R8, P4, R197, R4.reuse, 0x2 ;  /* 0x00000004c508a211 */ /* 0x081fe200078810ff */
[----:B------:R-:W-:Y:S01]  /*12a10*/  @!P3 ST.E.64 desc[UR36][R14.64], R78 ;  /* 0x0000004e0e00b985 */ /* 0x000fe2000c101b24 */
[----:B------:R-:W-:Y:S02]  /*12a20*/  ISETP.GE.AND P3, PT, R216, UR4, PT ;  /* 0x00000004d8007c0c */ /* 0x000fe4000bf66270 */
[----:B---3--:R-:W-:Y:S02]  /*12a30*/  SHF.R.S32.HI R11, RZ, 0x1f, R196 ;  /* 0x0000001fff0b7819 */ /* 0x008fe400000114c4 */
[----:B------:R-:W-:-:S02]  /*12a40*/  @!P1 LEA R10, P5, R196, R4, 0x2 ;  /* 0x00000004c40a9211 */ /* 0x000fc400078a10ff */
[-C--:B------:R-:W-:Y:S02]  /*12a50*/  @!P2 LEA.HI.X R9, R197, R5.reuse, R0, 0x2, P4 ;  /* 0x00000005c509a211 */ /* 0x080fe400020f1400 */
[-C--:B----4-:R-:W-:Y:S02]  /*12a60*/  @!P0 LEA R12, P6, R217, R4.reuse, 0x2 ;  /* 0x00000004d90c8211 */ /* 0x090fe400078c10ff */
[----:B------:R-:W-:Y:S01]  /*12a70*/  ISETP.GE.AND P4, PT, R215, UR4, PT ;  /* 0x00000004d7007c0c */ /* 0x000fe2000bf86270 */
[----:B------:R0:W-:Y:S01]  /*12a80*/  @!P2 ST.E.64 desc[UR36][R8.64], R82 ;  /* 0x000000520800a985 */ /* 0x0001e2000c101b24 */
[-C--:B------:R-:W-:Y:S02]  /*12a90*/  @!P1 LEA.HI.X R11, R196, R5.reuse, R11, 0x2, P5 ;  /* 0x00000005c40b9211 */ /* 0x080fe400028f140b */
[----:B------:R-:W-:Y:S02]  /*12aa0*/  @!P0 LEA.HI.X R13, R217, R5, R73, 0x2, P6 ;  /* 0x00000005d90d8211 */ /* 0x000fe400030f1449 */
[----:B------:R-:W-:Y:S01]  /*12ab0*/  ISETP.GE.AND P2, PT, R214, UR4, PT ;  /* 0x00000004d6007c0c */ /* 0x000fe2000bf46270 */
[----:B------:R3:W-:Y:S01]  /*12ac0*/  @!P1 ST.E.64 desc[UR36][R10.64], R86 ;  /* 0x000000560a009985 */ /* 0x0007e2000c101b24 */
[----:B-1----:R-:W-:-:S02]  /*12ad0*/  @!P3 LEA R2, P5, R216, R4, 0x2 ;  /* 0x00000004d802b211 */ /* 0x002fc400078a10ff */
[----:B------:R-:W-:Y:S01]  /*12ae0*/  ISETP.GE.AND P1, PT, R213, UR4, PT ;  /* 0x00000004d5007c0c */ /* 0x000fe2000bf26270 */
[----:B------:R1:W-:Y:S01]  /*12af0*/  @!P0 ST.E.64 desc[UR36][R12.64], R90 ;  /* 0x0000005a0c008985 */ /* 0x0003e2000c101b24 */
[----:B------:R-:W-:Y:S02]  /*12b00*/  ISETP.GE.AND P0, PT, R212, UR4, PT ;  /* 0x00000004d4007c0c */ /* 0x000fe4000bf06270 */
[----:B------:R-:W-:Y:S02]  /*12b10*/  @!P3 LEA.HI.X R3, R216, R5, R229, 0x2, P5 ;  /* 0x00000005d803b211 */ /* 0x000fe400028f14e5 */
[----:B------:R-:W-:Y:S02]  /*12b20*/  ISETP.GE.AND P5, PT, R211, UR4, PT ;  /* 0x00000004d3007c0c */ /* 0x000fe4000bfa6270 */
[-C--:B--2---:R-:W-:Y:S01]  /*12b30*/  @!P4 LEA R6, P6, R215, R4.reuse, 0x2 ;  /* 0x00000004d706c211 */ /* 0x084fe200078c10ff */
[----:B------:R2:W-:Y:S01]  /*12b40*/  @!P3 ST.E.64 desc[UR36][R2.64], R94 ;  /* 0x0000005e0200b985 */ /* 0x0005e2000c101b24 */
[----:B0-----:R-:W-:-:S02]  /*12b50*/  @!P2 LEA R8, P3, R214, R4, 0x2 ;  /* 0x00000004d608a211 */ /* 0x001fc400078610ff */
[-C--:B------:R-:W-:Y:S02]  /*12b60*/  @!P4 LEA.HI.X R7, R215, R5.reuse, R228, 0x2, P6 ;  /* 0x00000005d707c211 */ /* 0x080fe400030f14e4 */
[-C--:B---3--:R-:W-:Y:S02]  /*12b70*/  @!P1 LEA R10, P6, R213, R4.reuse, 0x2 ;  /* 0x00000004d50a9211 */ /* 0x088fe400078c10ff */
[-C--:B------:R-:W-:Y:S01]  /*12b80*/  @!P2 LEA.HI.X R9, R214, R5.reuse, R227, 0x2, P3 ;  /* 0x00000005d609a211 */ /* 0x080fe200018f14e3 */
[----:B------:R2:W-:Y:S01]  /*12b90*/  @!P4 ST.E.64 desc[UR36][R6.64], R124 ;  /* 0x0000007c0600c985 */ /* 0x0005e2000c101b24 */
[-C--:B-1----:R-:W-:Y:S02]  /*12ba0*/  @!P0 LEA R12, P4, R212, R4.reuse, 0x2 ;  /* 0x00000004d40c8211 */ /* 0x082fe400078810ff */
[----:B------:R-:W-:Y:S01]  /*12bb0*/  @!P5 LEA R14, P3, R211, R4, 0x2 ;  /* 0x00000004d30ed211 */ /* 0x000fe200078610ff */
[----:B------:R2:W-:Y:S01]  /*12bc0*/  @!P2 ST.E.64 desc[UR36][R8.64], R126 ;  /* 0x0000007e0800a985 */ /* 0x0005e2000c101b24 */
[----:B------:R-:W-:-:S02]  /*12bd0*/  @!P1 LEA.HI.X R11, R213, R5, R226, 0x2, P6 ;  /* 0x00000005d50b9211 */ /* 0x000fc400030f14e2 */
[-C--:B------:R-:W-:Y:S02]  /*12be0*/  @!P0 LEA.HI.X R13, R212, R5.reuse, R225, 0x2, P4 ;  /* 0x00000005d40d8211 */ /* 0x080fe400020f14e1 */
[----:B------:R-:W-:Y:S01]  /*12bf0*/  @!P5 LEA.HI.X R15, R211, R5, R224, 0x2, P3 ;  /* 0x00000005d30fd211 */ /* 0x000fe200018f14e0 */
[----:B------:R2:W-:Y:S04]  /*12c00*/  @!P1 ST.E.64 desc[UR36][R10.64], R128 ;  /* 0x000000800a009985 */ /* 0x0005e8000c101b24 */
[----:B------:R2:W-:Y:S01]  /*12c10*/  @!P0 ST.E.64 desc[UR36][R12.64], R110 ;  /* 0x0000006e0c008985 */ /* 0x0005e2000c101b24 */
[----:B------:R-:W-:-:S03]  /*12c20*/  ISETP.GE.AND P0, PT, R210, UR4, PT ;  /* 0x00000004d2007c0c */ /* 0x000fc6000bf06270 */
[----:B------:R2:W-:Y:S10]  /*12c30*/  @!P5 ST.E.64 desc[UR36][R14.64], R114 ;  /* 0x000000720e00d985 */ /* 0x0005f4000c101b24 */
[----:B------:R-:W-:Y:S05]  /*12c40*/  @P0 BRA `(.L_x_1311) ;  /* 0x0000000c00d40947 */ /* 0x000fea0003800000 */
[----:B--2---:R-:W-:-:S04]  /*12c50*/  LEA R2, P0, R210, R4, 0x2 ;  /* 0x00000004d2027211 */ /* 0x004fc800078010ff */
[----:B------:R-:W-:-:S05]  /*12c60*/  LEA.HI.X R3, R210, R5, R223, 0x2, P0 ;  /* 0x00000005d2037211 */ /* 0x000fca00000f14df */
[----:B------:R0:W-:Y:S01]  /*12c70*/  ST.E.64 desc[UR36][R2.64], R118 ;  /* 0x0000007602007985 */ /* 0x0001e2000c101b24 */
[----:B------:R-:W-:Y:S05]  /*12c80*/  BRA `(.L_x_1311) ;  /* 0x0000000c00c47947 */ /* 0x000fea0003800000 */
.L_x_1302:
[----:B------:R-:W0:Y:S01]  /*12c90*/  LDC.64 R2, c[0x0][0xc00] ;  /* 0x00030000ff027b82 */ /* 0x000e220000000a00 */
[----:B------:R-:W-:Y:S01]  /*12ca0*/  R2UR UR11, R220 ;  /* 0x00000000dc0b72ca */ /* 0x000fe200000e0000 */
[----:B------:R-:W-:Y:S01]  /*12cb0*/  ULDC.64 UR8, c[0x0][0xc00] ;  /* 0x0003000000087ab9 */ /* 0x000fe20000000a00 */
[----:B------:R-:W-:Y:S01]  /*12cc0*/  IMAD.MOV.U32 R7, RZ, RZ, RZ ;  /* 0x000000ffff077224 */ /* 0x000fe200078e00ff */
[----:B------:R-:W-:-:S04]  /*12cd0*/  R2UR UR10, R195 ;  /* 0x00000000c30a72ca */ /* 0x000fc800000e0000 */
[----:B------:R-:W1:Y:S06]  /*12ce0*/  LDC.64 R4, c[0x0][0xc08] ;  /* 0x00030200ff047b82 */ /* 0x000e6c0000000a00 */
[----:B------:R-:W-:Y:S01]  /*12cf0*/  UIMAD.WIDE UR8, UR11, 0x4, UR8 ;  /* 0x000000040b0878a5 */ /* 0x000fe2000f8e0208 */
[----:B0-----:R-:W-:-:S05]  /*12d00*/  ISETP.NE.U32.AND P0, PT, R2, RZ, PT ;  /* 0x000000ff0200720c */ /* 0x001fca0003f05070 */
[----:B------:R-:W-:Y:S01]  /*12d10*/  IMAD.U32 R2, RZ, RZ, UR8 ;  /* 0x00000008ff027e24 */ /* 0x000fe2000f8e00ff */
[----:B------:R-:W-:Y:S01]  /*12d20*/  R2UR UR4, R3 ;  /* 0x00000000030472ca */ /* 0x000fe200000e0000 */
[----:B------:R-:W-:Y:S01]  /*12d30*/  IMAD.U32 R3, RZ, RZ, UR9 ;  /* 0x00000009ff037e24 */ /* 0x000fe2000f8e00ff */
[----:B-1----:R-:W-:-:S05]  /*12d40*/  ISETP.NE.U32.AND P1, PT, R4, RZ, PT ;  /* 0x000000ff0400720c */ /* 0x002fca0003f25070 */
[----:B------:R-:W-:-:S06]  /*12d50*/  VOTEU.ANY UP0, P0 ;  /* 0x00000000003f7886 */ /* 0x000fcc0000000100 */
[----:B------:R-:W-:Y:S01]  /*12d60*/  UISETP.NE.AND.EX UP0, UPT, UR4, URZ, UPT, UP0 ;  /* 0x0000003f0400728c */ /* 0x000fe2000bf05300 */
[----:B------:R-:W-:Y:S01]  /*12d70*/  R2UR UR4, R5 ;  /* 0x00000000050472ca */ /* 0x000fe200000e0000 */
[----:B------:R-:W-:-:S04]  /*12d80*/  VOTEU.ANY UP1, P1 ;  /* 0x00000000003f7886 */ /* 0x000fc80000820100 */
[----:B------:R-:W-:-:S08]  /*12d90*/  PLOP3.LUT P0, PT, PT, PT, UP0, 0x80, 0x0 ;  /* 0x000000000000781c */ /* 0x000fd00003f0f008 */
[----:B------:R-:W-:-:S06]  /*12da0*/  UISETP.NE.AND.EX UP1, UPT, UR4, URZ, UPT, UP1 ;  /* 0x0000003f0400728c */ /* 0x000fcc000bf25310 */
[----:B------:R-:W-:Y:S01]  /*12db0*/  PLOP3.LUT P1, PT, PT, PT, UP1, 0x80, 0x0 ;  /* 0x000000000000781c */ /* 0x000fe20003f2f018 */
[----:B------:R0:W5:Y:S01]  /*12dc0*/  @P0 LDG.E R7, desc[UR36][R2.64] ;  /* 0x0000002402070981 */ /* 0x000162000c1e1900 */
[----:B------:R-:W-:Y:S02]  /*12dd0*/  ULDC UR4, c[0x0][0xa88] ;  /* 0x0002a20000047ab9 */ /* 0x000fe40000000800 */
[----:B------:R-:W-:Y:S01]  /*12de0*/  IMAD.U32 R0, RZ, RZ, UR4 ;  /* 0x00000004ff007e24 */ /* 0x000fe2000f8e00ff */
[----:B------:R-:W-:Y:S02]  /*12df0*/  @UP1 ULDC.64 UR8, c[0x0][0xc08] ;  /* 0x0003020000081ab9 */ /* 0x000fe40000000a00 */
[----:B------:R-:W-:-:S06]  /*12e00*/  @UP1 UIMAD.WIDE UR8, UR11, 0x4, UR8 ;  /* 0x000000040b0818a5 */ /* 0x000fcc000f8e0208 */
[----:B------:R-:W-:Y:S02]  /*12e10*/  IMAD.U32 R4, RZ, RZ, UR8 ;  /* 0x00000008ff047e24 */ /* 0x000fe4000f8e00ff */
[----:B------:R-:W-:-:S05]  /*12e20*/  IMAD.U32 R5, RZ, RZ, UR9 ;  /* 0x00000009ff057e24 */ /* 0x000fca000f8e00ff */
[----:B------:R0:W5:Y:S01]  /*12e30*/  @P1 LDG.E R0, desc[UR36][R4.64] ;  /* 0x0000002404001981 */ /* 0x000162000c1e1900 */
[----:B------:R-:W-:-:S11]  /*12e40*/  UISETP.NE.AND UP1, UPT, UR10, URZ, UPT ;  /* 0x0000003f0a00728c */ /* 0x000fd6000bf25270 */
[----:B------:R-:W-:Y:S02]  /*12e50*/  @!UP1 ULDC UR10, c[0x0][0xad4] ;  /* 0x0002b500000a9ab9 */ /* 0x000fe40000000800 */
[----:B------:R-:W-:Y:S01]  /*12e60*/  IMAD.U32 R195, RZ, RZ, UR10 ;  /* 0x0000000affc37e24 */ /* 0x000fe2000f8e00ff */
[----:B0-----:R-:W-:Y:S06]  /*12e70*/  @P1 BRA `(.L_x_1314) ;  /* 0x0000000000101947 */ /* 0x001fec0003800000 */
[----:B------:R-:W-:Y:S05]  /*12e80*/  @!P0 BRA `(.L_x_1314) ;  /* 0x00000000000c8947 */ /* 0x000fea0003800000 */
[----:B------:R-:W2:Y:S04]  /*12e90*/  LDG.E R5, desc[UR36][R2.64] ;  /* 0x0000002402057981 */ /* 0x000ea8000c1e1900 */
[----:B-----5:R-:W2:Y:S02]  /*12ea0*/  LDG.E R0, desc[UR36][R2.64+0x4] ;  /* 0x0000042402007981 */ /* 0x020ea4000c1e1900 */
[----:B--2---:R-:W-:-:S07]  /*12eb0*/  IMAD.IADD R0, R0, 0x1, -R5 ;  /* 0x0000000100007824 */ /* 0x004fce00078e0a05 */
.L_x_1314:
[----:B------:R-:W0:Y:S01]  /*12ec0*/  S2R R2, SR_TID.X ;  /* 0x0000000000027919 */ /* 0x000e220000002100 */
[----:B------:R-:W-:Y:S01]  /*12ed0*/  R2UR UR4, R220 ;  /* 0x00000000dc0472ca */ /* 0x000fe200000e0000 */
[----:B------:R-:W-:Y:S01]  /*12ee0*/  BSSY B1, `(.L_x_1315) ;  /* 0x0000043000017945 */ /* 0x000fe20003800000 */
[----:B-----5:R-:W-:-:S11]  /*12ef0*/  R2UR UR20, R7 ;  /* 0x00000000071472ca */ /* 0x020fd600000e0000 */
[----:B------:R-:W-:Y:S02]  /*12f00*/  USHF.R.S32.HI UR8, URZ, 0x1f, UR4 ;  /* 0x0000001f3f087899 */ /* 0x000fe40008011404 */
[----:B------:R-:W-:Y:S02]  /*12f10*/  USEL UR4, UR4, URZ, !UP0 ;  /* 0x0000003f04047287 */ /* 0x000fe4000c000000 */
[----:B------:R-:W-:Y:S02]  /*12f20*/  USEL UR8, UR8, URZ, !UP0 ;  /* 0x0000003f08087287 */ /* 0x000fe4000c000000 */
[----:B------:R-:W-:Y:S01]  /*12f30*/  USHF.R.S32.HI UR20, URZ, 0x1f, UR20 ;  /* 0x0000001f3f147899 */ /* 0x000fe20008011414 */
[----:B0-----:R-:W-:-:S05]  /*12f40*/  VIADD R2, R2, 0xffffff80 ;  /* 0xffffff8002027836 */ /* 0x001fca0000000000 */
[----:B------:R-:W-:-:S13]  /*12f50*/  ISETP.GT.AND P0, PT, R2, 0x7f, PT ;  /* 0x0000007f0200780c */ /* 0x000fda0003f04270 */
[----:B------:R-:W-:Y:S05]  /*12f60*/  @P0 BRA `(.L_x_1316) ;  /* 0x0000000000e80947 */ /* 0x000fea0003800000 */
[----:B------:R-:W0:Y:S01]  /*12f70*/  S2R R6, SR_TID.X ;  /* 0x0000000000067919 */ /* 0x000e220000002100 */
[----:B------:R-:W1:Y:S01]  /*12f80*/  LDC R9, c[0x0][0xbe8] ;  /* 0x0002fa00ff097b82 */ /* 0x000e620000000800 */
[----:B------:R-:W-:-:S13]  /*12f90*/  R2UR UR9, R23 ;  /* 0x00000000170972ca */ /* 0x000fda00000e0000 */
[----:B------:R-:W-:Y:S02]  /*12fa0*/  IMAD.U32 R3, RZ, RZ, UR9 ;  /* 0x00000009ff037e24 */ /* 0x000fe4000f8e00ff */
[----:B-1----:R-:W-:-:S03]  /*12fb0*/  IMAD R2, R0, R9, RZ ;  /* 0x0000000900027224 */ /* 0x002fc600078e02ff */
[----:B0-----:R-:W-:-:S04]  /*12fc0*/  IADD3 R6, R3, -0x80, R6 ;  /* 0xffffff8003067810 */ /* 0x001fc80007ffe006 */
        /* <DEDUP_REMOVED lines=15> */
[----:B------:R-:W-:Y:S02]  /*130c0*/  UIMAD.WIDE.U32 UR16, UR10, UR19, URZ ;  /* 0x000000130a1072a5 */ /* 0x000fe4000f8e003f */
[----:B------:R-:W-:Y:S01]  /*130d0*/  UIMAD UR19, UR11, UR19, URZ ;  /* 0x000000130b1372a4 */ /* 0x000fe2000f8e023f */
[----:B0-----:R-:W-:Y:S01]  /*130e0*/  @P0 IMAD.HI.U32 R5, R6, R5, RZ ;  /* 0x0000000506050227 */ /* 0x001fe200078e00ff */
[----:B------:R-:W-:Y:S02]  /*130f0*/  UIMAD UR13, UR13, UR4, URZ ;  /* 0x000000040d0d72a4 */ /* 0x000fe4000f8e023f */
[----:B------:R-:W-:Y:S01]  /*13100*/  UIMAD.WIDE.U32 UR10, UR12, UR4, URZ ;  /* 0x000000040c0a72a5 */ /* 0x000fe2000f8e003f */
[----:B------:R-:W-:Y:S01]  /*13110*/  IMAD.U32 R2, RZ, RZ, UR16 ;  /* 0x00000010ff027e24 */ /* 0x000fe2000f8e00ff */
[----:B------:R-:W-:-:S02]  /*13120*/  UIADD3 UR19, UR17, UR19, URZ ;  /* 0x0000001311137290 */ /* 0x000fc4000fffe03f */
[----:B------:R-:W-:Y:S01]  /*13130*/  IMAD.U32 R3, RZ, RZ, UR17 ;  /* 0x00000011ff037e24 */ /* 0x000fe2000f8e00ff */
[----:B------:R-:W-:Y:S01]  /*13140*/  UIMAD UR13, UR12, UR8, UR13 ;  /* 0x000000080c0d72a4 */ /* 0x000fe2000f8e020d */
[----:B-1----:R-:W-:Y:S01]  /*13150*/  @P0 SHF.R.U32.HI R4, RZ, R8, R5 ;  /* 0x00000008ff040219 */ /* 0x002fe20000011605 */
[----:B------:R-:W-:Y:S01]  /*13160*/  ULDC.64 UR14, c[0x0][UR18+0x228] ;  /* 0x00008a00120e7abb */ /* 0x000fe20008000a00 */
[----:B------:R-:W-:Y:S01]  /*13170*/  IADD3 R3, P0, P1, R2, UR10, R7 ;  /* 0x0000000a02037c10 */ /* 0x000fe2000f91e007 */
[----:B------:R-:W-:Y:S01]  /*13180*/  UIADD3 UR13, UR11, UR13, URZ ;  /* 0x0000000d0b0d7290 */ /* 0x000fe2000fffe03f */
[----:B------:R-:W-:Y:S01]  /*13190*/  IMAD.U32 R2, RZ, RZ, UR20 ;  /* 0x00000014ff027e24 */ /* 0x000fe2000f8e00ff */
[----:B------:R-:W-:Y:S01]  /*131a0*/  UIMAD.WIDE.U32 UR16, UR14, UR9, URZ ;  /* 0x000000090e1072a5 */ /* 0x000fe2000f8e003f */
[----:B------:R-:W-:Y:S01]  /*131b0*/  IMAD.MOV R5, RZ, RZ, -R4 ;  /* 0x000000ffff057224 */ /* 0x000fe200078e0a04 */
[----:B------:R-:W-:Y:S01]  /*131c0*/  UIMAD UR9, UR15, UR9, URZ ;  /* 0x000000090f0972a4 */ /* 0x000fe2000f8e023f */
[----:B------:R-:W-:Y:S01]  /*131d0*/  IMAD.U32 R11, RZ, RZ, UR19 ;  /* 0x00000013ff0b7e24 */ /* 0x000fe2000f8e00ff */
[----:B------:R-:W-:Y:S01]  /*131e0*/  ULDC.64 UR10, c[0x0][UR18+0x210] ;  /* 0x00008400120a7abb */ /* 0x000fe20008000a00 */
[----:B------:R-:W-:Y:S01]  /*131f0*/  IMAD R5, R9, R5, R6 ;  /* 0x0000000509057224 */ /* 0x000fe200078e0206 */
[----:B------:R-:W-:-:S02]  /*13200*/  UIADD3 UR9, UR17, UR9, URZ ;  /* 0x0000000911097290 */ /* 0x000fc4000fffe03f */
[----:B------:R-:W-:Y:S01]  /*13210*/  IADD3.X R6, R11, UR13, R2, P0, P1 ;  /* 0x0000000d0b067c10 */ /* 0x000fe200087e2402 */
[----:B------:R-:W-:Y:S01]  /*13220*/  IMAD R9, R5, UR11, RZ ;  /* 0x0000000b05097c24 */ /* 0x000fe2000f8e02ff */
[----:B------:R-:W-:Y:S01]  /*13230*/  IADD3 R2, P0, P1, R4, UR16, R3 ;  /* 0x0000001004027c10 */ /* 0x000fe2000f91e003 */
[----:B------:R-:W-:Y:S01]  /*13240*/  ULDC.64 UR12, c[0x0][0xba8] ;  /* 0x0002ea00000c7ab9 */ /* 0x000fe20000000a00 */
[----:B------:R-:W-:Y:S01]  /*13250*/  SHF.R.S32.HI R3, RZ, 0x1f, R4 ;  /* 0x0000001fff037819 */ /* 0x000fe20000011404 */
[----:B------:R-:W-:Y:S01]  /*13260*/  @!UP0 ULDC UR12, c[0x0][0xb50] ;  /* 0x0002d400000c8ab9 */ /* 0x000fe20000000800 */
[----:B------:R-:W-:Y:S01]  /*13270*/  SHF.R.S32.HI R4, RZ, 0x1f, R5 ;  /* 0x0000001fff047819 */ /* 0x000fe20000011405 */
[----:B------:R-:W-:Y:S01]  /*13280*/  @!UP0 ULDC UR13, c[0x0][0xb54] ;  /* 0x0002d500000d8ab9 */ /* 0x000fe20000000800 */
[----:B------:R-:W-:-:S03]  /*13290*/  IADD3.X R3, R3, UR9, R6, P0, P1 ;  /* 0x0000000903037c10 */ /* 0x000fc600087e2406 */
[----:B------:R-:W-:Y:S02]  /*132a0*/  IMAD R9, R4, UR10, R9 ;  /* 0x0000000a04097c24 */ /* 0x000fe4000f8e0209 */
[----:B------:R-:W-:-:S04]  /*132b0*/  IMAD.WIDE.U32 R2, R5, UR10, R2 ;  /* 0x0000000a05027c25 */ /* 0x000fc8000f8e0002 */
[----:B------:R-:W-:Y:S01]  /*132c0*/  IMAD.IADD R3, R3, 0x1, R9 ;  /* 0x0000000103037824 */ /* 0x000fe200078e0209 */
[----:B------:R-:W-:-:S04]  /*132d0*/  LEA R4, P0, R2, UR12, 0x2 ;  /* 0x0000000c02047c11 */ /* 0x000fc8000f8010ff */
[----:B------:R-:W-:Y:S01]  /*132e0*/  LEA.HI.X R5, R2, UR13, R3, 0x2, P0 ;  /* 0x0000000d02057c11 */ /* 0x000fe200080f1403 */
[----:B------:R-:W-:-:S05]  /*132f0*/  IMAD.MOV.U32 R3, RZ, RZ, -0x800000 ;  /* 0xff800000ff037424 */ /* 0x000fca00078e00ff */
[----:B------:R0:W-:Y:S03]  /*13300*/  STG.E desc[UR36][R4.64], R3 ;  /* 0x0000000304007986 */ /* 0x0001e6000c101924 */
.L_x_1316:
[----:B------:R-:W-:Y:S05]  /*13310*/  BSYNC B1 ;  /* 0x0000000000017941 */ /* 0x000fea0003800000 */
.L_x_1315:
[----:B------:R-:W-:-:S13]  /*13320*/  R2UR UR9, R195 ;  /* 0x00000000c30972ca */ /* 0x000fda00000e0000 */
[----:B------:R-:W-:-:S06]  /*13330*/  UISETP.GT.AND UP0, UPT, UR9, 0x1, UPT ;  /* 0x000000010900788c */ /* 0x000fcc000bf04270 */
[----:B------:R-:W-:-:S13]  /*13340*/  PLOP3.LUT P0, PT, PT, PT, UP0, 0x80, 0x0 ;  /* 0x000000000000781c */ /* 0x000fda0003f0f008 */
[----:B------:R-:W-:Y:S05]  /*13350*/  @P0 BRA `(.L_x_1311) ;  /* 0x0000000800100947 */ /* 0x000fea0003800000 */
[----:B------:R-:W1:Y:S01]  /*13360*/  LDC R11, c[0x0][0xbe8] ;  /* 0x0002fa00ff0b7b82 */ /* 0x000e620000000800 */
[C---:B------:R-:W-:Y:S01]  /*13370*/  R2UR UR10, R7.reuse ;  /* 0x00000000070a72ca */ /* 0x040fe200000e0000 */
[----:B------:R-:W-:Y:S01]  /*13380*/  ULDC.64 UR12, c[0x0][0xaa0] ;  /* 0x0002a800000c7ab9 */ /* 0x000fe20000000a00 */
[----:B------:R-:W-:Y:S01]  /*13390*/  R2UR UR14, R7 ;  /* 0x00000000070e72ca */ /* 0x000fe200000e0000 */
[----:B------:R-:W-:Y:S01]  /*133a0*/  UIMAD UR9, UR20, UR12, URZ ;  /* 0x0000000c140972a4 */ /* 0x000fe2000f8e023f */
[----:B------:R-:W-:Y:S01]  /*133b0*/  R2UR UR16, R209 ;  /* 0x00000000d11072ca */ /* 0x000fe200000e0000 */
[----:B------:R-:W-:Y:S01]  /*133c0*/  IMAD R2, R194, 0x20, R219 ;  /* 0x00000020c2027824 */ /* 0x000fe200078e02db */
[----:B------:R-:W-:Y:S01]  /*133d0*/  R2UR UR15, R23 ;  /* 0x00000000170f72ca */ /* 0x000fe200000e0000 */
[----:B------:R-:W-:Y:S06]  /*133e0*/  BSSY B1, `(.L_x_1317) ;  /* 0x0000045000017945 */ /* 0x000fec0003800000 */
[----:B------:R-:W-:-:S02]  /*133f0*/  UIMAD.WIDE.U32 UR10, UR10, UR12, URZ ;  /* 0x0000000c0a0a72a5 */ /* 0x000fc4000f8e003f */
[----:B------:R-:W-:-:S03]  /*13400*/  UIMAD UR9, UR14, UR13, UR9 ;  /* 0x0000000d0e0972a4 */ /* 0x000fc6000f8e0209 */
[----:B------:R-:W-:Y:S01]  /*13410*/  ULDC.64 UR12, c[0x0][0xae8] ;  /* 0x0002ba00000c7ab9 */ /* 0x000fe20000000a00 */
[----:B------:R-:W-:Y:S01]  /*13420*/  UIADD3 UR11, UR11, UR9, URZ ;  /* 0x000000090b0b7290 */ /* 0x000fe2000fffe03f */
[----:B------:R-:W-:Y:S02]  /*13430*/  VIADD R6, R2, UR15 ;  /* 0x0000000f02067c36 */ /* 0x000fe40008000000 */
[----:B------:R-:W-:Y:S01]  /*13440*/  VIADD R8, R219, UR15 ;  /* 0x0000000fdb087c36 */ /* 0x000fe20008000000 */
[----:B-1----:R-:W-:Y:S01]  /*13450*/  ISETP.NE.AND P0, PT, R11, 0x1, PT ;  /* 0x000000010b00780c */ /* 0x002fe20003f05270 */
[----:B------:R-:W-:Y:S01]  /*13460*/  UIMAD.WIDE.U32 UR10, UR16, UR12, UR10 ;  /* 0x0000000c100a72a5 */ /* 0x000fe2000f8e000a */
[----:B0-----:R-:W-:-:S03]  /*13470*/  IMAD.MOV.U32 R5, RZ, RZ, R6 ;  /* 0x000000ffff057224 */ /* 0x001fc600078e0006 */
[----:B------:R-:W-:-:S03]  /*13480*/  UIMAD UR9, UR16, UR13, UR11 ;  /* 0x0000000d100972a4 */ /* 0x000fc6000f8e020b */
[----:B------:R-:W-:Y:S02]  /*13490*/  ULDC.64 UR12, c[0x0][0xaf0] ;  /* 0x0002bc00000c7ab9 */ /* 0x000fe40000000a00 */
[----:B------:R-:W-:-:S03]  /*134a0*/  UIMAD UR8, UR8, UR12, URZ ;  /* 0x0000000c080872a4 */ /* 0x000fc6000f8e023f */
[----:B------:R-:W0:Y:S01]  /*134b0*/  @P0 LDC R3, c[0x0][0xbec] ;  /* 0x0002fb00ff030b82 */ /* 0x000e220000000800 */
[----:B------:R-:W-:-:S03]  /*134c0*/  UIMAD UR11, UR4, UR13, UR8 ;  /* 0x0000000d040b72a4 */ /* 0x000fc6000f8e0208 */
[----:B------:R-:W-:Y:S02]  /*134d0*/  UMOV UR8, UR10 ;  /* 0x0000000a00087c82 */ /* 0x000fe40008000000 */
[----:B------:R-:W-:Y:S02]  /*134e0*/  UIMAD.WIDE.U32 UR8, UR4, UR12, UR8 ;  /* 0x0000000c040872a5 */ /* 0x000fe4000f8e0008 */
[----:B------:R-:W1:Y:S02]  /*134f0*/  @P0 LDC R7, c[0x0][0xbf0] ;  /* 0x0002fc00ff070b82 */ /* 0x000e640000000800 */
[----:B------:R-:W-:-:S03]  /*13500*/  UIADD3 UR4, UR9, UR11, URZ ;  /* 0x0000000b09047290 */ /* 0x000fc6000fffe03f */
[----:B------:R-:W-:Y:S01]  /*13510*/  ULDC.64 UR10, c[0x0][0xae0] ;  /* 0x0002b800000a7ab9 */ /* 0x000fe20000000a00 */
[----:B0-----:R-:W-:-:S04]  /*13520*/  @P0 IMAD.HI.U32 R2, R6, R3, RZ ;  /* 0x0000000306020227 */ /* 0x001fc800078e00ff */
[----:B------:R-:W-:Y:S02]  /*13530*/  IMAD.U32 R3, RZ, RZ, UR9 ;  /* 0x00000009ff037e24 */ /* 0x000fe4000f8e00ff */
        /* <DEDUP_REMOVED lines=13> */
[----:B------:R-:W-:Y:S02]  /*13610*/  IMAD R11, R0, R11, RZ ;  /* 0x0000000b000b7224 */ /* 0x000fe400078e02ff */
        /* <DEDUP_REMOVED lines=13> */
[----:B------:R0:W1:Y:S01]  /*136f0*/  SHFL.IDX PT, R2, R4, RZ, 0x181f ;  /* 0x00181fff04027589 */ /* 0x00006200000e0000 */
[----:B------:R-:W-:Y:S01]  /*13700*/  VIADD R9, R7, 0x80 ;  /* 0x0000008007097836 */ /* 0x000fe20000000000 */
[----:B------:R-:W-:-:S02]  /*13710*/  SHF.R.S32.HI R6, RZ, 0x1f, R7 ;  /* 0x0000001fff067819 */ /* 0x000fc40000011407 */
[----:B------:R0:W2:Y:S01]  /*13720*/  SHFL.IDX PT, R0, R5, RZ, 0x181f ;  /* 0x00181fff05007589 */ /* 0x0000a200000e0000 */
        /* <DEDUP_REMOVED lines=16> */
.L_x_1318:
[----:B------:R-:W-:Y:S05]  /*13830*/  BSYNC B1 ;  /* 0x0000000000017941 */ /* 0x000fea0003800000 */
.L_x_1317:
        /* <DEDUP_REMOVED lines=17> */
.L_x_1320:
[----:B------:R-:W-:Y:S05]  /*13950*/  BSYNC B1 ;  /* 0x0000000000017941 */ /* 0x000fea0003800000 */
.L_x_1319:
        /* <DEDUP_REMOVED lines=17> */
.L_x_1322:
[----:B------:R-:W-:Y:S05]  /*13a70*/  BSYNC B1 ;  /* 0x0000000000017941 */ /* 0x000fea0003800000 */
.L_x_1321:
        /* <DEDUP_REMOVED lines=18> */
.L_x_1311:
[----:B------:R-:W-:Y:S05]  /*13ba0*/  BSYNC B0 ;  /* 0x0000000000007941 */ /* 0x000fea0003800000 */
.L_x_1301:
[----:B------:R-:W-:Y:S02]  /*13bb0*/  ULDC UR4, c[0x0][0xc3c] ;  /* 0x00030f0000047ab9 */ /* 0x000fe40000000800 */
[----:B------:R-:W-:-:S06]  /*13bc0*/  UISETP.GE.AND UP0, UPT, UR7, UR4, UPT ;  /* 0x000000040700728c */ /* 0x000fcc000bf06270 */
[----:B------:R-:W-:-:S13]  /*13bd0*/  PLOP3.LUT P0, PT, PT, PT, UP0, 0x80, 0x0 ;  /* 0x000000000000781c */ /* 0x000fda0003f0f008 */
[----:B------:R-:W-:Y:S05]  /*13be0*/  @!P0 BRA `(.L_x_1323) ;  /* 0xfffffed000d48947 */ /* 0x000fea000383ffff */
[----:B------:R-:W-:Y:S05]  /*13bf0*/  EXIT ;  /* 0x000000000000794d */ /* 0x000fea0003800000 */
.L_x_1210:
        /* <DEDUP_REMOVED lines=13> */
[----:B------:R-:W1:Y:S01]  /*13cd0*/  LDS.128 R24, [UR4+0x308d0] ;  /* 0x0308d004ff187984 */ /* 0x000e620008000c00 */
[----:B------:R-:W-:Y:S06]  /*13ce0*/  BAR.ARV 0x4, 0x180 ;  /* 0x0106000000007b1d */ /* 0x000fec0000002000 */
[----:B------:R-:W-:Y:S05]  /*13cf0*/  BRA `(.L_x_1325) ;  /* 0x0000000c00907947 */ /* 0x000fea0003800000 */
.L_x_1324:
        /* <DEDUP_REMOVED lines=43> */
.L_x_1328:
        /* <DEDUP_REMOVED lines=35> */
.L_x_1326:
        /* <DEDUP_REMOVED lines=9> */
[----:B0-----:R-:W-:-:S07]  /*14270*/  ISETP.NE.AND P1, PT, R9, 0x1, PT ;  /* 0x000000010900780c */ /* 0x001fce0003f25270 */
[----:B-1----:R-:W-:Y:S06]  /*14280*/  @!P0 BRA `(.L_x_1329) ;  /* 0x0000000000088947 */ /* 0x002fec0003800000 */
[----:B------:R-:W-:-:S06]  /*14290*/  VIADD R24, R27, 0xffffffff ;  /* 0xffffffff1b187836 */ /* 0x000fcc0000000000 */
[----:B------:R0:W1:Y:S02]  /*142a0*/  SHFL.IDX PT, R24, R5, R24, 0x1f ;  /* 0x00001f1805187589 */ /* 0x00006400000e0000 */
.L_x_1329:
[----:B-1----:R-:W-:Y:S02]  /*142b0*/  IMAD R24, R24, UR5, R3 ;  /* 0x0000000518187c24 */ /* 0x002fe4000f8e0203 */
[----:B------:R-:W-:-:S03]  /*142c0*/  VIADD R27, R27, UR4 ;  /* 0x000000041b1b7c36 */ /* 0x000fc60008000000 */
[----:B0-----:R-:W-:Y:S01]  /*142d0*/  IADD3 R5, -R24, UR6, RZ ;  /* 0x0000000618057c10 */ /* 0x001fe2000fffe1ff */
[----:B------:R-:W-:Y:S06]  /*142e0*/  @!P1 BRA `(.L_x_1330) ;  /* 0x0000000000e89947 */ /* 0x000fec0003800000 */
[-C--:B--2---:R-:W-:Y:S02]  /*142f0*/  IABS R12, R6.reuse ;  /* 0x00000006000c7213 */ /* 0x084fe40000000000 */
[----:B------:R-:W-:Y:S02]  /*14300*/  IABS R4, R9 ;  /* 0x0000000900047213 */ /* 0x000fe40000000000 */
[----:B------:R-:W0:Y:S01]  /*14310*/  I2F.RP R8, R12 ;  /* 0x0000000c00087306 */ /* 0x000e220000209400 */
[----:B------:R-:W-:-:S07]  /*14320*/  IABS R13, R6 ;  /* 0x00000006000d7213 */ /* 0x000fce0000000000 */
[----:B------:R-:W1:Y:S08]  /*14330*/  I2F.RP R10, R4 ;  /* 0x00000004000a7306 */ /* 0x000e700000209400 */
[----:B0-----:R-:W0:Y:S08]  /*14340*/  MUFU.RCP R8, R8 ;  /* 0x0000000800087308 */ /* 0x001e300000001000 */
[----:B-1----:R-:W-:Y:S01]  /*14350*/  MUFU.RCP R10, R10 ;  /* 0x0000000a000a7308 */ /* 0x002fe20000001000 */
[----:B0-----:R-:W-:Y:S01]  /*14360*/  VIADD R2, R8, 0xffffffe ;  /* 0x0ffffffe08027836 */ /* 0x001fe20000000000 */
[----:B------:R-:W-:-:S06]  /*14370*/  IABS R8, R5 ;  /* 0x0000000500087213 */ /* 0x000fcc0000000000 */
[----:B------:R0:W1:Y:S02]  /*14380*/  F2I.FTZ.U32.TRUNC.NTZ R3, R2 ;  /* 0x0000000200037305 */ /* 0x000064000021f000 */
[----:B0-----:R-:W-:Y:S02]  /*14390*/  IMAD.MOV.U32 R2, RZ, RZ, RZ ;  /* 0x000000ffff027224 */ /* 0x001fe400078e00ff */
[----:B-1----:R-:W-:-:S04]  /*143a0*/  IMAD.MOV R11, RZ, RZ, -R3 ;  /* 0x000000ffff0b7224 */ /* 0x002fc800078e0a03 */
[----:B------:R-:W-:-:S04]  /*143b0*/  IMAD R11, R11, R12, RZ ;  /* 0x0000000c0b0b7224 */ /* 0x000fc800078e02ff */
[----:B------:R-:W-:-:S04]  /*143c0*/  IMAD.HI.U32 R3, R3, R11, R2 ;  /* 0x0000000b03037227 */ /* 0x000fc800078e0002 */
[----:B------:R-:W-:Y:S02]  /*143d0*/  IMAD.MOV R11, RZ, RZ, -R13 ;  /* 0x000000ffff0b7224 */ /* 0x000fe400078e0a0d */
[----:B------:R-:W-:-:S04]  /*143e0*/  IMAD.HI.U32 R2, R3, R8, RZ ;  /* 0x0000000803027227 */ /* 0x000fc800078e00ff */
[----:B------:R-:W-:Y:S01]  /*143f0*/  IMAD R3, R2, R11, R8 ;  /* 0x0000000b02037224 */ /* 0x000fe200078e0208 */
[----:B------:R-:W-:Y:S01]  /*14400*/  LOP3.LUT R8, R5, R6, RZ, 0x3c, !PT ;  /* 0x0000000605087212 */ /* 0x000fe200078e3cff */
[----:B------:R-:W-:-:S03]  /*14410*/  VIADD R11, R10, 0xffffffe ;  /* 0x0ffffffe0a0b7836 */ /* 0x000fc60000000000 */
[----:B------:R-:W-:Y:S02]  /*14420*/  ISETP.GT.U32.AND P1, PT, R12, R3, PT ;  /* 0x000000030c00720c */ /* 0x000fe40003f24070 */
[----:B------:R-:W-:-:S11]  /*14430*/  ISETP.GE.AND P2, PT, R8, RZ, PT ;  /* 0x000000ff0800720c */ /* 0x000fd60003f46270 */
[----:B------:R-:W-:Y:S02]  /*14440*/  @!P1 IMAD.IADD R3, R3, 0x1, -R12 ;  /* 0x0000000103039824 */ /* 0x000fe400078e0a0c */
[----:B------:R-:W-:Y:S01]  /*14450*/  @!P1 VIADD R2, R2, 0x1 ;  /* 0x0000000102029836 */ /* 0x000fe20000000000 */
[----:B------:R-:W-:Y:S02]  /*14460*/  ISETP.NE.AND P1, PT, R6, RZ, PT ;  /* 0x000000ff0600720c */ /* 0x000fe40003f25270 */
[----:B------:R-:W-:Y:S02]  /*14470*/  ISETP.GE.U32.AND P0, PT, R3, R12, PT ;  /* 0x0000000c0300720c */ /* 0x000fe40003f06070 */
[----:B------:R-:W0:Y:S11]  /*14480*/  F2I.FTZ.U32.TRUNC.NTZ R3, R11 ;  /* 0x0000000b00037305 */ /* 0x000e36000021f000 */
[----:B------:R-:W-:-:S04]  /*14490*/  @P0 VIADD R2, R2, 0x1 ;  /* 0x0000000102020836 */ /* 0x000fc80000000000 */
[----:B------:R-:W-:Y:S01]  /*144a0*/  IMAD.MOV.U32 R10, RZ, RZ, R2 ;  /* 0x000000ffff0a7224 */ /* 0x000fe200078e0002 */
[----:B------:R-:W-:Y:S01]  /*144b0*/  IABS R2, R9 ;  /* 0x0000000900027213 */ /* 0x000fe20000000000 */
[----:B0-----:R-:W-:Y:S02]  /*144c0*/  IMAD.MOV R13, RZ, RZ, -R3 ;  /* 0x000000ffff0d7224 */ /* 0x001fe400078e0a03 */
[----:B------:R-:W-:Y:S01]  /*144d0*/  @!P2 IMAD.MOV R10, RZ, RZ, -R10 ;  /* 0x000000ffff0aa224 */ /* 0x000fe200078e0a0a */
[----:B------:R-:W-:Y:S01]  /*144e0*/  @!P1 LOP3.LUT R10, RZ, R6, RZ, 0x33, !PT ;  /* 0x00000006ff0a9212 */ /* 0x000fe200078e33ff */
[----:B------:R-:W-:Y:S02]  /*144f0*/  IMAD.MOV R12, RZ, RZ, -R2 ;  /* 0x000000ffff0c7224 */ /* 0x000fe400078e0a02 */
[----:B------:R-:W-:Y:S01]  /*14500*/  IMAD R11, R13, R4, RZ ;  /* 0x000000040d0b7224 */ /* 0x000fe200078e02ff */
[----:B------:R-:W-:Y:S01]  /*14510*/  IABS R8, R10 ;  /* 0x0000000a00087213 */ /* 0x000fe20000000000 */
[----:B------:R-:W-:-:S04]  /*14520*/  IMAD.MOV.U32 R2, RZ, RZ, RZ ;  /* 0x000000ffff027224 */ /* 0x000fc800078e00ff */
[----:B------:R-:W-:-:S04]  /*14530*/  IMAD.HI.U32 R2, R3, R11, R2 ;  /* 0x0000000b03027227 */ /* 0x000fc800078e0002 */
[----:B------:R-:W-:Y:S02]  /*14540*/  IMAD.MOV.U32 R3, RZ, RZ, R8 ;  /* 0x000000ffff037224 */ /* 0x000fe400078e0008 */
[----:B------:R-:W-:Y:S02]  /*14550*/  IMAD.MOV.U32 R8, RZ, RZ, R12 ;  /* 0x000000ffff087224 */ /* 0x000fe400078e000c */
[----:B------:R-:W-:-:S04]  /*14560*/  IMAD.HI.U32 R2, R2, R3, RZ ;  /* 0x0000000302027227 */ /* 0x000fc800078e00ff */
[----:B------:R-:W-:-:S05]  /*14570*/  IMAD R3, R2, R8, R3 ;  /* 0x0000000802037224 */ /* 0x000fca00078e0203 */
[----:B------:R-:W-:-:S13]  /*14580*/  ISETP.GT.U32.AND P1, PT, R4, R3, PT ;  /* 0x000000030400720c */ /* 0x000fda0003f24070 */
[----:B------:R-:W-:Y:S02]  /*14590*/  @!P1 IMAD.IADD R3, R3, 0x1, -R4 ;  /* 0x0000000103039824 */ /* 0x000fe400078e0a04 */
[----:B------:R-:W-:Y:S01]  /*145a0*/  @!P1 VIADD R2, R2, 0x1 ;  /* 0x0000000102029836 */ /* 0x000fe20000000000 */
[----:B------:R-:W-:Y:S02]  /*145b0*/  ISETP.NE.AND P1, PT, R9, RZ, PT ;  /* 0x000000ff0900720c */ /* 0x000fe40003f25270 */
[----:B------:R-:W-:Y:S02]  /*145c0*/  ISETP.GE.U32.AND P0, PT, R3, R4, PT ;  /* 0x000000040300720c */ /* 0x000fe40003f06070 */
[----:B------:R-:W-:-:S04]  /*145d0*/  LOP3.LUT R3, R10, R9, RZ, 0x3c, !PT ;  /* 0x000000090a037212 */ /* 0x000fc800078e3cff */
[----:B------:R-:W-:Y:S01]  /*145e0*/  ISETP.GE.AND P2, PT, R3, RZ, PT ;  /* 0x000000ff0300720c */ /* 0x000fe20003f46270 */
[----:B------:R-:W-:-:S06]  /*145f0*/  IMAD.MOV R3, RZ, RZ, -R10 ;  /* 0x000000ffff037224 */ /* 0x000fcc00078e0a0a */
[----:B------:R-:W-:-:S06]  /*14600*/  @P0 VIADD R2, R2, 0x1 ;  /* 0x0000000102020836 */ /* 0x000fcc0000000000 */
[----:B------:R-:W-:Y:S01]  /*14610*/  @!P2 IMAD.MOV R2, RZ, RZ, -R2 ;  /* 0x000000ffff02a224 */ /* 0x000fe200078e0a02 */
[----:B------:R-:W-:-:S05]  /*14620*/  @!P1 LOP3.LUT R2, RZ, R9, RZ, 0x33, !PT ;  /* 0x00000009ff029212 */ /* 0x000fca00078e33ff */
[----:B------:R-:W-:-:S04]  /*14630*/  IMAD.MOV R26, RZ, RZ, -R2 ;  /* 0x000000ffff1a7224 */ /* 0x000fc800078e0a02 */
[C---:B------:R-:W-:Y:S02]  /*14640*/  IMAD R26, R9.reuse, R26, R10 ;  /* 0x0000001a091a7224 */ /* 0x040fe400078e020a */
[----:B------:R-:W-:Y:S02]  /*14650*/  IMAD R9, R9, 0x1000000, R2 ;  /* 0x0100000009097824 */ /* 0x000fe400078e0202 */
[----:B------:R-:W-:Y:S02]  /*14660*/  IMAD R2, R6, R3, R5 ;  /* 0x0000000306027224 */ /* 0x000fe400078e0205 */
[----:B------:R-:W-:Y:S01]  /*14670*/  IMAD R26, R26, 0x10000, R9 ;  /* 0x000100001a1a7824 */ /* 0x000fe200078e0209 */
[----:B------:R-:W-:Y:S06]  /*14680*/  BRA `(.L_x_1331) ;  /* 0x0000000000f47947 */ /* 0x000fec0003800000 */
.L_x_1330:
[----:B------:R-:W0:Y:S02]  /*14690*/  LDC.64 R2, c[0x0][0xc90] ;  /* 0x00032400ff027b82 */ /* 0x000e240000000a00 */
[----:B0-----:R-:W-:-:S05]  /*146a0*/  IMAD.WIDE R2, R27, 0x4, R2 ;  /* 0x000000041b027825 */ /* 0x001fca00078e0202 */
[----:B------:R0:W2:Y:S01]  /*146b0*/  LDG.E R13, desc[UR36][R2.64] ;  /* 0x00000024020d7981 */ /* 0x0000a2000c1e1900 */
[----:B------:R-:W-:Y:S01]  /*146c0*/  IABS R15, R5 ;  /* 0x00000005000f7213 */ /* 0x000fe20000000000 */
[----:B0-----:R-:W-:Y:S02]  /*146d0*/  IMAD.MOV.U32 R2, RZ, RZ, RZ ;  /* 0x000000ffff027224 */ /* 0x001fe400078e00ff */
[----:B--2---:R-:W-:-:S05]  /*146e0*/  IMAD R4, R6, R13, RZ ;  /* 0x0000000d06047224 */ /* 0x004fca00078e02ff */
[-C--:B------:R-:W-:Y:S02]  /*146f0*/  IABS R10, R4.reuse ;  /* 0x00000004000a7213 */ /* 0x080fe40000000000 */
[----:B------:R-:W-:Y:S02]  /*14700*/  IABS R12, R4 ;  /* 0x00000004000c7213 */ /* 0x000fe40000000000 */
[----:B------:R-:W0:Y:S08]  /*14710*/  I2F.RP R8, R10 ;  /* 0x0000000a00087306 */ /* 0x000e300000209400 */
[----:B0-----:R-:W0:Y:S02]  /*14720*/  MUFU.RCP R8, R8 ;  /* 0x0000000800087308 */ /* 0x001e240000001000 */
[----:B0-----:R-:W-:-:S06]  /*14730*/  VIADD R9, R8, 0xffffffe ;  /* 0x0ffffffe08097836 */ /* 0x001fcc0000000000 */
[----:B------:R-:W0:Y:S02]  /*14740*/  F2I.FTZ.U32.TRUNC.NTZ R3, R9 ;  /* 0x0000000900037305 */ /* 0x000e24000021f000 */
[----:B0-----:R-:W-:-:S04]  /*14750*/  IMAD.MOV R11, RZ, RZ, -R3 ;  /* 0x000000ffff0b7224 */ /* 0x001fc800078e0a03 */
[----:B------:R-:W-:-:S04]  /*14760*/  IMAD R11, R11, R10, RZ ;  /* 0x0000000a0b0b7224 */ /* 0x000fc800078e02ff */
[----:B------:R-:W-:-:S04]  /*14770*/  IMAD.HI.U32 R2, R3, R11, R2 ;  /* 0x0000000b03027227 */ /* 0x000fc800078e0002 */
[----:B------:R-:W-:Y:S02]  /*14780*/  IMAD.MOV R3, RZ, RZ, -R12 ;  /* 0x000000ffff037224 */ /* 0x000fe400078e0a0c */
        /* <DEDUP_REMOVED lines=12> */
[----:B------:R-:W-:Y:S02]  /*14850*/  IMAD R11, R13, R2, RZ ;  /* 0x000000020d0b7224 */ /* 0x000fe400078e02ff */
[----:B------:R-:W-:Y:S02]  /*14860*/  IMAD.MOV R2, RZ, RZ, -R2 ;  /* 0x000000ffff027224 */ /* 0x000fe400078e0a02 */
[----:B------:R-:W-:Y:S02]  /*14870*/  IMAD.MOV R3, RZ, RZ, -R11 ;  /* 0x000000ffff037224 */ /* 0x000fe400078e0a0b */
[----:B------:R-:W-:Y:S02]  /*14880*/  IMAD R4, R4, R2, R5 ;  /* 0x0000000204047224 */ /* 0x000fe400078e0205 */
[----:B------:R-:W-:Y:S01]  /*14890*/  IMAD.MOV.U32 R2, RZ, RZ, RZ ;  /* 0x000000ffff027224 */ /* 0x000fe200078e00ff */
[----:B------:R-:W-:-:S04]  /*148a0*/  VIADDMNMX R13, R3, UR5, R13, PT ;  /* 0x00000005030d7c46 */ /* 0x000fc8000b80010d */
[-C--:B------:R-:W-:Y:S01]  /*148b0*/  IABS R10, R13.reuse ;  /* 0x0000000d000a7213 */ /* 0x080fe20000000000 */
[----:B------:R-:W-:Y:S01]  /*148c0*/  IMAD.MOV R26, RZ, RZ, -R13 ;  /* 0x000000ffff1a7224 */ /* 0x000fe200078e0a0d */
[----:B------:R-:W-:Y:S02]  /*148d0*/  IABS R12, R13 ;  /* 0x0000000d000c7213 */ /* 0x000fe40000000000 */
[----:B------:R-:W0:Y:S08]  /*148e0*/  I2F.RP R8, R10 ;  /* 0x0000000a00087306 */ /* 0x000e300000209400 */
[----:B0-----:R-:W0:Y:S02]  /*148f0*/  MUFU.RCP R8, R8 ;  /* 0x0000000800087308 */ /* 0x001e240000001000 */
[----:B0-----:R-:W-:-:S06]  /*14900*/  VIADD R3, R8, 0xffffffe ;  /* 0x0ffffffe08037836 */ /* 0x001fcc0000000000 */
[----:B------:R-:W0:Y:S02]  /*14910*/  F2I.FTZ.U32.TRUNC.NTZ R3, R3 ;  /* 0x0000000300037305 */ /* 0x000e24000021f000 */
[----:B0-----:R-:W-:-:S04]  /*14920*/  IMAD.MOV R9, RZ, RZ, -R3 ;  /* 0x000000ffff097224 */ /* 0x001fc800078e0a03 */
[----:B------:R-:W-:Y:S01]  /*14930*/  IMAD.MOV.U32 R5, RZ, RZ, R9 ;  /* 0x000000ffff057224 */ /* 0x000fe200078e0009 */
[----:B------:R-:W-:-:S03]  /*14940*/  IABS R9, R4 ;  /* 0x0000000400097213 */ /* 0x000fc60000000000 */
        /* <DEDUP_REMOVED lines=11> */
[----:B------:R-:W-:Y:S02]  /*14a00*/  ISETP.GE.AND P2, PT, R3, RZ, PT ;  /* 0x000000ff0300720c */ /* 0x000fe40003f46270 */
[----:B------:R-:W-:-:S05]  /*14a10*/  IADD3 R3, R11, 0x1000000, R4 ;  /* 0x010000000b037810 */ /* 0x000fca0007ffe004 */
[----:B------:R-:W-:-:S06]  /*14a20*/  @P0 VIADD R2, R2, 0x1 ;  /* 0x0000000102020836 */ /* 0x000fcc0000000000 */
[----:B------:R-:W-:Y:S01]  /*14a30*/  @!P2 IMAD.MOV R2, RZ, RZ, -R2 ;  /* 0x000000ffff02a224 */ /* 0x000fe200078e0a02 */
[----:B------:R-:W-:-:S05]  /*14a40*/  @!P1 LOP3.LUT R2, RZ, R13, RZ, 0x33, !PT ;  /* 0x0000000dff029212 */ /* 0x000fca00078e33ff */
[----:B------:R-:W-:-:S07]  /*14a50*/  IMAD R26, R2, R26, R3 ;  /* 0x0000001a021a7224 */ /* 0x000fce00078e0203 */
.L_x_1331:
[----:B------:R-:W-:-:S05]  /*14a60*/  LOP3.LUT R25, RZ, R2, RZ, 0x33, !PT ;  /* 0x00000002ff197212 */ /* 0x000fca00078e33ff */
[----:B------:R-:W-:Y:S01]  /*14a70*/  IMAD.IADD R25, R6, 0x1, R25 ;  /* 0x0000000106197824 */ /* 0x000fe200078e0219 */
[----:B------:R-:W-:Y:S06]  /*14a80*/  BRA `(.L_x_1332) ;  /* 0x0000000000147947 */ /* 0x000fec0003800000 */
.L_x_1327:
[----:B------:R-:W-:Y:S01]  /*14a90*/  ULDC UR4, c[0x0][0xc3c] ;  /* 0x00030f0000047ab9 */ /* 0x000fe20000000800 */
[----:B------:R-:W-:Y:S02]  /*14aa0*/  IMAD.MOV.U32 R25, RZ, RZ, RZ ;  /* 0x000000ffff197224 */ /* 0x000fe400078e00ff */
[----:B------:R-:W-:Y:S02]  /*14ab0*/  IMAD.U32 R24, RZ, RZ, UR6 ;  /* 0x00000006ff187e24 */ /* 0x000fe4000f8e00ff */
[----:B------:R-:W-:Y:S02]  /*14ac0*/  IMAD.MOV.U32 R26, RZ, RZ, RZ ;  /* 0x000000ffff1a7224 */ /* 0x000fe400078e00ff */
[----:B------:R-:W-:-:S07]  /*14ad0*/  IMAD.U32 R27, RZ, RZ, UR4 ;  /* 0x00000004ff1b7e24 */ /* 0x000fce000f8e00ff */
.L_x_1332:
[----:B------:R-:W-:-:S13]  /*14ae0*/  ISETP.NE.AND P0, PT, R7, RZ, PT ;  /* 0x000000ff0700720c */ /* 0x000fda0003f05270 */
[----:B------:R-:W0:Y:S01]  /*14af0*/  @!P0 S2R R3, SR_CgaCtaId ;  /* 0x0000000000038919 */ /* 0x000e220000008800 */
[----:B------:R-:W-:-:S04]  /*14b00*/  @!P0 MOV R2, 0x400 ;  /* 0x0000040000028802 */ /* 0x000fc80000000f00 */
[----:B0-----:R-:W-:-:S05]  /*14b10*/  @!P0 LEA R2, R3, R2, 0x18 ;  /* 0x0000000203028211 */ /* 0x001fca00078ec0ff */
[----:B------:R0:W-:Y:S01]  /*14b20*/  @!P0 STS.128 [R2+0x308d0], R24 ;  /* 0x0308d01802008388 */ /* 0x0001e20000000c00 */
[----:B------:R-:W-:Y:S06]  /*14b30*/  BAR.ARV 0x5, 0x180 ;  /* 0x0146000000007b1d */ /* 0x000fec0000002000 */
.L_x_1325:
[----:B------:R2:W-:Y:S01]  /*14b40*/  STL [R1+0x1c], RZ ;  /* 0x00001cff01007387 */ /* 0x0005e20000100800 */
[----:B------:R-:W-:Y:S01]  /*14b50*/  ULDC UR4, c[0x0][0xc3c] ;  /* 0x00030f0000047ab9 */ /* 0x000fe20000000800 */
[----:B------:R-:W-:Y:S01]  /*14b60*/  IMAD.MOV.U32 R28, RZ, RZ, 0x1 ;  /* 0x00000001ff1c7424 */ /* 0x000fe200078e00ff */
[----:B-1----:R-:W-:Y:S01]  /*14b70*/  ISETP.GE.AND P0, PT, R27, UR4, PT ;  /* 0x000000041b007c0c */ /* 0x002fe2000bf06270 */
[----:B------:R-:W-:-:S12]  /*14b80*/  IMAD.MOV.U32 R23, RZ, RZ, RZ ;  /* 0x000000ffff177224 */ /* 0x000fd800078e00ff */
[----:B--2---:R-:W-:Y:S05]  /*14b90*/  @P0 BRA `(.L_x_1333) ;  /* 0x0000005000a80947 */ /* 0x004fea0003800000 */
[----:B0-----:R-:W2:Y:S01]  /*14ba0*/  LDL R2, [R1+0x20] ;  /* 0x0000200001027983 */ /* 0x001ea20000100800 */
        /* <DEDUP_REMOVED lines=23> */
.L_x_1406:
[----:B------:R-:W-:Y:S05]  /*14d20*/  YIELD ;  /* 0x0000000000007946 */ /* 0x000fea0003800000 */
[----:B------:R-:W-:Y:S01]  /*14d30*/  ULDC.64 UR4, c[0x0][0xa28] ;  /* 0x00028a0000047ab9 */ /* 0x000fe20000000a00 */
[----:B------:R-:W-:Y:S01]  /*14d40*/  IMAD.MOV.U32 R19, RZ, RZ, RZ ;  /* 0x000000ffff137224 */ /* 0x000fe200078e00ff */
[----:B------:R-:W-:-:S04]  /*14d50*/  ISETP.NE.U32.AND P0, PT, RZ, UR4, PT ;  /* 0x00000004ff007c0c */ /* 0x000fc8000bf05070 */
[----:B------:R-:W-:Y:S01]  /*14d60*/  ISETP.NE.AND.EX P0, PT, RZ, UR5, PT, P0 ;  /* 0x00000005ff007c0c */ /* 0x000fe2000bf05300 */
[----:B------:R-:W-:-:S12]  /*14d70*/  ULDC.64 UR4, c[0x0][0xa18] ;  /* 0x0002860000047ab9 */ /* 0x000fd80000000a00 */
[----:B0-----:R-:W0:Y:S02]  /*14d80*/  @P0 LDC.64 R2, c[0x0][0xa28] ;  /* 0x00028a00ff020b82 */ /* 0x001e240000000a00 */
[----:B0-----:R-:W-:-:S05]  /*14d90*/  @P0 IMAD.WIDE R2, R27, 0x4, R2 ;  /* 0x000000041b020825 */ /* 0x001fca00078e0202 */
[----:B--2---:R0:W2:Y:S01]  /*14da0*/  @P0 LDG.E R19, desc[UR36][R2.64] ;  /* 0x0000002402130981 */ /* 0x0040a2000c1e1900 */
[----:B------:R-:W-:Y:S01]  /*14db0*/  ISETP.NE.U32.AND P0, PT, RZ, UR4, PT ;  /* 0x00000004ff007c0c */ /* 0x000fe2000bf05070 */
[----:B------:R-:W-:Y:S01]  /*14dc0*/  IMAD.MOV.U32 R35, RZ, RZ, RZ ;  /* 0x000000ffff237224 */ /* 0x000fe200078e00ff */
[----:B------:R-:W-:Y:S02]  /*14dd0*/  LOP3.LUT R16, R16, 0xffffff7f, RZ, 0xc0, !PT ;  /* 0xffffff7f10107812 */ /* 0x000fe400078ec0ff */
[----:B------:R-:W-:Y:S01]  /*14de0*/  ISETP.NE.AND.EX P1, PT, RZ, UR5, PT, P0 ;  /* 0x00000005ff007c0c */ /* 0x000fe2000bf25300 */
[----:B------:R-:W-:Y:S02]  /*14df0*/  ULDC.64 UR4, c[0x0][0xa00] ;  /* 0x0002800000047ab9 */ /* 0x000fe40000000a00 */
[----:B------:R-:W-:Y:S01]  /*14e00*/  ISETP.NE.U32.AND P0, PT, RZ, UR4, PT ;  /* 0x00000004ff007c0c */ /* 0x000fe2000bf05070 */
[----:B0-----:R-:W0:Y:S03]  /*14e10*/  LDC.64 R2, c[0x0][0xa00] ;  /* 0x00028000ff027b82 */ /* 0x001e260000000a00 */
[----:B------:R-:W-:Y:S01]  /*14e20*/  ISETP.NE.AND.EX P2, PT, RZ, UR5, PT, P0 ;  /* 0x00000005ff007c0c */ /* 0x000fe2000bf45300 */
[----:B------:R-:W-:-:S05]  /*14e30*/  ULDC.64 UR4, c[0x0][0x418] ;  /* 0x0001060000047ab9 */ /* 0x000fca0000000a00 */
[----:B------:R-:W1:Y:S07]  /*14e40*/  @P1 LDC.64 R4, c[0x0][0xa18] ;  /* 0x00028600ff041b82 */ /* 0x000e6e0000000a00 */
[----:B------:R-:W-:Y:S01]  /*14e50*/  @P2 LOP3.LUT R16, R16, 0x80, RZ, 0xfc, !PT ;  /* 0x0000008010102812 */ /* 0x000fe200078efcff */
[----:B0-----:R-:W-:-:S05]  /*14e60*/  IMAD.WIDE R2, R27, 0x4, R2 ;  /* 0x000000041b027825 */ /* 0x001fca00078e0202 */
[----:B------:R0:W5:Y:S01]  /*14e70*/  @P2 LDG.E R35, desc[UR36][R2.64] ;  /* 0x0000002402232981 */ /* 0x000162000c1e1900 */
[----:B-1----:R-:W-:-:S05]  /*14e80*/  @P1 IMAD.WIDE R4, R27, 0x4, R4 ;  /* 0x000000041b041825 */ /* 0x002fca00078e0204 */
[----:B------:R0:W5:Y:S01]  /*14e90*/  @P1 LDG.E R29, desc[UR36][R4.64] ;  /* 0x00000024041d1981 */ /* 0x000162000c1e1900 */
[----:B------:R-:W-:-:S03]  /*14ea0*/  UISETP.NE.U32.AND UP0, UPT, UR4, URZ, UPT ;  /* 0x0000003f0400728c */ /* 0x000fc6000bf05070 */
[----:B------:R-:W-:Y:S01]  /*14eb0*/  ULDC UR4, c[0x0][0x424] ;  /* 0x0001090000047ab9 */ /* 0x000fe20000000800 */
[----:B------:R-:W-:-:S03]  /*14ec0*/  UISETP.NE.AND.EX UP0, UPT, UR5, URZ, UPT, UP0 ;  /* 0x0000003f0500728c */ /* 0x000fc6000bf05300 */
[----:B------:R-:W-:Y:S01]  /*14ed0*/  ULDC UR5, c[0x0][0x2f0] ;  /* 0x0000bc0000057ab9 */ /* 0x000fe20000000800 */
[----:B------:R-:W-:-:S04]  /*14ee0*/  USEL UR4, UR4, 0x1, UP0 ;  /* 0x0000000104047887 */ /* 0x000fc80008000000 */
[----:B------:R-:W-:-:S06]  /*14ef0*/  UIMAD UR4, UR4, UR5, URZ ;  /* 0x00000005040472a4 */ /* 0x000fcc000f8e023f */
[----:B------:R-:W-:Y:S01]  /*14f00*/  IMAD.U32 R37, RZ, RZ, UR4 ;  /* 0x00000004ff257e24 */ /* 0x000fe2000f8e00ff */
[----:B--2---:R0:W-:Y:S01]  /*14f10*/  STL [R1+0x4], R19 ;  /* 0x0000041301007387 */ /* 0x0041e20000100800 */
[----:B------:R-:W-:Y:S05]  /*14f20*/  @P1 BRA `(.L_x_1334) ;  /* 0x0000000000181947 */ /* 0x000fea0003800000 */
[----:B------:R-:W-:Y:S02]  /*14f30*/  ULDC UR4, c[0x0][0x288] ;  /* 0x0000a20000047ab9 */ /* 0x000fe40000000800 */
[----:B-----5:R-:W-:Y:S01]  /*14f40*/  IMAD.U32 R29, RZ, RZ, UR4 ;  /* 0x00000004ff1d7e24 */ /* 0x020fe2000f8e00ff */
[----:B------:R-:W-:Y:S06]  /*14f50*/  @!P2 BRA `(.L_x_1334) ;  /* 0x00000000000ca947 */ /* 0x000fec0003800000 */
[----:B------:R-:W2:Y:S04]  /*14f60*/  LDG.E R0, desc[UR36][R2.64] ;  /* 0x0000002402007981 */ /* 0x000ea8000c1e1900 */
[----:B------:R-:W2:Y:S02]  /*14f70*/  LDG.E R29, desc[UR36][R2.64+0x4] ;  /* 0x00000424021d7981 */ /* 0x000ea4000c1e1900 */
[----:B--2---:R-:W-:-:S07]  /*14f80*/  IMAD.IADD R29, R29, 0x1, -R0 ;  /* 0x000000011d1d7824 */ /* 0x004fce00078e0a00 */
.L_x_1334:
[----:B------:R-:W-:Y:S02]  /*14f90*/  ULDC.64 UR4, c[0x0][0xa20] ;  /* 0x0002880000047ab9 */ /* 0x000fe40000000a00 */
[----:B------:R-:W-:-:S04]  /*14fa0*/  ISETP.NE.U32.AND P0, PT, RZ, UR4, PT ;  /* 0x00000004ff007c0c */ /* 0x000fc8000bf05070 */
[----:B------:R-:W-:-:S13]  /*14fb0*/  ISETP.NE.AND.EX P0, PT, RZ, UR5, PT, P0 ;  /* 0x00000005ff007c0c */ /* 0x000fda000bf05300 */
[----:B------:R-:W-:Y:S05]  /*14fc0*/  @!P0 BRA `(.L_x_1335) ;  /* 0x0000000000108947 */ /* 0x000fea0003800000 */
[----:B0-----:R-:W0:Y:S02]  /*14fd0*/  LDC.64 R2, c[0x0][0xa20] ;  /* 0x00028800ff027b82 */ /* 0x001e240000000a00 */
[----:B0-----:R-:W-:-:S05]  /*14fe0*/  IMAD.WIDE R2, R27, 0x4, R2 ;  /* 0x000000041b027825 */ /* 0x001fca00078e0202 */
[----:B------:R0:W5:Y:S01]  /*14ff0*/  LDG.E R37, desc[UR36][R2.64] ;  /* 0x0000002402257981 */ /* 0x000162000c1e1900 */
[----:B------:R-:W-:Y:S05]  /*15000*/  BRA `(.L_x_1336) ;  /* 0x0000000000247947 */ /* 0x000fea0003800000 */
.L_x_1335:
[----:B------:R-:W-:Y:S02]  /*15010*/  ULDC.64 UR4, c[0x0][0xa08] ;  /* 0x0002820000047ab9 */ /* 0x000fe40000000a00 */
[----:B------:R-:W-:-:S04]  /*15020*/  ISETP.NE.U32.AND P0, PT, RZ, UR4, PT ;  /* 0x00000004ff007c0c */ /* 0x000fc8000bf05070 */
[----:B------:R-:W-:-:S13]  /*15030*/  ISETP.NE.AND.EX P0, PT, RZ, UR5, PT, P0 ;  /* 0x00000005ff007c0c */ /* 0x000fda000bf05300 */
[----:B------:R-:W-:Y:S05]  /*15040*/  @!P0 BRA `(.L_x_1336) ;  /* 0x0000000000148947 */ /* 0x000fea0003800000 */
[----:B0-----:R-:W0:Y:S02]  /*15050*/  LDC.64 R2, c[0x0][0xa08] ;  /* 0x00028200ff027b82 */ /* 0x001e240000000a00 */
[----:B0-----:R-:W-:-:S05]  /*15060*/  IMAD.WIDE R2, R27, 0x4, R2 ;  /* 0x000000041b027825 */ /* 0x001fca00078e0202 */
[----:B------:R-:W2:Y:S04]  /*15070*/  LDG.E R37, desc[UR36][R2.64] ;  /* 0x0000002402257981 */ /* 0x000ea8000c1e1900 */
[----:B------:R-:W2:Y:S02]  /*15080*/  LDG.E R0, desc[UR36][R2.64+0x4] ;  /* 0x0000042402007981 */ /* 0x000ea4000c1e1900 */
[----:B--2---:R-:W-:-:S07]  /*15090*/  IMAD.IADD R37, R0, 0x1, -R37 ;  /* 0x0000000100257824 */ /* 0x004fce00078e0a25 */
.L_x_1336:
[----:B------:R-:W1:Y:S01]  /*150a0*/  LDC R0, c[0x0][0x448] ;  /* 0x00011200ff007b82 */ /* 0x000e620000000800 */
[----:B------:R-:W-:Y:S01]  /*150b0*/  IMAD.SHL.U32 R25, R25, 0x80, RZ ;  /* 0x0000008019197824 */ /* 0x000fe200078e00ff */
[----:B------:R-:W-:Y:S01]  /*150c0*/  LOP3.LUT R16, R16, 0xffffffbf, RZ, 0xc0, !PT ;  /* 0xffffffbf10107812 */ /* 0x000fe200078ec0ff */
[----:B-----5:R-:W-:-:S05]  /*150d0*/  IMAD.IADD R37, R37, 0x1, -R19 ;  /* 0x0000000125257824 */ /* 0x020fca00078e0a13 */
[----:B0-----:R-:W0:Y:S01]  /*150e0*/  LDC.64 R2, c[0x0][0x9e0] ;  /* 0x00027800ff027b82 */ /* 0x001e220000000a00 */
[----:B-1----:R-:W-:Y:S01]  /*150f0*/  ISETP.NE.AND P2, PT, R0, 0x1, PT ;  /* 0x000000010000780c */ /* 0x002fe20003f45270 */
[----:B------:R-:W-:Y:S01]  /*15100*/  VIADD R0, R25, 0x7f ;  /* 0x0000007f19007836 */ /* 0x000fe20000000000 */
[----:B0-----:R-:W-:-:S11]  /*15110*/  ISETP.GE.AND P1, PT, R3, 0x1, PT ;  /* 0x000000010300780c */ /* 0x001fd60003f26270 */
[----:B------:R-:W0:Y:S01]  /*15120*/  @P2 LDC R5, c[0x0][0x44c] ;  /* 0x00011300ff052b82 */ /* 0x000e220000000800 */
[----:B------:R-:W-:-:S07]  /*15130*/  @P2 LOP3.LUT R16, R16, 0x40, RZ, 0xfc, !PT ;  /* 0x0000004010102812 */ /* 0x000fce00078efcff */
[----:B------:R-:W1:Y:S01]  /*15140*/  @P2 LDC R7, c[0x0][0x450] ;  /* 0x00011400ff072b82 */ /* 0x000e620000000800 */
[----:B0-----:R-:W-:Y:S01]  /*15150*/  @P2 IMAD.HI.U32 R4, R0, R5, RZ ;  /* 0x0000000500042227 */ /* 0x001fe200078e00ff */
[----:B------:R-:W-:-:S04]  /*15160*/  IADD3 R5, R37, 0x1, -R29 ;  /* 0x0000000125057810 */ /* 0x000fc80007ffe81d */
[----:B-1----:R-:W-:-:S05]  /*15170*/  @P2 SHF.R.U32.HI R0, RZ, R7, R4 ;  /* 0x00000007ff002219 */ /* 0x002fca0000011604 */
[----:B------:R-:W-:-:S04]  /*15180*/  IMAD.IADD R7, R5, 0x1, R0 ;  /* 0x0000000105077824 */ /* 0x000fc800078e0200 */
[----:B------:R-:W-:Y:S01]  /*15190*/  IMAD.IADD R2, R7, 0x1, R2 ;  /* 0x0000000107027824 */ /* 0x000fe200078e0202 */
[----:B------:R-:W-:Y:S06]  /*151a0*/  @!P1 BRA `(.L_x_1337) ;  /* 0x0000000000489947 */ /* 0x000fec0003800000 */
[C---:B------:R-:W-:Y:S01]  /*151b0*/  ISETP.GT.AND P0, PT, R7.reuse, RZ, PT ;  /* 0x000000ff0700720c */ /* 0x040fe20003f04270 */
[----:B------:R-:W-:Y:S01]  /*151c0*/  BSSY B0, `(.L_x_1338) ;  /* 0x000000e000007945 */ /* 0x000fe20003800000 */
[----:B------:R-:W-:-:S11]  /*151d0*/  VIADD R0, R7, 0xffffffff ;  /* 0xffffffff07007836 */ /* 0x000fd60000000000 */
[----:B------:R-:W-:Y:S05]  /*151e0*/  @P0 BRA `(.L_x_1339) ;  /* 0x00000000001c0947 */ /* 0x000fea0003800000 */
[----:B------:R-:W-:Y:S01]  /*151f0*/  ISETP.NE.AND P0, PT, R3, 0x1, PT ;  /* 0x000000010300780c */ /* 0x000fe20003f05270 */
[----:B------:R-:W-:-:S12]  /*15200*/  IMAD.MOV R7, RZ, RZ, -R7 ;  /* 0x000000ffff077224 */ /* 0x000fd800078e0a07 */
[----:B------:R-:W0:Y:S02]  /*15210*/  @P0 LDC.64 R4, c[0x0][0x9e8] ;  /* 0x00027a00ff040b82 */ /* 0x000e240000000a00 */
[----:B0-----:R-:W-:-:S05]  /*15220*/  @P0 IMAD.HI.U32 R4, R7, R4, RZ ;  /* 0x0000000407040227 */ /* 0x001fca00078e00ff */
[----:B------:R-:W-:-:S04]  /*15230*/  @P0 SHF.R.U32.HI R7, RZ, R5, R4 ;  /* 0x00000005ff070219 */ /* 0x000fc80000011604 */
[----:B------:R-:W-:Y:S01]  /*15240*/  LOP3.LUT R0, RZ, R7, RZ, 0x33, !PT ;  /* 0x00000007ff007212 */ /* 0x000fe200078e33ff */
[----:B------:R-:W-:Y:S06]  /*15250*/  BRA `(.L_x_1340) ;  /* 0x0000000000107947 */ /* 0x000fec0003800000 */
.L_x_1339:
[----:B------:R-:W-:-:S13]  /*15260*/  ISETP.NE.AND P0, PT, R3, 0x1, PT ;  /* 0x000000010300780c */ /* 0x000fda0003f05270 */
[----:B------:R-:W0:Y:S02]  /*15270*/  @P0 LDC.64 R4, c[0x0][0x9e8] ;  /* 0x00027a00ff040b82 */ /* 0x000e240000000a00 */
[----:B0-----:R-:W-:-:S05]  /*15280*/  @P0 IMAD.HI.U32 R4, R0, R4, RZ ;  /* 0x0000000400040227 */ /* 0x001fca00078e00ff */
[----:B------:R-:W-:-:S07]  /*15290*/  @P0 SHF.R.U32.HI R0, RZ, R5, R4 ;  /* 0x00000005ff000219 */ /* 0x000fce0000011604 */
.L_x_1340:
[----:B------:R-:W-:Y:S05]  /*152a0*/  BSYNC B0 ;  /* 0x0000000000007941 */ /* 0x000fea0003800000 */
.L_x_1338:
[----:B------:R-:W-:-:S05]  /*152b0*/  IMAD R5, R0, R3, R3 ;  /* 0x0000000300057224 */ /* 0x000fca00078e0203 */
[----:B------:R-:W-:-:S07]  /*152c0*/  VIMNMX R2, R2, R5, PT ;  /* 0x0000000502027248 */ /* 0x000fce0003fe0100 */
.L_x_1337:
[----:B------:R-:W0:Y:S01]  /*152d0*/  @P2 LDC R0, c[0x0][0x44c] ;  /* 0x00011300ff002b82 */ /* 0x000e220000000800 */
[----:B------:R-:W-:Y:S01]  /*152e0*/  VIADD R2, R2, 0x5f ;  /* 0x0000005f02027836 */ /* 0x000fe20000000000 */
[----:B------:R-:W-:Y:S01]  /*152f0*/  ULDC UR4, c[0x0][0x9dc] ;  /* 0x0002770000047ab9 */ /* 0x000fe20000000800 */
[----:B------:R-:W-:Y:S02]  /*15300*/  IMAD.MOV.U32 R4, RZ, RZ, R25 ;  /* 0x000000ffff047224 */ /* 0x000fe400078e0019 */
[----:B------:R-:W-:-:S03]  /*15310*/  IMAD.HI R2, R2, 0x2aaaaaab, RZ ;  /* 0x2aaaaaab02027827 */ /* 0x000fc600078e02ff */
[----:B------:R-:W1:Y:S01]  /*15320*/  @P2 LDC R5, c[0x0][0x450] ;  /* 0x00011400ff052b82 */ /* 0x000e620000000800 */
[----:B0-----:R-:W-:-:S05]  /*15330*/  @P2 IMAD.HI.U32 R0, R25, R0, RZ ;  /* 0x0000000019002227 */ /* 0x001fca00078e00ff */
[----:B-1----:R-:W-:Y:S01]  /*15340*/  @P2 SHF.R.U32.HI R4, RZ, R5, R0 ;  /* 0x00000005ff042219 */ /* 0x002fe20000011600 */
[----:B------:R-:W-:Y:S01]  /*15350*/  VIADD R0, R37, 0x5f ;  /* 0x0000005f25007836 */ /* 0x000fe20000000000 */
[----:B------:R-:W-:Y:S02]  /*15360*/  SHF.R.U32.HI R5, RZ, 0x1f, R2 ;  /* 0x0000001fff057819 */ /* 0x000fe40000011602 */
[----:B------:R-:W-:Y:S01]  /*15370*/  IADD3 R4, R4, R37, -R29 ;  /* 0x0000002504047210 */ /* 0x000fe20007ffe81d */
[----:B------:R-:W-:Y:S01]  /*15380*/  IMAD.HI R0, R0, 0x2aaaaaab, RZ ;  /* 0x2aaaaaab00007827 */ /* 0x000fe200078e02ff */
[----:B------:R-:W-:-:S03]  /*15390*/  LEA.HI.SX32 R7, R2, R5, 0x1c ;  /* 0x0000000502077211 */ /* 0x000fc600078fe2ff */
[----:B------:R-:W-:Y:S01]  /*153a0*/  VIADD R2, R4, -UR4 ;  /* 0x8000000404027c36 */ /* 0x000fe20008000000 */
[----:B------:R-:W-:-:S04]  /*153b0*/  SHF.R.U32.HI R5, RZ, 0x1f, R0 ;  /* 0x0000001fff057819 */ /* 0x000fc80000011600 */
[----:B------:R-:W-:-:S04]  /*153c0*/  LEA.HI.SX32 R0, R0, R5, 0x1c ;  /* 0x0000000500007211 */ /* 0x000fc800078fe2ff */
[----:B------:R-:W-:Y:S01]  /*153d0*/  VIMNMX R0, R0, R7, PT ;  /* 0x0000000700007248 */ /* 0x000fe20003fe0100 */
[----:B------:R-:W-:Y:S06]  /*153e0*/  @!P1 BRA `(.L_x_1341) ;  /* 0x0000000000489947 */ /* 0x000fec0003800000 */
[----:B------:R-:W-:Y:S01]  /*153f0*/  IMAD.MOV.U32 R6, RZ, RZ, R4 ;  /* 0x000000ffff067224 */ /* 0x000fe200078e0004 */
[----:B------:R-:W-:Y:S04]  /*15400*/  BSSY B0, `(.L_x_1342) ;  /* 0x000000e000007945 */ /* 0x000fe80003800000 */
[----:B------:R-:W-:-:S13]  /*15410*/  ISETP.GT.AND P0, PT, R6, -0x1, PT ;  /* 0xffffffff0600780c */ /* 0x000fda0003f04270 */
[----:B------:R-:W-:Y:S05]  /*15420*/  @P0 BRA `(.L_x_1343) ;  /* 0x00000000001c0947 */ /* 0x000fea0003800000 */
[----:B------:R-:W-:Y:S02]  /*15430*/  ISETP.NE.AND P0, PT, R3, 0x1, PT ;  /* 0x000000010300780c */ /* 0x000fe40003f05270 */
[----:B------:R-:W-:-:S11]  /*15440*/  LOP3.LUT R7, RZ, R6, RZ, 0x33, !PT ;  /* 0x00000006ff077212 */ /* 0x000fd600078e33ff */
[----:B------:R-:W0:Y:S02]  /*15450*/  @P0 LDC.64 R4, c[0x0][0x9e8] ;  /* 0x00027a00ff040b82 */ /* 0x000e240000000a00 */
[----:B0-----:R-:W-:-:S05]  /*15460*/  @P0 IMAD.HI.U32 R4, R7, R4, RZ ;  /* 0x0000000407040227 */ /* 0x001fca00078e00ff */
[----:B------:R-:W-:-:S04]  /*15470*/  @P0 SHF.R.U32.HI R7, RZ, R5, R4 ;  /* 0x00000005ff070219 */ /* 0x000fc80000011604 */
[----:B------:R-:W-:Y:S01]  /*15480*/  LOP3.LUT R6, RZ, R7, RZ, 0x33, !PT ;  /* 0x00000007ff067212 */ /* 0x000fe200078e33ff */
[----:B------:R-:W-:Y:S06]  /*15490*/  BRA `(.L_x_1344) ;  /* 0x0000000000107947 */ /* 0x000fec0003800000 */
.L_x_1343:
[----:B------:R-:W-:-:S13]  /*154a0*/  ISETP.NE.AND P0, PT, R3, 0x1, PT ;  /* 0x000000010300780c */ /* 0x000fda0003f05270 */
[----:B------:R-:W0:Y:S02]  /*154b0*/  @P0 LDC.64 R4, c[0x0][0x9e8] ;  /* 0x00027a00ff040b82 */ /* 0x000e240000000a00 */
[----:B0-----:R-:W-:-:S05]  /*154c0*/  @P0 IMAD.HI.U32 R4, R6, R4, RZ ;  /* 0x0000000406040227 */ /* 0x001fca00078e00ff */
[----:B------:R-:W-:-:S07]  /*154d0*/  @P0 SHF.R.U32.HI R6, RZ, R5, R4 ;  /* 0x00000005ff060219 */ /* 0x000fce0000011604 */
.L_x_1344:
[----:B------:R-:W-:Y:S05]  /*154e0*/  BSYNC B0 ;  /* 0x0000000000007941 */ /* 0x000fea0003800000 */
.L_x_1342:
[----:B------:R-:W-:-:S05]  /*154f0*/  IMAD R3, R6, R3, RZ ;  /* 0x0000000306037224 */ /* 0x000fca00078e02ff */
[----:B------:R-:W-:-:S07]  /*15500*/  VIMNMX R2, R2, R3, !PT ;  /* 0x0000000302027248 */ /* 0x000fce0007fe0100 */
.L_x_1341:
[----:B------:R-:W-:Y:S01]  /*15510*/  IMAD.HI R2, R2, 0x2aaaaaab, RZ ;  /* 0x2aaaaaab02027827 */ /* 0x000fe200078e02ff */
[----:B------:R-:W-:Y:S04]  /*15520*/  BSSY B0, `(.L_x_1345) ;  /* 0x0000029000007945 */ /* 0x000fe80003800000 */
[----:B------:R-:W-:-:S04]  /*15530*/  SHF.R.U32.HI R3, RZ, 0x1f, R2 ;  /* 0x0000001fff037819 */ /* 0x000fc80000011602 */
[----:B------:R-:W-:Y:S02]  /*15540*/  LEA.HI.SX32 R3, R2, R3, 0x1c ;  /* 0x0000000302037211 */ /* 0x000fe400078fe2ff */
[----:B------:R-:W-:Y:S02]  /*15550*/  LOP3.LUT R2, R26, 0xff000000, RZ, 0xc0, !PT ;  /* 0xff0000001a027812 */ /* 0x000fe400078ec0ff */
[----:B------:R-:W-:Y:S02]  /*15560*/  VIMNMX R5, RZ, R3, !PT ;  /* 0x00000003ff057248 */ /* 0x000fe40007fe0100 */
[----:B------:R-:W-:Y:S02]  /*15570*/  SHF.R.U32.HI R3, RZ, 0x8, R2 ;  /* 0x00000008ff037819 */ /* 0x000fe40000011602 */
[----:B------:R-:W-:Y:S02]  /*15580*/  ISETP.GT.AND P0, PT, R0, R5, PT ;  /* 0x000000050000720c */ /* 0x000fe40003f04270 */
[----:B------:R-:W-:-:S04]  /*15590*/  LOP3.LUT R2, R26, 0xff0000, RZ, 0xc0, !PT ;  /* 0x00ff00001a027812 */ /* 0x000fc800078ec0ff */
[----:B------:R-:W-:Y:S01]  /*155a0*/  LEA.HI R2, R2, R3, RZ, 0x10 ;  /* 0x0000000302027211 */ /* 0x000fe200078f80ff */
[----:B------:R-:W-:-:S03]  /*155b0*/  IMAD.MOV.U32 R3, RZ, RZ, RZ ;  /* 0x000000ffff037224 */ /* 0x000fc600078e00ff */
[----:B------:R-:W-:-:S03]  /*155c0*/  LOP3.LUT R4, R2, 0xff, RZ, 0xc0, !PT ;  /* 0x000000ff02047812 */ /* 0x000fc600078ec0ff */
[----:B------:R-:W-:Y:S05]  /*155d0*/  @!P0 BRA `(.L_x_1346) ;  /* 0x0000000000748947 */ /* 0x000fea0003800000 */
[----:B------:R-:W-:Y:S01]  /*155e0*/  SHF.R.U32.HI R7, RZ, 0x10, R2 ;  /* 0x00000010ff077819 */ /* 0x000fe20000011602 */
[----:B------:R-:W-:-:S03]  /*155f0*/  IMAD.MOV.U32 R2, RZ, RZ, RZ ;  /* 0x000000ffff027224 */ /* 0x000fc600078e00ff */
[----:B------:R-:W-:-:S13]  /*15600*/  ISETP.NE.AND P0, PT, R7, RZ, PT ;  /* 0x000000ff0700720c */ /* 0x000fda0003f05270 */
[----:B------:R-:W0:Y:S02]  /*15610*/  @!P0 LDC R7, c[0x0][0x9f0] ;  /* 0x00027c00ff078b82 */ /* 0x000e240000000800 */
[-C--:B0-----:R-:W-:Y:S02]  /*15620*/  IABS R6, R7.reuse ;  /* 0x0000000700067213 */ /* 0x081fe40000000000 */
[----:B------:R-:W-:Y:S02]  /*15630*/  IABS R10, R7 ;  /* 0x00000007000a7213 */ /* 0x000fe40000000000 */
[----:B------:R-:W0:Y:S08]  /*15640*/  I2F.RP R8, R6 ;  /* 0x0000000600087306 */ /* 0x000e300000209400 */
[----:B0-----:R-:W0:Y:S02]  /*15650*/  MUFU.RCP R8, R8 ;  /* 0x0000000800087308 */ /* 0x001e240000001000 */
[----:B0-----:R-:W-:-:S06]  /*15660*/  VIADD R9, R8, 0xffffffe ;  /* 0x0ffffffe08097836 */ /* 0x001fcc0000000000 */
[----:B------:R0:W1:Y:S02]  /*15670*/  F2I.FTZ.U32.TRUNC.NTZ R3, R9 ;  /* 0x0000000900037305 */ /* 0x000064000021f000 */
[----:B0-----:R-:W-:Y:S02]  /*15680*/  IMAD.MOV R9, RZ, RZ, -R10 ;  /* 0x000000ffff097224 */ /* 0x001fe400078e0a0a */
[----:B-1----:R-:W-:-:S04]  /*15690*/  IMAD.MOV R11, RZ, RZ, -R3 ;  /* 0x000000ffff0b7224 */ /* 0x002fc800078e0a03 */
[----:B------:R-:W-:-:S04]  /*156a0*/  IMAD R11, R11, R6, RZ ;  /* 0x000000060b0b7224 */ /* 0x000fc800078e02ff */
[----:B------:R-:W-:Y:S01]  /*156b0*/  IMAD.HI.U32 R3, R3, R11, R2 ;  /* 0x0000000b03037227 */ /* 0x000fe200078e0002 */
[----:B------:R-:W-:-:S05]  /*156c0*/  IADD3 R2, R7, -0x1, R0 ;  /* 0xffffffff07027810 */ /* 0x000fca0007ffe000 */
[----:B------:R-:W-:-:S05]  /*156d0*/  IMAD.IADD R2, R2, 0x1, -R5 ;  /* 0x0000000102027824 */ /* 0x000fca00078e0a05 */
        /* <DEDUP_REMOVED lines=12> */
[----:B------:R-:W-:-:S07]  /*157a0*/  @!P1 LOP3.LUT R3, RZ, R7, RZ, 0x33, !PT ;  /* 0x00000007ff039212 */ /* 0x000fce00078e33ff */
.L_x_1346:
[----:B------:R-:W-:Y:S05]  /*157b0*/  BSYNC B0 ;  /* 0x0000000000007941 */ /* 0x000fea0003800000 */
.L_x_1345:
[-C--:B------:R-:W-:Y:S01]  /*157c0*/  IMAD R2, R4, R3.reuse, R5 ;  /* 0x0000000304027224 */ /* 0x080fe200078e0205 */
        /* <DEDUP_REMOVED lines=23> */
.L_x_1348:
        /* <DEDUP_REMOVED lines=8> */
[----:B------:R-:W-:Y:S02]  /*159c0*/  IMAD.U32 R4, RZ, RZ, UR6 ;  /* 0x00000006ff047e24 */ /* 0x000fe4000f8e00ff */
[----:B------:R-:W0:Y:S01]  /*159d0*/  LDC.64 R2, c[0x4][R2] ;  /* 0x0100000002027b82 */ /* 0x000e220000000a00 */
[----:B------:R-:W-:Y:S02]  /*159e0*/  IMAD.U32 R5, RZ, RZ, UR7 ;  /* 0x00000007ff057e24 */ /* 0x000fe4000f8e00ff */
        /* <DEDUP_REMOVED lines=8> */
[----:B0-----:R-:W-:Y:S05]  /*15a70*/  CALL.ABS.NOINC R2 ;  /* 0x0000000002007343 */ /* 0x001fea0003c00000 */
.L_x_1351:
[----:B------:R-:W-:Y:S05]  /*15a80*/  BSYNC B6 ;  /* 0x0000000000067941 */ /* 0x000fea0003800000 */
.L_x_1350:
        /* <DEDUP_REMOVED lines=20> */
.L_x_1354:
        /* <DEDUP_REMOVED lines=15> */
.L_x_1353:
[----:B------:R-:W-:Y:S05]  /*15cc0*/  BSYNC B6 ;  /* 0x0000000000067941 */ /* 0x000fea0003800000 */
.L_x_1352:
[----:B------:R-:W-:Y:S01]  /*15cd0*/  ULDC.64 UR4, c[0x0][0x9f8] ;  /* 0x00027e0000047ab9 */ /* 0x000fe20000000a00 */
[----:B------:R-:W-:Y:S01]  /*15ce0*/  IMAD.MOV.U32 R30, RZ, RZ, R27 ;  /* 0x000000ffff1e7224 */ /* 0x000fe200078e001b */
[----:B------:R-:W-:Y:S01]  /*15cf0*/  ISETP.NE.U32.AND P0, PT, RZ, UR4, PT ;  /* 0x00000004ff007c0c */ /* 0x000fe2000bf05070 */
[----:B------:R-:W0:Y:S01]  /*15d00*/  S2R R18, SR_TID.X ;  /* 0x0000000000127919 */ /* 0x000e220000002100 */
[----:B------:R-:W1:Y:S01]  /*15d10*/  LDC R8, c[0x0][0x430] ;  /* 0x00010c00ff087b82 */ /* 0x000e620000000800 */
[----:B------:R-:W-:Y:S01]  /*15d20*/  VIADD R22, R22, 0xffffffff ;  /* 0xffffffff16167836 */ /* 0x000fe20000000000 */
[----:B------:R-:W-:Y:S01]  /*15d30*/  ISETP.NE.AND.EX P0, PT, RZ, UR5, PT, P0 ;  /* 0x00000005ff007c0c */ /* 0x000fe2000bf05300 */
[----:B------:R-:W-:-:S12]  /*15d40*/  ULDC UR4, c[0x0][0x2f4] ;  /* 0x0000bd0000047ab9 */ /* 0x000fd80000000800 */
[----:B------:R-:W2:Y:S02]  /*15d50*/  @P0 LDC.64 R2, c[0x0][0x9f8] ;  /* 0x00027e00ff020b82 */ /* 0x000ea40000000a00 */
[----:B--2---:R-:W-:-:S05]  /*15d60*/  @P0 IMAD.WIDE R2, R27, 0x4, R2 ;  /* 0x000000041b020825 */ /* 0x004fca00078e0202 */
[----:B------:R2:W3:Y:S01]  /*15d70*/  @P0 LDG.E R30, desc[UR36][R2.64] ;  /* 0x00000024021e0981 */ /* 0x0004e2000c1e1900 */
[----:B0-----:R-:W-:Y:S02]  /*15d80*/  LOP3.LUT R18, R18, 0x7f, RZ, 0xc0, !PT ;  /* 0x0000007f12127812 */ /* 0x001fe400078ec0ff */
[----:B-1----:R-:W-:Y:S02]  /*15d90*/  ISETP.NE.AND P1, PT, R8, 0x1, PT ;  /* 0x000000010800780c */ /* 0x002fe40003f25270 */
[----:B------:R-:W-:Y:S02]  /*15da0*/  SHF.R.U32.HI R20, RZ, 0x3, R18 ;  /* 0x00000003ff147819 */ /* 0x000fe40000011612 */
[----:B------:R-:W0:Y:S01]  /*15db0*/  S2R R18, SR_TID.X ;  /* 0x0000000000127919 */ /* 0x000e220000002100 */
[----:B------:R-:W-:-:S08]  /*15dc0*/  LOP3.LUT R16, R16, 0xffffffdf, RZ, 0xc0, !PT ;  /* 0xffffffdf10107812 */ /* 0x000fd000078ec0ff */
[----:B------:R-:W1:Y:S01]  /*15dd0*/  @P1 LDC R0, c[0x0][0x434] ;  /* 0x00010d00ff001b82 */ /* 0x000e620000000800 */
[----:B------:R-:W-:Y:S02]  /*15de0*/  ISETP.GE.AND P2, PT, R31, UR4, PT ;  /* 0x000000041f007c0c */ /* 0x000fe4000bf46270 */
[----:B------:R-:W-:-:S05]  /*15df0*/  @P1 LOP3.LUT R16, R16, 0x20, RZ, 0xfc, !PT ;  /* 0x0000002010101812 */ /* 0x000fca00078efcff */
[----:B------:R-:W4:Y:S01]  /*15e00*/  @P1 LDC R5, c[0x0][0x438] ;  /* 0x00010e00ff051b82 */ /* 0x000f220000000800 */
[----:B0-----:R-:W-:-:S05]  /*15e10*/  IMAD.SHL.U32 R18, R18, 0x10, RZ ;  /* 0x0000001012127824 */ /* 0x001fca00078e00ff */
[----:B------:R-:W-:-:S05]  /*15e20*/  LOP3.LUT R18, R20, 0x70, R18, 0xf8, !PT ;  /* 0x0000007014127812 */ /* 0x000fca00078ef812 */
[----:B------:R-:W-:-:S04]  /*15e30*/  IMAD R4, R22, 0x60, R18 ;  /* 0x0000006016047824 */ /* 0x000fc800078e0212 */
[C---:B------:R-:W-:Y:S01]  /*15e40*/  IMAD.IADD R7, R4.reuse, 0x1, R19 ;  /* 0x0000000104077824 */ /* 0x040fe200078e0213 */
[----:B------:R-:W-:-:S03]  /*15e50*/  ISETP.GE.AND P0, PT, R4, R37, PT ;  /* 0x000000250400720c */ /* 0x000fc60003f06270 */
[----:B-1----:R-:W-:Y:S01]  /*15e60*/  @P1 IMAD.HI.U32 R0, R7, R0, RZ ;  /* 0x0000000007001227 */ /* 0x002fe200078e00ff */
[----:B------:R-:W-:-:S03]  /*15e70*/  ISETP.GT.U32.OR P0, PT, R18, 0x5f, P0 ;  /* 0x0000005f1200780c */ /* 0x000fc60000704470 */
[----:B------:R-:W-:Y:S01]  /*15e80*/  IMAD.MOV.U32 R6, RZ, RZ, R7 ;  /* 0x000000ffff067224 */ /* 0x000fe200078e0007 */
[----:B----4-:R-:W-:-:S05]  /*15e90*/  @P1 SHF.R.U32.HI R6, RZ, R5, R0 ;  /* 0x00000005ff061219 */ /* 0x010fca0000011600 */
[----:B------:R-:W-:-:S04]  /*15ea0*/  IMAD.MOV R0, RZ, RZ, -R6 ;  /* 0x000000ffff007224 */ /* 0x000fc800078e0a06 */
[----:B--2---:R-:W0:Y:S01]  /*15eb0*/  @!P0 LDC.64 R2, c[0x0][0x428] ;  /* 0x00010a00ff028b82 */ /* 0x004e220000000a00 */
[----:B------:R-:W-:Y:S01]  /*15ec0*/  IMAD R0, R8, R0, R7 ;  /* 0x0000000008007224 */ /* 0x000fe200078e0207 */
[----:B------:R-:W-:-:S06]  /*15ed0*/  @!P0 SHF.R.S32.HI R7, RZ, 0x1f, R6 ;  /* 0x0000001fff078819 */ /* 0x000fcc0000011406 */
[----:B------:R-:W1:Y:S01]  /*15ee0*/  @!P0 LDC.64 R4, c[0x0][0x418] ;  /* 0x00010600ff048b82 */ /* 0x000e620000000a00 */
[----:B------:R-:W-:-:S04]  /*15ef0*/  LOP3.LUT R16, R16, 0xfffffffb, RZ, 0xc0, !PT ;  /* 0xfffffffb10107812 */ /* 0x000fc800078ec0ff */
[----:B------:R-:W-:-:S04]  /*15f00*/  @P2 LOP3.LUT R16, R16, 0x4, RZ, 0xfc, !PT ;  /* 0x0000000410102812 */ /* 0x000fc800078efcff */
[----:B------:R-:W-:Y:S01]  /*15f10*/  LOP3.LUT R16, R16, 0xfffffffd, RZ, 0xc0, !PT ;  /* 0xfffffffd10107812 */ /* 0x000fe200078ec0ff */
[----:B------:R-:W-:Y:S01]  /*15f20*/  UMOV UR5, 0xffffffff ;  /* 0xffffffff00057882 */ /* 0x000fe20000000000 */
[----:B------:R-:W-:Y:S02]  /*15f30*/  LOP3.LUT R26, R26, 0xffff, RZ, 0xc0, !PT ;  /* 0x0000ffff1a1a7812 */ /* 0x000fe400078ec0ff */
[----:B---3--:R-:W-:Y:S01]  /*15f40*/  SHF.R.S32.HI R8, RZ, 0x1f, R30 ;  /* 0x0000001fff087819 */ /* 0x008fe2000001141e */
[----:B0-----:R-:W-:-:S04]  /*15f50*/  @!P0 IMAD.WIDE.U32 R6, R30, R2, R6 ;  /* 0x000000021e068225 */ /* 0x001fc800078e0006 */
[----:B------:R-:W-:Y:S01]  /*15f60*/  @!P0 IMAD R2, R8, R2, RZ ;  /* 0x0000000208028224 */ /* 0x000fe200078e02ff */
[----:B------:R0:W-:Y:S03]  /*15f70*/  STL [R1+0x8], R8 ;  /* 0x0000080801007387 */ /* 0x0001e60000100800 */
[----:B------:R-:W-:Y:S01]  /*15f80*/  @!P0 IMAD R3, R30, R3, R2 ;  /* 0x000000031e038224 */ /* 0x000fe200078e0202 */
[----:B-1----:R-:W-:Y:S01]  /*15f90*/  @!P0 LEA R2, P1, R6, R4, 0x2 ;  /* 0x0000000406028211 */ /* 0x002fe200078210ff */
[----:B------:R-:W-:Y:S02]  /*15fa0*/  IMAD.MOV.U32 R4, RZ, RZ, RZ ;  /* 0x000000ffff047224 */ /* 0x000fe400078e00ff */
[----:B------:R-:W-:-:S05]  /*15fb0*/  @!P0 IMAD.IADD R3, R7, 0x1, R3 ;  /* 0x0000000107038824 */ /* 0x000fca00078e0203 */
[----:B------:R-:W-:Y:S02]  /*15fc0*/  @!P0 LEA.HI.X R3, R6, R5, R3, 0x2, P1 ;  /* 0x0000000506038211 */ /* 0x000fe400008f1403 */
[----:B------:R-:W-:-:S03]  /*15fd0*/  ISETP.GE.AND P1, PT, R33, UR4, PT ;  /* 0x0000000421007c0c */ /* 0x000fc6000bf26270 */
[----:B------:R1:W5:Y:S01]  /*15fe0*/  @!P0 LDG.E R4, desc[UR36][R2.64] ;  /* 0x0000002402048981 */ /* 0x000362000c1e1900 */
[----:B------:R-:W-:-:S09]  /*15ff0*/  ISETP.GE.AND P0, PT, R32, UR4, PT ;  /* 0x0000000420007c0c */ /* 0x000fd2000bf06270 */
[----:B------:R-:W-:Y:S01]  /*16000*/  @P1 LOP3.LUT R16, R16, 0x2, RZ, 0xfc, !PT ;  /* 0x0000000210101812 */ /* 0x000fe200078efcff */
[----:B-1----:R-:W-:-:S03]  /*16010*/  IMAD.U32 R2, RZ, RZ, UR38 ;  /* 0x00000026ff027e24 */ /* 0x002fc6000f8e00ff */
[----:B------:R-:W-:-:S04]  /*16020*/  LOP3.LUT R16, R16, 0xfffffffe, RZ, 0xc0, !PT ;  /* 0xfffffffe10107812 */ /* 0x000fc800078ec0ff */
[----:B------:R-:W-:Y:S01]  /*16030*/  @P0 LOP3.LUT R16, R16, 0x1, RZ, 0xfc, !PT ;  /* 0x0000000110100812 */ /* 0x000fe200078efcff */
[----:B0-----:R-:W-:Y:S06]  /*16040*/  BRA.DIV UR5, `(.L_x_1355) ;  /* 0x0000004605407947 */ /* 0x001fec000b800000 */
.L_x_1423:
[----:B------:R-:W-:Y:S02]  /*16050*/  ISETP.NE.AND P0, PT, R2, 0x3, PT ;  /* 0x000000030200780c */ /* 0x000fe40003f05270 */
[----:B------:R-:W-:Y:S02]  /*16060*/  ISETP.GT.U32.AND P1, PT, R18, 0x5f, PT ;  /* 0x0000005f1200780c */ /* 0x000fe40003f24070 */
[----:B------:R-:W-:-:S09]  /*16070*/  LOP3.LUT R16, R16, 0xffffffef, RZ, 0xc0, !PT ;  /* 0xffffffef10107812 */ /* 0x000fd200078ec0ff */
[----:B------:R-:W-:-:S04]  /*16080*/  @P0 LOP3.LUT R16, R16, 0x10, RZ, 0xfc, !PT ;  /* 0x0000001010100812 */ /* 0x000fc800078efcff */
[----:B------:R-:W-:-:S04]  /*16090*/  LOP3.LUT R16, R16, 0xfffffff7, RZ, 0xc0, !PT ;  /* 0xfffffff710107812 */ /* 0x000fc800078ec0ff */
[----:B------:R-:W-:Y:S01]  /*160a0*/  @P1 LOP3.LUT R16, R16, 0x8, RZ, 0xfc, !PT ;  /* 0x0000000810101812 */ /* 0x000fe200078efcff */
[----:B------:R-:W-:Y:S06]  /*160b0*/  @!P0 BRA `(.L_x_1356) ;  /* 0x0000000000048947 */ /* 0x000fec0003800000 */
[----:B------:R-:W-:Y:S01]  /*160c0*/  BPT.TRAP 0x1 ;  /* 0x000000040000795c */ /* 0x000fe20000300000 */
.L_x_1356:
[----:B------:R-:W-:Y:S01]  /*160d0*/  SHF.R.S32.HI R5, RZ, 0x1f, R0 ;  /* 0x0000001fff057819 */ /* 0x000fe20000011400 */
[----:B------:R-:W-:Y:S01]  /*160e0*/  ULDC.64 UR4, c[0x0][0x328] ;  /* 0x0000ca0000047ab9 */ /* 0x000fe20000000a00 */
[----:B-----5:R-:W-:Y:S01]  /*160f0*/  SHF.R.S32.HI R6, RZ, 0x1f, R4 ;  /* 0x0000001fff067819 */ /* 0x020fe20000011404 */
[----:B------:R-:W-:Y:S01]  /*16100*/  ULDC.64 UR6, c[0x0][0x318] ;  /* 0x0000c60000067ab9 */ /* 0x000fe20000000a00 */
[----:B------:R-:W-:Y:S01]  /*16110*/  BSSY B0, `(.L_x_1357) ;  /* 0x0000013000007945 */ /* 0x000fe20003800000 */
        /* <DEDUP_REMOVED lines=18> */
.L_x_1424:
[----:B------:R-:W-:Y:S05]  /*16240*/  BSYNC B0 ;  /* 0x0000000000007941 */ /* 0x000fea0003800000 */
.L_x_1357:
[----:B------:R-:W1:Y:S01]  /*16250*/  S2R R8, SR_TID.X ;  /* 0x0000000000087919 */ /* 0x000e620000002100 */
[----:B------:R-:W-:Y:S01]  /*16260*/  ULDC.64 UR4, c[0x0][0x300] ;  /* 0x0000c00000047ab9 */ /* 0x000fe20000000a00 */
[----:B------:R-:W-:Y:S01]  /*16270*/  ULDC.64 UR6, c[0x0][0x2e8] ;  /* 0x0000ba0000067ab9 */ /* 0x000fe20000000a00 */
[----:B------:R-:W-:Y:S01]  /*16280*/  IMAD R5, R5, UR4, RZ ;  /* 0x0000000405057c24 */ /* 0x000fe2000f8e02ff */
[----:B------:R-:W-:Y:S01]  /*16290*/  LOP3.LUT P4, RZ, R16, 0x4, RZ, 0xc0, !PT ;  /* 0x0000000410ff7812 */ /* 0x000fe2000788c0ff */
[----:B0-----:R-:W-:Y:S01]  /*162a0*/  IMAD.WIDE.U32 R2, R0, UR4, RZ ;  /* 0x0000000400027c25 */ /* 0x001fe2000f8e00ff */
        /* <DEDUP_REMOVED lines=84> */
.L_x_1438:
        /* <DEDUP_REMOVED lines=12> */
.L_x_1360:
        /* <DEDUP_REMOVED lines=10> */
.L_x_1361:
[----:B------:R2:W-:Y:S02]  /*16950*/  SYNCS.ARRIVE.TRANS64.A1T0 RZ, [R7+URZ+0x30830], RZ ;  /* 0x030830ff07ff79a7 */ /* 0x0005e4000810003f */
[----:B------:R-:W-:Y:S05]  /*16960*/  WARPSYNC.ALL ;  /* 0x0000000000007948 */ /* 0x000fea0003800000 */
[----:B------:R-:W-:Y:S01]  /*16970*/  ULDC.64 UR4, c[0x0][0x298] ;  /* 0x0000a60000047ab9 */ /* 0x000fe20000000a00 */
[----:B-1----:R-:W-:Y:S01]  /*16980*/  VIADD R2, R17, 0x12400 ;  /* 0x0001240011027836 */ /* 0x002fe20000000000 */
[----:B------:R-:W-:Y:S01]  /*16990*/  SHF.R.S32.HI R0, RZ, 0x1f, R35 ;  /* 0x0000001fff007819 */ /* 0x000fe20000011423 */
[----:B0-----:R-:W-:Y:S01]  /*169a0*/  IMAD.WIDE.U32 R4, R35, UR4, RZ ;  /* 0x0000000423047c25 */ /* 0x001fe2000f8e00ff */
[----:B------:R-:W-:Y:S01]  /*169b0*/  BSSY B6, `(.L_x_1362) ;  /* 0x0000018000067945 */ /* 0x000fe20003800000 */
[----:B------:R-:W-:Y:S01]  /*169c0*/  BAR.SYNC.DEFER_BLOCKING 0x8, 0x180 ;  /* 0x0206000000007b1d */ /* 0x000fe20000010000 */
[----:B------:R-:W-:Y:S01]  /*169d0*/  LOP3.LUT P0, RZ, R2, 0x3ff, RZ, 0xc0, !PT ;  /* 0x000003ff02ff7812 */ /* 0x000fe2000780c0ff */
[----:B------:R-:W-:-:S04]  /*169e0*/  IMAD R0, R0, UR4, RZ ;  /* 0x0000000400007c24 */ /* 0x000fc8000f8e02ff */
[----:B------:R-:W-:Y:S01]  /*169f0*/  IMAD R0, R35, UR5, R0 ;  /* 0x0000000523007c24 */ /* 0x000fe2000f8e0200 */
[----:B------:R0:W-:Y:S03]  /*16a00*/  STL.64 [R1+0x10], R4 ;  /* 0x0000100401007387 */ /* 0x0001e60000100a00 */
[----:B------:R-:W-:-:S04]  /*16a10*/  IMAD.IADD R35, R5, 0x1, R0 ;  /* 0x0000000105237824 */ /* 0x000fc800078e0200 */
        /* <DEDUP_REMOVED lines=9> */
[----:B--2---:R-:W-:-:S02]  /*16ab0*/  IMAD.U32 R7, RZ, RZ, UR9 ;  /* 0x00000009ff077e24 */ /* 0x004fc4000f8e00ff */
[----:B------:R-:W-:Y:S02]  /*16ac0*/  IMAD.U32 R10, RZ, RZ, UR4 ;  /* 0x00000004ff0a7e24 */ /* 0x000fe4000f8e00ff */
[----:B------:R-:W-:Y:S02]  /*16ad0*/  IMAD.U32 R11, RZ, RZ, UR5 ;  /* 0x00000005ff0b7e24 */ /* 0x000fe4000f8e00ff */
[----:B------:R-:W-:Y:S02]  /*16ae0*/  IMAD.MOV.U32 R8, RZ, RZ, 0x70 ;  /* 0x00000070ff087424 */ /* 0x000fe400078e00ff */
[----:B------:R-:W-:Y:S02]  /*16af0*/  IMAD.MOV.U32 R12, RZ, RZ, 0x1 ;  /* 0x00000001ff0c7424 */ /* 0x000fe400078e00ff */
[----:B------:R-:W-:-:S07]  /*16b00*/  IMAD.MOV.U32 R13, RZ, RZ, RZ ;  /* 0x000000ffff0d7224 */ /* 0x000fce00078e00ff */
[----:B------:R-:W-:-:S07]  /*16b10*/  LEPC R20, `(.L_x_1363) ;  /* 0x000000001014794e */ /* 0x000fce0000000000 */
[----:B0-----:R-:W-:Y:S05]  /*16b20*/  CALL.ABS.NOINC R2 ;  /* 0x0000000002007343 */ /* 0x001fea0003c00000 */
.L_x_1363:
[----:B------:R-:W-:Y:S05]  /*16b30*/  BSYNC B6 ;  /* 0x0000000000067941 */ /* 0x000fea0003800000 */
.L_x_1362:
[----:B------:R-:W3:Y:S01]  /*16b40*/  LDL.LU.64 R20, [R1+0x10] ;  /* 0x0000100001147983 */ /* 0x000ee20000300a00 */
[----:B------:R-:W1:Y:S01]  /*16b50*/  LDC R0, c[0x0][0x448] ;  /* 0x00011200ff007b82 */ /* 0x000e620000000800 */
[----:B------:R-:W-:Y:S01]  /*16b60*/  LOP3.LUT P6, RZ, R16, 0x80, RZ, 0xc0, !PT ;  /* 0x0000008010ff7812 */ /* 0x000fe200078cc0ff */
[----:B------:R-:W-:Y:S01]  /*16b70*/  ULDC.64 UR4, c[0x0][0x2d8] ;  /* 0x0000b60000047ab9 */ /* 0x000fe20000000a00 */
[----:B------:R-:W4:Y:S01]  /*16b80*/  S2R R2, SR_TID.X ;  /* 0x0000000000027919 */ /* 0x000f220000002100 */
[----:B0-----:R-:W-:-:S04]  /*16b90*/  SHF.R.S32.HI R5, RZ, 0x1f, R27 ;  /* 0x0000001fff057819 */ /* 0x001fc8000001141b */
[----:B------:R-:W-:Y:S02]  /*16ba0*/  SEL R6, R5, RZ, !P6 ;  /* 0x000000ff05067207 */ /* 0x000fe40007000000 */
[----:B------:R-:W-:Y:S02]  /*16bb0*/  SEL R5, R27, RZ, !P6 ;  /* 0x000000ff1b057207 */ /* 0x000fe40007000000 */
[----:B-1----:R-:W-:Y:S02]  /*16bc0*/  ISETP.NE.AND P5, PT, R0, 0x1, PT ;  /* 0x000000010000780c */ /* 0x002fe40003fa5270 */
[----:B------:R-:W0:Y:S01]  /*16bd0*/  S2R R0, SR_TID.X ;  /* 0x0000000000007919 */ /* 0x000e220000002100 */
[----:B----4-:R-:W-:-:S10]  /*16be0*/  LOP3.LUT R2, R2, 0x7f, RZ, 0xc0, !PT ;  /* 0x0000007f02027812 */ /* 0x010fd400078ec0ff */
[----:B------:R-:W1:Y:S01]  /*16bf0*/  @P5 LDC R3, c[0x0][0x44c] ;  /* 0x00011300ff035b82 */ /* 0x000e620000000800 */
[----:B------:R-:W-:Y:S01]  /*16c00*/  SHF.R.U32.HI R2, RZ, 0x3, R2 ;  /* 0x00000003ff027819 */ /* 0x000fe20000011602 */
[----:B0-----:R-:W-:-:S05]  /*16c10*/  IMAD.SHL.U32 R0, R0, 0x10, RZ ;  /* 0x0000001000007824 */ /* 0x001fca00078e00ff */
[----:B------:R-:W-:Y:S02]  /*16c20*/  LOP3.LUT R0, R2, 0x70, R0, 0xf8, !PT ;  /* 0x0000007002007812 */ /* 0x000fe400078ef800 */
[----:B------:R-:W0:Y:S03]  /*16c30*/  @P5 LDC R2, c[0x0][0x450] ;  /* 0x00011400ff025b82 */ /* 0x000e260000000800 */
[----:B------:R-:W-:-:S04]  /*16c40*/  IMAD.IADD R0, R0, 0x1, R25 ;  /* 0x0000000100007824 */ /* 0x000fc800078e0219 */
[----:B-1----:R-:W-:-:S04]  /*16c50*/  @P5 IMAD.HI.U32 R3, R0, R3, RZ ;  /* 0x0000000300035227 */ /* 0x002fc800078e00ff */
[----:B------:R-:W-:Y:S01]  /*16c60*/  IMAD.MOV.U32 R4, RZ, RZ, R0 ;  /* 0x000000ffff047224 */ /* 0x000fe200078e0000 */
[----:B0-----:R-:W-:Y:S01]  /*16c70*/  @P5 SHF.R.U32.HI R4, RZ, R2, R3 ;  /* 0x00000002ff045219 */ /* 0x001fe20000011603 */
[----:B------:R-:W-:Y:S02]  /*16c80*/  IMAD.MOV.U32 R3, RZ, RZ, R35 ;  /* 0x000000ffff037224 */ /* 0x000fe400078e0023 */
[----:B---3--:R-:W-:Y:S02]  /*16c90*/  IMAD.MOV.U32 R2, RZ, RZ, R20 ;  /* 0x000000ffff027224 */ /* 0x008fe400078e0014 */
[----:B------:R-:W0:Y:S02]  /*16ca0*/  S2R R20, SR_TID.X ;  /* 0x0000000000147919 */ /* 0x000e240000002100 */
[----:B------:R-:W-:-:S04]  /*16cb0*/  IMAD.WIDE.U32 R2, R26, UR4, R2 ;  /* 0x000000041a027c25 */ /* 0x000fc8000f8e0002 */
[----:B------:R-:W-:Y:S01]  /*16cc0*/  IMAD R3, R26, UR5, R3 ;  /* 0x000000051a037c24 */ /* 0x000fe2000f8e0203 */
[----:B------:R-:W-:Y:S02]  /*16cd0*/  ULDC.64 UR4, c[0x0][0x2e0] ;  /* 0x0000b80000047ab9 */ /* 0x000fe40000000a00 */
[----:B------:R-:W-:Y:S02]  /*16ce0*/  IMAD R6, R6, UR4, RZ ;  /* 0x0000000406067c24 */ /* 0x000fe4000f8e02ff */
[----:B------:R-:W-:-:S04]  /*16cf0*/  IMAD.WIDE.U32 R2, R5, UR4, R2 ;  /* 0x0000000405027c25 */ /* 0x000fc8000f8e0002 */
[----:B------:R-:W-:Y:S01]  /*16d00*/  IMAD R5, R5, UR5, R6 ;  /* 0x0000000505057c24 */ /* 0x000fe2000f8e0206 */
[----:B------:R-:W-:Y:S01]  /*16d10*/  ULDC.64 UR4, c[0x0][0x2d0] ;  /* 0x0000b40000047ab9 */ /* 0x000fe20000000a00 */
[----:B------:R-:W-:Y:S02]  /*16d20*/  IMAD.MOV R6, RZ, RZ, -R4 ;  /* 0x000000ffff067224 */ /* 0x000fe400078e0a04 */
[----:B------:R-:W-:Y:S02]  /*16d30*/  IMAD.IADD R3, R3, 0x1, R5 ;  /* 0x0000000103037824 */ /* 0x000fe400078e0205 */
[----:B------:R-:W1:Y:S01]  /*16d40*/  LDC R5, c[0x0][0x448] ;  /* 0x00011200ff057b82 */ /* 0x000e620000000800 */
[----:B------:R-:W-:Y:S01]  /*16d50*/  IMAD.WIDE.U32 R2, R4, UR4, R2 ;  /* 0x0000000404027c25 */ /* 0x000fe2000f8e0002 */
[----:B0-----:R-:W-:-:S04]  /*16d60*/  LOP3.LUT R20, R20, 0x7f, RZ, 0xc0, !PT ;  /* 0x0000007f14147812 */ /* 0x001fc800078ec0ff */
[----:B------:R-:W-:Y:S01]  /*16d70*/  SHF.R.U32.HI R8, RZ, 0x3, R20 ;  /* 0x00000003ff087819 */ /* 0x000fe20000011614 */
[----:B-1----:R-:W-:Y:S01]  /*16d80*/  IMAD R0, R5, R6, R0 ;  /* 0x0000000605007224 */ /* 0x002fe200078e0200 */
[----:B------:R-:W-:-:S05]  /*16d90*/  SHF.R.S32.HI R6, RZ, 0x1f, R4 ;  /* 0x0000001fff067819 */ /* 0x000fca0000011404 */
[----:B--2---:R-:W-:-:S04]  /*16da0*/  IMAD R7, R6, UR4, RZ ;  /* 0x0000000406077c24 */ /* 0x004fc8000f8e02ff */
        /* <DEDUP_REMOVED lines=17> */
[----:B------:R-:W0:Y:S01]  /*16ec0*/  SHFL.IDX PT, R14, R0, RZ, 0x181f ;  /* 0x00181fff000e7589 */ /* 0x000e2200000e0000 */
[----:B------:R-:W-:Y:S02]  /*16ed0*/  IMAD R29, R29, R5, RZ ;  /* 0x000000051d1d7224 */ /* 0x000fe400078e02ff */
        /* <DEDUP_REMOVED lines=11> */
[----:B------:R-:W-:Y:S01]  /*16f90*/  ISETP.GE.AND P1, PT, R6, R29, PT ;  /* 0x0000001d0600720c */ /* 0x000fe20003f26270 */
[----:B------:R-:W-:-:S02]  /*16fa0*/  VIADD R6, R25, 0x20 ;  /* 0x0000002019067836 */ /* 0x000fc40000000000 */
[----:B-1----:R-:W1:Y:S10]  /*16fb0*/  SHFL.IDX PT, R2, R4, 0x1, 0x181f ;  /* 0x00381f0004027f89 */ /* 0x002e7400000e0000 */
[----:B0-----:R-:W-:-:S05]  /*16fc0*/  @!P1 LEA R14, P4, R31, R14, 0x1 ;  /* 0x0000000e1f0e9211 */ /* 0x001fca00078808ff */
[----:B-1----:R-:W-:Y:S02]  /*16fd0*/  @!P1 IMAD.X R5, RZ, RZ, R2, P4 ;  /* 0x000000ffff059224 */ /* 0x002fe400020e0602 */
[----:B------:R-:W-:Y:S02]  /*16fe0*/  @!P1 IMAD.MOV.U32 R2, RZ, RZ, R14 ;  /* 0x000000ffff029224 */ /* 0x000fe400078e000e */
[----:B------:R-:W-:Y:S01]  /*16ff0*/  @!P1 IMAD.MOV.U32 R3, RZ, RZ, R5 ;  /* 0x000000ffff039224 */ /* 0x000fe200078e0005 */
        /* <DEDUP_REMOVED lines=59> */
.L_x_1455:
        /* <DEDUP_REMOVED lines=12> */
.L_x_1366:
[----:B------:R-:W-:Y:S05]  /*17470*/  BSYNC B0 ;  /* 0x0000000000007941 */ /* 0x000fea0003800000 */
.L_x_1365:
[----:B------:R-:W-:Y:S01]  /*17480*/  NOP ;  /* 0x0000000000007918 */ /* 0x000fe20000000000 */
[----:B------:R-:W-:-:S13]  /*17490*/  PLOP3.LUT P0, PT, PT, PT, PT, 0x80, 0x0 ;  /* 0x000000000000781c */ /* 0x000fda0003f0f070 */
.L_x_1367:
        /* <DEDUP_REMOVED lines=10> */
[----:B------:R0:W-:Y:S01]  /*17540*/  STL [R1+0x1c], R3 ;  /* 0x00001c0301007387 */ /* 0x0001e20000100800 */
[----:B------:R-:W-:-:S04]  /*17550*/  LEA.HI R0, R3, R3, RZ, 0x1 ;  /* 0x0000000303007211 */ /* 0x000fc800078f08ff */
[----:B------:R-:W-:-:S05]  /*17560*/  LOP3.LUT R0, R0, 0xfffffffe, RZ, 0xc0, !PT ;  /* 0xfffffffe00007812 */ /* 0x000fca00078ec0ff */
[----:B------:R-:W-:-:S05]  /*17570*/  IMAD.IADD R0, R3, 0x1, -R0 ;  /* 0x0000000103007824 */ /* 0x000fca00078e0a00 */
[----:B------:R-:W-:Y:S01]  /*17580*/  SHF.L.U32 R0, R0, 0x1f, RZ ;  /* 0x0000001f00007819 */ /* 0x000fe200000006ff */
[----:B------:R-:W-:Y:S01]  /*17590*/  NOP ;  /* 0x0000000000007918 */ /* 0x000fe20000000000 */
[----:B------:R0:W-:Y:S01]  /*175a0*/  SYNCS.ARRIVE.TRANS64.A1T0 RZ, [R17+URZ+0x30800], RZ ;  /* 0x030800ff11ff79a7 */ /* 0x0001e2000810003f */
[----:B------:R-:W-:Y:S01]  /*175b0*/  BSSY B0, `(.L_x_1368) ;  /* 0x0000003000007945 */ /* 0x000fe20003800000 */
[----:B------:R-:W1:Y:S03]  /*175c0*/  SYNCS.PHASECHK.TRANS64.TRYWAIT P0, [R17+URZ+0x30820], R0 ;  /* 0x03082000110075a7 */ /* 0x000e66000800017f */
[----:B01----:R-:W-:Y:S05]  /*175d0*/  @!P0 BRA `(.L_x_1369) ;  /* 0x0000004000e88947 */ /* 0x003fea0003800000 */
.L_x_1456:
[----:B------:R-:W-:Y:S05]  /*175e0*/  BSYNC B0 ;  /* 0x0000000000007941 */ /* 0x000fea0003800000 */
.L_x_1368:
[----:B------:R-:W3:Y:S01]  /*175f0*/  LDL R2, [R1] ;  /* 0x0000000001027983 */ /* 0x000ee20000100800 */
[----:B------:R-:W-:Y:S01]  /*17600*/  BSSY B0, `(.L_x_1370) ;  /* 0x0000104000007945 */ /* 0x000fe20003800000 */
[----:B---3--:R-:W-:-:S13]  /*17610*/  ISETP.GE.AND P0, PT, R8, R2, PT ;  /* 0x000000020800720c */ /* 0x008fda0003f06270 */
        /* <DEDUP_REMOVED lines=8> */
.L_x_1384:
[----:B------:R-:W3:Y:S04]  /*176a0*/  LDL R5, [R1+0x4] ;  /* 0x0000040001057983 */ /* 0x000ee80000100800 */
[----:B------:R-:W4:Y:S01]  /*176b0*/  LDL R12, [R1+0x8] ;  /* 0x00000800010c7983 */ /* 0x000f220000100800 */
[----:B0-----:R-:W0:Y:S01]  /*176c0*/  S2R R0, SR_TID.X ;  /* 0x0000000000007919 */ /* 0x001e220000002100 */
[----:B------:R-:W1:Y:S01]  /*176d0*/  S2R R4, SR_TID.X ;  /* 0x0000000000047919 */ /* 0x000e620000002100 */
[----:B0-----:R-:W-:-:S04]  /*176e0*/  LOP3.LUT R0, R0, 0x7f, RZ, 0xc0, !PT ;  /* 0x0000007f00007812 */ /* 0x001fc800078ec0ff */
[----:B------:R-:W-:Y:S02]  /*176f0*/  SHF.R.U32.HI R3, RZ, 0x3, R0 ;  /* 0x00000003ff037819 */ /* 0x000fe40000011600 */
[----:B------:R-:W0:Y:S01]  /*17700*/  LDC R0, c[0x0][0x430] ;  /* 0x00010c00ff007b82 */ /* 0x000e220000000800 */
[----:B-1----:R-:W-:-:S05]  /*17710*/  IMAD.SHL.U32 R4, R4, 0x10, RZ ;  /* 0x0000001004047824 */ /* 0x002fca00078e00ff */
        /* <DEDUP_REMOVED lines=8> */
[----:B------:R-:W3:Y:S01]  /*177a0*/  @!P5 LDC.64 R4, c[0x0][0x418] ;  /* 0x00010600ff04db82 */ /* 0x000ee20000000a00 */
        /* <DEDUP_REMOVED lines=9> */
[----:B---3--:R-:W-:Y:S01]  /*17840*/  @!P5 LEA R4, P0, R2, R4, 0x2 ;  /* 0x000000040204d211 */ /* 0x008fe200078010ff */
[----:B------:R-:W-:-:S03]  /*17850*/  IMAD.MOV.U32 R0, RZ, RZ, RZ ;  /* 0x000000ffff007224 */ /* 0x000fc600078e00ff */
        /* <DEDUP_REMOVED lines=15> */
.L_x_1372:
[----:B------:R-:W-:Y:S01]  /*17950*/  IMAD R6, R23, 0x8, R17 ;  /* 0x0000000817067824 */ /* 0x000fe200078e0211 */
[----:B------:R-:W-:Y:S01]  /*17960*/  SHF.L.U32 R3, R28, 0x1f, RZ ;  /* 0x0000001f1c037819 */ /* 0x000fe200000006ff */
[----:B------:R-:W-:Y:S03]  /*17970*/  BSSY B1, `(.L_x_1373) ;  /* 0x0000003000017945 */ /* 0x000fe60003800000 */
[----:B------:R-:W0:Y:S02]  /*17980*/  SYNCS.PHASECHK.TRANS64.TRYWAIT P0, [R6+URZ+0x30840], R3 ;  /* 0x03084003060075a7 */ /* 0x000e24000800017f */
[----:B0-----:R-:W-:Y:S05]  /*17990*/  @!P0 BRA `(.L_x_1374) ;  /* 0x00000040000c8947 */ /* 0x001fea0003800000 */
.L_x_1457:
[----:B------:R-:W-:Y:S05]  /*179a0*/  BSYNC B1 ;  /* 0x0000000000017941 */ /* 0x000fea0003800000 */
.L_x_1373:
        /* <DEDUP_REMOVED lines=62> */
[----:B-1-3--:R0:W3:Y:S02]  /*17d90*/  SHFL.IDX PT, R2, R7, 0x5, 0x181f ;  /* 0x00b81f0007027f89 */ /* 0x00a0e400000e0000 */
.L_x_1471:
[----:B------:R-:W-:Y:S02]  /*17da0*/  LOP3.LUT P6, RZ, R16, 0x4, RZ, 0xc0, !PT ;  /* 0x0000000410ff7812 */ /* 0x000fe400078cc0ff */
[----:B---3--:R-:W-:-:S05]  /*17db0*/  IADD3 R2, P0, R2, R4, RZ ;  /* 0x0000000402027210 */ /* 0x008fca0007f1e0ff */
        /* <DEDUP_REMOVED lines=9> */
.L_x_1376:
        /* <DEDUP_REMOVED lines=10> */
.L_x_1377:
[----:B------:R3:W-:Y:S01]  /*17ef0*/  SYNCS.ARRIVE.TRANS64.A1T0 RZ, [R6+URZ+0x30830], RZ ;  /* 0x030830ff06ff79a7 */ /* 0x0007e2000810003f */
[----:B------:R-:W-:Y:S05]  /*17f00*/  @!P5 BRA `(.L_x_1378) ;  /* 0x000000000004d947 */ /* 0x000fea0003800000 */
[----:B------:R-:W-:Y:S01]  /*17f10*/  BPT.TRAP 0x1 ;  /* 0x000000040000795c */ /* 0x000fe20000300000 */
.L_x_1378:
[----:B-1----:R-:W-:Y:S01]  /*17f20*/  SHF.L.U32 R2, R20, 0x1f, RZ ;  /* 0x0000001f14027819 */ /* 0x002fe200000006ff */
[----:B---3--:R-:W-:Y:S01]  /*17f30*/  IMAD R6, R10, 0x8, R17 ;  /* 0x000000080a067824 */ /* 0x008fe200078e0211 */
[----:B------:R-:W-:Y:S01]  /*17f40*/  BSSY B1, `(.L_x_1379) ;  /* 0x0000004000017945 */ /* 0x000fe20003800000 */
[----:B0-----:R-:W-:Y:S02]  /*17f50*/  IMAD R7, R29, -0x60, R37 ;  /* 0xffffffa01d077824 */ /* 0x001fe400078e0225 */
[----:B------:R-:W0:Y:S02]  /*17f60*/  SYNCS.PHASECHK.TRANS64.TRYWAIT P0, [R6+URZ+0x30860], R2 ;  /* 0x03086002060075a7 */ /* 0x000e24000800017f */
[----:B0-----:R-:W-:Y:S05]  /*17f70*/  @!P0 BRA `(.L_x_1380) ;  /* 0x0000004000888947 */ /* 0x001fea0003800000 */
.L_x_1472:
[----:B------:R-:W-:Y:S05]  /*17f80*/  BSYNC B1 ;  /* 0x0000000000017941 */ /* 0x000fea0003800000 */
.L_x_1379:
        /* <DEDUP_REMOVED lines=10> */
[----:B--2---:R-:W-:Y:S01]  /*18030*/  SHFL.IDX PT, R14, R18, 0x5, 0x181f ;  /* 0x00b81f00120e7f89 */ /* 0x004fe200000e0000 */
        /* <DEDUP_REMOVED lines=49> */
.L_x_1486:
        /* <DEDUP_REMOVED lines=29> */
.L_x_1382:
        /* <DEDUP_REMOVED lines=10> */
.L_x_1383:
[----:B------:R-:W2:Y:S01]  /*185c0*/  LDL R0, [R1] ;  /* 0x0000000001007983 */ /* 0x000ea20000100800 */
[----:B------:R1:W-:Y:S01]  /*185d0*/  SYNCS.ARRIVE.TRANS64.A1T0 RZ, [R6+URZ+0x30850], RZ ;  /* 0x030850ff06ff79a7 */ /* 0x0003e2000810003f */
[C---:B------:R-:W-:Y:S02]  /*185e0*/  VIADD R8, R22.reuse, 0xffffffff ;  /* 0xffffffff16087836 */ /* 0x040fe40000000000 */
[----:B------:R-:W-:Y:S02]  /*185f0*/  IMAD.MOV.U32 R10, RZ, RZ, R23 ;  /* 0x000000ffff0a7224 */ /* 0x000fe400078e0017 */
[----:B------:R-:W-:Y:S02]  /*18600*/  IMAD.MOV.U32 R20, RZ, RZ, R28 ;  /* 0x000000ffff147224 */ /* 0x000fe400078e001c */
[----:B------:R-:W-:Y:S01]  /*18610*/  IMAD.MOV.U32 R29, RZ, RZ, R22 ;  /* 0x000000ffff1d7224 */ /* 0x000fe200078e0016 */
[----:B--2---:R-:W-:-:S13]  /*18620*/  ISETP.GT.AND P0, PT, R22, R0, PT ;  /* 0x000000001600720c */ /* 0x004fda0003f04270 */
[----:B-1----:R-:W-:Y:S05]  /*18630*/  @P0 BRA `(.L_x_1384) ;  /* 0xfffffff000180947 */ /* 0x002fea000383ffff */
.L_x_1371:
[----:B------:R-:W-:Y:S05]  /*18640*/  BSYNC B0 ;  /* 0x0000000000007941 */ /* 0x000fea0003800000 */
.L_x_1370:
[----:B0-----:R-:W0:Y:S01]  /*18650*/  S2R R0, SR_TID.X ;  /* 0x0000000000007919 */ /* 0x001e220000002100 */
[----:B------:R-:W-:Y:S01]  /*18660*/  BSSY B0, `(.L_x_1385) ;  /* 0x0000010000007945 */ /* 0x000fe20003800000 */
[----:B0-----:R-:W-:-:S04]  /*18670*/  LOP3.LUT R0, R0, 0x7f, RZ, 0xc0, !PT ;  /* 0x0000007f00007812 */ /* 0x001fc800078ec0ff */
[----:B------:R-:W-:-:S13]  /*18680*/  ISETP.NE.AND P0, PT, R0, RZ, PT ;  /* 0x000000ff0000720c */ /* 0x000fda0003f05270 */
[----:B------:R-:W-:Y:S05]  /*18690*/  @P0 BRA `(.L_x_1386) ;  /* 0x0000000000300947 */ /* 0x000fea0003800000 */
[----:B------:R-:W0:Y:S01]  /*186a0*/  S2R R5, SR_LANEID ;  /* 0x0000000000057919 */ /* 0x000e220000000000 */
[----:B------:R-:W-:Y:S01]  /*186b0*/  VOTEU.ANY UR4, UPT, PT ;  /* 0x0000000000047886 */ /* 0x000fe200038e0100 */
[----:B------:R-:W1:Y:S01]  /*186c0*/  LDC.64 R2, c[0x0][0xc60] ;  /* 0x00031800ff027b82 */ /* 0x000e620000000a00 */
[----:B------:R-:W0:Y:S02]  /*186d0*/  FLO.U32 R0, UR4 ;  /* 0x0000000400007d00 */ /* 0x000e2400080e0000 */
[----:B0-----:R-:W-:-:S06]  /*186e0*/  ISETP.EQ.U32.AND P0, PT, R0, R5, PT ;  /* 0x000000050000720c */ /* 0x001fcc0003f02070 */
[----:B------:R-:W1:Y:S07]  /*186f0*/  POPC R5, UR4 ;  /* 0x0000000400057d09 */ /* 0x000e6e0008000000 */
[----:B-1----:R-:W3:Y:S01]  /*18700*/  @P0 ATOMG.E.ADD.STRONG.GPU PT, R3, desc[UR36][R2.64], R5 ;  /* 0x00000005020309a8 */ /* 0x002ee200081ee1e4 */
[----:B------:R-:W0:Y:S02]  /*18710*/  S2R R4, SR_LTMASK ;  /* 0x0000000000047919 */ /* 0x000e240000003900 */
[----:B0-----:R-:W-:-:S04]  /*18720*/  LOP3.LUT R4, R4, UR4, RZ, 0xc0, !PT ;  /* 0x0000000404047c12 */ /* 0x001fc8000f8ec0ff */
[----:B------:R-:W0:Y:S01]  /*18730*/  POPC R7, R4 ;  /* 0x0000000400077309 */ /* 0x000e220000000000 */
[----:B---3--:R-:W0:Y:S02]  /*18740*/  SHFL.IDX PT, R0, R3, R0, 0x1f ;  /* 0x00001f0003007589 */ /* 0x008e2400000e0000 */
[----:B0-----:R-:W-:-:S07]  /*18750*/  IADD3 R24, R0, UR39, R7 ;  /* 0x0000002700187c10 */ /* 0x001fce000fffe007 */
.L_x_1386:
[----:B------:R-:W-:Y:S05]  /*18760*/  BSYNC B0 ;  /* 0x0000000000007941 */ /* 0x000fea0003800000 */
.L_x_1385:
[----:B------:R-:W-:-:S13]  /*18770*/  LOP3.LUT P0, RZ, R16, 0x10, RZ, 0xc0, !PT ;  /* 0x0000001010ff7812 */ /* 0x000fda000780c0ff */
[----:B------:R-:W-:Y:S05]  /*18780*/  @!P0 BRA `(.L_x_1387) ;  /* 0x0000000000048947 */ /* 0x000fea0003800000 */
[----:B------:R-:W-:Y:S01]  /*18790*/  BPT.TRAP 0x1 ;  /* 0x000000040000795c */ /* 0x000fe20000300000 */
.L_x_1387:
[----:B------:R-:W-:Y:S01]  /*187a0*/  IMAD R0, R23, 0x8, R17 ;  /* 0x0000000817007824 */ /* 0x000fe200078e0211 */
[----:B------:R-:W-:Y:S01]  /*187b0*/  SHF.L.U32 R3, R28, 0x1f, RZ ;  /* 0x0000001f1c037819 */ /* 0x000fe200000006ff */
[----:B------:R-:W-:Y:S01]  /*187c0*/  BSSY B0, `(.L_x_1388) ;  /* 0x0000004000007945 */ /* 0x000fe20003800000 */
[----:B------:R-:W-:Y:S02]  /*187d0*/  IMAD R6, R22, -0x60, R37 ;  /* 0xffffffa016067824 */ /* 0x000fe400078e0225 */
[----:B------:R-:W0:Y:S02]  /*187e0*/  SYNCS.PHASECHK.TRANS64.TRYWAIT P0, [R0+URZ+0x30860], R3 ;  /* 0x03086003000075a7 */ /* 0x000e24000800017f */
[----:B0-----:R-:W-:Y:S05]  /*187f0*/  @!P0 BRA `(.L_x_1389) ;  /* 0x00000040008c8947 */ /* 0x001fea0003800000 */
.L_x_1487:
[----:B------:R-:W-:Y:S05]  /*18800*/  BSYNC B0 ;  /* 0x0000000000007941 */ /* 0x000fea0003800000 */
.L_x_1388:
        /* <DEDUP_REMOVED lines=65> */
.L_x_1501:
        /* <DEDUP_REMOVED lines=13> */
.L_x_1391:
        /* <DEDUP_REMOVED lines=10> */
.L_x_1392:
[----:B------:R1:W-:Y:S01]  /*18d90*/  SYNCS.ARRIVE.TRANS64.A1T0 RZ, [R0+URZ+0x30850], RZ ;  /* 0x030850ff00ff79a7 */ /* 0x0003e2000810003f */
[----:B------:R-:W-:-:S05]  /*18da0*/  VIADD R23, R23, 0x1 ;  /* 0x0000000117177836 */ /* 0x000fca0000000000 */
[----:B------:R-:W-:-:S04]  /*18db0*/  ISETP.NE.AND P0, PT, R23, 0x2, PT ;  /* 0x000000021700780c */ /* 0x000fc80003f05270 */
[----:B0-----:R-:W-:Y:S02]  /*18dc0*/  SEL R3, RZ, 0x1, P0 ;  /* 0x00000001ff037807 */ /* 0x001fe40000000000 */
[----:B------:R-:W-:Y:S02]  /*18dd0*/  SEL R23, R23, RZ, P0 ;  /* 0x000000ff17177207 */ /* 0x000fe40000000000 */
[----:B-1----:R-:W-:-:S07]  /*18de0*/  LOP3.LUT R28, R28, R3, RZ, 0x3c, !PT ;  /* 0x000000031c1c7212 */ /* 0x002fce00078e3cff */
.L_x_1349:
[----:B------:R-:W-:Y:S05]  /*18df0*/  BSYNC B7 ;  /* 0x0000000000077941 */ /* 0x000fea0003800000 */
.L_x_1347:
        /* <DEDUP_REMOVED lines=11> */
.L_x_1393:
        /* <DEDUP_REMOVED lines=22> */
[----:B--2---:R-:W-:-:S02]  /*19010*/  @!P1 IMAD.MOV.U32 R25, RZ, RZ, R4 ;  /* 0x000000ffff199224 */ /* 0x004fc400078e0004 */
        /* <DEDUP_REMOVED lines=20> */
.L_x_1511:
[----:B------:R-:W-:Y:S02]  /*19160*/  ULDC UR4, c[0x0][0xc38] ;  /* 0x00030e0000047ab9 */ /* 0x000fe40000000800 */
[----:B------:R-:W-:-:S04]  /*19170*/  IMAD.U32 R5, RZ, RZ, UR4 ;  /* 0x00000004ff057e24 */ /* 0x000fc8000f8e00ff */
[----:B-1----:R-:W-:-:S04]  /*19180*/  IMAD R14, R14, R5, RZ ;  /* 0x000000050e0e7224 */ /* 0x002fc800078e02ff */
[----:B------:R-:W-:-:S05]  /*19190*/  IMAD.IADD R7, R7, 0x1, R14 ;  /* 0x0000000107077824 */ /* 0x000fca00078e020e */
[----:B------:R-:W-:-:S13]  /*191a0*/  ISETP.GT.AND P6, PT, R7, R0, PT ;  /* 0x000000000700720c */ /* 0x000fda0003fc4270 */
[----:B------:R-:W-:Y:S05]  /*191b0*/  @P6 BRA `(.L_x_1396) ;  /* 0x0000000000a46947 */ /* 0x000fea0003800000 */
.L_x_1399:
        /* <DEDUP_REMOVED lines=35> */
.L_x_1519:
[----:B------:R-:W-:Y:S02]  /*193f0*/  ULDC UR4, c[0x0][0xc38] ;  /* 0x00030e0000047ab9 */ /* 0x000fe40000000800 */
[----:B------:R-:W-:-:S04]  /*19400*/  IMAD.U32 R5, RZ, RZ, UR4 ;  /* 0x00000004ff057e24 */ /* 0x000fc8000f8e00ff */
[----:B-1----:R-:W-:-:S04]  /*19410*/  IMAD R14, R14, R5, RZ ;  /* 0x000000050e0e7224 */ /* 0x002fc800078e02ff */
[----:B------:R-:W-:-:S05]  /*19420*/  IMAD.IADD R7, R14, 0x1, R7 ;  /* 0x000000010e077824 */ /* 0x000fca00078e0207 */
[----:B------:R-:W-:-:S13]  /*19430*/  ISETP.GT.AND P6, PT, R7, R0, PT ;  /* 0x000000000700720c */ /* 0x000fda0003fc4270 */
[----:B------:R-:W-:Y:S05]  /*19440*/  @!P6 BRA `(.L_x_1399) ;  /* 0xfffffffc005ce947 */ /* 0x000fea000383ffff */
.L_x_1396:
[----:B------:R-:W-:Y:S01]  /*19450*/  IMAD.IADD R7, R7, 0x1, -R14 ;  /* 0x0000000107077824 */ /* 0x000fe200078e0a0e */
[----:B------:R-:W-:-:S03]  /*19460*/  UMOV UR4, 0xffffffff ;  /* 0xffffffff00047882 */ /* 0x000fc60000000000 */
[----:B------:R-:W-:-:S05]  /*19470*/  IMAD R3, R2, R5, R7 ;  /* 0x0000000502037224 */ /* 0x000fca00078e0207 */
[----:B------:R-:W-:Y:S01]  /*19480*/  ISETP.GT.AND P6, PT, R3, R0, PT ;  /* 0x000000000300720c */ /* 0x000fe20003fc4270 */
[----:B------:R-:W-:-:S12]  /*19490*/  BRA.DIV UR4, `(.L_x_1400) ;  /* 0x0000004604707947 */ /* 0x000fd8000b800000 */
[----:B------:R-:W-:-:S04]  /*194a0*/  VOTE.ANY R3, PT, !P6 ;  /* 0x0000000000037806 */ /* 0x000fc800070e0100 */
[----:B------:R-:W1:Y:S02]  /*194b0*/  POPC R12, R3 ;  /* 0x00000003000c7309 */ /* 0x000e640000000000 */
[----:B-1----:R1:W2:Y:S01]  /*194c0*/  SHFL.IDX PT, R25, R25, R12, 0x1f ;  /* 0x00001f0c19197589 */ /* 0x0022a200000e0000 */
[----:B------:R-:W-:-:S03]  /*194d0*/  IMAD.IADD R27, R12, 0x1, R27 ;  /* 0x000000010c1b7824 */ /* 0x000fc600078e021b */
[----:B------:R1:W3:Y:S04]  /*194e0*/  SHFL.IDX PT, R8, R8, R12, 0x1f ;  /* 0x00001f0c08087589 */ /* 0x0002e800000e0000 */
.L_x_1524:
[----:B------:R-:W-:-:S13]  /*194f0*/  ISETP.NE.AND P0, PT, R3, RZ, PT ;  /* 0x000000ff0300720c */ /* 0x000fda0003f05270 */
[----:B------:R-:W-:Y:S05]  /*19500*/  @!P0 BRA `(.L_x_1401) ;  /* 0x0000000000108947 */ /* 0x000fea0003800000 */
[----:B------:R-:W-:Y:S01]  /*19510*/  UMOV UR4, 0xffffffff ;  /* 0xffffffff00047882 */ /* 0x000fe20000000000 */
[----:B-1----:R-:W-:Y:S02]  /*19520*/  VIADD R12, R12, 0xffffffff ;  /* 0xffffffff0c0c7836 */ /* 0x002fe40000000000 */
[----:B------:R-:W-:Y:S05]  /*19530*/  BRA.DIV UR4, `(.L_x_1402) ;  /* 0x0000004604a47947 */ /* 0x000fea000b800000 */
[----:B------:R4:W1:Y:S02]  /*19540*/  SHFL.IDX PT, R6, R2, R12, 0x1f ;  /* 0x00001f0c02067589 */ /* 0x00086400000e0000 */
.L_x_1401:
[----:B---3--:R-:W-:Y:S01]  /*19550*/  ISETP.NE.AND P0, PT, R8, 0x1, PT ;  /* 0x000000010800780c */ /* 0x008fe20003f05270 */
[----:B-1----:R-:W-:-:S04]  /*19560*/  IMAD R24, R6, R5, R7 ;  /* 0x0000000506187224 */ /* 0x002fc800078e0207 */
[----:B------:R-:W-:-:S08]  /*19570*/  IMAD.IADD R0, R0, 0x1, -R24 ;  /* 0x0000000100007824 */ /* 0x000fd000078e0a18 */
[----:B------:R-:W-:Y:S05]  /*19580*/  @!P0 BRA `(.L_x_1403) ;  /* 0x0000000000dc8947 */ /* 0x000fea0003800000 */
[-C--:B--2---:R-:W-:Y:S02]  /*19590*/  IABS R5, R25.reuse ;  /* 0x0000001900057213 */ /* 0x084fe40000000000 */
[----:B------:R-:W-:Y:S02]  /*195a0*/  IABS R4, R8 ;  /* 0x0000000800047213 */ /* 0x000fe40000000000 */
[----:B------:R-:W1:Y:S08]  /*195b0*/  I2F.RP R6, R5 ;  /* 0x0000000500067306 */ /* 0x000e700000209400 */
[----:B------:R-:W2:Y:S08]  /*195c0*/  I2F.RP R7, R4 ;  /* 0x0000000400077306 */ /* 0x000eb00000209400 */
[----:B-1----:R-:W0:Y:S08]  /*195d0*/  MUFU.RCP R6, R6 ;  /* 0x0000000600067308 */ /* 0x002e300000001000 */
[----:B--2---:R-:W-:Y:S01]  /*195e0*/  MUFU.RCP R7, R7 ;  /* 0x0000000700077308 */ /* 0x004fe20000001000 */
[----:B0---4-:R-:W-:Y:S01]  /*195f0*/  VIADD R2, R6, 0xffffffe ;  /* 0x0ffffffe06027836 */ /* 0x011fe20000000000 */
[----:B------:R-:W-:-:S06]  /*19600*/  IABS R6, R25 ;  /* 0x0000001900067213 */ /* 0x000fcc0000000000 */
[----:B------:R0:W1:Y:S02]  /*19610*/  F2I.FTZ.U32.TRUNC.NTZ R3, R2 ;  /* 0x0000000200037305 */ /* 0x000064000021f000 */
[----:B0-----:R-:W-:Y:S02]  /*19620*/  IMAD.MOV.U32 R2, RZ, RZ, RZ ;  /* 0x000000ffff027224 */ /* 0x001fe400078e00ff */
[----:B-1----:R-:W-:-:S04]  /*19630*/  IMAD.MOV R10, RZ, RZ, -R3 ;  /* 0x000000ffff0a7224 */ /* 0x002fc800078e0a03 */
[----:B------:R-:W-:-:S04]  /*19640*/  IMAD R9, R10, R5, RZ ;  /* 0x000000050a097224 */ /* 0x000fc800078e02ff */
[----:B------:R-:W-:Y:S01]  /*19650*/  IMAD.HI.U32 R3, R3, R9, R2 ;  /* 0x0000000903037227 */ /* 0x000fe200078e0002 */
[----:B------:R-:W-:-:S03]  /*19660*/  IABS R2, R0 ;  /* 0x0000000000027213 */ /* 0x000fc60000000000 */
[----:B------:R-:W-:Y:S02]  /*19670*/  IMAD.MOV R9, RZ, RZ, -R6 ;  /* 0x000000ffff097224 */ /* 0x000fe400078e0a06 */
[----:B------:R-:W-:-:S04]  /*19680*/  IMAD.HI.U32 R6, R3, R2, RZ ;  /* 0x0000000203067227 */ /* 0x000fc800078e00ff */
[----:B------:R-:W-:Y:S02]  /*19690*/  IMAD R2, R6, R9, R2 ;  /* 0x0000000906027224 */ /* 0x000fe400078e0202 */
[----:B------:R-:W-:-:S03]  /*196a0*/  VIADD R3, R7, 0xffffffe ;  /* 0x0ffffffe07037836 */ /* 0x000fc60000000000 */
[----:B------:R-:W-:-:S03]  /*196b0*/  ISETP.GT.U32.AND P1, PT, R5, R2, PT ;  /* 0x000000020500720c */ /* 0x000fc60003f24070 */
[----:B------:R-:W0:Y:S10]  /*196c0*/  F2I.FTZ.U32.TRUNC.NTZ R3, R3 ;  /* 0x0000000300037305 */ /* 0x000e34000021f000 */
[----:B------:R-:W-:-:S02]  /*196d0*/  @!P1 IMAD.IADD R2, R2, 0x1, -R5 ;  /* 0x0000000102029824 */ /* 0x000fc400078e0a05 */
[----:B------:R-:W-:Y:S01]  /*196e0*/  @!P1 VIADD R6, R6, 0x1 ;  /* 0x0000000106069836 */ /* 0x000fe20000000000 */
[----:B------:R-:W-:Y:S02]  /*196f0*/  ISETP.NE.AND P1, PT, R25, RZ, PT ;  /* 0x000000ff1900720c */ /* 0x000fe40003f25270 */
[----:B------:R-:W-:Y:S01]  /*19700*/  ISETP.GE.U32.AND P0, PT, R2, R5, PT ;  /* 0x000000050200720c */ /* 0x000fe20003f06070 */
[----:B0-----:R-:W-:Y:S02]  /*19710*/  IMAD.MOV R5, RZ, RZ, -R3 ;  /* 0x000000ffff057224 */ /* 0x001fe400078e0a03 */
[----:B------:R-:W-:Y:S02]  /*19720*/  IMAD.MOV.U32 R2, RZ, RZ, RZ ;  /* 0x000000ffff027224 */ /* 0x000fe400078e00ff */
[----:B------:R-:W-:-:S04]  /*19730*/  IMAD R5, R5, R4, RZ ;  /* 0x0000000405057224 */ /* 0x000fc800078e02ff */
[----:B------:R-:W-:Y:S01]  /*19740*/  IMAD.HI.U32 R5, R3, R5, R2 ;  /* 0x0000000503057227 */ /* 0x000fe200078e0002 */
[----:B------:R-:W-:Y:S02]  /*19750*/  LOP3.LUT R2, R0, R25, RZ, 0x3c, !PT ;  /* 0x0000001900027212 */ /* 0x000fe400078e3cff */
[----:B------:R-:W-:Y:S01]  /*19760*/  IABS R3, R8 ;  /* 0x0000000800037213 */ /* 0x000fe20000000000 */
[----:B------:R-:W-:Y:S01]  /*19770*/  @P0 VIADD R6, R6, 0x1 ;  /* 0x0000000106060836 */ /* 0x000fe20000000000 */
[----:B------:R-:W-:-:S03]  /*19780*/  ISETP.GE.AND P2, PT, R2, RZ, PT ;  /* 0x000000ff0200720c */ /* 0x000fc60003f46270 */
[----:B------:R-:W-:-:S10]  /*19790*/  IMAD.MOV R3, RZ, RZ, -R3 ;  /* 0x000000ffff037224 */ /* 0x000fd400078e0a03 */
[----:B------:R-:W-:Y:S01]  /*197a0*/  @!P2 IMAD.MOV R6, RZ, RZ, -R6 ;  /* 0x000000ffff06a224 */ /* 0x000fe200078e0a06 */
[----:B------:R-:W-:-:S04]  /*197b0*/  @!P1 LOP3.LUT R6, RZ, R25, RZ, 0x33, !PT ;  /* 0x00000019ff069212 */ /* 0x000fc800078e33ff */
[----:B------:R-:W-:-:S05]  /*197c0*/  IABS R2, R6 ;  /* 0x0000000600027213 */ /* 0x000fca0000000000 */
[----:B------:R-:W-:-:S04]  /*197d0*/  IMAD.HI.U32 R5, R5, R2, RZ ;  /* 0x0000000205057227 */ /* 0x000fc800078e00ff */
[----:B------:R-:W-:Y:S01]  /*197e0*/  IMAD R3, R5, R3, R2 ;  /* 0x0000000305037224 */ /* 0x000fe200078e0202 */
[----:B------:R-:W-:-:S04]  /*197f0*/  LOP3.LUT R2, R6, R8, RZ, 0x3c, !PT ;  /* 0x0000000806027212 */ /* 0x000fc800078e3cff */
[----:B------:R-:W-:Y:S02]  /*19800*/  ISETP.GT.U32.AND P1, PT, R4, R3, PT ;  /* 0x000000030400720c */ /* 0x000fe40003f24070 */
[----:B------:R-:W-:Y:S01]  /*19810*/  ISETP.GE.AND P2, PT, R2, RZ, PT ;  /* 0x000000ff0200720c */ /* 0x000fe20003f46270 */
[----:B------:R-:W-:-:S04]  /*19820*/  IMAD.MOV R2, RZ, RZ, -R6 ;  /* 0x000000ffff027224 */ /* 0x000fc800078e0a06 */
[----:B------:R-:W-:-:S06]  /*19830*/  IMAD R2, R25, R2, R0 ;  /* 0x0000000219027224 */ /* 0x000fcc00078e0200 */
[----:B------:R-:W-:Y:S02]  /*19840*/  @!P1 IMAD.IADD R3, R3, 0x1, -R4 ;  /* 0x0000000103039824 */ /* 0x000fe400078e0a04 */
[----:B------:R-:W-:Y:S01]  /*19850*/  @!P1 VIADD R5, R5, 0x1 ;  /* 0x0000000105059836 */ /* 0x000fe20000000000 */
[----:B------:R-:W-:Y:S02]  /*19860*/  ISETP.NE.AND P1, PT, R8, RZ, PT ;  /* 0x000000ff0800720c */ /* 0x000fe40003f25270 */
[----:B------:R-:W-:-:S13]  /*19870*/  ISETP.GE.U32.AND P0, PT, R3, R4, PT ;  /* 0x000000040300720c */ /* 0x000fda0003f06070 */
[----:B------:R-:W-:-:S04]  /*19880*/  @P0 VIADD R5, R5, 0x1 ;  /* 0x0000000105050836 */ /* 0x000fc80000000000 */
[----:B------:R-:W-:Y:S01]  /*19890*/  @!P2 IMAD.MOV R5, RZ, RZ, -R5 ;  /* 0x000000ffff05a224 */ /* 0x000fe200078e0a05 */
[----:B------:R-:W-:-:S05]  /*198a0*/  @!P1 LOP3.LUT R5, RZ, R8, RZ, 0x33, !PT ;  /* 0x00000008ff059212 */ /* 0x000fca00078e33ff */
[--C-:B------:R-:W-:Y:S02]  /*198b0*/  IMAD.MOV R3, RZ, RZ, -R5.reuse ;  /* 0x000000ffff037224 */ /* 0x100fe400078e0a05 */
[C---:B------:R-:W-:Y:S02]  /*198c0*/  IMAD R5, R8.reuse, 0x1000000, R5 ;  /* 0x0100000008057824 */ /* 0x040fe400078e0205 */
[----:B------:R-:W-:-:S04]  /*198d0*/  IMAD R8, R8, R3, R6 ;  /* 0x0000000308087224 */ /* 0x000fc800078e0206 */
[----:B------:R-:W-:Y:S01]  /*198e0*/  IMAD R26, R8, 0x10000, R5 ;  /* 0x00010000081a7824 */ /* 0x000fe200078e0205 */
[----:B------:R-:W-:Y:S06]  /*198f0*/  BRA `(.L_x_1404) ;  /* 0x0000000000f07947 */ /* 0x000fec0003800000 */
.L_x_1403:
[----:B0---4-:R-:W0:Y:S02]  /*19900*/  LDC.64 R2, c[0x0][0xc90] ;  /* 0x00032400ff027b82 */ /* 0x011e240000000a00 */
[----:B0-----:R-:W-:-:S05]  /*19910*/  IMAD.WIDE R2, R27, 0x4, R2 ;  /* 0x000000041b027825 */ /* 0x001fca00078e0202 */
[----:B------:R0:W2:Y:S02]  /*19920*/  LDG.E R6, desc[UR36][R2.64] ;  /* 0x0000002402067981 */ /* 0x0000a4000c1e1900 */
[----:B0-----:R-:W-:Y:S02]  /*19930*/  IMAD.MOV.U32 R2, RZ, RZ, RZ ;  /* 0x000000ffff027224 */ /* 0x001fe400078e00ff */
[----:B--2---:R-:W-:-:S05]  /*19940*/  IMAD R7, R25, R6, RZ ;  /* 0x0000000619077224 */ /* 0x004fca00078e02ff */
[----:B------:R-:W-:-:S04]  /*19950*/  IABS R4, R7 ;  /* 0x0000000700047213 */ /* 0x000fc80000000000 */
[----:B------:R-:W0:Y:S08]  /*19960*/  I2F.RP R8, R4 ;  /* 0x0000000400087306 */ /* 0x000e300000209400 */
[----:B0-----:R-:W0:Y:S02]  /*19970*/  MUFU.RCP R8, R8 ;  /* 0x0000000800087308 */ /* 0x001e240000001000 */
[----:B0-----:R-:W-:-:S06]  /*19980*/  VIADD R9, R8, 0xffffffe ;  /* 0x0ffffffe08097836 */ /* 0x001fcc0000000000 */
[----:B------:R-:W0:Y:S02]  /*19990*/  F2I.FTZ.U32.TRUNC.NTZ R3, R9 ;  /* 0x0000000900037305 */ /* 0x000e24000021f000 */
[----:B0-----:R-:W-:-:S04]  /*199a0*/  IMAD.MOV R11, RZ, RZ, -R3 ;  /* 0x000000ffff0b7224 */ /* 0x001fc800078e0a03 */
[----:B------:R-:W-:-:S04]  /*199b0*/  IMAD R11, R11, R4, RZ ;  /* 0x000000040b0b7224 */ /* 0x000fc800078e02ff */
        /* <DEDUP_REMOVED lines=21> */
[----:B------:R-:W-:-:S04]  /*19b10*/  VIADDMNMX R5, R3, R5, R6, PT ;  /* 0x0000000503057246 */ /* 0x000fc80003800106 */
[----:B------:R-:W-:-:S04]  /*19b20*/  IABS R6, R5 ;  /* 0x0000000500067213 */ /* 0x000fc80000000000 */
[----:B------:R-:W0:Y:S08]  /*19b30*/  I2F.RP R8, R6 ;  /* 0x0000000600087306 */ /* 0x000e300000209400 */
[----:B0-----:R-:W0:Y:S02]  /*19b40*/  MUFU.RCP R8, R8 ;  /* 0x0000000800087308 */ /* 0x001e240000001000 */
[----:B0-----:R-:W-:Y:S01]  /*19b50*/  VIADD R3, R8, 0xffffffe ;  /* 0x0ffffffe08037836 */ /* 0x001fe20000000000 */
[----:B------:R-:W-:-:S05]  /*19b60*/  IABS R8, R5 ;  /* 0x0000000500087213 */ /* 0x000fca0000000000 */
[----:B------:R-:W0:Y:S02]  /*19b70*/  F2I.FTZ.U32.TRUNC.NTZ R3, R3 ;  /* 0x0000000300037305 */ /* 0x000e24000021f000 */
[----:B0-----:R-:W-:-:S04]  /*19b80*/  IMAD.MOV R7, RZ, RZ, -R3 ;  /* 0x000000ffff077224 */ /* 0x001fc800078e0a03 */
[----:B------:R-:W-:-:S04]  /*19b90*/  IMAD R7, R7, R6, RZ ;  /* 0x0000000607077224 */ /* 0x000fc800078e02ff */
[----:B------:R-:W-:Y:S01]  /*19ba0*/  IMAD.HI.U32 R2, R3, R7, R2 ;  /* 0x0000000703027227 */ /* 0x000fe200078e0002 */
[----:B------:R-:W-:-:S03]  /*19bb0*/  IABS R7, R0 ;  /* 0x0000000000077213 */ /* 0x000fc60000000000 */
        /* <DEDUP_REMOVED lines=13> */
[----:B------:R-:W-:Y:S01]  /*19c90*/  @!P1 LOP3.LUT R2, RZ, R5, RZ, 0x33, !PT ;  /* 0x00000005ff029212 */ /* 0x000fe200078e33ff */
[----:B------:R-:W-:-:S04]  /*19ca0*/  IMAD.MOV R5, RZ, RZ, -R5 ;  /* 0x000000ffff057224 */ /* 0x000fc800078e0a05 */
[----:B------:R-:W-:-:S07]  /*19cb0*/  IMAD R26, R2, R5, R3 ;  /* 0x00000005021a7224 */ /* 0x000fce00078e0203 */
.L_x_1404:
[----:B------:R-:W-:-:S05]  /*19cc0*/  LOP3.LUT R2, RZ, R2, RZ, 0x33, !PT ;  /* 0x00000002ff027212 */ /* 0x000fca00078e33ff */
[----:B------:R-:W-:Y:S01]  /*19cd0*/  IMAD.IADD R25, R25, 0x1, R2 ;  /* 0x0000000119197824 */ /* 0x000fe200078e0202 */
[----:B------:R-:W-:Y:S06]  /*19ce0*/  BRA `(.L_x_1405) ;  /* 0x00000000001c7947 */ /* 0x000fec0003800000 */
.L_x_1397:
[----:B------:R-:W-:Y:S01]  /*19cf0*/  UMOV UR4, URZ ;  /* 0x0000003f00047c82 */ /* 0x000fe20008000000 */
[----:B------:R-:W-:Y:S01]  /*19d00*/  UMOV UR5, URZ ;  /* 0x0000003f00057c82 */ /* 0x000fe20008000000 */
[----:B------:R-:W-:Y:S01]  /*19d10*/  ULDC UR6, c[0x0][0xc3c] ;  /* 0x00030f0000067ab9 */ /* 0x000fe20000000800 */
[----:B------:R-:W-:Y:S02]  /*19d20*/  IMAD.MOV.U32 R24, RZ, RZ, R0 ;  /* 0x000000ffff187224 */ /* 0x000fe400078e0000 */
[----:B------:R-:W-:Y:S02]  /*19d30*/  IMAD.U32 R25, RZ, RZ, UR4 ;  /* 0x00000004ff197e24 */ /* 0x000fe4000f8e00ff */
[----:B------:R-:W-:Y:S02]  /*19d40*/  IMAD.U32 R26, RZ, RZ, UR5 ;  /* 0x00000005ff1a7e24 */ /* 0x000fe4000f8e00ff */
[----:B------:R-:W-:-:S07]  /*19d50*/  IMAD.U32 R27, RZ, RZ, UR6 ;  /* 0x00000006ff1b7e24 */ /* 0x000fce000f8e00ff */
.L_x_1405:
        /* <DEDUP_REMOVED lines=10> */
.L_x_1394:
[----:B------:R-:W-:Y:S02]  /*19e00*/  ULDC UR4, c[0x0][0xc3c] ;  /* 0x00030f0000047ab9 */ /* 0x000fe40000000800 */
[----:B-1----:R-:W-:-:S13]  /*19e10*/  ISETP.GE.AND P0, PT, R27, UR4, PT ;  /* 0x000000041b007c0c */ /* 0x002fda000bf06270 */
[----:B------:R-:W-:Y:S05]  /*19e20*/  @!P0 BRA `(.L_x_1406) ;  /* 0xffffffac00bc8947 */ /* 0x000fea000383ffff */
[----:B------:R-:W-:Y:S05]  /*19e30*/  BSYNC B8 ;  /* 0x0000000000087941 */ /* 0x000fea0003800000 */
.L_x_1333:
        /* <DEDUP_REMOVED lines=12> */
.L_x_1527:
[----:B------:R-:W-:Y:S05]  /*19f00*/  BSYNC B0 ;  /* 0x0000000000007941 */ /* 0x000fea0003800000 */
.L_x_1407:
[----:B------:R-:W-:-:S03]  /*19f10*/  UMOV UR4, 0xffffffff ;  /* 0xffffffff00047882 */ /* 0x000fc60000000000 */
[----:B------:R-:W-:Y:S05]  /*19f20*/  BRA.DIV UR4, `(.L_x_1409) ;  /* 0x0000003e04647947 */ /* 0x000fea000b800000 */
[----:B0-----:R-:W0:Y:S02]  /*19f30*/  S2R R0, SR_TID.X ;  /* 0x0000000000007919 */ /* 0x001e240000002100 */
[----:B0-----:R-:W-:-:S04]  /*19f40*/  SHF.R.U32.HI R0, RZ, 0x5, R0 ;  /* 0x00000005ff007819 */ /* 0x001fc80000011600 */
[----:B------:R-:W-:-:S05]  /*19f50*/  LOP3.LUT R0, R0, 0x3, RZ, 0xc0, !PT ;  /* 0x0000000300007812 */ /* 0x000fca00078ec0ff */
[----:B------:R0:W1:Y:S02]  /*19f60*/  SHFL.IDX PT, R14, R0, RZ, 0x1f ;  /* 0x00001fff000e7589 */ /* 0x00006400000e0000 */
.L_x_1530:
[----:B-1----:R-:W-:Y:S01]  /*19f70*/  ISETP.NE.AND P0, PT, R14, RZ, PT ;  /* 0x000000ff0e00720c */ /* 0x002fe20003f05270 */
[----:B------:R-:W-:-:S12]  /*19f80*/  BSSY B0, `(.L_x_1410) ;  /* 0x0000026000007945 */ /* 0x000fd80003800000 */
[----:B------:R-:W-:Y:S05]  /*19f90*/  @P0 BRA `(.L_x_1411) ;  /* 0x0000000000900947 */ /* 0x000fea0003800000 */
[----:B------:R-:W-:-:S03]  /*19fa0*/  UMOV UR4, 0xffffffff ;  /* 0xffffffff00047882 */ /* 0x000fc60000000000 */
[----:B------:R-:W-:Y:S05]  /*19fb0*/  BRA.DIV UR4, `(.L_x_1412) ;  /* 0x0000003e04747947 */ /* 0x000fea000b800000 */
[----:B------:R-:W-:-:S13]  /*19fc0*/  ELECT P6, URZ, PT ;  /* 0x00000000003f782f */ /* 0x000fda00038c0000 */
.L_x_1533:
[----:B------:R-:W-:Y:S05]  /*19fd0*/  @!P6 BRA `(.L_x_1411) ;  /* 0x000000000080e947 */ /* 0x000fea0003800000 */
[----:B0-----:R-:W3:Y:S02]  /*19fe0*/  LDL R0, [R1+0x20] ;  /* 0x0000200001007983 */ /* 0x001ee40000100800 */
[----:B---3--:R-:W-:-:S13]  /*19ff0*/  R2UR UR4, R0 ;  /* 0x00000000000472ca */ /* 0x008fda00000e0000 */
[----:B------:R-:W-:-:S06]  /*1a000*/  ULOP3.LUT UR4, UR4, 0x2, URZ, 0xfc, !UPT ;  /* 0x0000000204047892 */ /* 0x000fcc000f8efc3f */
[----:B------:R-:W-:-:S05]  /*1a010*/  IMAD.U32 R0, RZ, RZ, UR4 ;  /* 0x00000004ff007e24 */ /* 0x000fca000f8e00ff */
[----:B------:R-:W-:-:S13]  /*1a020*/  ISETP.NE.AND P0, PT, R0, 0x3, PT ;  /* 0x000000030000780c */ /* 0x000fda0003f05270 */
[----:B------:R-:W-:Y:S05]  /*1a030*/  @!P0 BRA `(.L_x_1413) ;  /* 0x0000000000048947 */ /* 0x000fea0003800000 */
[----:B------:R-:W-:Y:S01]  /*1a040*/  BPT.TRAP 0x1 ;  /* 0x000000040000795c */ /* 0x000fe20000300000 */
.L_x_1413:
[C---:B------:R-:W-:Y:S01]  /*1a050*/  IMAD R5, R23.reuse, 0x8, R4 ;  /* 0x0000000817057824 */ /* 0x040fe200078e0204 */
[----:B------:R-:W-:Y:S01]  /*1a060*/  SHF.L.U32 R0, R28, 0x1f, RZ ;  /* 0x0000001f1c007819 */ /* 0x000fe200000006ff */
[----:B------:R-:W-:-:S03]  /*1a070*/  VIADD R23, R23, 0x1 ;  /* 0x0000000117177836 */ /* 0x000fc60000000000 */
[----:B------:R-:W0:Y:S02]  /*1a080*/  SYNCS.PHASECHK.TRANS64.TRYWAIT P1, [R5+URZ+0x30840], R0 ;  /* 0x03084000050075a7 */ /* 0x000e24000802017f */
[----:B------:R-:W-:-:S04]  /*1a090*/  ISETP.NE.AND P2, PT, R23, 0x2, PT ;  /* 0x000000021700780c */ /* 0x000fc80003f45270 */
[----:B------:R-:W-:Y:S01]  /*1a0a0*/  SEL R3, RZ, 0x1, P2 ;  /* 0x00000001ff037807 */ /* 0x000fe20001000000 */
[----:B0-----:R-:W-:Y:S08]  /*1a0b0*/  @!P1 BRA `(.L_x_1414) ;  /* 0x0000003c00549947 */ /* 0x001ff00003800000 */
.L_x_1534:
[----:B------:R-:W-:Y:S02]  /*1a0c0*/  SEL R23, R23, RZ, P2 ;  /* 0x000000ff17177207 */ /* 0x000fe40001000000 */
[----:B------:R-:W-:Y:S01]  /*1a0d0*/  LOP3.LUT R2, R28, R3, RZ, 0x3c, !PT ;  /* 0x000000031c027212 */ /* 0x000fe200078e3cff */
[----:B------:R-:W-:Y:S06]  /*1a0e0*/  @!P0 BRA `(.L_x_1415) ;  /* 0x0000000000048947 */ /* 0x000fec0003800000 */
[----:B------:R-:W-:Y:S01]  /*1a0f0*/  BPT.TRAP 0x1 ;  /* 0x000000040000795c */ /* 0x000fe20000300000 */
.L_x_1415:
[----:B------:R-:W-:Y:S01]  /*1a100*/  IMAD R23, R23, 0x8, R4 ;  /* 0x0000000817177824 */ /* 0x000fe200078e0204 */
[----:B------:R-:W-:-:S04]  /*1a110*/  SHF.L.U32 R2, R2, 0x1f, RZ ;  /* 0x0000001f02027819 */ /* 0x000fc800000006ff */
[----:B------:R-:W1:Y:S02]  /*1a120*/  SYNCS.PHASECHK.TRANS64.TRYWAIT P1, [R23+URZ+0x30840], R2 ;  /* 0x03084002170075a7 */ /* 0x000e64000802017f */
[----:B-1----:R-:W-:Y:S05]  /*1a130*/  @!P1 BRA `(.L_x_1416) ;  /* 0x0000003c00489947 */ /* 0x002fea0003800000 */
.L_x_1535:
[----:B------:R-:W-:Y:S05]  /*1a140*/  @!P0 BRA `(.L_x_1417) ;  /* 0x0000000000048947 */ /* 0x000fea0003800000 */
[----:B------:R-:W-:Y:S01]  /*1a150*/  BPT.TRAP 0x1 ;  /* 0x000000040000795c */ /* 0x000fe20000300000 */
.L_x_1417:
[----:B------:R-:W3:Y:S02]  /*1a160*/  SYNCS.PHASECHK.TRANS64.TRYWAIT P1, [R5+URZ+0x30860], R0 ;  /* 0x03086000050075a7 */ /* 0x000ee4000802017f */
[----:B---3--:R-:W-:Y:S05]  /*1a170*/  @!P1 BRA `(.L_x_1418) ;  /* 0x0000003c004c9947 */ /* 0x008fea0003800000 */
.L_x_1536:
[----:B------:R-:W-:Y:S05]  /*1a180*/  @!P0 BRA `(.L_x_1419) ;  /* 0x0000000000048947 */ /* 0x000fea0003800000 */
[----:B------:R-:W-:Y:S01]  /*1a190*/  BPT.TRAP 0x1 ;  /* 0x000000040000795c */ /* 0x000fe20000300000 */
.L_x_1419:
[----:B----4-:R4:W0:Y:S02]  /*1a1a0*/  SYNCS.PHASECHK.TRANS64.TRYWAIT P0, [R23+URZ+0x30860], R2 ;  /* 0x03086002170075a7 */ /* 0x010824000800017f */
[----:B0-----:R-:W-:Y:S05]  /*1a1b0*/  @!P0 NANOSLEEP.SYNCS 0x989680 ;  /* 0x009896800000895d */ /* 0x001fea0003900000 */
[----:B------:R-:W0:Y:S02]  /*1a1c0*/  @!P0 SYNCS.PHASECHK.TRANS64 P0, [R23+URZ+0x30860], R2 ;  /* 0x03086002170085a7 */ /* 0x000e24000800007f */
[----:B0-----:R-:W-:Y:S05]  /*1a1d0*/  @!P0 BRA `(.L_x_1419) ;  /* 0xfffffffc00f08947 */ /* 0x001fea000383ffff */
.L_x_1411:
[----:B------:R-:W-:Y:S05]  /*1a1e0*/  BSYNC B0 ;  /* 0x0000000000007941 */ /* 0x000fea0003800000 */
.L_x_1410:
[----:B------:R-:W-:Y:S05]  /*1a1f0*/  EXIT ;  /* 0x000000000000794d */ /* 0x000fea0003800000 */
.L_x_1224:
[----:B0-----:R-:W-:-:S04]  /*1a200*/  IMAD.U32 R3, RZ, RZ, UR60 ;  /* 0x0000003cff037e24 */ /* 0x001fc8000f8e00ff */
[----:B------:R0:W1:Y:S03]  /*1a210*/  SYNCS.PHASECHK.TRANS64.TRYWAIT P1, [R3+URZ+0x30800], R0 ;  /* 0x03080000030075a7 */ /* 0x000066000802017f */
[----:B-1----:R-:W-:Y:S05]  /*1a220*/  @!P1 NANOSLEEP.SYNCS 0x989680 ;  /* 0x009896800000995d */ /* 0x002fea0003900000 */
[----:B------:R-:W1:Y:S02]  /*1a230*/  @!P1 SYNCS.PHASECHK.TRANS64 P1, [R3+URZ+0x30800], R0 ;  /* 0x03080000030095a7 */ /* 0x000e64000802007f */
[----:B-1----:R-:W-:Y:S05]  /*1a240*/  @!P1 BRA `(.L_x_1224) ;  /* 0xfffffffc00ec9947 */ /* 0x002fea000383ffff */
[----:B------:R-:W-:Y:S05]  /*1a250*/  BRA `(.L_x_1420) ;  /* 0xfffffe7c00f47947 */ /* 0x000fea000383ffff */
.L_x_1228:
[----:B-1----:R1:W2:Y:S02]  /*1a260*/  SYNCS.PHASECHK.TRANS64.TRYWAIT P1, [R3+URZ+0x30830], R0 ;  /* 0x03083000030075a7 */ /* 0x0022a4000802017f */
[----:B--2---:R-:W-:Y:S05]  /*1a270*/  @!P1 NANOSLEEP.SYNCS 0x989680 ;  /* 0x009896800000995d */ /* 0x004fea0003900000 */
[----:B------:R-:W2:Y:S02]  /*1a280*/  @!P1 SYNCS.PHASECHK.TRANS64 P1, [R3+URZ+0x30830], R0 ;  /* 0x03083000030095a7 */ /* 0x000ea4000802007f */
[----:B--2---:R-:W-:Y:S05]  /*1a290*/  @!P1 BRA `(.L_x_1228) ;  /* 0xfffffffc00f09947 */ /* 0x004fea000383ffff */
[----:B------:R-:W-:Y:S05]  /*1a2a0*/  BRA `(.L_x_1227) ;  /* 0xfffffe8000107947 */ /* 0x000fea000383ffff */
.L_x_1245:
[----:B-1----:R-:W-:-:S04]  /*1a2b0*/  IMAD.U32 R9, RZ, RZ, UR6 ;  /* 0x00000006ff097e24 */ /* 0x002fc8000f8e00ff */
[----:B------:R1:W2:Y:S03]  /*1a2c0*/  SYNCS.PHASECHK.TRANS64.TRYWAIT P1, [R9+URZ+0x30830], R8 ;  /* 0x03083008090075a7 */ /* 0x0002a6000802017f */
[----:B--2---:R-:W-:Y:S05]  /*1a2d0*/  @!P1 NANOSLEEP.SYNCS 0x989680 ;  /* 0x009896800000995d */ /* 0x004fea0003900000 */
[----:B------:R-:W2:Y:S02]  /*1a2e0*/  @!P1 SYNCS.PHASECHK.TRANS64 P1, [R9+URZ+0x30830], R8 ;  /* 0x03083008090095a7 */ /* 0x000ea4000802007f */
[----:B--2---:R-:W-:Y:S05]  /*1a2f0*/  @!P1 BRA `(.L_x_1245) ;  /* 0xfffffffc00ec9947 */ /* 0x004fea000383ffff */
[----:B------:R-:W-:Y:S05]  /*1a300*/  BRA `(.L_x_1244) ;  /* 0xfffffeb000f87947 */ /* 0x000fea000383ffff */
.L_x_1249:
[----:B---3--:R-:W-:-:S04]  /*1a310*/  IMAD.U32 R2, RZ, RZ, UR7 ;  /* 0x00000007ff027e24 */ /* 0x008fc8000f8e00ff */
[----:B------:R3:W4:Y:S03]  /*1a320*/  SYNCS.PHASECHK.TRANS64.TRYWAIT P1, [R2+URZ+0x30850], R0 ;  /* 0x03085000020075a7 */ /* 0x000726000802017f */
[----:B----4-:R-:W-:Y:S05]  /*1a330*/  @!P1 NANOSLEEP.SYNCS 0x989680 ;  /* 0x009896800000995d */ /* 0x010fea0003900000 */
[----:B------:R-:W4:Y:S02]  /*1a340*/  @!P1 SYNCS.PHASECHK.TRANS64 P1, [R2+URZ+0x30850], R0 ;  /* 0x03085000020095a7 */ /* 0x000f24000802007f */
[----:B----4-:R-:W-:Y:S05]  /*1a350*/  @!P1 BRA `(.L_x_1249) ;  /* 0xfffffffc00ec9947 */ /* 0x010fea000383ffff */
[----:B------:R-:W-:Y:S05]  /*1a360*/  BRA `(.L_x_1248) ;  /* 0xfffffebc00ac7947 */ /* 0x000fea000383ffff */
.L_x_1268:
[----:B-1----:R-:W-:-:S04]  /*1a370*/  IMAD.U32 R9, RZ, RZ, UR6 ;  /* 0x00000006ff097e24 */ /* 0x002fc8000f8e00ff */
[----:B------:R1:W2:Y:S03]  /*1a380*/  SYNCS.PHASECHK.TRANS64.TRYWAIT P1, [R9+URZ+0x30830], R8 ;  /* 0x03083008090075a7 */ /* 0x0002a6000802017f */
[----:B--2---:R-:W-:Y:S05]  /*1a390*/  @!P1 NANOSLEEP.SYNCS 0x989680 ;  /* 0x009896800000995d */ /* 0x004fea0003900000 */
[----:B------:R-:W2:Y:S02]  /*1a3a0*/  @!P1 SYNCS.PHASECHK.TRANS64 P1, [R9+URZ+0x30830], R8 ;  /* 0x03083008090095a7 */ /* 0x000ea4000802007f */
[----:B--2---:R-:W-:Y:S05]  /*1a3b0*/  @!P1 BRA `(.L_x_1268) ;  /* 0xfffffffc00ec9947 */ /* 0x004fea000383ffff */
[----:B------:R-:W-:Y:S05]  /*1a3c0*/  BRA `(.L_x_1267) ;  /* 0xfffffeec00587947 */ /* 0x000fea000383ffff */
.L_x_1272:
[----:B---3--:R-:W-:-:S04]  /*1a3d0*/  IMAD.U32 R2, RZ, RZ, UR7 ;  /* 0x00000007ff027e24 */ /* 0x008fc8000f8e00ff */
[----:B------:R3:W4:Y:S03]  /*1a3e0*/  SYNCS.PHASECHK.TRANS64.TRYWAIT P1, [R2+URZ+0x30850], R0 ;  /* 0x03085000020075a7 */ /* 0x000726000802017f */
[----:B----4-:R-:W-:Y:S05]  /*1a3f0*/  @!P1 NANOSLEEP.SYNCS 0x989680 ;  /* 0x009896800000995d */ /* 0x010fea0003900000 */
[----:B------:R-:W4:Y:S02]  /*1a400*/  @!P1 SYNCS.PHASECHK.TRANS64 P1, [R2+URZ+0x30850], R0 ;  /* 0x03085000020095a7 */ /* 0x000f24000802007f */
[----:B----4-:R-:W-:Y:S05]  /*1a410*/  @!P1 BRA `(.L_x_1272) ;  /* 0xfffffffc00ec9947 */ /* 0x010fea000383ffff */
[----:B------:R-:W-:Y:S05]  /*1a420*/  BRA `(.L_x_1271) ;  /* 0xfffffef8000c7947 */ /* 0x000fea000383ffff */
.L_x_1280:
[----:B-1----:R-:W-:-:S04]  /*1a430*/  IMAD.U32 R9, RZ, RZ, UR6 ;  /* 0x00000006ff097e24 */ /* 0x002fc8000f8e00ff */
[----:B------:R1:W2:Y:S03]  /*1a440*/  SYNCS.PHASECHK.TRANS64.TRYWAIT P1, [R9+URZ+0x30830], R8 ;  /* 0x03083008090075a7 */ /* 0x0002a6000802017f */
[----:B--2---:R-:W-:Y:S05]  /*1a450*/  @!P1 NANOSLEEP.SYNCS 0x989680 ;  /* 0x009896800000995d */ /* 0x004fea0003900000 */
[----:B------:R-:W2:Y:S02]  /*1a460*/  @!P1 SYNCS.PHASECHK.TRANS64 P1, [R9+URZ+0x30830], R8 ;  /* 0x03083008090095a7 */ /* 0x000ea4000802007f */
[----:B--2---:R-:W-:Y:S05]  /*1a470*/  @!P1 BRA `(.L_x_1280) ;  /* 0xfffffffc00ec9947 */ /* 0x004fea000383ffff */
[----:B------:R-:W-:Y:S05]  /*1a480*/  BRA `(.L_x_1279) ;  /* 0xffffff1000647947 */ /* 0x000fea000383ffff */
.L_x_1284:
[----:B---3--:R-:W-:-:S04]  /*1a490*/  IMAD.U32 R2, RZ, RZ, UR7 ;  /* 0x00000007ff027e24 */ /* 0x008fc8000f8e00ff */
[----:B------:R3:W4:Y:S03]  /*1a4a0*/  SYNCS.PHASECHK.TRANS64.TRYWAIT P1, [R2+URZ+0x30850], R0 ;  /* 0x03085000020075a7 */ /* 0x000726000802017f */
[----:B----4-:R-:W-:Y:S05]  /*1a4b0*/  @!P1 NANOSLEEP.SYNCS 0x989680 ;  /* 0x009896800000995d */ /* 0x010fea0003900000 */
[----:B------:R-:W4:Y:S02]  /*1a4c0*/  @!P1 SYNCS.PHASECHK.TRANS64 P1, [R2+URZ+0x30850], R0 ;  /* 0x03085000020095a7 */ /* 0x000f24000802007f */
[----:B----4-:R-:W-:Y:S05]  /*1a4d0*/  @!P1 BRA `(.L_x_1284) ;  /* 0xfffffffc00ec9947 */ /* 0x010fea000383ffff */
[----:B------:R-:W-:Y:S05]  /*1a4e0*/  BRA `(.L_x_1283) ;  /* 0xffffff1c00187947 */ /* 0x000fea000383ffff */
.L_x_1299:
[----:B-1----:R-:W-:-:S04]  /*1a4f0*/  IMAD.U32 R5, RZ, RZ, UR5 ;  /* 0x00000005ff057e24 */ /* 0x002fc8000f8e00ff */
[----:B------:R1:W2:Y:S03]  /*1a500*/  SYNCS.PHASECHK.TRANS64.TRYWAIT P1, [R5+URZ+0x30850], R0 ;  /* 0x03085000050075a7 */ /* 0x0002a6000802017f */
[----:B--2---:R-:W-:Y:S05]  /*1a510*/  @!P1 NANOSLEEP.SYNCS 0x989680 ;  /* 0x009896800000995d */ /* 0x004fea0003900000 */
[----:B------:R-:W2:Y:S02]  /*1a520*/  @!P1 SYNCS.PHASECHK.TRANS64 P1, [R5+URZ+0x30850], R0 ;  /* 0x03085000050095a7 */ /* 0x000ea4000802007f */
[----:B--2---:R-:W-:Y:S05]  /*1a530*/  @!P1 BRA `(.L_x_1299) ;  /* 0xfffffffc00ec9947 */ /* 0x004fea000383ffff */
[----:B------:R-:W-:Y:S05]  /*1a540*/  BRA `(.L_x_1298) ;  /* 0xffffff4c00687947 */ /* 0x000fea000383ffff */
.L_x_1355:
        /* <DEDUP_REMOVED lines=11> */
.L_x_1422:
[----:B------:R-:W-:Y:S05]  /*1a600*/  BSYNC B0 ;  /* 0x0000000000007941 */ /* 0x000fea0003800000 */
.L_x_1421:
[----:B------:R-:W-:Y:S05]  /*1a610*/  BRA `(.L_x_1423) ;  /* 0xffffffb8008c7947 */ /* 0x000fea000383ffff */
.L_x_1358:
[----:B0-----:R0:W1:Y:S02]  /*1a620*/  SYNCS.PHASECHK.TRANS64.TRYWAIT P0, [R7+URZ+0x30840], R2 ;  /* 0x03084002070075a7 */ /* 0x001064000800017f */
[----:B-1----:R-:W-:Y:S05]  /*1a630*/  @!P0 NANOSLEEP.SYNCS 0x989680 ;  /* 0x009896800000895d */ /* 0x002fea0003900000 */
[----:B------:R-:W1:Y:S02]  /*1a640*/  @!P0 SYNCS.PHASECHK.TRANS64 P0, [R7+URZ+0x30840], R2 ;  /* 0x03084002070085a7 */ /* 0x000e64000800007f */
[----:B-1----:R-:W-:Y:S05]  /*1a650*/  @!P0 BRA `(.L_x_1358) ;  /* 0xfffffffc00f08947 */ /* 0x002fea000383ffff */
[----:B------:R-:W-:Y:S05]  /*1a660*/  BRA `(.L_x_1424) ;  /* 0xffffffb800f47947 */ /* 0x000fea000383ffff */
.L_x_1359:
        /* <DEDUP_REMOVED lines=8> */
.L_x_1426:
[----:B------:R-:W-:Y:S05]  /*1a6f0*/  BSYNC B0 ;  /* 0x0000000000007941 */ /* 0x000fea0003800000 */
.L_x_1425:
        /* <DEDUP_REMOVED lines=9> */
.L_x_1427:
[----:B------:R-:W-:Y:S02]  /*1a790*/  IMAD.MOV.U32 R13, RZ, RZ, R0 ;  /* 0x000000ffff0d7224 */ /* 0x000fe400078e0000 */
[----:B------:R-:W-:Y:S02]  /*1a7a0*/  IMAD.MOV.U32 R12, RZ, RZ, 0x1 ;  /* 0x00000001ff0c7424 */ /* 0x000fe400078e00ff */
[----:B------:R-:W-:-:S07]  /*1a7b0*/  IMAD.MOV.U32 R3, RZ, RZ, R14 ;  /* 0x000000ffff037224 */ /* 0x000fce00078e000e */
[----:B------:R-:W-:Y:S05]  /*1a7c0*/  WARPSYNC.COLLECTIVE R15, `(.L_x_1428) ;  /* 0x000000000f087348 */ /* 0x000fea0003c00000 */
[----:B------:R0:W1:Y:S02]  /*1a7d0*/  SHFL.IDX P6, R14, R13, R12, R11 ;  /* 0x0000000c0d0e7389 */ /* 0x00006400000c000b */
[----:B01----:R-:W-:Y:S01]  /*1a7e0*/  ENDCOLLECTIVE ;  /* 0x000000000000791b */ /* 0x003fe20003800000 */
.L_x_1428:
        /* <DEDUP_REMOVED lines=17> */
.L_x_1429:
[----:B------:R-:W-:Y:S02]  /*1a900*/  @P1 IMAD R8, R5, 0x2, R17 ;  /* 0x0000000205081824 */ /* 0x000fe400078e0211 */
[----:B------:R-:W-:Y:S02]  /*1a910*/  IMAD.MOV.U32 R13, RZ, RZ, R0 ;  /* 0x000000ffff0d7224 */ /* 0x000fe400078e0000 */
[----:B------:R-:W-:Y:S02]  /*1a920*/  IMAD.MOV.U32 R12, RZ, RZ, 0x2 ;  /* 0x00000002ff0c7424 */ /* 0x000fe400078e00ff */
[----:B------:R-:W-:-:S07]  /*1a930*/  IMAD.MOV.U32 R3, RZ, RZ, R14 ;  /* 0x000000ffff037224 */ /* 0x000fce00078e000e */
[----:B------:R-:W-:Y:S05]  /*1a940*/  WARPSYNC.COLLECTIVE R15, `(.L_x_1430) ;  /* 0x000000000f087348 */ /* 0x000fea0003c00000 */
[----:B------:R0:W1:Y:S02]  /*1a950*/  SHFL.IDX P6, R14, R13, R12, R11 ;  /* 0x0000000c0d0e7389 */ /* 0x00006400000c000b */
[----:B01----:R-:W-:Y:S01]  /*1a960*/  ENDCOLLECTIVE ;  /* 0x000000000000791b */ /* 0x003fe20003800000 */
.L_x_1430:
        /* <DEDUP_REMOVED lines=17> */
.L_x_1431:
[----:B------:R-:W-:Y:S02]  /*1aa80*/  @P1 IMAD R8, R5, 0x2, R17 ;  /* 0x0000000205081824 */ /* 0x000fe400078e0211 */
[----:B------:R-:W-:Y:S02]  /*1aa90*/  IMAD.MOV.U32 R13, RZ, RZ, R0 ;  /* 0x000000ffff0d7224 */ /* 0x000fe400078e0000 */
[----:B------:R-:W-:Y:S02]  /*1aaa0*/  IMAD.MOV.U32 R12, RZ, RZ, 0x3 ;  /* 0x00000003ff0c7424 */ /* 0x000fe400078e00ff */
[----:B------:R-:W-:-:S07]  /*1aab0*/  IMAD.MOV.U32 R3, RZ, RZ, R14 ;  /* 0x000000ffff037224 */ /* 0x000fce00078e000e */
[----:B------:R-:W-:Y:S05]  /*1aac0*/  WARPSYNC.COLLECTIVE R15, `(.L_x_1432) ;  /* 0x000000000f087348 */ /* 0x000fea0003c00000 */
[----:B------:R0:W1:Y:S02]  /*1aad0*/  SHFL.IDX P6, R14, R13, R12, R11 ;  /* 0x0000000c0d0e7389 */ /* 0x00006400000c000b */
[----:B01----:R-:W-:Y:S01]  /*1aae0*/  ENDCOLLECTIVE ;  /* 0x000000000000791b */ /* 0x003fe20003800000 */
.L_x_1432:
        /* <DEDUP_REMOVED lines=17> */
.L_x_1433:
[----:B------:R-:W-:Y:S02]  /*1ac00*/  @P1 IMAD R8, R5, 0x2, R17 ;  /* 0x0000000205081824 */ /* 0x000fe400078e0211 */
[----:B------:R-:W-:Y:S02]  /*1ac10*/  IMAD.MOV.U32 R13, RZ, RZ, R0 ;  /* 0x000000ffff0d7224 */ /* 0x000fe400078e0000 */
[----:B------:R-:W-:Y:S02]  /*1ac20*/  IMAD.MOV.U32 R12, RZ, RZ, 0x4 ;  /* 0x00000004ff0c7424 */ /* 0x000fe400078e00ff */
[----:B------:R-:W-:-:S07]  /*1ac30*/  IMAD.MOV.U32 R3, RZ, RZ, R14 ;  /* 0x000000ffff037224 */ /* 0x000fce00078e000e */
[----:B------:R-:W-:Y:S05]  /*1ac40*/  WARPSYNC.COLLECTIVE R15, `(.L_x_1434) ;  /* 0x000000000f087348 */ /* 0x000fea0003c00000 */
[----:B------:R0:W1:Y:S02]  /*1ac50*/  SHFL.IDX P6, R14, R13, R12, R11 ;  /* 0x0000000c0d0e7389 */ /* 0x00006400000c000b */
[----:B01----:R-:W-:Y:S01]  /*1ac60*/  ENDCOLLECTIVE ;  /* 0x000000000000791b */ /* 0x003fe20003800000 */
.L_x_1434:
        /* <DEDUP_REMOVED lines=17> */
.L_x_1435:
[----:B------:R-:W-:Y:S02]  /*1ad80*/  @P1 IMAD R8, R5, 0x2, R17 ;  /* 0x0000000205081824 */ /* 0x000fe400078e0211 */
[----:B------:R-:W-:Y:S02]  /*1ad90*/  IMAD.MOV.U32 R13, RZ, RZ, R0 ;  /* 0x000000ffff0d7224 */ /* 0x000fe400078e0000 */
[----:B------:R-:W-:Y:S02]  /*1ada0*/  IMAD.MOV.U32 R12, RZ, RZ, 0x5 ;  /* 0x00000005ff0c7424 */ /* 0x000fe400078e00ff */
[----:B------:R-:W-:-:S07]  /*1adb0*/  IMAD.MOV.U32 R3, RZ, RZ, R14 ;  /* 0x000000ffff037224 */ /* 0x000fce00078e000e */
[----:B------:R-:W-:Y:S05]  /*1adc0*/  WARPSYNC.COLLECTIVE R15, `(.L_x_1436) ;  /* 0x000000000f087348 */ /* 0x000fea0003c00000 */
[----:B------:R0:W1:Y:S02]  /*1add0*/  SHFL.IDX P6, R14, R13, R12, R11 ;  /* 0x0000000c0d0e7389 */ /* 0x00006400000c000b */
[----:B01----:R-:W-:Y:S01]  /*1ade0*/  ENDCOLLECTIVE ;  /* 0x000000000000791b */ /* 0x003fe20003800000 */
.L_x_1436:
        /* <DEDUP_REMOVED lines=10> */
.L_x_1437:
        /* <DEDUP_REMOVED lines=8> */
.L_x_1364:
[----:B------:R-:W-:Y:S02]  /*1af10*/  IMAD.MOV.U32 R13, RZ, RZ, R4 ;  /* 0x000000ffff0d7224 */ /* 0x000fe400078e0004 */
[----:B------:R-:W-:Y:S02]  /*1af20*/  IMAD.MOV.U32 R12, RZ, RZ, RZ ;  /* 0x000000ffff0c7224 */ /* 0x000fe400078e00ff */
[----:B------:R-:W-:Y:S02]  /*1af30*/  IMAD.MOV.U32 R11, RZ, RZ, 0x181f ;  /* 0x0000181fff0b7424 */ /* 0x000fe400078e00ff */
[----:B------:R-:W-:Y:S02]  /*1af40*/  IMAD.MOV.U32 R15, RZ, RZ, -0x1 ;  /* 0xffffffffff0f7424 */ /* 0x000fe400078e00ff */
[----:B------:R-:W-:Y:S02]  /*1af50*/  IMAD R29, R29, R5, RZ ;  /* 0x000000051d1d7224 */ /* 0x000fe400078e02ff */
[----:B------:R-:W-:-:S07]  /*1af60*/  IMAD.IADD R25, R8, 0x1, R25 ;  /* 0x0000000108197824 */ /* 0x000fce00078e0219 */
[----:B------:R-:W-:Y:S05]  /*1af70*/  WARPSYNC.COLLECTIVE R15, `(.L_x_1439) ;  /* 0x000000000f087348 */ /* 0x000fea0003c00000 */
[----:B------:R0:W1:Y:S02]  /*1af80*/  SHFL.IDX P6, R14, R13, R12, R11 ;  /* 0x0000000c0d0e7389 */ /* 0x00006400000c000b */
[----:B01----:R-:W-:Y:S01]  /*1af90*/  ENDCOLLECTIVE ;  /* 0x000000000000791b */ /* 0x003fe20003800000 */
.L_x_1439:
[C---:B------:R-:W-:Y:S01]  /*1afa0*/  VIADD R6, R25.reuse, 0x10 ;  /* 0x0000001019067836 */ /* 0x040fe20000000000 */
[----:B------:R-:W-:Y:S01]  /*1afb0*/  ISETP.GE.AND P1, PT, R25, R29, PT ;  /* 0x0000001d1900720c */ /* 0x000fe20003f26270 */
[----:B------:R-:W-:Y:S02]  /*1afc0*/  IMAD.MOV.U32 R13, RZ, RZ, R0 ;  /* 0x000000ffff0d7224 */ /* 0x000fe400078e0000 */
[----:B------:R-:W-:-:S10]  /*1afd0*/  IMAD.MOV.U32 R2, RZ, RZ, R14 ;  /* 0x000000ffff027224 */ /* 0x000fd400078e000e */
[----:B------:R-:W-:Y:S05]  /*1afe0*/  WARPSYNC.COLLECTIVE R15, `(.L_x_1440) ;  /* 0x000000000f087348 */ /* 0x000fea0003c00000 */
[----:B------:R0:W1:Y:S02]  /*1aff0*/  SHFL.IDX P6, R14, R13, R12, R11 ;  /* 0x0000000c0d0e7389 */ /* 0x00006400000c000b */
[----:B01----:R-:W-:Y:S01]  /*1b000*/  ENDCOLLECTIVE ;  /* 0x000000000000791b */ /* 0x003fe20003800000 */
.L_x_1440:
        /* <DEDUP_REMOVED lines=8> */
.L_x_1441:
[----:B------:R-:W-:Y:S01]  /*1b090*/  @!PT LDS RZ, [RZ] ;  /* 0x00000000fffff984 */ /* 0x000fe20000000800 */
[----:B------:R-:W-:Y:S01]  /*1b0a0*/  @!PT LDS RZ, [RZ] ;  /* 0x00000000fffff984 */ /* 0x000fe20000000800 */
[----:B------:R-:W-:Y:S01]  /*1b0b0*/  @!PT LDS RZ, [RZ] ;  /* 0x00000000fffff984 */ /* 0x000fe20000000800 */
[----:B------:R-:W-:Y:S04]  /*1b0c0*/  @!P1 LDGSTS.E.BYPASS.LTC128B.128 [R36+0x12400], desc[UR36][R2.64], !P3 ;  /* 0x1240000002249fae */ /* 0x000fe8000d901d64 */
[----:B------:R-:W-:Y:S04]  /*1b0d0*/  @!P1 LDGSTS.E.BYPASS.LTC128B.128 [R36+0x16400], desc[UR36][R2.64+0x80], !P2 ;  /* 0x1640008002249fae */ /* 0x000fe8000d101d64 */
[----:B------:R0:W-:Y:S01]  /*1b0e0*/  @!P1 LDGSTS.E.BYPASS.LTC128B.128 [R36+0x1a400], desc[UR36][R2.64+0x100], !P0 ;  /* 0x1a40010002249fae */ /* 0x0001e2000c101d64 */
[----:B------:R-:W-:Y:S01]  /*1b0f0*/  ISETP.GE.AND P1, PT, R6, R29, PT ;  /* 0x0000001d0600720c */ /* 0x000fe20003f26270 */
[----:B------:R-:W-:-:S02]  /*1b100*/  IMAD.MOV.U32 R13, RZ, RZ, R0 ;  /* 0x000000ffff0d7224 */ /* 0x000fc400078e0000 */
[----:B------:R-:W-:Y:S02]  /*1b110*/  VIADD R6, R25, 0x20 ;  /* 0x0000002019067836 */ /* 0x000fe40000000000 */
[----:B0-----:R-:W-:-:S08]  /*1b120*/  IMAD.MOV.U32 R2, RZ, RZ, R14 ;  /* 0x000000ffff027224 */ /* 0x001fd000078e000e */
[----:B------:R-:W-:Y:S05]  /*1b130*/  WARPSYNC.COLLECTIVE R15, `(.L_x_1442) ;  /* 0x000000000f087348 */ /* 0x000fea0003c00000 */
[----:B------:R0:W1:Y:S02]  /*1b140*/  SHFL.IDX P6, R14, R13, R12, R11 ;  /* 0x0000000c0d0e7389 */ /* 0x00006400000c000b */
[----:B01----:R-:W-:Y:S01]  /*1b150*/  ENDCOLLECTIVE ;  /* 0x000000000000791b */ /* 0x003fe20003800000 */
.L_x_1442:
        /* <DEDUP_REMOVED lines=8> */
.L_x_1443:
[----:B------:R-:W-:-:S05]  /*1b1e0*/  @!P1 IMAD.MOV.U32 R3, RZ, RZ, R5 ;  /* 0x000000ffff039224 */ /* 0x000fca00078e0005 */
        /* <DEDUP_REMOVED lines=8> */
[----:B------:R-:W-:Y:S02]  /*1b270*/  VIADD R6, R25, 0x30 ;  /* 0x0000003019067836 */ /* 0x000fe40000000000 */
[----:B0-----:R-:W-:-:S10]  /*1b280*/  IMAD.MOV.U32 R2, RZ, RZ, R14 ;  /* 0x000000ffff027224 */ /* 0x001fd400078e000e */
[----:B------:R-:W-:Y:S05]  /*1b290*/  WARPSYNC.COLLECTIVE R15, `(.L_x_1444) ;  /* 0x000000000f087348 */ /* 0x000fea0003c00000 */
[----:B------:R0:W1:Y:S02]  /*1b2a0*/  SHFL.IDX P6, R14, R13, R12, R11 ;  /* 0x0000000c0d0e7389 */ /* 0x00006400000c000b */
[----:B01----:R-:W-:Y:S01]  /*1b2b0*/  ENDCOLLECTIVE ;  /* 0x000000000000791b */ /* 0x003fe20003800000 */
.L_x_1444:
        /* <DEDUP_REMOVED lines=8> */
.L_x_1445:
        /* <DEDUP_REMOVED lines=14> */
.L_x_1446:
        /* <DEDUP_REMOVED lines=8> */
.L_x_1447:
        /* <DEDUP_REMOVED lines=14> */
.L_x_1448:
        /* <DEDUP_REMOVED lines=8> */
.L_x_1449:
        /* <DEDUP_REMOVED lines=14> */
.L_x_1450:
        /* <DEDUP_REMOVED lines=8> */
.L_x_1451:
        /* <DEDUP_REMOVED lines=13> */
.L_x_1452:
        /* <DEDUP_REMOVED lines=8> */
.L_x_1453:
        /* <DEDUP_REMOVED lines=12> */
.L_x_1454:
[----:B------:R-:W-:Y:S05]  /*1b970*/  BRA `(.L_x_1455) ;  /* 0xffffffb8008c7947 */ /* 0x000fea000383ffff */
.L_x_1369:
[----:B0-----:R0:W1:Y:S02]  /*1b980*/  SYNCS.PHASECHK.TRANS64.TRYWAIT P0, [R17+URZ+0x30820], R0 ;  /* 0x03082000110075a7 */ /* 0x001064000800017f */
[----:B-1----:R-:W-:Y:S05]  /*1b990*/  @!P0 NANOSLEEP.SYNCS 0x989680 ;  /* 0x009896800000895d */ /* 0x002fea0003900000 */
[----:B------:R-:W1:Y:S02]  /*1b9a0*/  @!P0 SYNCS.PHASECHK.TRANS64 P0, [R17+URZ+0x30820], R0 ;  /* 0x03082000110085a7 */ /* 0x000e64000800007f */
[----:B-1----:R-:W-:Y:S05]  /*1b9b0*/  @!P0 BRA `(.L_x_1369) ;  /* 0xfffffffc00f08947 */ /* 0x002fea000383ffff */
[----:B------:R-:W-:Y:S05]  /*1b9c0*/  BRA `(.L_x_1456) ;  /* 0xffffffbc00047947 */ /* 0x000fea000383ffff */
.L_x_1374:
[----:B0-----:R0:W1:Y:S02]  /*1b9d0*/  SYNCS.PHASECHK.TRANS64.TRYWAIT P0, [R6+URZ+0x30840], R3 ;  /* 0x03084003060075a7 */ /* 0x001064000800017f */
[----:B-1----:R-:W-:Y:S05]  /*1b9e0*/  @!P0 NANOSLEEP.SYNCS 0x989680 ;  /* 0x009896800000895d */ /* 0x002fea0003900000 */
[----:B------:R-:W1:Y:S02]  /*1b9f0*/  @!P0 SYNCS.PHASECHK.TRANS64 P0, [R6+URZ+0x30840], R3 ;  /* 0x03084003060085a7 */ /* 0x000e64000800007f */
[----:B-1----:R-:W-:Y:S05]  /*1ba00*/  @!P0 BRA `(.L_x_1374) ;  /* 0xfffffffc00f08947 */ /* 0x002fea000383ffff */
[----:B------:R-:W-:Y:S05]  /*1ba10*/  BRA `(.L_x_1457) ;  /* 0xffffffbc00e07947 */ /* 0x000fea000383ffff */
.L_x_1375:
[----:B------:R-:W-:Y:S01]  /*1ba20*/  BSSY B1, `(.L_x_1458) ;  /* 0x0000008000017945 */ /* 0x000fe20003800000 */
[----:B------:R-:W-:Y:S02]  /*1ba30*/  IMAD.MOV.U32 R13, RZ, RZ, R8 ;  /* 0x000000ffff0d7224 */ /* 0x000fe400078e0008 */
[----:B------:R-:W-:Y:S02]  /*1ba40*/  IMAD.MOV.U32 R12, RZ, RZ, RZ ;  /* 0x000000ffff0c7224 */ /* 0x000fe400078e00ff */
[----:B------:R-:W-:Y:S02]  /*1ba50*/  IMAD.MOV.U32 R11, RZ, RZ, 0x181f ;  /* 0x0000181fff0b7424 */ /* 0x000fe400078e00ff */
[----:B------:R-:W-:-:S07]  /*1ba60*/  IMAD.MOV.U32 R15, RZ, RZ, -0x1 ;  /* 0xffffffffff0f7424 */ /* 0x000fce00078e00ff */
[----:B--2---:R-:W-:Y:S05]  /*1ba70*/  WARPSYNC.COLLECTIVE R15, `(.L_x_1459) ;  /* 0x000000000f087348 */ /* 0x004fea0003c00000 */
[----:B--2---:R0:W1:Y:S02]  /*1ba80*/  SHFL.IDX P6, R14, R13, R12, R11 ;  /* 0x0000000c0d0e7389 */ /* 0x00406400000c000b */
[----:B01----:R-:W-:Y:S01]  /*1ba90*/  ENDCOLLECTIVE ;  /* 0x000000000000791b */ /* 0x003fe20003800000 */
.L_x_1459:
[----:B------:R-:W-:Y:S05]  /*1baa0*/  BSYNC B1 ;  /* 0x0000000000017941 */ /* 0x000fea0003800000 */
.L_x_1458:
[----:B------:R-:W-:Y:S01]  /*1bab0*/  IMAD.MOV.U32 R13, RZ, RZ, R7 ;  /* 0x000000ffff0d7224 */ /* 0x000fe200078e0007 */
[----:B------:R-:W-:Y:S01]  /*1bac0*/  LOP3.LUT R16, R16, 0xfff7ffff, RZ, 0xc0, !PT ;  /* 0xfff7ffff10107812 */ /* 0x000fe200078ec0ff */
[----:B------:R-:W-:Y:S02]  /*1bad0*/  IMAD.MOV.U32 R12, RZ, RZ, RZ ;  /* 0x000000ffff0c7224 */ /* 0x000fe400078e00ff */
[----:B------:R-:W-:Y:S01]  /*1bae0*/  IMAD.MOV.U32 R11, RZ, RZ, 0x181f ;  /* 0x0000181fff0b7424 */ /* 0x000fe200078e00ff */
[----:B------:R-:W-:Y:S01]  /*1baf0*/  @P1 LOP3.LUT R16, R16, 0x80000, RZ, 0xfc, !PT ;  /* 0x0008000010101812 */ /* 0x000fe200078efcff */
[----:B------:R-:W-:Y:S02]  /*1bb00*/  IMAD.MOV.U32 R15, RZ, RZ, -0x1 ;  /* 0xffffffffff0f7424 */ /* 0x000fe400078e00ff */
[----:B------:R-:W-:Y:S01]  /*1bb10*/  IMAD.MOV.U32 R3, RZ, RZ, R14 ;  /* 0x000000ffff037224 */ /* 0x000fe200078e000e */
[----:B------:R-:W-:Y:S01]  /*1bb20*/  LOP3.LUT P1, RZ, R16, 0x4, RZ, 0xc0, !PT ;  /* 0x0000000410ff7812 */ /* 0x000fe2000782c0ff */
[----:B------:R-:W-:-:S12]  /*1bb30*/  IMAD.SHL.U32 R4, R31, 0x2, RZ ;  /* 0x000000021f047824 */ /* 0x000fd800078e00ff */
[----:B------:R-:W-:Y:S05]  /*1bb40*/  WARPSYNC.COLLECTIVE R15, `(.L_x_1460) ;  /* 0x000000000f087348 */ /* 0x000fea0003c00000 */
[----:B------:R0:W1:Y:S02]  /*1bb50*/  SHFL.IDX P6, R14, R13, R12, R11 ;  /* 0x0000000c0d0e7389 */ /* 0x00006400000c000b */
[----:B01----:R-:W-:Y:S01]  /*1bb60*/  ENDCOLLECTIVE ;  /* 0x000000000000791b */ /* 0x003fe20003800000 */
.L_x_1460:
[----:B------:R-:W-:Y:S02]  /*1bb70*/  IMAD R5, R5, 0x2, R17 ;  /* 0x0000000205057824 */ /* 0x000fe400078e0211 */
[----:B------:R-:W-:Y:S02]  /*1bb80*/  IMAD.MOV.U32 R13, RZ, RZ, R8 ;  /* 0x000000ffff0d7224 */ /* 0x000fe400078e0008 */
[----:B------:R-:W-:Y:S02]  /*1bb90*/  IMAD.MOV.U32 R12, RZ, RZ, 0x1 ;  /* 0x00000001ff0c7424 */ /* 0x000fe400078e00ff */
[----:B------:R-:W-:-:S07]  /*1bba0*/  IMAD.MOV.U32 R2, RZ, RZ, R14 ;  /* 0x000000ffff027224 */ /* 0x000fce00078e000e */
[----:B------:R-:W-:Y:S05]  /*1bbb0*/  WARPSYNC.COLLECTIVE R15, `(.L_x_1461) ;  /* 0x000000000f087348 */ /* 0x000fea0003c00000 */
[----:B------:R0:W1:Y:S02]  /*1bbc0*/  SHFL.IDX P6, R14, R13, R12, R11 ;  /* 0x0000000c0d0e7389 */ /* 0x00006400000c000b */
[----:B01----:R-:W-:Y:S01]  /*1bbd0*/  ENDCOLLECTIVE ;  /* 0x000000000000791b */ /* 0x003fe20003800000 */
.L_x_1461:
        /* <DEDUP_REMOVED lines=13> */
.L_x_1462:
[----:B------:R-:W-:Y:S02]  /*1bcb0*/  IMAD.MOV.U32 R13, RZ, RZ, R8 ;  /* 0x000000ffff0d7224 */ /* 0x000fe400078e0008 */
[----:B------:R-:W-:Y:S02]  /*1bcc0*/  IMAD.MOV.U32 R12, RZ, RZ, 0x2 ;  /* 0x00000002ff0c7424 */ /* 0x000fe400078e00ff */
[----:B------:R-:W-:-:S07]  /*1bcd0*/  IMAD.MOV.U32 R2, RZ, RZ, R14 ;  /* 0x000000ffff027224 */ /* 0x000fce00078e000e */
[----:B------:R-:W-:Y:S05]  /*1bce0*/  WARPSYNC.COLLECTIVE R15, `(.L_x_1463) ;  /* 0x000000000f087348 */ /* 0x000fea0003c00000 */
[----:B------:R0:W1:Y:S02]  /*1bcf0*/  SHFL.IDX P6, R14, R13, R12, R11 ;  /* 0x0000000c0d0e7389 */ /* 0x00006400000c000b */
[----:B01----:R-:W-:Y:S01]  /*1bd00*/  ENDCOLLECTIVE ;  /* 0x000000000000791b */ /* 0x003fe20003800000 */
.L_x_1463:
        /* <DEDUP_REMOVED lines=13> */
.L_x_1464:
[----:B------:R-:W-:Y:S02]  /*1bde0*/  IMAD.MOV.U32 R13, RZ, RZ, R8 ;  /* 0x000000ffff0d7224 */ /* 0x000fe400078e0008 */
[----:B------:R-:W-:Y:S02]  /*1bdf0*/  IMAD.MOV.U32 R12, RZ, RZ, 0x3 ;  /* 0x00000003ff0c7424 */ /* 0x000fe400078e00ff */
[----:B------:R-:W-:-:S07]  /*1be00*/  IMAD.MOV.U32 R2, RZ, RZ, R14 ;  /* 0x000000ffff027224 */ /* 0x000fce00078e000e */
[----:B------:R-:W-:Y:S05]  /*1be10*/  WARPSYNC.COLLECTIVE R15, `(.L_x_1465) ;  /* 0x000000000f087348 */ /* 0x000fea0003c00000 */
[----:B------:R0:W1:Y:S02]  /*1be20*/  SHFL.IDX P6, R14, R13, R12, R11 ;  /* 0x0000000c0d0e7389 */ /* 0x00006400000c000b */
[----:B01----:R-:W-:Y:S01]  /*1be30*/  ENDCOLLECTIVE ;  /* 0x000000000000791b */ /* 0x003fe20003800000 */
.L_x_1465:
        /* <DEDUP_REMOVED lines=13> */
.L_x_1466:
[----:B------:R-:W-:Y:S02]  /*1bf10*/  IMAD.MOV.U32 R13, RZ, RZ, R8 ;  /* 0x000000ffff0d7224 */ /* 0x000fe400078e0008 */
[----:B------:R-:W-:Y:S02]  /*1bf20*/  IMAD.MOV.U32 R12, RZ, RZ, 0x4 ;  /* 0x00000004ff0c7424 */ /* 0x000fe400078e00ff */
[----:B------:R-:W-:-:S07]  /*1bf30*/  IMAD.MOV.U32 R2, RZ, RZ, R14 ;  /* 0x000000ffff027224 */ /* 0x000fce00078e000e */
[----:B------:R-:W-:Y:S05]  /*1bf40*/  WARPSYNC.COLLECTIVE R15, `(.L_x_1467) ;  /* 0x000000000f087348 */ /* 0x000fea0003c00000 */
[----:B------:R0:W1:Y:S02]  /*1bf50*/  SHFL.IDX P6, R14, R13, R12, R11 ;  /* 0x0000000c0d0e7389 */ /* 0x00006400000c000b */
[----:B01----:R-:W-:Y:S01]  /*1bf60*/  ENDCOLLECTIVE ;  /* 0x000000000000791b */ /* 0x003fe20003800000 */
.L_x_1467:
        /* <DEDUP_REMOVED lines=13> */
.L_x_1468:
[----:B------:R-:W-:Y:S02]  /*1c040*/  IMAD.MOV.U32 R13, RZ, RZ, R8 ;  /* 0x000000ffff0d7224 */ /* 0x000fe400078e0008 */
[----:B------:R-:W-:Y:S02]  /*1c050*/  IMAD.MOV.U32 R12, RZ, RZ, 0x5 ;  /* 0x00000005ff0c7424 */ /* 0x000fe400078e00ff */
[----:B------:R-:W-:-:S07]  /*1c060*/  IMAD.MOV.U32 R2, RZ, RZ, R14 ;  /* 0x000000ffff027224 */ /* 0x000fce00078e000e */
[----:B------:R-:W-:Y:S05]  /*1c070*/  WARPSYNC.COLLECTIVE R15, `(.L_x_1469) ;  /* 0x000000000f087348 */ /* 0x000fea0003c00000 */
[----:B------:R0:W1:Y:S02]  /*1c080*/  SHFL.IDX P6, R14, R13, R12, R11 ;  /* 0x0000000c0d0e7389 */ /* 0x00006400000c000b */
[----:B01----:R-:W-:Y:S01]  /*1c090*/  ENDCOLLECTIVE ;  /* 0x000000000000791b */ /* 0x003fe20003800000 */
.L_x_1469:
        /* <DEDUP_REMOVED lines=14> */
.L_x_1470:
[----:B------:R-:W-:Y:S01]  /*1c180*/  IMAD.MOV.U32 R2, RZ, RZ, R14 ;  /* 0x000000ffff027224 */ /* 0x000fe200078e000e */
[----:B------:R-:W-:Y:S06]  /*1c190*/  BRA `(.L_x_1471) ;  /* 0xffffffbc00007947 */ /* 0x000fec000383ffff */
.L_x_1380:
[----:B0-----:R0:W1:Y:S02]  /*1c1a0*/  SYNCS.PHASECHK.TRANS64.TRYWAIT P0, [R6+URZ+0x30860], R2 ;  /* 0x03086002060075a7 */ /* 0x001064000800017f */
[----:B-1----:R-:W-:Y:S05]  /*1c1b0*/  @!P0 NANOSLEEP.SYNCS 0x989680 ;  /* 0x009896800000895d */ /* 0x002fea0003900000 */
[----:B------:R-:W1:Y:S02]  /*1c1c0*/  @!P0 SYNCS.PHASECHK.TRANS64 P0, [R6+URZ+0x30860], R2 ;  /* 0x03086002060085a7 */ /* 0x000e64000800007f */
[----:B-1----:R-:W-:Y:S05]  /*1c1d0*/  @!P0 BRA `(.L_x_1380) ;  /* 0xfffffffc00f08947 */ /* 0x002fea000383ffff */
[----:B------:R-:W-:Y:S05]  /*1c1e0*/  BRA `(.L_x_1472) ;  /* 0xffffffbc00647947 */ /* 0x000fea000383ffff */
.L_x_1381:
[----:B------:R-:W-:Y:S01]  /*1c1f0*/  BSSY B1, `(.L_x_1473) ;  /* 0x0000008000017945 */ /* 0x000fe20003800000 */
[----:B------:R-:W-:Y:S02]  /*1c200*/  IMAD.MOV.U32 R13, RZ, RZ, R19 ;  /* 0x000000ffff0d7224 */ /* 0x000fe400078e0013 */
[----:B------:R-:W-:Y:S02]  /*1c210*/  IMAD.MOV.U32 R12, RZ, RZ, RZ ;  /* 0x000000ffff0c7224 */ /* 0x000fe400078e00ff */
[----:B------:R-:W-:Y:S02]  /*1c220*/  IMAD.MOV.U32 R11, RZ, RZ, 0x181f ;  /* 0x0000181fff0b7424 */ /* 0x000fe400078e00ff */
[----:B------:R-:W-:-:S07]  /*1c230*/  IMAD.MOV.U32 R15, RZ, RZ, -0x1 ;  /* 0xffffffffff0f7424 */ /* 0x000fce00078e00ff */
[----:B0-2---:R-:W-:Y:S05]  /*1c240*/  WARPSYNC.COLLECTIVE R15, `(.L_x_1474) ;  /* 0x000000000f087348 */ /* 0x005fea0003c00000 */
[----:B--2---:R1:W2:Y:S02]  /*1c250*/  SHFL.IDX P6, R14, R13, R12, R11 ;  /* 0x0000000c0d0e7389 */ /* 0x0042a400000c000b */
[----:B012---:R-:W-:Y:S01]  /*1c260*/  ENDCOLLECTIVE ;  /* 0x000000000000791b */ /* 0x007fe20003800000 */
.L_x_1474:
[----:B------:R-:W-:Y:S05]  /*1c270*/  BSYNC B1 ;  /* 0x0000000000017941 */ /* 0x000fea0003800000 */
.L_x_1473:
        /* <DEDUP_REMOVED lines=9> */
.L_x_1475:
[----:B------:R-:W-:Y:S02]  /*1c310*/  IMAD.MOV.U32 R13, RZ, RZ, R19 ;  /* 0x000000ffff0d7224 */ /* 0x000fe400078e0013 */
[----:B------:R-:W-:Y:S02]  /*1c320*/  IMAD.MOV.U32 R12, RZ, RZ, 0x1 ;  /* 0x00000001ff0c7424 */ /* 0x000fe400078e00ff */
[----:B------:R-:W-:-:S07]  /*1c330*/  IMAD.MOV.U32 R2, RZ, RZ, R14 ;  /* 0x000000ffff027224 */ /* 0x000fce00078e000e */
[----:B------:R-:W-:Y:S05]  /*1c340*/  WARPSYNC.COLLECTIVE R15, `(.L_x_1476) ;  /* 0x000000000f087348 */ /* 0x000fea0003c00000 */
[----:B------:R0:W1:Y:S02]  /*1c350*/  SHFL.IDX P6, R14, R13, R12, R11 ;  /* 0x0000000c0d0e7389 */ /* 0x00006400000c000b */
[----:B01----:R-:W-:Y:S01]  /*1c360*/  ENDCOLLECTIVE ;  /* 0x000000000000791b */ /* 0x003fe20003800000 */
.L_x_1476:
        /* <DEDUP_REMOVED lines=16> */
.L_x_1477:
[----:B------:R-:W-:Y:S02]  /*1c470*/  IMAD.MOV.U32 R13, RZ, RZ, R19 ;  /* 0x000000ffff0d7224 */ /* 0x000fe400078e0013 */
[----:B------:R-:W-:Y:S02]  /*1c480*/  IMAD.MOV.U32 R12, RZ, RZ, 0x2 ;  /* 0x00000002ff0c7424 */ /* 0x000fe400078e00ff */
[----:B------:R-:W-:-:S07]  /*1c490*/  IMAD.MOV.U32 R2, RZ, RZ, R14 ;  /* 0x000000ffff027224 */ /* 0x000fce00078e000e */
[----:B------:R-:W-:Y:S05]  /*1c4a0*/  WARPSYNC.COLLECTIVE R15, `(.L_x_1478) ;  /* 0x000000000f087348 */ /* 0x000fea0003c00000 */
[----:B------:R0:W1:Y:S02]  /*1c4b0*/  SHFL.IDX P6, R14, R13, R12, R11 ;  /* 0x0000000c0d0e7389 */ /* 0x00006400000c000b */
[----:B01----:R-:W-:Y:S01]  /*1c4c0*/  ENDCOLLECTIVE ;  /* 0x000000000000791b */ /* 0x003fe20003800000 */
.L_x_1478:
        /* <DEDUP_REMOVED lines=16> */
.L_x_1479:
[----:B------:R-:W-:Y:S02]  /*1c5d0*/  IMAD.MOV.U32 R13, RZ, RZ, R19 ;  /* 0x000000ffff0d7224 */ /* 0x000fe400078e0013 */
[----:B------:R-:W-:Y:S02]  /*1c5e0*/  IMAD.MOV.U32 R12, RZ, RZ, 0x3 ;  /* 0x00000003ff0c7424 */ /* 0x000fe400078e00ff */
[----:B------:R-:W-:-:S07]  /*1c5f0*/  IMAD.MOV.U32 R2, RZ, RZ, R14 ;  /* 0x000000ffff027224 */ /* 0x000fce00078e000e */
[----:B------:R-:W-:Y:S05]  /*1c600*/  WARPSYNC.COLLECTIVE R15, `(.L_x_1480) ;  /* 0x000000000f087348 */ /* 0x000fea0003c00000 */
[----:B------:R0:W1:Y:S02]  /*1c610*/  SHFL.IDX P6, R14, R13, R12, R11 ;  /* 0x0000000c0d0e7389 */ /* 0x00006400000c000b */
[----:B01----:R-:W-:Y:S01]  /*1c620*/  ENDCOLLECTIVE ;  /* 0x000000000000791b */ /* 0x003fe20003800000 */
.L_x_1480:
        /* <DEDUP_REMOVED lines=16> */
.L_x_1481:
[----:B------:R-:W-:Y:S02]  /*1c730*/  IMAD.MOV.U32 R13, RZ, RZ, R19 ;  /* 0x000000ffff0d7224 */ /* 0x000fe400078e0013 */
[----:B------:R-:W-:Y:S02]  /*1c740*/  IMAD.MOV.U32 R12, RZ, RZ, 0x4 ;  /* 0x00000004ff0c7424 */ /* 0x000fe400078e00ff */
[----:B------:R-:W-:-:S07]  /*1c750*/  IMAD.MOV.U32 R2, RZ, RZ, R14 ;  /* 0x000000ffff027224 */ /* 0x000fce00078e000e */
[----:B------:R-:W-:Y:S05]  /*1c760*/  WARPSYNC.COLLECTIVE R15, `(.L_x_1482) ;  /* 0x000000000f087348 */ /* 0x000fea0003c00000 */
[----:B------:R0:W1:Y:S02]  /*1c770*/  SHFL.IDX P6, R14, R13, R12, R11 ;  /* 0x0000000c0d0e7389 */ /* 0x00006400000c000b */
[----:B01----:R-:W-:Y:S01]  /*1c780*/  ENDCOLLECTIVE ;  /* 0x000000000000791b */ /* 0x003fe20003800000 */
.L_x_1482:
        /* <DEDUP_REMOVED lines=16> */
.L_x_1483:
[----:B------:R-:W-:Y:S02]  /*1c890*/  IMAD.MOV.U32 R13, RZ, RZ, R19 ;  /* 0x000000ffff0d7224 */ /* 0x000fe400078e0013 */
[----:B------:R-:W-:Y:S02]  /*1c8a0*/  IMAD.MOV.U32 R12, RZ, RZ, 0x5 ;  /* 0x00000005ff0c7424 */ /* 0x000fe400078e00ff */
[----:B------:R-:W-:-:S07]  /*1c8b0*/  IMAD.MOV.U32 R2, RZ, RZ, R14 ;  /* 0x000000ffff027224 */ /* 0x000fce00078e000e */
[----:B------:R-:W-:Y:S05]  /*1c8c0*/  WARPSYNC.COLLECTIVE R15, `(.L_x_1484) ;  /* 0x000000000f087348 */ /* 0x000fea0003c00000 */
[----:B------:R0:W1:Y:S02]  /*1c8d0*/  SHFL.IDX P6, R14, R13, R12, R11 ;  /* 0x0000000c0d0e7389 */ /* 0x00006400000c000b */
[----:B01----:R-:W-:Y:S01]  /*1c8e0*/  ENDCOLLECTIVE ;  /* 0x000000000000791b */ /* 0x003fe20003800000 */
.L_x_1484:
        /* <DEDUP_REMOVED lines=13> */
.L_x_1485:
[----:B------:R-:W-:Y:S01]  /*1c9c0*/  @!PT LDS RZ, [RZ] ;  /* 0x00000000fffff984 */ /* 0x000fe20000000800 */
[----:B------:R-:W-:Y:S01]  /*1c9d0*/  @!PT LDS RZ, [RZ] ;  /* 0x00000000fffff984 */ /* 0x000fe20000000800 */
[----:B------:R-:W-:Y:S01]  /*1c9e0*/  @!PT LDS RZ, [RZ] ;  /* 0x00000000fffff984 */ /* 0x000fe20000000800 */
[----:B------:R1:W-:Y:S01]  /*1c9f0*/  LDGSTS.E.BYPASS.LTC128B.128 [R5+0x5400], desc[UR36][R2.64+0x80], !P0 ;  /* 0x0540008002057fae */ /* 0x0003e2000c101d64 */
[----:B------:R-:W-:-:S13]  /*1ca00*/  ISETP.LT.OR P0, PT, R7, 0x41, P1 ;  /* 0x000000410700780c */ /* 0x000fda0000f01670 */
[----:B------:R1:W-:Y:S01]  /*1ca10*/  LDGSTS.E.BYPASS.LTC128B.128 [R5+0x8400], desc[UR36][R2.64+0x100], !P0 ;  /* 0x0840010002057fae */ /* 0x0003e2000c101d64 */
[----:B------:R-:W-:Y:S05]  /*1ca20*/  BRA `(.L_x_1486) ;  /* 0xffffffb800487947 */ /* 0x000fea000383ffff */
.L_x_1389:
[----:B0-----:R0:W1:Y:S02]  /*1ca30*/  SYNCS.PHASECHK.TRANS64.TRYWAIT P0, [R0+URZ+0x30860], R3 ;  /* 0x03086003000075a7 */ /* 0x001064000800017f */
[----:B-1----:R-:W-:Y:S05]  /*1ca40*/  @!P0 NANOSLEEP.SYNCS 0x989680 ;  /* 0x009896800000895d */ /* 0x002fea0003900000 */
[----:B------:R-:W1:Y:S02]  /*1ca50*/  @!P0 SYNCS.PHASECHK.TRANS64 P0, [R0+URZ+0x30860], R3 ;  /* 0x03086003000085a7 */ /* 0x000e64000800007f */
[----:B-1----:R-:W-:Y:S05]  /*1ca60*/  @!P0 BRA `(.L_x_1389) ;  /* 0xfffffffc00f08947 */ /* 0x002fea000383ffff */
[----:B------:R-:W-:Y:S05]  /*1ca70*/  BRA `(.L_x_1487) ;  /* 0xffffffbc00607947 */ /* 0x000fea000383ffff */
.L_x_1390:
        /* <DEDUP_REMOVED lines=8> */
.L_x_1489:
[----:B------:R-:W-:Y:S05]  /*1cb00*/  BSYNC B0 ;  /* 0x0000000000007941 */ /* 0x000fea0003800000 */
.L_x_1488:
        /* <DEDUP_REMOVED lines=9> */
.L_x_1490:
        /* <DEDUP_REMOVED lines=8> */
[----:B------:R-:W-:-:S05]  /*1cc20*/  IADD3 R2, P0, R14, R5, RZ ;  /* 0x000000050e027210 */ /* 0x000fca0007f1e0ff */
[----:B------:R-:W-:Y:S01]  /*1cc30*/  IMAD.X R3, RZ, RZ, R3, P0 ;  /* 0x000000ffff037224 */ /* 0x000fe200000e0603 */
[----:B------:R-:W-:-:S13]  /*1cc40*/  ISETP.GE.AND P0, PT, R32, UR4, PT ;  /* 0x0000000420007c0c */ /* 0x000fda000bf06270 */
[----:B------:R-:W-:Y:S05]  /*1cc50*/  WARPSYNC.COLLECTIVE R15, `(.L_x_1491) ;  /* 0x000000000f087348 */ /* 0x000fea0003c00000 */
[----:B------:R0:W1:Y:S02]  /*1cc60*/  SHFL.IDX P6, R14, R13, R12, R11 ;  /* 0x0000000c0d0e7389 */ /* 0x00006400000c000b */
[----:B01----:R-:W-:Y:S01]  /*1cc70*/  ENDCOLLECTIVE ;  /* 0x000000000000791b */ /* 0x003fe20003800000 */
.L_x_1491:
        /* <DEDUP_REMOVED lines=13> */
.L_x_1492:
[----:B------:R-:W-:Y:S02]  /*1cd50*/  IMAD.MOV.U32 R13, RZ, RZ, R19 ;  /* 0x000000ffff0d7224 */ /* 0x000fe400078e0013 */
[----:B------:R-:W-:Y:S01]  /*1cd60*/  IMAD.MOV.U32 R12, RZ, RZ, 0x2 ;  /* 0x00000002ff0c7424 */ /* 0x000fe200078e00ff */
[----:B------:R-:W-:-:S13]  /*1cd70*/  IADD3 R2, P4, R14, R5, RZ ;  /* 0x000000050e027210 */ /* 0x000fda0007f9e0ff */
[----:B------:R-:W-:Y:S05]  /*1cd80*/  WARPSYNC.COLLECTIVE R15, `(.L_x_1493) ;  /* 0x000000000f087348 */ /* 0x000fea0003c00000 */
[----:B------:R0:W1:Y:S02]  /*1cd90*/  SHFL.IDX P6, R14, R13, R12, R11 ;  /* 0x0000000c0d0e7389 */ /* 0x00006400000c000b */
[----:B01----:R-:W-:Y:S01]  /*1cda0*/  ENDCOLLECTIVE ;  /* 0x000000000000791b */ /* 0x003fe20003800000 */
.L_x_1493:
        /* <DEDUP_REMOVED lines=15> */
.L_x_1494:
[----:B------:R-:W-:Y:S02]  /*1cea0*/  IMAD.MOV.U32 R13, RZ, RZ, R19 ;  /* 0x000000ffff0d7224 */ /* 0x000fe400078e0013 */
[----:B------:R-:W-:Y:S01]  /*1ceb0*/  IMAD.MOV.U32 R12, RZ, RZ, 0x3 ;  /* 0x00000003ff0c7424 */ /* 0x000fe200078e00ff */
[----:B------:R-:W-:-:S13]  /*1cec0*/  IADD3 R2, P4, R14, R5, RZ ;  /* 0x000000050e027210 */ /* 0x000fda0007f9e0ff */
[----:B------:R-:W-:Y:S05]  /*1ced0*/  WARPSYNC.COLLECTIVE R15, `(.L_x_1495) ;  /* 0x000000000f087348 */ /* 0x000fea0003c00000 */
[----:B------:R0:W1:Y:S02]  /*1cee0*/  SHFL.IDX P6, R14, R13, R12, R11 ;  /* 0x0000000c0d0e7389 */ /* 0x00006400000c000b */
[----:B01----:R-:W-:Y:S01]  /*1cef0*/  ENDCOLLECTIVE ;  /* 0x000000000000791b */ /* 0x003fe20003800000 */
.L_x_1495:
        /* <DEDUP_REMOVED lines=15> */
.L_x_1496:
[----:B------:R-:W-:Y:S02]  /*1cff0*/  IMAD.MOV.U32 R13, RZ, RZ, R19 ;  /* 0x000000ffff0d7224 */ /* 0x000fe400078e0013 */
[----:B------:R-:W-:Y:S01]  /*1d000*/  IMAD.MOV.U32 R12, RZ, RZ, 0x4 ;  /* 0x00000004ff0c7424 */ /* 0x000fe200078e00ff */
[----:B------:R-:W-:-:S13]  /*1d010*/  IADD3 R2, P4, R14, R5, RZ ;  /* 0x000000050e027210 */ /* 0x000fda0007f9e0ff */
[----:B------:R-:W-:Y:S05]  /*1d020*/  WARPSYNC.COLLECTIVE R15, `(.L_x_1497) ;  /* 0x000000000f087348 */ /* 0x000fea0003c00000 */
[----:B------:R0:W1:Y:S02]  /*1d030*/  SHFL.IDX P6, R14, R13, R12, R11 ;  /* 0x0000000c0d0e7389 */ /* 0x00006400000c000b */
[----:B01----:R-:W-:Y:S01]  /*1d040*/  ENDCOLLECTIVE ;  /* 0x000000000000791b */ /* 0x003fe20003800000 */
.L_x_1497:
        /* <DEDUP_REMOVED lines=15> */
.L_x_1498:
[----:B------:R-:W-:Y:S02]  /*1d140*/  IMAD.MOV.U32 R13, RZ, RZ, R19 ;  /* 0x000000ffff0d7224 */ /* 0x000fe400078e0013 */
[----:B------:R-:W-:Y:S01]  /*1d150*/  IMAD.MOV.U32 R12, RZ, RZ, 0x5 ;  /* 0x00000005ff0c7424 */ /* 0x000fe200078e00ff */
[----:B------:R-:W-:-:S13]  /*1d160*/  IADD3 R2, P4, R14, R5, RZ ;  /* 0x000000050e027210 */ /* 0x000fda0007f9e0ff */
[----:B------:R-:W-:Y:S05]  /*1d170*/  WARPSYNC.COLLECTIVE R15, `(.L_x_1499) ;  /* 0x000000000f087348 */ /* 0x000fea0003c00000 */
[----:B------:R0:W1:Y:S02]  /*1d180*/  SHFL.IDX P6, R14, R13, R12, R11 ;  /* 0x0000000c0d0e7389 */ /* 0x00006400000c000b */
[----:B01----:R-:W-:Y:S01]  /*1d190*/  ENDCOLLECTIVE ;  /* 0x000000000000791b */ /* 0x003fe20003800000 */
.L_x_1499:
        /* <DEDUP_REMOVED lines=14> */
.L_x_1500:
[----:B------:R-:W-:Y:S05]  /*1d280*/  BRA `(.L_x_1501) ;  /* 0xffffffb800647947 */ /* 0x000fea000383ffff */
.L_x_1395:
        /* <DEDUP_REMOVED lines=8> */
.L_x_1503:
[----:B------:R-:W-:Y:S05]  /*1d310*/  BSYNC B0 ;  /* 0x0000000000007941 */ /* 0x000fea0003800000 */
.L_x_1502:
[----:B------:R-:W-:Y:S02]  /*1d320*/  IMAD.MOV.U32 R13, RZ, RZ, R24 ;  /* 0x000000ffff0d7224 */ /* 0x000fe400078e0018 */
[----:B------:R-:W-:Y:S02]  /*1d330*/  IMAD.MOV.U32 R12, RZ, RZ, 0x1 ;  /* 0x00000001ff0c7424 */ /* 0x000fe400078e00ff */
[----:B------:R-:W-:Y:S02]  /*1d340*/  IMAD.MOV.U32 R11, RZ, RZ, 0x1f ;  /* 0x0000001fff0b7424 */ /* 0x000fe400078e00ff */
[----:B------:R-:W-:Y:S02]  /*1d350*/  IMAD.MOV.U32 R15, RZ, RZ, -0x1 ;  /* 0xffffffffff0f7424 */ /* 0x000fe400078e00ff */
[----:B------:R-:W-:Y:S02]  /*1d360*/  IMAD.IADD R9, R27, 0x1, R10 ;  /* 0x000000011b097824 */ /* 0x000fe400078e020a */
[----:B------:R-:W-:-:S07]  /*1d370*/  IMAD.MOV.U32 R0, RZ, RZ, R14 ;  /* 0x000000ffff007224 */ /* 0x000fce00078e000e */
[----:B------:R-:W-:Y:S05]  /*1d380*/  WARPSYNC.COLLECTIVE R15, `(.L_x_1504) ;  /* 0x000000000f087348 */ /* 0x000fea0003c00000 */
[----:B------:R0:W1:Y:S02]  /*1d390*/  SHFL.IDX P6, R14, R13, R12, R11 ;  /* 0x0000000c0d0e7389 */ /* 0x00006400000c000b */
[----:B01----:R-:W-:Y:S01]  /*1d3a0*/  ENDCOLLECTIVE ;  /* 0x000000000000791b */ /* 0x003fe20003800000 */
.L_x_1504:
[----:B------:R-:W-:Y:S02]  /*1d3b0*/  ULDC UR4, c[0x0][0xc3c] ;  /* 0x00030f0000047ab9 */ /* 0x000fe40000000800 */
[----:B------:R-:W-:-:S13]  /*1d3c0*/  ISETP.GE.OR P1, PT, R9, UR4, !P0 ;  /* 0x0000000409007c0c */ /* 0x000fda000c726670 */
[----:B------:R-:W0:Y:S08]  /*1d3d0*/  @!P1 LDC.64 R4, c[0x0][0xc80] ;  /* 0x00032000ff049b82 */ /* 0x000e300000000a00 */
[----:B------:R-:W1:Y:S01]  /*1d3e0*/  @!P1 LDC.64 R2, c[0x0][0xc78] ;  /* 0x00031e00ff029b82 */ /* 0x000e620000000a00 */
[----:B------:R-:W-:Y:S02]  /*1d3f0*/  IMAD.MOV.U32 R25, RZ, RZ, RZ ;  /* 0x000000ffff197224 */ /* 0x000fe400078e00ff */
[----:B------:R-:W-:-:S02]  /*1d400*/  IMAD.MOV.U32 R8, RZ, RZ, RZ ;  /* 0x000000ffff087224 */ /* 0x000fc400078e00ff */
[----:B------:R-:W-:Y:S02]  /*1d410*/  IMAD.MOV.U32 R11, RZ, RZ, RZ ;  /* 0x000000ffff0b7224 */ /* 0x000fe400078e00ff */
[----:B------:R-:W-:Y:S02]  /*1d420*/  IMAD.MOV.U32 R7, RZ, RZ, R14 ;  /* 0x000000ffff077224 */ /* 0x000fe400078e000e */
[----:B0-----:R-:W-:-:S06]  /*1d430*/  @!P1 IMAD.WIDE R4, R9, 0x4, R4 ;  /* 0x0000000409049825 */ /* 0x001fcc00078e0204 */
[----:B------:R-:W2:Y:S01]  /*1d440*/  @!P1 LDG.E R4, desc[UR36][R4.64] ;  /* 0x0000002404049981 */ /* 0x000ea2000c1e1900 */
[----:B-1----:R-:W-:-:S06]  /*1d450*/  @!P1 IMAD.WIDE R2, R9, 0x4, R2 ;  /* 0x0000000409029825 */ /* 0x002fcc00078e0202 */
[----:B------:R-:W3:Y:S01]  /*1d460*/  @!P1 LDG.E R2, desc[UR36][R2.64] ;  /* 0x0000002402029981 */ /* 0x000ee2000c1e1900 */
        /* <DEDUP_REMOVED lines=11> */
.L_x_1505:
[----:B------:R-:W-:Y:S01]  /*1d520*/  IMAD.MOV.U32 R12, RZ, RZ, 0x2 ;  /* 0x00000002ff0c7424 */ /* 0x000fe200078e00ff */
[----:B------:R-:W-:-:S05]  /*1d530*/  SEL R6, R14, RZ, P1 ;  /* 0x000000ff0e067207 */ /* 0x000fca0000800000 */
[----:B------:R-:W-:-:S04]  /*1d540*/  IMAD.IADD R6, R13, 0x1, R6 ;  /* 0x000000010d067824 */ /* 0x000fc800078e0206 */
[----:B------:R-:W-:-:S07]  /*1d550*/  IMAD.MOV.U32 R13, RZ, RZ, R6 ;  /* 0x000000ffff0d7224 */ /* 0x000fce00078e0006 */
[----:B------:R-:W-:Y:S05]  /*1d560*/  WARPSYNC.COLLECTIVE R15, `(.L_x_1506) ;  /* 0x000000000f087348 */ /* 0x000fea0003c00000 */
[----:B------:R0:W1:Y:S02]  /*1d570*/  SHFL.UP P6, R14, R13, R12, R11 ;  /* 0x0400000c0d0e7389 */ /* 0x00006400000c000b */
[----:B01----:R-:W-:Y:S01]  /*1d580*/  ENDCOLLECTIVE ;  /* 0x000000000000791b */ /* 0x003fe20003800000 */
.L_x_1506:
[----:B------:R-:W-:Y:S01]  /*1d590*/  IMAD.MOV.U32 R12, RZ, RZ, 0x4 ;  /* 0x00000004ff0c7424 */ /* 0x000fe200078e00ff */
[----:B------:R-:W-:-:S05]  /*1d5a0*/  SEL R3, R14, RZ, P2 ;  /* 0x000000ff0e037207 */ /* 0x000fca0001000000 */
[----:B------:R-:W-:Y:S02]  /*1d5b0*/  IMAD.IADD R2, R6, 0x1, R3 ;  /* 0x0000000106027824 */ /* 0x000fe400078e0203 */
[----:B------:R-:W-:Y:S02]  /*1d5c0*/  IMAD.MOV.U32 R6, RZ, RZ, RZ ;  /* 0x000000ffff067224 */ /* 0x000fe400078e00ff */
[----:B------:R-:W-:-:S07]  /*1d5d0*/  IMAD.MOV.U32 R13, RZ, RZ, R2 ;  /* 0x000000ffff0d7224 */ /* 0x000fce00078e0002 */
[----:B------:R-:W-:Y:S05]  /*1d5e0*/  WARPSYNC.COLLECTIVE R15, `(.L_x_1507) ;  /* 0x000000000f087348 */ /* 0x000fea0003c00000 */
[----:B------:R0:W1:Y:S02]  /*1d5f0*/  SHFL.UP P6, R14, R13, R12, R11 ;  /* 0x0400000c0d0e7389 */ /* 0x00006400000c000b */
[----:B01----:R-:W-:Y:S01]  /*1d600*/  ENDCOLLECTIVE ;  /* 0x000000000000791b */ /* 0x003fe20003800000 */
.L_x_1507:
[----:B------:R-:W-:Y:S01]  /*1d610*/  IMAD.MOV.U32 R12, RZ, RZ, 0x8 ;  /* 0x00000008ff0c7424 */ /* 0x000fe200078e00ff */
[----:B------:R-:W-:-:S05]  /*1d620*/  SEL R3, R14, RZ, P3 ;  /* 0x000000ff0e037207 */ /* 0x000fca0001800000 */
[----:B------:R-:W-:-:S04]  /*1d630*/  IMAD.IADD R3, R2, 0x1, R3 ;  /* 0x0000000102037824 */ /* 0x000fc800078e0203 */
[----:B------:R-:W-:-:S07]  /*1d640*/  IMAD.MOV.U32 R13, RZ, RZ, R3 ;  /* 0x000000ffff0d7224 */ /* 0x000fce00078e0003 */
[----:B------:R-:W-:Y:S05]  /*1d650*/  WARPSYNC.COLLECTIVE R15, `(.L_x_1508) ;  /* 0x000000000f087348 */ /* 0x000fea0003c00000 */
[----:B------:R0:W1:Y:S02]  /*1d660*/  SHFL.UP P6, R14, R13, R12, R11 ;  /* 0x0400000c0d0e7389 */ /* 0x00006400000c000b */
[----:B01----:R-:W-:Y:S01]  /*1d670*/  ENDCOLLECTIVE ;  /* 0x000000000000791b */ /* 0x003fe20003800000 */
.L_x_1508:
[----:B------:R-:W-:Y:S01]  /*1d680*/  IMAD.MOV.U32 R12, RZ, RZ, 0x10 ;  /* 0x00000010ff0c7424 */ /* 0x000fe200078e00ff */
[----:B------:R-:W-:-:S05]  /*1d690*/  SEL R4, R14, RZ, P4 ;  /* 0x000000ff0e047207 */ /* 0x000fca0002000000 */
[----:B------:R-:W-:-:S04]  /*1d6a0*/  IMAD.IADD R4, R3, 0x1, R4 ;  /* 0x0000000103047824 */ /* 0x000fc800078e0204 */
[----:B------:R-:W-:-:S07]  /*1d6b0*/  IMAD.MOV.U32 R13, RZ, RZ, R4 ;  /* 0x000000ffff0d7224 */ /* 0x000fce00078e0004 */
[----:B------:R-:W-:Y:S05]  /*1d6c0*/  WARPSYNC.COLLECTIVE R15, `(.L_x_1509) ;  /* 0x000000000f087348 */ /* 0x000fea0003c00000 */
[----:B------:R0:W1:Y:S02]  /*1d6d0*/  SHFL.UP P6, R14, R13, R12, R11 ;  /* 0x0400000c0d0e7389 */ /* 0x00006400000c000b */
[----:B01----:R-:W-:Y:S01]  /*1d6e0*/  ENDCOLLECTIVE ;  /* 0x000000000000791b */ /* 0x003fe20003800000 */
.L_x_1509:
        /* <DEDUP_REMOVED lines=8> */
.L_x_1510:
[----:B------:R-:W-:Y:S05]  /*1d770*/  BRA `(.L_x_1511) ;  /* 0xffffffb800787947 */ /* 0x000fea000383ffff */
.L_x_1398:
[----:B------:R-:W-:Y:S01]  /*1d780*/  BSSY B0, `(.L_x_1512) ;  /* 0x0000007000007945 */ /* 0x000fe20003800000 */
[----:B------:R-:W-:Y:S02]  /*1d790*/  IMAD.MOV.U32 R12, RZ, RZ, 0x1 ;  /* 0x00000001ff0c7424 */ /* 0x000fe400078e00ff */
[----:B------:R-:W-:Y:S02]  /*1d7a0*/  IMAD.MOV.U32 R11, RZ, RZ, RZ ;  /* 0x000000ffff0b7224 */ /* 0x000fe400078e00ff */
[----:B------:R-:W-:-:S07]  /*1d7b0*/  IMAD.MOV.U32 R15, RZ, RZ, -0x1 ;  /* 0xffffffffff0f7424 */ /* 0x000fce00078e00ff */
[----:B------:R-:W-:Y:S05]  /*1d7c0*/  WARPSYNC.COLLECTIVE R15, `(.L_x_1513) ;  /* 0x000000000f087348 */ /* 0x000fea0003c00000 */
[----:B------:R0:W1:Y:S02]  /*1d7d0*/  SHFL.UP P6, R14, R13, R12, R11 ;  /* 0x0400000c0d0e7389 */ /* 0x00006400000c000b */
[----:B01----:R-:W-:Y:S01]  /*1d7e0*/  ENDCOLLECTIVE ;  /* 0x000000000000791b */ /* 0x003fe20003800000 */
.L_x_1513:
[----:B------:R-:W-:Y:S05]  /*1d7f0*/  BSYNC B0 ;  /* 0x0000000000007941 */ /* 0x000fea0003800000 */
.L_x_1512:
        /* <DEDUP_REMOVED lines=8> */
.L_x_1514:
[----:B------:R-:W-:Y:S01]  /*1d880*/  IMAD.MOV.U32 R12, RZ, RZ, 0x4 ;  /* 0x00000004ff0c7424 */ /* 0x000fe200078e00ff */
[----:B------:R-:W-:-:S05]  /*1d890*/  SEL R2, R14, RZ, P2 ;  /* 0x000000ff0e027207 */ /* 0x000fca0001000000 */
[----:B------:R-:W-:-:S04]  /*1d8a0*/  IMAD.IADD R2, R13, 0x1, R2 ;  /* 0x000000010d027824 */ /* 0x000fc800078e0202 */
[----:B------:R-:W-:-:S07]  /*1d8b0*/  IMAD.MOV.U32 R13, RZ, RZ, R2 ;  /* 0x000000ffff0d7224 */ /* 0x000fce00078e0002 */
[----:B------:R-:W-:Y:S05]  /*1d8c0*/  WARPSYNC.COLLECTIVE R15, `(.L_x_1515) ;  /* 0x000000000f087348 */ /* 0x000fea0003c00000 */
[----:B------:R0:W1:Y:S02]  /*1d8d0*/  SHFL.UP P6, R14, R13, R12, R11 ;  /* 0x0400000c0d0e7389 */ /* 0x00006400000c000b */
[----:B01----:R-:W-:Y:S01]  /*1d8e0*/  ENDCOLLECTIVE ;  /* 0x000000000000791b */ /* 0x003fe20003800000 */
.L_x_1515:
[----:B------:R-:W-:Y:S01]  /*1d8f0*/  IMAD.MOV.U32 R12, RZ, RZ, 0x8 ;  /* 0x00000008ff0c7424 */ /* 0x000fe200078e00ff */
[----:B------:R-:W-:-:S05]  /*1d900*/  SEL R3, R14, RZ, P3 ;  /* 0x000000ff0e037207 */ /* 0x000fca0001800000 */
[----:B------:R-:W-:-:S04]  /*1d910*/  IMAD.IADD R3, R2, 0x1, R3 ;  /* 0x0000000102037824 */ /* 0x000fc800078e0203 */
[----:B------:R-:W-:-:S07]  /*1d920*/  IMAD.MOV.U32 R13, RZ, RZ, R3 ;  /* 0x000000ffff0d7224 */ /* 0x000fce00078e0003 */
[----:B------:R-:W-:Y:S05]  /*1d930*/  WARPSYNC.COLLECTIVE R15, `(.L_x_1516) ;  /* 0x000000000f087348 */ /* 0x000fea0003c00000 */
[----:B------:R0:W1:Y:S02]  /*1d940*/  SHFL.UP P6, R14, R13, R12, R11 ;  /* 0x0400000c0d0e7389 */ /* 0x00006400000c000b */
[----:B01----:R-:W-:Y:S01]  /*1d950*/  ENDCOLLECTIVE ;  /* 0x000000000000791b */ /* 0x003fe20003800000 */
.L_x_1516:
[----:B------:R-:W-:Y:S01]  /*1d960*/  IMAD.MOV.U32 R12, RZ, RZ, 0x10 ;  /* 0x00000010ff0c7424 */ /* 0x000fe200078e00ff */
[----:B------:R-:W-:-:S05]  /*1d970*/  SEL R4, R14, RZ, P4 ;  /* 0x000000ff0e047207 */ /* 0x000fca0002000000 */
[----:B------:R-:W-:-:S04]  /*1d980*/  IMAD.IADD R4, R3, 0x1, R4 ;  /* 0x0000000103047824 */ /* 0x000fc800078e0204 */
[----:B------:R-:W-:-:S07]  /*1d990*/  IMAD.MOV.U32 R13, RZ, RZ, R4 ;  /* 0x000000ffff0d7224 */ /* 0x000fce00078e0004 */
[----:B------:R-:W-:Y:S05]  /*1d9a0*/  WARPSYNC.COLLECTIVE R15, `(.L_x_1517) ;  /* 0x000000000f087348 */ /* 0x000fea0003c00000 */
[----:B------:R0:W1:Y:S02]  /*1d9b0*/  SHFL.UP P6, R14, R13, R12, R11 ;  /* 0x0400000c0d0e7389 */ /* 0x00006400000c000b */
[----:B01----:R-:W-:Y:S01]  /*1d9c0*/  ENDCOLLECTIVE ;  /* 0x000000000000791b */ /* 0x003fe20003800000 */
.L_x_1517:
        /* <DEDUP_REMOVED lines=8> */
.L_x_1518:
[----:B------:R-:W-:Y:S05]  /*1da50*/  BRA `(.L_x_1519) ;  /* 0xffffffb800647947 */ /* 0x000fea000383ffff */
.L_x_1400:
[----:B------:R-:W-:Y:S01]  /*1da60*/  BSSY B0, `(.L_x_1520) ;  /* 0x0000006000007945 */ /* 0x000fe20003800000 */
[----:B------:R-:W-:Y:S01]  /*1da70*/  PLOP3.LUT P6, PT, P6, PT, PT, 0x8, 0x0 ;  /* 0x000000000000781c */ /* 0x000fe200037ce170 */
[----:B------:R-:W-:-:S12]  /*1da80*/  IMAD.MOV.U32 R15, RZ, RZ, -0x1 ;  /* 0xffffffffff0f7424 */ /* 0x000fd800078e00ff */
[----:B0-----:R-:W-:Y:S05]  /*1da90*/  WARPSYNC.COLLECTIVE R15, `(.L_x_1521) ;  /* 0x000000000f087348 */ /* 0x001fea0003c00000 */
[----:B------:R-:W-:Y:S01]  /*1daa0*/  VOTE.ANY R14, PT, P6 ;  /* 0x00000000000e7806 */ /* 0x000fe200030e0100 */
[----:B0-----:R-:W-:Y:S06]  /*1dab0*/  ENDCOLLECTIVE ;  /* 0x000000000000791b */ /* 0x001fec0003800000 */
.L_x_1521:
[----:B------:R-:W-:Y:S05]  /*1dac0*/  BSYNC B0 ;  /* 0x0000000000007941 */ /* 0x000fea0003800000 */
.L_x_1520:
[----:B------:R-:W-:Y:S02]  /*1dad0*/  IMAD.MOV.U32 R3, RZ, RZ, R14 ;  /* 0x000000ffff037224 */ /* 0x000fe400078e000e */
[----:B------:R-:W-:Y:S02]  /*1dae0*/  IMAD.MOV.U32 R13, RZ, RZ, R25 ;  /* 0x000000ffff0d7224 */ /* 0x000fe400078e0019 */
[----:B------:R0:W1:Y:S01]  /*1daf0*/  POPC R12, R3 ;  /* 0x00000003000c7309 */ /* 0x0000620000000000 */
[----:B------:R-:W-:Y:S02]  /*1db00*/  IMAD.MOV.U32 R11, RZ, RZ, 0x1f ;  /* 0x0000001fff0b7424 */ /* 0x000fe400078e00ff */
[----:B------:R-:W-:-:S07]  /*1db10*/  IMAD.MOV.U32 R15, RZ, RZ, -0x1 ;  /* 0xffffffffff0f7424 */ /* 0x000fce00078e00ff */
[----:B01----:R-:W-:Y:S05]  /*1db20*/  WARPSYNC.COLLECTIVE R15, `(.L_x_1522) ;  /* 0x000000000f087348 */ /* 0x003fea0003c00000 */
[----:B-1----:R1:W2:Y:S02]  /*1db30*/  SHFL.IDX P6, R14, R13, R12, R11 ;  /* 0x0000000c0d0e7389 */ /* 0x0022a400000c000b */
[----:B012---:R-:W-:Y:S01]  /*1db40*/  ENDCOLLECTIVE ;  /* 0x000000000000791b */ /* 0x007fe20003800000 */
.L_x_1522:
[----:B------:R-:W-:Y:S02]  /*1db50*/  IMAD.IADD R27, R12, 0x1, R27 ;  /* 0x000000010c1b7824 */ /* 0x000fe400078e021b */
[----:B------:R-:W-:Y:S02]  /*1db60*/  IMAD.MOV.U32 R13, RZ, RZ, R8 ;  /* 0x000000ffff0d7224 */ /* 0x000fe400078e0008 */
[----:B------:R-:W-:-:S07]  /*1db70*/  IMAD.MOV.U32 R25, RZ, RZ, R14 ;  /* 0x000000ffff197224 */ /* 0x000fce00078e000e */
[----:B------:R-:W-:Y:S05]  /*1db80*/  WARPSYNC.COLLECTIVE R15, `(.L_x_1523) ;  /* 0x000000000f087348 */ /* 0x000fea0003c00000 */
[----:B------:R0:W1:Y:S02]  /*1db90*/  SHFL.IDX P6, R14, R13, R12, R11 ;  /* 0x0000000c0d0e7389 */ /* 0x00006400000c000b */
[----:B01----:R-:W-:Y:S01]  /*1dba0*/  ENDCOLLECTIVE ;  /* 0x000000000000791b */ /* 0x003fe20003800000 */
.L_x_1523:
[----:B------:R-:W-:Y:S01]  /*1dbb0*/  IMAD.MOV.U32 R8, RZ, RZ, R14 ;  /* 0x000000ffff087224 */ /* 0x000fe200078e000e */
[----:B------:R-:W-:Y:S06]  /*1dbc0*/  BRA `(.L_x_1524) ;  /* 0xffffffb800487947 */ /* 0x000fec000383ffff */
.L_x_1402:
[----:B------:R-:W-:Y:S01]  /*1dbd0*/  BSSY B0, `(.L_x_1525) ;  /* 0x0000007000007945 */ /* 0x000fe20003800000 */
[----:B------:R-:W-:Y:S02]  /*1dbe0*/  IMAD.MOV.U32 R13, RZ, RZ, R2 ;  /* 0x000000ffff0d7224 */ /* 0x000fe400078e0002 */
[----:B------:R-:W-:Y:S02]  /*1dbf0*/  IMAD.MOV.U32 R11, RZ, RZ, 0x1f ;  /* 0x0000001fff0b7424 */ /* 0x000fe400078e00ff */
[----:B------:R-:W-:-:S07]  /*1dc00*/  IMAD.MOV.U32 R15, RZ, RZ, -0x1 ;  /* 0xffffffffff0f7424 */ /* 0x000fce00078e00ff */
[----:B0-23--:R-:W-:Y:S05]  /*1dc10*/  WARPSYNC.COLLECTIVE R15, `(.L_x_1526) ;  /* 0x000000000f087348 */ /* 0x00dfea0003c00000 */
[----:B------:R1:W4:Y:S02]  /*1dc20*/  SHFL.IDX P6, R14, R13, R12, R11 ;  /* 0x0000000c0d0e7389 */ /* 0x00032400000c000b */
[----:B01234-:R-:W-:Y:S01]  /*1dc30*/  ENDCOLLECTIVE ;  /* 0x000000000000791b */ /* 0x01ffe20003800000 */
.L_x_1526:
[----:B------:R-:W-:Y:S05]  /*1dc40*/  BSYNC B0 ;  /* 0x0000000000007941 */ /* 0x000fea0003800000 */
.L_x_1525:
[----:B------:R-:W-:Y:S01]  /*1dc50*/  IMAD.MOV.U32 R6, RZ, RZ, R14 ;  /* 0x000000ffff067224 */ /* 0x000fe200078e000e */
[----:B------:R-:W-:Y:S06]  /*1dc60*/  BRA `(.L_x_1401) ;  /* 0xffffffb800387947 */ /* 0x000fec000383ffff */
.L_x_1408:
[----:B0-----:R0:W1:Y:S02]  /*1dc70*/  SYNCS.PHASECHK.TRANS64.TRYWAIT P0, [R4+URZ+0x30820], R0 ;  /* 0x03082000040075a7 */ /* 0x001064000800017f */
[----:B-1----:R-:W-:Y:S05]  /*1dc80*/  @!P0 NANOSLEEP.SYNCS 0x989680 ;  /* 0x009896800000895d */ /* 0x002fea0003900000 */
[----:B------:R-:W1:Y:S02]  /*1dc90*/  @!P0 SYNCS.PHASECHK.TRANS64 P0, [R4+URZ+0x30820], R0 ;  /* 0x03082000040085a7 */ /* 0x000e64000800007f */
[----:B-1----:R-:W-:Y:S05]  /*1dca0*/  @!P0 BRA `(.L_x_1408) ;  /* 0xfffffffc00f08947 */ /* 0x002fea000383ffff */
[----:B------:R-:W-:Y:S05]  /*1dcb0*/  BRA `(.L_x_1527) ;  /* 0xffffffc000907947 */ /* 0x000fea000383ffff */
.L_x_1409:
        /* <DEDUP_REMOVED lines=11> */
.L_x_1529:
[----:B------:R-:W-:Y:S05]  /*1dd70*/  BSYNC B0 ;  /* 0x0000000000007941 */ /* 0x000fea0003800000 */
.L_x_1528:
[----:B------:R-:W-:Y:S05]  /*1dd80*/  BRA `(.L_x_1530) ;  /* 0xffffffc000787947 */ /* 0x000fea000383ffff */
.L_x_1412:
[----:B------:R-:W-:Y:S01]  /*1dd90*/  BSSY B1, `(.L_x_1531) ;  /* 0x0000006000017945 */ /* 0x000fe20003800000 */
[----:B------:R-:W-:-:S07]  /*1dda0*/  IMAD.MOV.U32 R15, RZ, RZ, -0x1 ;  /* 0xffffffffff0f7424 */ /* 0x000fce00078e00ff */
[----:B0-2---:R-:W-:Y:S05]  /*1ddb0*/  WARPSYNC.COLLECTIVE R15, `(.L_x_1532) ;  /* 0x000000000f0c7348 */ /* 0x005fea0003c00000 */
[----:B------:R-:W-:Y:S02]  /*1ddc0*/  ELECT P6, UR62, PT ;  /* 0x00000000003e782f */ /* 0x000fe400038c0000 */
[----:B------:R-:W-:Y:S01]  /*1ddd0*/  MOV R14, UR62 ;  /* 0x0000003e000e7c02 */ /* 0x000fe20008000f00 */
[----:B0-2---:R-:W-:Y:S10]  /*1dde0*/  ENDCOLLECTIVE ;  /* 0x000000000000791b */ /* 0x005ff40003800000 */
.L_x_1532:
[----:B------:R-:W-:Y:S05]  /*1ddf0*/  BSYNC B1 ;  /* 0x0000000000017941 */ /* 0x000fea0003800000 */
.L_x_1531:
[----:B------:R-:W-:Y:S05]  /*1de00*/  BRA `(.L_x_1533) ;  /* 0xffffffc000707947 */ /* 0x000fea000383ffff */
.L_x_1414:
[----:B0-----:R0:W1:Y:S02]  /*1de10*/  SYNCS.PHASECHK.TRANS64.TRYWAIT P1, [R5+URZ+0x30840], R0 ;  /* 0x03084000050075a7 */ /* 0x001064000802017f */
[----:B-1----:R-:W-:Y:S05]  /*1de20*/  @!P1 NANOSLEEP.SYNCS 0x989680 ;  /* 0x009896800000995d */ /* 0x002fea0003900000 */
[----:B------:R-:W1:Y:S02]  /*1de30*/  @!P1 SYNCS.PHASECHK.TRANS64 P1, [R5+URZ+0x30840], R0 ;  /* 0x03084000050095a7 */ /* 0x000e64000802007f */
[----:B-1----:R-:W-:Y:S05]  /*1de40*/  @!P1 BRA `(.L_x_1414) ;  /* 0xfffffffc00f09947 */ /* 0x002fea000383ffff */
[----:B------:R-:W-:Y:S05]  /*1de50*/  BRA `(.L_x_1534) ;  /* 0xffffffc000987947 */ /* 0x000fea000383ffff */
.L_x_1416:
[----:B-1----:R1:W3:Y:S02]  /*1de60*/  SYNCS.PHASECHK.TRANS64.TRYWAIT P1, [R23+URZ+0x30840], R2 ;  /* 0x03084002170075a7 */ /* 0x0022e4000802017f */
[----:B---3--:R-:W-:Y:S05]  /*1de70*/  @!P1 NANOSLEEP.SYNCS 0x989680 ;  /* 0x009896800000995d */ /* 0x008fea0003900000 */
[----:B------:R-:W3:Y:S02]  /*1de80*/  @!P1 SYNCS.PHASECHK.TRANS64 P1, [R23+URZ+0x30840], R2 ;  /* 0x03084002170095a7 */ /* 0x000ee4000802007f */
[----:B---3--:R-:W-:Y:S05]  /*1de90*/  @!P1 BRA `(.L_x_1416) ;  /* 0xfffffffc00f09947 */ /* 0x008fea000383ffff */
[----:B------:R-:W-:Y:S05]  /*1dea0*/  BRA `(.L_x_1535) ;  /* 0xffffffc000a47947 */ /* 0x000fea000383ffff */
.L_x_1418:
[----:B---3--:R3:W4:Y:S02]  /*1deb0*/  SYNCS.PHASECHK.TRANS64.TRYWAIT P1, [R5+URZ+0x30860], R0 ;  /* 0x03086000050075a7 */ /* 0x008724000802017f */
[----:B----4-:R-:W-:Y:S05]  /*1dec0*/  @!P1 NANOSLEEP.SYNCS 0x989680 ;  /* 0x009896800000995d */ /* 0x010fea0003900000 */
[----:B------:R-:W4:Y:S02]  /*1ded0*/  @!P1 SYNCS.PHASECHK.TRANS64 P1, [R5+URZ+0x30860], R0 ;  /* 0x03086000050095a7 */ /* 0x000f24000802007f */
[----:B----4-:R-:W-:Y:S05]  /*1dee0*/  @!P1 BRA `(.L_x_1418) ;  /* 0xfffffffc00f09947 */ /* 0x010fea000383ffff */
[----:B------:R-:W-:Y:S05]  /*1def0*/  BRA `(.L_x_1536) ;  /* 0xffffffc000a07947 */ /* 0x000fea000383ffff */
.L_x_1537:
        /* <DEDUP_REMOVED lines=16> */
.L_x_3200:


//--------------------- .text._ZN7cutlass13device_kernelIN5flash11enable_sm90INS1_16FlashAttnFwdSm90INS1_25CollectiveMainloopFwdSm90ILi2EN4cute5tupleIJNS5_1CILi1EEES8_S8_EEENS6_IJNS7_ILi128EEENS7_ILi96EEENS7_ILi192EEEEEELi192ENS_10bfloat16_tEfNS_4arch4Sm90ELb0ELb1ELb1ELb1ELb1ELb1ELb0ELb1ELb1ELb1ELb1ELb0EEENS1_21CollectiveEpilogueFwdINS6_IJSA_SC_SB_EEES9_SE_SG_Li256ELb1ELb1ELb1ELb0EEENS1_36VarlenDynamicPersistentTileSchedulerILi128ELi96ELi256ELi128ELb1ELb1ELb1ELb1ELb0ELb1EEEEEEEEEvNT_6ParamsE --------------------------
	.section	.text._ZN7cutlass13device_kernelIN5flash11enable_sm90INS1_16FlashAttnFwdSm90INS1_25CollectiveMainloopFwdSm90ILi2EN4cute5tupleIJNS5_1CILi1EEES8_S8_EEENS6_IJNS7_ILi128EEENS7_ILi96EEENS7_ILi192EEEEEELi192ENS_10bfloat16_tEfNS_4arch4Sm90ELb0ELb1ELb1ELb1ELb1ELb1ELb0ELb1ELb1ELb1ELb1ELb0EEENS1_21CollectiveEpilogueFwdINS6_IJSA_SC_SB_EEES9_SE_SG_Li256ELb1ELb1ELb1ELb0EEENS1_36VarlenDynamicPersistentTileSchedulerILi128ELi96ELi256ELi128ELb1ELb1ELb1ELb1ELb0ELb1EEEEEEEEEvNT_6ParamsE,"ax",@progbits
	.align	128
.text._ZN7cutlass13device_kernelIN5flash11enable_sm90INS1_16FlashAttnFwdSm90INS1_25CollectiveMainloopFwdSm90ILi2EN4cute5tupleIJNS5_1CILi1EEES8_S8_EEENS6_IJNS7_ILi128EEENS7_ILi96EEENS7_ILi192EEEEEELi192ENS_10bfloat16_tEfNS_4arch4Sm90ELb0ELb1ELb1ELb1ELb1ELb1ELb0ELb1ELb1ELb1ELb1ELb0EEENS1_21CollectiveEpilogueFwdINS6_IJSA_SC_SB_EEES9_SE_SG_Li256ELb1ELb1ELb1ELb0EEENS1_36VarlenDynamicPersistentTileSchedulerILi128ELi96ELi256ELi128ELb1ELb1ELb1ELb1ELb0ELb1EEEEEEEEEvNT_6ParamsE:
        .type           _ZN7cutlass13device_kernelIN5flash11enable_sm90INS1_16FlashAttnFwdSm90INS1_25CollectiveMainloopFwdSm90ILi2EN4cute5tupleIJNS5_1CILi1EEES8_S8_EEENS6_IJNS7_ILi128EEENS7_ILi96EEENS7_ILi192EEEEEELi192ENS_10bfloat16_tEfNS_4arch4Sm90ELb0ELb1ELb1ELb1ELb1ELb1ELb0ELb1ELb1ELb1ELb1ELb0EEENS1_21CollectiveEpilogueFwdINS6_IJSA_SC_SB_EEES9_SE_SG_Li256ELb1ELb1ELb1ELb0EEENS1_36VarlenDynamicPersistentTileSchedulerILi128ELi96ELi256ELi128ELb1ELb1ELb1ELb1ELb0ELb1EEEEEEEEEvNT_6ParamsE,@function
        .size           _ZN7cutlass13device_kernelIN5flash11enable_sm90INS1_16FlashAttnFwdSm90INS1_25CollectiveMainloopFwdSm90ILi2EN4cute5tupleIJNS5_1CILi1EEES8_S8_EEENS6_IJNS7_ILi128EEENS7_ILi96EEENS7_ILi192EEEEEELi192ENS_10bfloat16_tEfNS_4arch4Sm90ELb0ELb1ELb1ELb1ELb1ELb1ELb0ELb1ELb1ELb1ELb1ELb0EEENS1_21CollectiveEpilogueFwdINS6_IJSA_SC_SB_EEES9_SE_SG_Li256ELb1ELb1ELb1ELb0EEENS1_36VarlenDynamicPersistentTileSchedulerILi128ELi96ELi256ELi128ELb1ELb1ELb1ELb1ELb0ELb1EEEEEEEEEvNT_6ParamsE,(.L_x_3201 - _ZN7cutlass13device_kernelIN5flash11enable_sm90INS1_16FlashAttnFwdSm90INS1_25CollectiveMainloopFwdSm90ILi2EN4cute5tupleIJNS5_1CILi1EEES8_S8_EEENS6_IJNS7_ILi128EEENS7_ILi96EEENS7_ILi192EEEEEELi192ENS_10bfloat16_tEfNS_4arch4Sm90ELb0ELb1ELb1ELb1ELb1ELb1ELb0ELb1ELb1ELb1ELb1ELb0EEENS1_21CollectiveEpilogueFwdINS6_IJSA_SC_SB_EEES9_SE_SG_Li256ELb1ELb1ELb1ELb0EEENS1_36VarlenDynamicPersistentTileSchedulerILi128ELi96ELi256ELi128ELb1ELb1ELb1ELb1ELb0ELb1EEEEEEEEEvNT_6ParamsE)
        .other          _ZN7cutlass13device_kernelIN5flash11enable_sm90INS1_16FlashAttnFwdSm90INS1_25CollectiveMainloopFwdSm90ILi2EN4cute5tupleIJNS5_1CILi1EEES8_S8_EEENS6_IJNS7_ILi128EEENS7_ILi96EEENS7_ILi192EEEEEELi192ENS_10bfloat16_tEfNS_4arch4Sm90ELb0ELb1ELb1ELb1ELb1ELb1ELb0ELb1ELb1ELb1ELb1ELb0EEENS1_21CollectiveEpilogueFwdINS6_IJSA_SC_SB_EEES9_SE_SG_Li256ELb1ELb1ELb1ELb0EEENS1_36VarlenDynamicPersistentTileSchedulerILi128ELi96ELi256ELi128ELb1ELb1ELb1ELb1ELb0ELb1EEEEEEEEEvNT_6ParamsE,@"STO_CUDA_ENTRY STV_DEFAULT"
_ZN7cutlass13device_kernelIN5flash11enable_sm90INS1_16FlashAttnFwdSm90INS1_25CollectiveMainloopFwdSm90ILi2EN4cute5tupleIJNS5_1CILi1EEES8_S8_EEENS6_IJNS7_ILi128EEENS7_ILi96EEENS7_ILi192EEEEEELi192ENS_10bfloat16_tEfNS_4arch4Sm90ELb0ELb1ELb1ELb1ELb1ELb1ELb0ELb1ELb1ELb1ELb1ELb0EEENS1_21CollectiveEpilogueFwdINS6_IJSA_SC_SB_EEES9_SE_SG_Li256ELb1ELb1ELb1ELb0EEENS1_36VarlenDynamicPersistentTileSchedulerILi128ELi96ELi256ELi128ELb1ELb1ELb1ELb1ELb0ELb1EEEEEEEEEvNT_6ParamsE:
[----:B------:R-:W0:Y:S02]  /*0000*/  LDC R1, c[0x0][0x28] ;  /* 0x00000a00ff017b82 */ /* 0x000e240000000800 */
[----:B0-----:R-:W-:-:S05]  /*0010*/  VIADD R1, R1, 0xfffffd10 ;  /* 0xfffffd1001017836 */ /* 0x001fca0000000000 */
[----:B------:R-:W-:Y:S01]  /*0020*/  R2UR UR5, R1 ;  /* 0x00000000010572ca */ /* 0x000fe200000e0000 */
[----:B------:R-:W0:Y:S01]  /*0030*/  S2R R3, SR_TID.X ;  /* 0x0000000000037919 */ /* 0x000e220000002100 */
[----:B------:R-:W-:Y:S01]  /*0040*/  ULDC UR4, c[0x0][0x20] ;  /* 0x0000080000047ab9 */ /* 0x000fe20000000800 */
[----:B------:R-:W-:Y:S01]  /*0050*/  ELECT P0, URZ, PT ;  /* 0x00000000003f782f */ /* 0x000fe20003800000 */
[----:B------:R-:W-:Y:S09]  /*0060*/  BSSY B0, `(.L_x_1538) ;  /* 0x0000015000007945 */ /* 0x000ff20003800000 */
[----:B------:R-:W-:-:S03]  /*0070*/  UIADD3 UR5, UP0, UR5, UR4, URZ ;  /* 0x0000000405057290 */ /* 0x000fc6000ff1e03f */
[----:B------:R-:W-:Y:S02]  /*0080*/  ULDC UR4, c[0x0][0x24] ;  /* 0x0000090000047ab9 */ /* 0x000fe40000000800 */
[----:B------:R-:W-:Y:S01]  /*0090*/  UIADD3.X UR4, URZ, UR4, URZ, UP0, !UPT ;  /* 0x000000043f047290 */ /* 0x000fe200087fe43f */
[----:B------:R-:W-:-:S05]  /*00a0*/  IMAD.U32 R4, RZ, RZ, UR5 ;  /* 0x00000005ff047e24 */ /* 0x000fca000f8e00ff */
[----:B------:R-:W-:Y:S01]  /*00b0*/  STL [R1+0x280], R4 ;  /* 0x0002800401007387 */ /* 0x000fe20000100800 */
[----:B0-----:R-:W-:-:S05]  /*00c0*/  SHF.R.U32.HI R0, RZ, 0x5, R3 ;  /* 0x00000005ff007819 */ /* 0x001fca0000011603 */
[----:B------:R-:W0:Y:S02]  /*00d0*/  SHFL.IDX PT, R2, R0, RZ, 0x1f ;  /* 0x00001fff00027589 */ /* 0x000e2400000e0000 */
[----:B0-----:R-:W-:Y:S02]  /*00e0*/  ISETP.EQ.AND P0, PT, R2, RZ, P0 ;  /* 0x000000ff0200720c */ /* 0x001fe40000702270 */
[----:B------:R-:W-:Y:S01]  /*00f0*/  SHF.R.U32.HI R2, RZ, 0x7, R3 ;  /* 0x00000007ff027819 */ /* 0x000fe20000011603 */
[----:B------:R-:W-:-:S05]  /*0100*/  IMAD.U32 R3, RZ, RZ, UR4 ;  /* 0x00000004ff037e24 */ /* 0x000fca000f8e00ff */
[----:B------:R0:W-:Y:S05]  /*0110*/  STL [R1+0x288], R3 ;  /* 0x0002880301007387 */ /* 0x0001ea0000100800 */
        /* <DEDUP_REMOVED lines=8> */
[----:B-1----:R-:W-:Y:S01]  /*01a0*/  NOP ;  /* 0x0000000000007918 */ /* 0x002fe20000000000 */
.L_x_1539:
[----:B------:R-:W-:Y:S05]  /*01b0*/  BSYNC B0 ;  /* 0x0000000000007941 */ /* 0x000fea0003800000 */
.L_x_1538:
[----:B------:R-:W-:Y:S01]  /*01c0*/  VOTEU.ANY UP0, P0 ;  /* 0x00000000003f7886 */ /* 0x000fe20000000100 */
[----:B------:R-:W1:Y:S01]  /*01d0*/  SHFL.IDX PT, R2, R2, RZ, 0x1f ;  /* 0x00001fff02027589 */ /* 0x000e6200000e0000 */
[----:B------:R-:W-:Y:S01]  /*01e0*/  UMOV UR4, 0x80 ;  /* 0x0000008000047882 */ /* 0x000fe20000000000 */
[----:B------:R-:W-:Y:S01]  /*01f0*/  UMOV UR7, 0x100 ;  /* 0x0000010000077882 */ /* 0x000fe20000000000 */
[----:B------:R-:W-:Y:S01]  /*0200*/  VOTEU.ANY UP1, P0 ;  /* 0x00000000003f7886 */ /* 0x000fe20000020100 */
[----:B------:R-:W2:Y:S01]  /*0210*/  @UP0 S2UR UR8, SR_CgaCtaId ;  /* 0x00000000000809c3 */ /* 0x000ea20000008800 */
[----:B0-----:R-:W0:Y:S01]  /*0220*/  SHFL.IDX PT, R3, R0, RZ, 0x1f ;  /* 0x00001fff00037589 */ /* 0x001e2200000e0000 */
[----:B------:R-:W-:Y:S01]  /*0230*/  @UP0 UMOV UR6, 0x400 ;  /* 0x0000040000060882 */ /* 0x000fe20000000000 */
[----:B------:R-:W-:-:S04]  /*0240*/  @UP0 UIADD3 UR4, -UR4, 0x100000, URZ ;  /* 0x0010000004040890 */ /* 0x000fc8000fffe13f */
[----:B------:R-:W-:Y:S02]  /*0250*/  @UP0 USHF.L.U32 UR5, UR4, 0xb, URZ ;  /* 0x0000000b04050899 */ /* 0x000fe4000800063f */
[----:B------:R-:W-:Y:S01]  /*0260*/  @UP0 USHF.L.U32 UR4, UR4, 0x1, URZ ;  /* 0x0000000104040899 */ /* 0x000fe2000800063f */
[----:B------:R-:W-:Y:S01]  /*0270*/  VOTEU.ANY UP2, P0 ;  /* 0x00000000003f7886 */ /* 0x000fe20000040100 */
[----:B-1----:R-:W-:Y:S01]  /*0280*/  R2UR UR9, R2 ;  /* 0x00000000020972ca */ /* 0x002fe200000e0000 */
[----:B--2---:R-:W-:Y:S01]  /*0290*/  @UP0 ULEA UR8, UR8, UR6, 0x18 ;  /* 0x0000000608080291 */ /* 0x004fe2000f8ec03f */
[----:B0-----:R-:W-:Y:S01]  /*02a0*/  ISETP.NE.AND P1, PT, R3, RZ, PT ;  /* 0x000000ff0300720c */ /* 0x001fe20003f25270 */
[----:B------:R-:W-:-:S04]  /*02b0*/  @UP0 UIADD3 UR6, -UR7, 0x100000, URZ ;  /* 0x0010000007060890 */ /* 0x000fc8000fffe13f */
[----:B------:R-:W-:Y:S02]  /*02c0*/  @UP0 USHF.L.U32 UR7, UR6, 0xb, URZ ;  /* 0x0000000b06070899 */ /* 0x000fe4000800063f */
[----:B------:R-:W-:-:S04]  /*02d0*/  @UP0 USHF.L.U32 UR6, UR6, 0x1, URZ ;  /* 0x0000000106060899 */ /* 0x000fc8000800063f */
[----:B------:R-:W-:Y:S01]  /*02e0*/  UISETP.NE.AND UP0, UPT, UR9, URZ, UPT ;  /* 0x0000003f0900728c */ /* 0x000fe2000bf05270 */
[----:B------:R-:W0:Y:S02]  /*02f0*/  FENCE.VIEW.ASYNC.S ;  /* 0x00000000000073c6 */ /* 0x000e240000000000 */
[----:B0-----:R0:W1:Y:S05]  /*0300*/  @UP1 SYNCS.EXCH.64 URZ, [UR8+0x30800], UR4 ;  /* 0x03080004083f15b2 */ /* 0x00106a0008000100 */
[----:B------:R0:W2:Y:S01]  /*0310*/  @UP2 SYNCS.EXCH.64 URZ, [UR8+0x30820], UR6 ;  /* 0x03082006083f25b2 */ /* 0x0000a20008000100 */
        /* <DEDUP_REMOVED lines=14> */
[----:B0-----:R3:W4:Y:S08]  /*0400*/  SYNCS.EXCH.64 URZ, [UR8+0x30830], UR4 ;  /* 0x03083004083f75b2 */ /* 0x0017300008000100 */
[----:B------:R3:W0:Y:S01]  /*0410*/  SYNCS.EXCH.64 URZ, [UR8+0x30840], UR6 ;  /* 0x03084006083f75b2 */ /* 0x0006220008000100 */
[----:B------:R3:W0:Y:S01]  /*0420*/  SYNCS.EXCH.64 URZ, [UR8+0x30838], UR4 ;  /* 0x03083804083f75b2 */ /* 0x0006220008000100 */
[----:B------:R3:W0:Y:S02]  /*0430*/  SYNCS.EXCH.64 URZ, [UR8+0x30848], UR6 ;  /* 0x03084806083f75b2 */ /* 0x0006240008000100 */
[----:B---3--:R-:W-:Y:S01]  /*0440*/  NOP ;  /* 0x0000000000007918 */ /* 0x008fe20000000000 */
.L_x_1540:
[----:B------:R-:W3:Y:S01]  /*0450*/  SHFL.IDX PT, R2, R0, RZ, 0x1f ;  /* 0x00001fff00027589 */ /* 0x000ee200000e0000 */
[----:B------:R-:W-:Y:S01]  /*0460*/  NOP ;  /* 0x0000000000007918 */ /* 0x000fe20000000000 */
[----:B---3--:R-:W-:-:S13]  /*0470*/  ISETP.NE.AND P0, PT, R2, RZ, PT ;  /* 0x000000ff0200720c */ /* 0x008fda0003f05270 */
        /* <DEDUP_REMOVED lines=17> */
[----:B------:R3:W0:Y:S02]  /*0590*/  SYNCS.EXCH.64 URZ, [UR8+0x30868], UR6 ;  /* 0x03086806083f75b2 */ /* 0x0006240008000100 */
[----:B---3--:R-:W-:Y:S01]  /*05a0*/  NOP ;  /* 0x0000000000007918 */ /* 0x008fe20000000000 */
.L_x_1541:
[----:B------:R-:W3:Y:S01]  /*05b0*/  SHFL.IDX PT, R2, R0, RZ, 0x1f ;  /* 0x00001fff00027589 */ /* 0x000ee200000e0000 */
[----:B------:R-:W-:Y:S01]  /*05c0*/  NOP ;  /* 0x0000000000007918 */ /* 0x000fe20000000000 */
[----:B---3--:R-:W-:-:S13]  /*05d0*/  ISETP.NE.AND P0, PT, R2, RZ, PT ;  /* 0x000000ff0200720c */ /* 0x008fda0003f05270 */
        /* <DEDUP_REMOVED lines=13> */
[----:B------:R3:W0:Y:S02]  /*06b0*/  SYNCS.EXCH.64 URZ, [UR6+0x30888], UR4 ;  /* 0x03088804063f75b2 */ /* 0x0006240008000100 */
[----:B---3--:R-:W-:Y:S01]  /*06c0*/  NOP ;  /* 0x0000000000007918 */ /* 0x008fe20000000000 */
.L_x_1542:
        /* <DEDUP_REMOVED lines=22> */
.L_x_1543:
        /* <DEDUP_REMOVED lines=22> */
.L_x_1544:
[----:B0-----:R-:W-:Y:S01]  /*0990*/  UMOV UR4, 0x1 ;  /* 0x0000000100047882 */ /* 0x001fe20000000000 */
[----:B------:R-:W-:Y:S01]  /*09a0*/  PLOP3.LUT P0, PT, PT, PT, UP0, 0x80, 0x0 ;  /* 0x000000000000781c */ /* 0x000fe20003f0f008 */
[----:B------:R-:W-:Y:S01]  /*09b0*/  USEL UR4, UR4, 0x2, !UP0 ;  /* 0x0000000204047887 */ /* 0x000fe2000c000000 */
[----:B------:R-:W-:Y:S01]  /*09c0*/  NOP ;  /* 0x0000000000007918 */ /* 0x000fe20000000000 */
[----:B------:R-:W-:-:S04]  /*09d0*/  ULDC.64 UR36, c[0x0][0x208] ;  /* 0x0000820000247ab9 */ /* 0x000fc80000000a00 */
[----:B------:R-:W-:-:S05]  /*09e0*/  IMAD.U32 R2, RZ, RZ, UR4 ;  /* 0x00000004ff027e24 */ /* 0x000fca000f8e00ff */
[----:B------:R0:W-:Y:S01]  /*09f0*/  STL [R1+0x294], R2 ;  /* 0x0002940201007387 */ /* 0x0001e20000100800 */
[----:B-12-4-:R-:W-:Y:S06]  /*0a00*/  BAR.SYNC.DEFER_BLOCKING 0x0 ;  /* 0x0000000000007b1d */ /* 0x016fec0000010000 */
[----:B------:R-:W-:Y:S05]  /*0a10*/  @!P0 BRA `(.L_x_1545) ;  /* 0x000001dc000c8947 */ /* 0x000fea0003800000 */
.L_x_1546:
[----:B------:R-:W-:-:S08]  /*0a20*/  NOP ;  /* 0x0000000000007918 */ /* 0x000fd00000000000 */
[----:B------:R-:W1:Y:S02]  /*0a30*/  USETMAXREG.TRY_ALLOC.CTAPOOL UP0, 0xe8 ;  /* 0x000000e8000079c8 */ /* 0x000e640008000600 */
[----:B-1----:R-:W-:-:S13]  /*0a40*/  PLOP3.LUT P0, PT, PT, PT, UP0, 0x80, 0x0 ;  /* 0x000000000000781c */ /* 0x002fda0003f0f008 */
[----:B------:R-:W-:Y:S05]  /*0a50*/  @!P0 BRA `(.L_x_1546) ;  /* 0xfffffffc00f08947 */ /* 0x000fea000383ffff */
[----:B------:R-:W1:Y:S08]  /*0a60*/  S2UR UR4, SR_CgaCtaId ;  /* 0x00000000000479c3 */ /* 0x000e700000008800 */
[----:B------:R-:W-:Y:S06]  /*0a70*/  BAR.ARV 0x8, 0x180 ;  /* 0x0206000000007b1d */ /* 0x000fec0000002000 */
[----:B------:R-:W-:-:S02]  /*0a80*/  UMOV UR39, 0x400 ;  /* 0x0000040000277882 */ /* 0x000fc40000000000 */
[----:B------:R-:W-:Y:S06]  /*0a90*/  BAR.SYNC.DEFER_BLOCKING 0x5, 0x180 ;  /* 0x0146000000007b1d */ /* 0x000fec0000010000 */
[----:B------:R-:W-:Y:S04]  /*0aa0*/  STL.64 [R1+0x270], RZ ;  /* 0x000270ff01007387 */ /* 0x000fe80000100a00 */
[----:B------:R-:W-:Y:S01]  /*0ab0*/  STL [R1+0x278], RZ ;  /* 0x000278ff01007387 */ /* 0x000fe20000100800 */
[----:B-1----:R-:W-:-:S02]  /*0ac0*/  ULEA UR39, UR4, UR39, 0x18 ;  /* 0x0000002704277291 */ /* 0x002fc4000f8ec03f */
[----:B------:R-:W-:Y:S01]  /*0ad0*/  IMAD.U32 R19, RZ, RZ, UR4 ;  /* 0x00000004ff137e24 */ /* 0x000fe2000f8e00ff */
[----:B------:R-:W-:-:S06]  /*0ae0*/  ULDC UR4, c[0x0][0xc3c] ;  /* 0x00030f0000047ab9 */ /* 0x000fcc0000000800 */
[----:B------:R-:W1:Y:S01]  /*0af0*/  LDS.128 R12, [UR39+0x308d0] ;  /* 0x0308d027ff0c7984 */ /* 0x000e620008000c00 */
[----:B------:R-:W-:Y:S06]  /*0b00*/  BAR.ARV 0x4, 0x180 ;  /* 0x0106000000007b1d */ /* 0x000fec0000002000 */
[----:B-1----:R-:W-:-:S13]  /*0b10*/  ISETP.GE.AND P0, PT, R15, UR4, PT ;  /* 0x000000040f007c0c */ /* 0x002fda000bf06270 */
[----:B------:R-:W-:Y:S05]  /*0b20*/  @P0 EXIT ;  /* 0x000000000000094d */ /* 0x000fea0003800000 */
[----:B------:R-:W1:Y:S01]  /*0b30*/  S2R R0, SR_TID.X ;  /* 0x0000000000007919 */ /* 0x000e620000002100 */
[----:B------:R-:W-:Y:S01]  /*0b40*/  R2UR UR4, R13 ;  /* 0x000000000d0472ca */ /* 0x000fe200000e0000 */
[----:B------:R-:W-:Y:S01]  /*0b50*/  UIADD3 UR5, UR39, 0x12400, URZ ;  /* 0x0001240027057890 */ /* 0x000fe2000fffe03f */
[----:B------:R-:W-:Y:S01]  /*0b60*/  R2UR UR40, R15 ;  /* 0x000000000f2872ca */ /* 0x000fe200000e0000 */
[----:B------:R-:W-:Y:S01]  /*0b70*/  UMOV UR6, URZ ;  /* 0x0000003f00067c82 */ /* 0x000fe20008000000 */
[----:B------:R-:W-:Y:S01]  /*0b80*/  UMOV UR61, URZ ;  /* 0x0000003f003d7c82 */ /* 0x000fe20008000000 */
[----:B------:R-:W-:Y:S01]  /*0b90*/  IMAD.U32 R228, RZ, RZ, UR6 ;  /* 0x00000006ffe47e24 */ /* 0x000fe2000f8e00ff */
[----:B------:R-:W-:Y:S01]  /*0ba0*/  UMOV UR38, URZ ;  /* 0x0000003f00267c82 */ /* 0x000fe20008000000 */
[----:B------:R-:W-:Y:S02]  /*0bb0*/  IMAD.U32 R206, RZ, RZ, UR5 ;  /* 0x00000005ffce7e24 */ /* 0x000fe4000f8e00ff */
[----:B-1----:R-:W-:-:S05]  /*0bc0*/  VIADD R196, R0, 0xffffff80 ;  /* 0xffffff8000c47836 */ /* 0x002fca0000000000 */
[----:B------:R-:W-:-:S04]  /*0bd0*/  SHF.R.S32.HI R3, RZ, 0x1f, R196 ;  /* 0x0000001fff037819 */ /* 0x000fc800000114c4 */
[CC--:B------:R-:W-:Y:S02]  /*0be0*/  LEA.HI R0, R3.reuse, R196.reuse, RZ, 0x7 ;  /* 0x000000c403007211 */ /* 0x0c0fe400078f38ff */
[----:B------:R-:W-:Y:S02]  /*0bf0*/  LEA.HI R204, R3, R196, RZ, 0x5 ;  /* 0x000000c403cc7211 */ /* 0x000fe400078f28ff */
[----:B------:R-:W-:Y:S02]  /*0c00*/  LOP3.LUT R5, R0, 0xffffff80, RZ, 0xc0, !PT ;  /* 0xffffff8000057812 */ /* 0x000fe400078ec0ff */
[----:B------:R-:W-:Y:S02]  /*0c10*/  SHF.R.S32.HI R10, RZ, 0x7, R0 ;  /* 0x00000007ff0a7819 */ /* 0x000fe40000011400 */
[----:B------:R-:W-:Y:S01]  /*0c20*/  SHF.R.S32.HI R204, RZ, 0x5, R204 ;  /* 0x00000005ffcc7819 */ /* 0x000fe200000114cc */
[----:B------:R-:W-:Y:S01]  /*0c30*/  IMAD.IADD R11, R196, 0x1, -R5 ;  /* 0x00000001c40b7824 */ /* 0x000fe200078e0a05 */
[----:B------:R-:W-:Y:S01]  /*0c40*/  LEA.HI R0, R0, R10, RZ, 0x1 ;  /* 0x0000000a00007211 */ /* 0x000fe200078f08ff */
[----:B------:R1:W-:Y:S03]  /*0c50*/  STL [R1+0x2e4], R10 ;  /* 0x0002e40a01007387 */ /* 0x0003e60000100800 */
[----:B------:R-:W-:Y:S01]  /*0c60*/  SHF.R.S32.HI R4, RZ, 0x1f, R11 ;  /* 0x0000001fff047819 */ /* 0x000fe2000001140b */
[----:B------:R-:W-:Y:S01]  /*0c70*/  STL [R1+0x2e0], R11 ;  /* 0x0002e00b01007387 */ /* 0x000fe20000100800 */
[----:B------:R-:W-:-:S02]  /*0c80*/  LOP3.LUT R0, R0, 0x3fffffe, RZ, 0xc0, !PT ;  /* 0x03fffffe00007812 */ /* 0x000fc400078ec0ff */
[CC--:B------:R-:W-:Y:S02]  /*0c90*/  LEA.HI R6, R4.reuse, R11.reuse, RZ, 0x2 ;  /* 0x0000000b04067211 */ /* 0x0c0fe400078f10ff */
[----:B------:R-:W-:Y:S01]  /*0ca0*/  LEA.HI R4, R4, R11, RZ, 0x5 ;  /* 0x0000000b04047211 */ /* 0x000fe200078f28ff */
[----:B------:R-:W-:Y:S01]  /*0cb0*/  IMAD.IADD R0, R10, 0x1, -R0 ;  /* 0x000000010a007824 */ /* 0x000fe200078e0a00 */
[----:B------:R-:W-:Y:S01]  /*0cc0*/  SHF.R.S32.HI R5, RZ, 0x2, R6 ;  /* 0x00000002ff057819 */ /* 0x000fe20000011406 */
[----:B-1----:R-:W-:Y:S01]  /*0cd0*/  IMAD.MOV.U32 R10, RZ, RZ, R14 ;  /* 0x000000ffff0a7224 */ /* 0x002fe200078e000e */
[----:B0-----:R-:W-:Y:S02]  /*0ce0*/  SHF.R.S32.HI R2, RZ, 0x1f, R6 ;  /* 0x0000001fff027819 */ /* 0x001fe40000011406 */
[----:B------:R-:W-:Y:S02]  /*0cf0*/  SHF.R.S32.HI R4, RZ, 0x5, R4 ;  /* 0x00000005ff047819 */ /* 0x000fe40000011404 */
[----:B------:R-:W-:-:S02]  /*0d00*/  LEA.HI R7, R2, R5, RZ, 0x3 ;  /* 0x0000000502077211 */ /* 0x000fc400078f18ff */
[----:B------:R-:W-:Y:S02]  /*0d10*/  LEA.HI R2, R3, R196, RZ, 0x4 ;  /* 0x000000c403027211 */ /* 0x000fe400078f20ff */
[----:B------:R-:W-:Y:S02]  /*0d20*/  LOP3.LUT R8, R7, 0xfffffff8, RZ, 0xc0, !PT ;  /* 0xfffffff807087812 */ /* 0x000fe400078ec0ff */
[----:B------:R-:W-:Y:S02]  /*0d30*/  SHF.R.S32.HI R7, RZ, 0x4, R2 ;  /* 0x00000004ff077819 */ /* 0x000fe40000011402 */
[----:B------:R-:W-:Y:S01]  /*0d40*/  LOP3.LUT R6, R6, 0x7ffffffc, RZ, 0xc0, !PT ;  /* 0x7ffffffc06067812 */ /* 0x000fe200078ec0ff */
[----:B------:R-:W-:Y:S01]  /*0d50*/  IMAD.IADD R9, R5, 0x1, -R8 ;  /* 0x0000000105097824 */ /* 0x000fe200078e0a08 */
[C---:B------:R-:W-:Y:S02]  /*0d60*/  LOP3.LUT R5, R2.reuse, 0x3fffff0, RZ, 0xc0, !PT ;  /* 0x03fffff002057812 */ /* 0x040fe400078ec0ff */
[----:B------:R-:W-:Y:S01]  /*0d70*/  LEA.HI R2, R2, R7, RZ, 0x1 ;  /* 0x0000000702027211 */ /* 0x000fe200078f08ff */
[----:B------:R-:W-:-:S02]  /*0d80*/  IMAD R9, R4, 0x10, R9 ;  /* 0x0000001004097824 */ /* 0x000fc400078e0209 */
[----:B------:R-:W-:Y:S01]  /*0d90*/  IMAD.IADD R5, R196, 0x1, -R5 ;  /* 0x00000001c4057824 */ /* 0x000fe200078e0a05 */
[----:B------:R-:W-:Y:S01]  /*0da0*/  LOP3.LUT R2, R2, 0x1ffffffe, RZ, 0xc0, !PT ;  /* 0x1ffffffe02027812 */ /* 0x000fe200078ec0ff */
[----:B------:R-:W-:Y:S01]  /*0db0*/  IMAD R4, R0, 0x40, R9 ;  /* 0x0000004000047824 */ /* 0x000fe200078e0209 */
[CC--:B------:R-:W-:Y:S01]  /*0dc0*/  LEA.HI R0, R3.reuse, R196.reuse, RZ, 0x2 ;  /* 0x000000c403007211 */ /* 0x0c0fe200078f10ff */
[----:B------:R-:W-:Y:S01]  /*0dd0*/  IMAD R5, R204, 0x10, R5 ;  /* 0x00000010cc057824 */ /* 0x000fe200078e0205 */
[----:B------:R-:W-:Y:S01]  /*0de0*/  LEA.HI R3, R3, R196, RZ, 0x3 ;  /* 0x000000c403037211 */ /* 0x000fe200078f18ff */
[----:B------:R-:W-:Y:S01]  /*0df0*/  IMAD.IADD R2, R7, 0x1, -R2 ;  /* 0x0000000107027824 */ /* 0x000fe200078e0a02 */
[----:B------:R-:W-:Y:S01]  /*0e00*/  LOP3.LUT R201, R0, 0xfffffffc, RZ, 0xc0, !PT ;  /* 0xfffffffc00c97812 */ /* 0x000fe200078ec0ff */
[----:B------:R-:W-:Y:S01]  /*0e10*/  IMAD.IADD R6, R11, 0x1, -R6 ;  /* 0x000000010b067824 */ /* 0x000fe200078e0a06 */
[----:B------:R-:W-:Y:S01]  /*0e20*/  SHF.R.S32.HI R195, RZ, 0x2, R0 ;  /* 0x00000002ffc37819 */ /* 0x000fe20000011400 */
[----:B------:R-:W-:Y:S01]  /*0e30*/  IMAD R5, R5, 0x8, R2 ;  /* 0x0000000805057824 */ /* 0x000fe200078e0202 */
[----:B------:R-:W-:Y:S01]  /*0e40*/  SHF.R.S32.HI R0, RZ, 0x1f, R0 ;  /* 0x0000001fff007819 */ /* 0x000fe20000011400 */
[----:B------:R-:W-:Y:S01]  /*0e50*/  IMAD.SHL.U32 R22, R6, 0x2, RZ ;  /* 0x0000000206167824 */ /* 0x000fe200078e00ff */
[----:B------:R-:W-:Y:S01]  /*0e60*/  SHF.R.S32.HI R227, RZ, 0x3, R3 ;  /* 0x00000003ffe37819 */ /* 0x000fe20000011403 */
[----:B------:R-:W-:Y:S01]  /*0e70*/  STL [R1+0x2e8], R4 ;  /* 0x0002e80401007387 */ /* 0x000fe20000100800 */
[----:B------:R-:W-:Y:S01]  /*0e80*/  LEA.HI R0, R0, R195, RZ, 0x3 ;  /* 0x000000c300007211 */ /* 0x000fe200078f18ff */
[C---:B------:R-:W-:Y:S01]  /*0e90*/  VIADD R223, R22.reuse, 0x8 ;  /* 0x0000000816df7836 */ /* 0x040fe20000000000 */
[----:B------:R-:W-:Y:S01]  /*0ea0*/  LOP3.LUT R3, R3, 0xfffffff8, RZ, 0xc0, !PT ;  /* 0xfffffff803037812 */ /* 0x000fe200078ec0ff */
[----:B------:R-:W-:Y:S01]  /*0eb0*/  VIADD R222, R22, 0x10 ;  /* 0x0000001016de7836 */ /* 0x000fe20000000000 */
[----:B------:R-:W-:Y:S01]  /*0ec0*/  LOP3.LUT R0, R0, 0xfffffff8, RZ, 0xc0, !PT ;  /* 0xfffffff800007812 */ /* 0x000fe200078ec0ff */
[----:B------:R-:W-:-:S02]  /*0ed0*/  VIADD R221, R22, 0x18 ;  /* 0x0000001816dd7836 */ /* 0x000fc40000000000 */
[----:B------:R-:W-:Y:S02]  /*0ee0*/  IMAD.IADD R3, R196, 0x1, -R3 ;  /* 0x00000001c4037824 */ /* 0x000fe400078e0a03 */
[----:B------:R-:W-:Y:S02]  /*0ef0*/  IMAD.IADD R229, R195, 0x1, -R0 ;  /* 0x00000001c3e57824 */ /* 0x000fe400078e0a00 */
[----:B------:R-:W-:Y:S01]  /*0f00*/  IMAD.SHL.U32 R0, R5, 0x8, RZ ;  /* 0x0000000805007824 */ /* 0x000fe200078e00ff */
[----:B------:R0:W-:Y:S01]  /*0f10*/  STL [R1+0x284], R3 ;  /* 0x0002840301007387 */ /* 0x0001e20000100800 */
[C---:B------:R-:W-:Y:S01]  /*0f20*/  VIADD R220, R22.reuse, 0x20 ;  /* 0x0000002016dc7836 */ /* 0x040fe20000000000 */
[----:B------:R-:W-:Y:S01]  /*0f30*/  SHF.R.S32.HI R5, RZ, 0x1f, R221 ;  /* 0x0000001fff057819 */ /* 0x000fe200000114dd */
[C---:B------:R-:W-:Y:S01]  /*0f40*/  VIADD R219, R22.reuse, 0x28 ;  /* 0x0000002816db7836 */ /* 0x040fe20000000000 */
[----:B------:R1:W-:Y:S01]  /*0f50*/  STL [R1+0x2ec], R0 ;  /* 0x0002ec0001007387 */ /* 0x0003e20000100800 */
[----:B------:R-:W-:-:S02]  /*0f60*/  VIADD R218, R22, 0x30 ;  /* 0x0000003016da7836 */ /* 0x000fc40000000000 */
[C---:B------:R-:W-:Y:S01]  /*0f70*/  VIADD R217, R22.reuse, 0x38 ;  /* 0x0000003816d97836 */ /* 0x040fe20000000000 */
[----:B------:R2:W-:Y:S01]  /*0f80*/  STL [R1+0x2d4], R5 ;  /* 0x0002d40501007387 */ /* 0x0005e20000100800 */
[C---:B------:R-:W-:Y:S01]  /*0f90*/  VIADD R216, R22.reuse, 0x40 ;  /* 0x0000004016d87836 */ /* 0x040fe20000000000 */
[----:B0-----:R-:W-:Y:S01]  /*0fa0*/  SHF.R.S32.HI R3, RZ, 0x1f, R223 ;  /* 0x0000001fff037819 */ /* 0x001fe200000114df */
[C---:B------:R-:W-:Y:S02]  /*0fb0*/  VIADD R215, R22.reuse, 0x48 ;  /* 0x0000004816d77836 */ /* 0x040fe40000000000 */
[C---:B------:R-:W-:Y:S01]  /*0fc0*/  VIADD R214, R22.reuse, 0x50 ;  /* 0x0000005016d67836 */ /* 0x040fe20000000000 */
[----:B-1----:R-:W-:Y:S01]  /*0fd0*/  SHF.R.S32.HI R0, RZ, 0x1f, R222 ;  /* 0x0000001fff007819 */ /* 0x002fe200000114de */
[----:B------:R0:W-:Y:S01]  /*0fe0*/  STL [R1+0x2dc], R3 ;  /* 0x0002dc0301007387 */ /* 0x0001e20000100800 */
[----:B------:R-:W-:Y:S01]  /*0ff0*/  VIADD R213, R22, 0x58 ;  /* 0x0000005816d57836 */ /* 0x000fe20000000000 */
[----:B--2---:R-:W-:-:S02]  /*1000*/  SHF.R.S32.HI R5, RZ, 0x1f, R218 ;  /* 0x0000001fff057819 */ /* 0x004fc400000114da */
[----:B------:R1:W-:Y:S01]  /*1010*/  STL [R1+0x2d8], R0 ;  /* 0x0002d80001007387 */ /* 0x0003e20000100800 */
[C---:B------:R-:W-:Y:S02]  /*1020*/  VIADD R212, R22.reuse, 0x60 ;  /* 0x0000006016d47836 */ /* 0x040fe40000000000 */
        /* <DEDUP_REMOVED lines=14> */
[----:B------:R-:W-:Y:S01]  /*1110*/  VIADD R224, R22, 0xa0 ;  /* 0x000000a016e07836 */ /* 0x000fe20000000000 */
[----:B0-----:R-:W-:Y:S01]  /*1120*/  SHF.R.S32.HI R3, RZ, 0x1f, R217 ;  /* 0x0000001fff037819 */ /* 0x001fe200000114d9 */
[----:B------:R-:W-:Y:S02]  /*1130*/  IMAD.IADD R201, R196, 0x1, -R201 ;  /* 0x00000001c4c97824 */ /* 0x000fe400078e0ac9 */
[----:B------:R-:W-:Y:S01]  /*1140*/  VIADD R203, R22, 0xa8 ;  /* 0x000000a816cb7836 */ /* 0x000fe20000000000 */
[----:B-1----:R-:W-:Y:S01]  /*1150*/  SHF.R.S32.HI R0, RZ, 0x1f, R216 ;  /* 0x0000001fff007819 */ /* 0x002fe200000114d8 */
[----:B------:R0:W-:Y:S01]  /*1160*/  STL [R1+0x2c4], R3 ;  /* 0x0002c40301007387 */ /* 0x0001e20000100800 */
[----:B------:R-:W-:-:S02]  /*1170*/  LEA.HI R2, R201, R201, RZ, 0x1 ;  /* 0x000000c9c9027211 */ /* 0x000fc400078f08ff */
[----:B--2---:R-:W-:Y:S01]  /*1180*/  SHF.R.S32.HI R5, RZ, 0x1f, R212 ;  /* 0x0000001fff057819 */ /* 0x004fe200000114d4 */
[----:B------:R1:W-:Y:S01]  /*1190*/  STL [R1+0x2c0], R0 ;  /* 0x0002c00001007387 */ /* 0x0003e20000100800 */
[----:B------:R-:W-:-:S03]  /*11a0*/  LOP3.LUT R2, R2, 0x1ffffffe, RZ, 0xc0, !PT ;  /* 0x1ffffffe02027812 */ /* 0x000fc600078ec0ff */
[----:B------:R2:W-:Y:S01]  /*11b0*/  STL [R1+0x2b0], R5 ;  /* 0x0002b00501007387 */ /* 0x0005e20000100800 */
[----:B0-----:R-:W-:Y:S01]  /*11c0*/  SHF.R.S32.HI R3, RZ, 0x1f, R214 ;  /* 0x0000001fff037819 */ /* 0x001fe200000114d6 */
[----:B------:R-:W-:Y:S01]  /*11d0*/  IMAD.IADD R2, R201, 0x1, -R2 ;  /* 0x00000001c9027824 */ /* 0x000fe200078e0a02 */
[----:B-1----:R-:W-:-:S03]  /*11e0*/  SHF.R.S32.HI R0, RZ, 0x1f, R213 ;  /* 0x0000001fff007819 */ /* 0x002fc600000114d5 */
[----:B------:R0:W-:Y:S01]  /*11f0*/  STL [R1+0x2b8], R3 ;  /* 0x0002b80301007387 */ /* 0x0001e20000100800 */
[----:B------:R-:W-:Y:S01]  /*1200*/  IMAD R192, R2, 0x8, R4 ;  /* 0x0000000802c07824 */ /* 0x000fe200078e0204 */
[----:B--2---:R-:W-:Y:S02]  /*1210*/  SHF.R.S32.HI R5, RZ, 0x1f, R209 ;  /* 0x0000001fff057819 */ /* 0x004fe400000114d1 */
[----:B------:R1:W-:Y:S04]  /*1220*/  STL [R1+0x2b4], R0 ;  /* 0x0002b40001007387 */ /* 0x0003e80000100800 */
[----:B------:R2:W-:Y:S01]  /*1230*/  STL [R1+0x2a4], R5 ;  /* 0x0002a40501007387 */ /* 0x0005e20000100800 */
[----:B0-----:R-:W-:Y:S02]  /*1240*/  SHF.R.S32.HI R3, RZ, 0x1f, R211 ;  /* 0x0000001fff037819 */ /* 0x001fe400000114d3 */
[----:B-1----:R-:W-:-:S03]  /*1250*/  SHF.R.S32.HI R0, RZ, 0x1f, R210 ;  /* 0x0000001fff007819 */ /* 0x002fc600000114d2 */
[----:B------:R0:W-:Y:S01]  /*1260*/  STL [R1+0x2ac], R3 ;  /* 0x0002ac0301007387 */ /* 0x0001e20000100800 */
[----:B--2---:R-:W-:-:S03]  /*1270*/  SHF.R.S32.HI R5, RZ, 0x1f, R226 ;  /* 0x0000001fff057819 */ /* 0x004fc600000114e2 */
[----:B------:R1:W-:Y:S04]  /*1280*/  STL [R1+0x2a8], R0 ;  /* 0x0002a80001007387 */ /* 0x0003e80000100800 */
[----:B------:R-:W-:Y:S01]  /*1290*/  STL [R1+0x298], R5 ;  /* 0x0002980501007387 */ /* 0x000fe20000100800 */
[----:B0-----:R-:W-:Y:S02]  /*12a0*/  SHF.R.S32.HI R3, RZ, 0x1f, R208 ;  /* 0x0000001fff037819 */ /* 0x001fe400000114d0 */
[----:B-1----:R-:W-:-:S03]  /*12b0*/  SHF.R.S32.HI R0, RZ, 0x1f, R207 ;  /* 0x0000001fff007819 */ /* 0x002fc600000114cf */
[----:B------:R0:W-:Y:S04]  /*12c0*/  STL [R1+0x2a0], R3 ;  /* 0x0002a00301007387 */ /* 0x0001e80000100800 */
[----:B------:R1:W-:Y:S01]  /*12d0*/  STL [R1+0x29c], R0 ;  /* 0x00029c0001007387 */ /* 0x0003e20000100800 */
[----:B0-----:R-:W-:Y:S02]  /*12e0*/  SHF.R.S32.HI R3, RZ, 0x1f, R225 ;  /* 0x0000001fff037819 */ /* 0x001fe400000114e1 */
[----:B-1----:R-:W-:-:S03]  /*12f0*/  SHF.R.S32.HI R0, RZ, 0x1f, R224 ;  /* 0x0000001fff007819 */ /* 0x002fc600000114e0 */
[----:B------:R0:W-:Y:S04]  /*1300*/  STL [R1+0x290], R3 ;  /* 0x0002900301007387 */ /* 0x0001e80000100800 */
[----:B------:R0:W-:Y:S02]  /*1310*/  STL [R1+0x28c], R0 ;  /* 0x00028c0001007387 */ /* 0x0001e40000100800 */
.L_x_1732:
[----:B------:R-:W-:Y:S01]  /*1320*/  ULDC.64 UR6, c[0x0][0xa28] ;  /* 0x00028a0000067ab9 */ /* 0x000fe20000000a00 */
[----:B------:R-:W-:Y:S01]  /*1330*/  ULDC.64 UR8, c[0x0][0xa18] ;  /* 0x0002860000087ab9 */ /* 0x000fe20000000a00 */
[----:B------:R-:W-:Y:S01]  /*1340*/  UISETP.NE.U32.AND UP0, UPT, UR6, URZ, UPT ;  /* 0x0000003f0600728c */ /* 0x000fe2000bf05070 */
[----:B-1----:R-:W1:Y:S01]  /*1350*/  LDC R17, c[0x0][0x288] ;  /* 0x0000a200ff117b82 */ /* 0x002e620000000800 */
[----:B------:R-:W-:Y:S01]  /*1360*/  UISETP.NE.U32.AND UP1, UPT, UR8, URZ, UPT ;  /* 0x0000003f0800728c */ /* 0x000fe2000bf25070 */
[----:B------:R-:W-:Y:S01]  /*1370*/  IMAD.MOV.U32 R24, RZ, RZ, RZ ;  /* 0x000000ffff187224 */ /* 0x000fe200078e00ff */
[----:B------:R-:W-:Y:S01]  /*1380*/  UISETP.NE.AND.EX UP0, UPT, UR7, URZ, UPT, UP0 ;  /* 0x0000003f0700728c */ /* 0x000fe2000bf05300 */
[----:B------:R-:W-:Y:S01]  /*1390*/  IMAD.MOV.U32 R18, RZ, RZ, RZ ;  /* 0x000000ffff127224 */ /* 0x000fe200078e00ff */
[----:B------:R-:W-:Y:S01]  /*13a0*/  UISETP.NE.AND.EX UP1, UPT, UR9, URZ, UPT, UP1 ;  /* 0x0000003f0900728c */ /* 0x000fe2000bf25310 */
[----:B------:R-:W-:Y:S01]  /*13b0*/  ULDC.64 UR6, c[0x0][0xa08] ;  /* 0x0002820000067ab9 */ /* 0x000fe20000000a00 */
[----:B------:R-:W-:Y:S01]  /*13c0*/  ULDC.64 UR10, c[0x0][0xa08] ;  /* 0x00028200000a7ab9 */ /* 0x000fe20000000a00 */
[----:B------:R-:W-:Y:S01]  /*13d0*/  UIMAD.WIDE UR8, UR40, 0x4, UR6 ;  /* 0x00000004280878a5 */ /* 0x000fe2000f8e0206 */
[----:B------:R-:W-:Y:S01]  /*13e0*/  ISETP.NE.U32.AND P0, PT, RZ, UR10, PT ;  /* 0x0000000aff007c0c */ /* 0x000fe2000bf05070 */
[----:B--2---:R-:W2:Y:S01]  /*13f0*/  LDC.64 R12, c[0x0][0x418] ;  /* 0x00010600ff0c7b82 */ /* 0x004ea20000000a00 */
[----:B------:R-:W-:-:S03]  /*1400*/  PLOP3.LUT P3, PT, PT, PT, UP1, 0x80, 0x0 ;  /* 0x000000000000781c */ /* 0x000fc60003f6f018 */
[----:B------:R-:W-:Y:S01]  /*1410*/  @UP0 ULDC.64 UR6, c[0x0][0xa28] ;  /* 0x00028a0000060ab9 */ /* 0x000fe20000000a00 */
[----:B------:R-:W-:Y:S01]  /*1420*/  ISETP.NE.AND.EX P0, PT, RZ, UR11, PT, P0 ;  /* 0x0000000bff007c0c */ /* 0x000fe2000bf05300 */
[----:B------:R-:W-:Y:S01]  /*1430*/  @UP0 UIMAD.WIDE UR6, UR40, 0x4, UR6 ;  /* 0x00000004280608a5 */ /* 0x000fe2000f8e0206 */
[----:B0-----:R-:W-:Y:S01]  /*1440*/  IMAD.U32 R4, RZ, RZ, UR8 ;  /* 0x00000008ff047e24 */ /* 0x001fe2000f8e00ff */
[----:B------:R-:W-:Y:S01]  /*1450*/  PLOP3.LUT P1, PT, PT, PT, UP0, 0x80, 0x0 ;  /* 0x000000000000781c */ /* 0x000fe20003f2f008 */
[----:B------:R-:W-:Y:S01]  /*1460*/  IMAD.U32 R5, RZ, RZ, UR9 ;  /* 0x00000009ff057e24 */ /* 0x000fe2000f8e00ff */
[----:B---3--:R-:W3:Y:S02]  /*1470*/  LDC R9, c[0x0][0x424] ;  /* 0x00010900ff097b82 */ /* 0x008ee40000000800 */
[----:B------:R-:W-:Y:S02]  /*1480*/  IMAD.U32 R2, RZ, RZ, UR6 ;  /* 0x00000006ff027e24 */ /* 0x000fe4000f8e00ff */
[----:B0---4-:R-:W-:Y:S01]  /*1490*/  IMAD.U32 R3, RZ, RZ, UR7 ;  /* 0x00000007ff037e24 */ /* 0x011fe2000f8e00ff */
[----:B------:R-:W-:-:S02]  /*14a0*/  @UP1 ULDC.64 UR6, c[0x0][0xa18] ;  /* 0x0002860000061ab9 */ /* 0x000fc40000000a00 */
[----:B------:R-:W-:Y:S01]  /*14b0*/  @UP1 UIMAD.WIDE UR6, UR40, 0x4, UR6 ;  /* 0x00000004280618a5 */ /* 0x000fe2000f8e0206 */
[----:B-----5:R-:W5:Y:S01]  /*14c0*/  @P0 LDG.E R24, desc[UR36][R4.64] ;  /* 0x0000002404180981 */ /* 0x020f62000c1e1900 */
[----:B------:R-:W0:Y:S01]  /*14d0*/  LDC R27, c[0x0][0x2f0] ;  /* 0x0000bc00ff1b7b82 */ /* 0x000e220000000800 */
[----:B------:R-:W-:Y:S02]  /*14e0*/  LOP3.LUT R8, R10, 0xff000000, RZ, 0xc0, !PT ;  /* 0xff0000000a087812 */ /* 0x000fe400078ec0ff */
[----:B------:R4:W5:Y:S01]  /*14f0*/  @P1 LDG.E R18, desc[UR36][R2.64] ;  /* 0x0000002402121981 */ /* 0x000962000c1e1900 */
[----:B------:R-:W-:Y:S02]  /*1500*/  IMAD.U32 R6, RZ, RZ, UR6 ;  /* 0x00000006ff067e24 */ /* 0x000fe4000f8e00ff */
[----:B------:R-:W-:Y:S01]  /*1510*/  IMAD.U32 R7, RZ, RZ, UR7 ;  /* 0x00000007ff077e24 */ /* 0x000fe2000f8e00ff */
[----:B------:R-:W-:-:S04]  /*1520*/  ULDC.64 UR6, c[0x0][0xa20] ;  /* 0x0002880000067ab9 */ /* 0x000fc80000000a00 */
[----:B-1----:R1:W5:Y:S01]  /*1530*/  @P3 LDG.E R17, desc[UR36][R6.64] ;  /* 0x0000002406113981 */ /* 0x002362000c1e1900 */
[----:B--2---:R-:W-:Y:S02]  /*1540*/  ISETP.NE.U32.AND P1, PT, R12, RZ, PT ;  /* 0x000000ff0c00720c */ /* 0x004fe40003f25070 */
[----:B------:R-:W-:Y:S02]  /*1550*/  ISETP.NE.U32.AND P2, PT, RZ, UR6, PT ;  /* 0x00000006ff007c0c */ /* 0x000fe4000bf45070 */
[----:B------:R-:W-:Y:S02]  /*1560*/  LOP3.LUT R0, R10, 0xff0000, RZ, 0xc0, !PT ;  /* 0x00ff00000a007812 */ /* 0x000fe400078ec0ff */
[----:B----4-:R-:W-:Y:S02]  /*1570*/  SHF.R.U32.HI R3, RZ, 0x8, R8 ;  /* 0x00000008ff037819 */ /* 0x010fe40000011608 */
[----:B------:R-:W-:Y:S02]  /*1580*/  ISETP.NE.AND.EX P1, PT, R13, RZ, PT, P1 ;  /* 0x000000ff0d00720c */ /* 0x000fe40003f25310 */
[----:B------:R-:W-:-:S02]  /*1590*/  ISETP.NE.AND.EX P2, PT, RZ, UR7, PT, P2 ;  /* 0x00000007ff007c0c */ /* 0x000fc4000bf45320 */
[----:B------:R-:W-:Y:S02]  /*15a0*/  LEA.HI R200, R0, R3, RZ, 0x10 ;  /* 0x0000000300c87211 */ /* 0x000fe400078f80ff */
[----:B------:R-:W-:Y:S02]  /*15b0*/  LOP3.LUT R194, R10, 0xffff, RZ, 0xc0, !PT ;  /* 0x0000ffff0ac27812 */ /* 0x000fe400078ec0ff */
[----:B---3--:R-:W-:Y:S01]  /*15c0*/  SEL R0, R9, 0x1, P1 ;  /* 0x0000000109007807 */ /* 0x008fe20000800000 */
[----:B-1----:R-:W-:Y:S06]  /*15d0*/  @P3 BRA `(.L_x_1547) ;  /* 0x00000000002c3947 */ /* 0x002fec0003800000 */
        /* <DEDUP_REMOVED lines=8> */
[----:B-----5:R-:W2:Y:S04]  /*1660*/  LDG.E R17, desc[UR36][R2.64] ;  /* 0x0000002402117981 */ /* 0x020ea8000c1e1900 */
[----:B------:R-:W2:Y:S02]  /*1670*/  LDG.E R6, desc[UR36][R2.64+0x4] ;  /* 0x0000042402067981 */ /* 0x000ea4000c1e1900 */
[----:B--2---:R-:W-:-:S07]  /*1680*/  IMAD.IADD R17, R6, 0x1, -R17 ;  /* 0x0000000106117824 */ /* 0x004fce00078e0a11 */
.L_x_1547:
[----:B------:R-:W-:Y:S01]  /*1690*/  ULDC UR42, c[0x0][0x348] ;  /* 0x0000d200002a7ab9 */ /* 0x000fe20000000800 */
[----:B0-----:R-:W-:Y:S02]  /*16a0*/  IMAD R27, R0, R27, RZ ;  /* 0x0000001b001b7224 */ /* 0x001fe400078e02ff */
        /* <DEDUP_REMOVED lines=8> */
.L_x_1548:
[----:B------:R-:W-:Y:S05]  /*1730*/  @!P0 BRA `(.L_x_1549) ;  /* 0x00000000000c8947 */ /* 0x000fea0003800000 */
[----:B------:R-:W2:Y:S04]  /*1740*/  LDG.E R0, desc[UR36][R4.64] ;  /* 0x0000002404007981 */ /* 0x000ea8000c1e1900 */
[----:B------:R-:W2:Y:S02]  /*1750*/  LDG.E R27, desc[UR36][R4.64+0x4] ;  /* 0x00000424041b7981 */ /* 0x000ea4000c1e1900 */
[----:B--2---:R-:W-:-:S07]  /*1760*/  IMAD.IADD R27, R27, 0x1, -R0 ;  /* 0x000000011b1b7824 */ /* 0x004fce00078e0a00 */
.L_x_1549:
[----:B------:R-:W2:Y:S01]  /*1770*/  LDL R0, [R1+0x294] ;  /* 0x0002940001007983 */ /* 0x000ea20000100800 */
[----:B------:R-:W-:Y:S01]  /*1780*/  ULDC.64 UR6, c[0x0][0xa10] ;  /* 0x0002840000067ab9 */ /* 0x000fe20000000a00 */
[----:B------:R-:W1:Y:S01]  /*1790*/  S2UR UR5, SR_SWINHI ;  /* 0x00000000000579c3 */ /* 0x000e620000002f00 */
[----:B------:R-:W-:-:S04]  /*17a0*/  UISETP.NE.U32.AND UP0, UPT, UR6, URZ, UPT ;  /* 0x0000003f0600728c */ /* 0x000fc8000bf05070 */
[----:B------:R-:W-:Y:S01]  /*17b0*/  UISETP.NE.AND.EX UP0, UPT, UR7, URZ, UPT, UP0 ;  /* 0x0000003f0700728c */ /* 0x000fe2000bf05300 */
[----:B------:R-:W3:Y:S02]  /*17c0*/  S2R R5, SR_TID.X ;  /* 0x0000000000057919 */ /* 0x000ee40000002100 */
[----:B------:R-:W4:Y:S03]  /*17d0*/  LDC.64 R14, c[0x0][0x9e0] ;  /* 0x00027800ff0e7b82 */ /* 0x000f260000000a00 */
[----:B------:R-:W-:-:S05]  /*17e0*/  PLOP3.LUT P2, PT, PT, PT, UP0, 0x80, 0x0 ;  /* 0x000000000000781c */ /* 0x000fca0003f4f008 */
[----:B------:R-:W-:Y:S02]  /*17f0*/  @UP0 ULDC.64 UR6, c[0x0][0xa10] ;  /* 0x0002840000060ab9 */ /* 0x000fe40000000a00 */
[----:B------:R-:W-:-:S06]  /*1800*/  @UP0 UIMAD.WIDE UR6, UR40, 0x4, UR6 ;  /* 0x00000004280608a5 */ /* 0x000fcc000f8e0206 */
[----:B0-----:R-:W-:Y:S02]  /*1810*/  IMAD.U32 R2, RZ, RZ, UR6 ;  /* 0x00000006ff027e24 */ /* 0x001fe4000f8e00ff */
[----:B------:R-:W-:Y:S01]  /*1820*/  IMAD.U32 R3, RZ, RZ, UR7 ;  /* 0x00000007ff037e24 */ /* 0x000fe2000f8e00ff */
[----:B------:R-:W-:-:S04]  /*1830*/  ULDC.64 UR6, c[0x0][0xa30] ;  /* 0x00028c0000067ab9 */ /* 0x000fc80000000a00 */
[----:B------:R-:W4:Y:S04]  /*1840*/  @P2 LDG.E R4, desc[UR36][R2.64] ;  /* 0x0000002402042981 */ /* 0x000f28000c1e1900 */
[----:B------:R0:W4:Y:S01]  /*1850*/  @P2 LDG.E R12, desc[UR36][R2.64+0x4] ;  /* 0x00000424020c2981 */ /* 0x000122000c1e1900 */
[----:B------:R-:W-:-:S04]  /*1860*/  UISETP.NE.U32.AND UP1, UPT, UR6, URZ, UPT ;  /* 0x0000003f0600728c */ /* 0x000fc8000bf25070 */
[----:B------:R-:W-:-:S06]  /*1870*/  UISETP.NE.AND.EX UP1, UPT, UR7, URZ, UPT, UP1 ;  /* 0x0000003f0700728c */ /* 0x000fcc000bf25310 */
[----:B------:R-:W-:-:S05]  /*1880*/  PLOP3.LUT P3, PT, PT, PT, UP1, 0x80, 0x0 ;  /* 0x000000000000781c */ /* 0x000fca0003f6f018 */
[----:B------:R-:W-:Y:S02]  /*1890*/  @UP1 ULDC.64 UR6, c[0x0][0xa30] ;  /* 0x00028c0000061ab9 */ /* 0x000fe40000000a00 */
[----:B------:R-:W-:-:S06]  /*18a0*/  @UP1 UIMAD.WIDE UR6, UR40, 0x4, UR6 ;  /* 0x00000004280618a5 */ /* 0x000fcc000f8e0206 */
[----:B------:R-:W-:Y:S02]  /*18b0*/  IMAD.U32 R8, RZ, RZ, UR6 ;  /* 0x00000006ff087e24 */ /* 0x000fe4000f8e00ff */
[----:B------:R-:W-:-:S05]  /*18c0*/  IMAD.U32 R9, RZ, RZ, UR7 ;  /* 0x00000007ff097e24 */ /* 0x000fca000f8e00ff */
[----:B------:R4:W4:Y:S01]  /*18d0*/  @P3 LDG.E R13, desc[UR36][R8.64] ;  /* 0x00000024080d3981 */ /* 0x000922000c1e1900 */
[----:B------:R-:W-:Y:S01]  /*18e0*/  UMOV UR6, UR39 ;  /* 0x0000002700067c82 */ /* 0x000fe20008000000 */
[----:B-1----:R-:W-:Y:S01]  /*18f0*/  UMOV UR7, UR5 ;  /* 0x0000000500077c82 */ /* 0x002fe20008000000 */
[----:B---3--:R-:W-:Y:S01]  /*1900*/  LOP3.LUT R5, R5, 0x7f, RZ, 0xc0, !PT ;  /* 0x0000007f05057812 */ /* 0x008fe200078ec0ff */
[----:B------:R-:W-:Y:S01]  /*1910*/  USHF.L.U32 UR4, UR4, 0x7, URZ ;  /* 0x0000000704047899 */ /* 0x000fe2000800063f */
[----:B------:R-:W-:Y:S02]  /*1920*/  IMAD.MOV.U32 R10, RZ, RZ, 0x9000 ;  /* 0x00009000ff0a7424 */ /* 0x000fe400078e00ff */
[----:B------:R-:W-:Y:S01]  /*1930*/  ISETP.NE.AND P1, PT, R5, RZ, PT ;  /* 0x000000ff0500720c */ /* 0x000fe20003f25270 */
[----:B------:R-:W-:Y:S02]  /*1940*/  IMAD.MOV.U32 R5, RZ, RZ, 0x100 ;  /* 0x00000100ff057424 */ /* 0x000fe400078e00ff */
[----:B------:R-:W-:Y:S01]  /*1950*/  IMAD.U32 R23, RZ, RZ, UR4 ;  /* 0x00000004ff177e24 */ /* 0x000fe2000f8e00ff */
[----:B------:R-:W-:Y:S01]  /*1960*/  UIADD3 UR4, UR4, 0x7f, URZ ;  /* 0x0000007f04047890 */ /* 0x000fe2000fffe03f */
[----:B------:R-:W-:Y:S01]  /*1970*/  IMAD.MOV.U32 R6, RZ, RZ, 0x1 ;  /* 0x00000001ff067424 */ /* 0x000fe200078e00ff */
[----:B------:R-:W-:Y:S01]  /*1980*/  UIADD3 UR11, UP2, UR6, 0x308a0, URZ ;  /* 0x000308a0060b7890 */ /* 0x000fe2000ff5e03f */
[----:B------:R-:W-:Y:S01]  /*1990*/  IMAD.MOV.U32 R7, RZ, RZ, RZ ;  /* 0x000000ffff077224 */ /* 0x000fe200078e00ff */
[----:B------:R-:W-:Y:S04]  /*19a0*/  STL.64 [R1], RZ ;  /* 0x000000ff01007387 */ /* 0x000fe80000100a00 */
[----:B0-----:R-:W-:Y:S01]  /*19b0*/  IMAD.U32 R2, RZ, RZ, UR11 ;  /* 0x0000000bff027e24 */ /* 0x001fe2000f8e00ff */
[----:B-----5:R-:W-:-:S02]  /*19c0*/  R2UR UR41, R27 ;  /* 0x000000001b2972ca */ /* 0x020fc400000e0000 */
[----:B--2---:R-:W-:Y:S02]  /*19d0*/  R2UR UR9, R0 ;  /* 0x00000000000972ca */ /* 0x004fe400000e0000 */
[----:B------:R-:W0:Y:S02]  /*19e0*/  LDC R0, c[0x0][0x448] ;  /* 0x00011200ff007b82 */ /* 0x000e240000000800 */
[----:B0-----:R-:W-:-:S09]  /*19f0*/  ISETP.NE.AND P0, PT, R0, 0x1, PT ;  /* 0x000000010000780c */ /* 0x001fd20003f05270 */
[----:B------:R-:W-:Y:S01]  /*1a00*/  IMAD.U32 R11, RZ, RZ, UR9 ;  /* 0x00000009ff0b7e24 */ /* 0x000fe2000f8e00ff */
[----:B------:R-:W-:Y:S01]  /*1a10*/  UIADD3 UR9, UP1, UR6, 0x30890, URZ ;  /* 0x0003089006097890 */ /* 0x000fe2000ff3e03f */
[----:B----4-:R-:W-:Y:S02]  /*1a20*/  @P2 R2UR UR8, R4 ;  /* 0x00000000040822ca */ /* 0x010fe400000e0000 */
[----:B------:R-:W0:Y:S01]  /*1a30*/  @P0 LDC R0, c[0x0][0x44c] ;  /* 0x00011300ff000b82 */ /* 0x000e220000000800 */
[----:B------:R-:W-:Y:S01]  /*1a40*/  @P2 R2UR UR5, R12 ;  /* 0x000000000c0522ca */ /* 0x000fe200000e0000 */
[----:B------:R-:W-:-:S06]  /*1a50*/  UIADD3.X UR10, URZ, UR7, URZ, UP1, !UPT ;  /* 0x000000073f0a7290 */ /* 0x000fcc0008ffe43f */
[----:B------:R-:W1:Y:S01]  /*1a60*/  @P0 LDC R12, c[0x0][0x450] ;  /* 0x00011400ff0c0b82 */ /* 0x000e620000000800 */
[----:B------:R-:W-:Y:S02]  /*1a70*/  IMAD.U32 R8, RZ, RZ, UR9 ;  /* 0x00000009ff087e24 */ /* 0x000fe4000f8e00ff */
[----:B------:R-:W-:Y:S01]  /*1a80*/  IMAD.U32 R9, RZ, RZ, UR10 ;  /* 0x0000000aff097e24 */ /* 0x000fe2000f8e00ff */
[----:B------:R2:W-:Y:S02]  /*1a90*/  STL.64 [R1+0x18], R10 ;  /* 0x0000180a01007387 */ /* 0x0005e40000100a00 */
[----:B------:R-:W-:Y:S01]  /*1aa0*/  @UP0 UIADD3 UR42, -UR8, UR5, URZ ;  /* 0x00000005082a0290 */ /* 0x000fe2000fffe13f */
[----:B------:R-:W-:Y:S01]  /*1ab0*/  SEL R4, RZ, 0x1, P1 ;  /* 0x00000001ff047807 */ /* 0x000fe20000800000 */
[----:B------:R-:W-:Y:S01]  /*1ac0*/  STL.64 [R1+0x8], R8 ;  /* 0x0000080801007387 */ /* 0x000fe20000100a00 */
[----:B------:R-:W-:Y:S01]  /*1ad0*/  UIADD3.X UR6, URZ, UR7, URZ, UP2, !UPT ;  /* 0x000000073f067290 */ /* 0x000fe200097fe43f */
[----:B------:R-:W-:Y:S01]  /*1ae0*/  ISETP.GE.AND P2, PT, R15, 0x1, PT ;  /* 0x000000010f00780c */ /* 0x000fe20003f46270 */
[----:B--2---:R-:W-:Y:S01]  /*1af0*/  IMAD.IADD R10, R27, 0x1, -R18 ;  /* 0x000000011b0a7824 */ /* 0x004fe200078e0a12 */
[----:B------:R0:W-:Y:S03]  /*1b00*/  STL.128 [R1+0x20], R4 ;  /* 0x0000200401007387 */ /* 0x0001e60000100c00 */
[----:B------:R-:W-:-:S02]  /*1b10*/  VIADD R18, R10, UR42 ;  /* 0x0000002a0a127c36 */ /* 0x000fc40008000000 */
[----:B------:R-:W-:Y:S02]  /*1b20*/  IMAD.U32 R3, RZ, RZ, UR6 ;  /* 0x00000006ff037e24 */ /* 0x000fe4000f8e00ff */
[----:B0-----:R-:W-:-:S04]  /*1b30*/  @P0 IMAD.HI.U32 R5, R0, UR4, RZ ;  /* 0x0000000400050c27 */ /* 0x001fc8000f8e00ff */
[----:B------:R-:W-:Y:S02]  /*1b40*/  VIADD R0, R18, 0x5f ;  /* 0x0000005f12007836 */ /* 0x000fe40000000000 */
[----:B------:R-:W-:Y:S01]  /*1b50*/  IMAD.U32 R4, RZ, RZ, UR4 ;  /* 0x00000004ff047e24 */ /* 0x000fe2000f8e00ff */
[----:B-1----:R-:W-:Y:S01]  /*1b60*/  @P0 SHF.R.U32.HI R4, RZ, R12, R5 ;  /* 0x0000000cff040219 */ /* 0x002fe20000011605 */
[----:B------:R-:W-:Y:S01]  /*1b70*/  IMAD.HI R0, R0, 0x2aaaaaab, RZ ;  /* 0x2aaaaaab00007827 */ /* 0x000fe200078e02ff */
[----:B------:R-:W-:Y:S01]  /*1b80*/  IADD3 R5, R18, 0x1, -R17 ;  /* 0x0000000112057810 */ /* 0x000fe20007ffe811 */
[----:B------:R-:W-:Y:S01]  /*1b90*/  STL.64 [R1+0x10], R2 ;  /* 0x0000100201007387 */ /* 0x000fe20000100a00 */
[----:B------:R-:W-:Y:S02]  /*1ba0*/  @P3 R2UR UR41, R13 ;  /* 0x000000000d2932ca */ /* 0x000fe400000e0000 */
[----:B------:R-:W-:Y:S01]  /*1bb0*/  SHF.R.U32.HI R69, RZ, 0x1f, R0 ;  /* 0x0000001fff457819 */ /* 0x000fe20000011600 */
[----:B------:R0:W-:Y:S03]  /*1bc0*/  STL.64 [R1+0x30], R2 ;  /* 0x0000300201007387 */ /* 0x0001e60000100a00 */
[----:B------:R-:W-:Y:S01]  /*1bd0*/  LEA.HI.SX32 R69, R0, R69, 0x1c ;  /* 0x0000004500457211 */ /* 0x000fe200078fe2ff */
[----:B0-----:R-:W-:-:S04]  /*1be0*/  IMAD.IADD R3, R5, 0x1, R4 ;  /* 0x0000000105037824 */ /* 0x001fc800078e0204 */
[----:B------:R-:W-:Y:S01]  /*1bf0*/  IMAD.IADD R14, R3, 0x1, R14 ;  /* 0x00000001030e7824 */ /* 0x000fe200078e020e */
[----:B------:R-:W-:Y:S06]  /*1c00*/  @!P2 BRA `(.L_x_1550) ;  /* 0x000000000040a947 */ /* 0x000fec0003800000 */
[C---:B------:R-:W-:Y:S01]  /*1c10*/  ISETP.GT.AND P1, PT, R3.reuse, RZ, PT ;  /* 0x000000ff0300720c */ /* 0x040fe20003f24270 */
[----:B------:R-:W-:-:S12]  /*1c20*/  VIADD R0, R3, 0xffffffff ;  /* 0xffffffff03007836 */ /* 0x000fd80000000000 */
        /* <DEDUP_REMOVED lines=8> */
.L_x_1551:
[----:B------:R-:W-:-:S13]  /*1cb0*/  ISETP.NE.AND P1, PT, R15, 0x1, PT ;  /* 0x000000010f00780c */ /* 0x000fda0003f25270 */
[----:B------:R-:W0:Y:S02]  /*1cc0*/  @P1 LDC.64 R2, c[0x0][0x9e8] ;  /* 0x00027a00ff021b82 */ /* 0x000e240000000a00 */
[----:B0-----:R-:W-:-:S05]  /*1cd0*/  @P1 IMAD.HI.U32 R2, R0, R2, RZ ;  /* 0x0000000200021227 */ /* 0x001fca00078e00ff */
[----:B------:R-:W-:-:S07]  /*1ce0*/  @P1 SHF.R.U32.HI R0, RZ, R3, R2 ;  /* 0x00000003ff001219 */ /* 0x000fce0000011602 */
.L_x_1552:
[----:B------:R-:W-:-:S05]  /*1cf0*/  IMAD R3, R0, R15, R15 ;  /* 0x0000000f00037224 */ /* 0x000fca00078e020f */
[----:B------:R-:W-:-:S07]  /*1d00*/  VIMNMX R14, R14, R3, PT ;  /* 0x000000030e0e7248 */ /* 0x000fce0003fe0100 */
.L_x_1550:
[----:B------:R-:W0:Y:S01]  /*1d10*/  @P0 LDC R2, c[0x0][0x44c] ;  /* 0x00011300ff020b82 */ /* 0x000e220000000800 */
[----:B------:R-:W-:Y:S01]  /*1d20*/  R2UR UR4, R23 ;  /* 0x00000000170472ca */ /* 0x000fe200000e0000 */
[----:B------:R-:W-:Y:S02]  /*1d30*/  VIADD R14, R14, 0x5f ;  /* 0x0000005f0e0e7836 */ /* 0x000fe40000000000 */
[----:B------:R-:W-:Y:S02]  /*1d40*/  IMAD.IADD R73, R18, 0x1, -R17 ;  /* 0x0000000112497824 */ /* 0x000fe400078e0a11 */
[----:B------:R-:W-:Y:S02]  /*1d50*/  IMAD.HI R14, R14, 0x2aaaaaab, RZ ;  /* 0x2aaaaaab0e0e7827 */ /* 0x000fe400078e02ff */
[----:B------:R-:W1:Y:S06]  /*1d60*/  @P0 LDC R3, c[0x0][0x450] ;  /* 0x00011400ff030b82 */ /* 0x000e6c0000000800 */
[----:B------:R-:W-:-:S02]  /*1d70*/  IMAD.U32 R0, RZ, RZ, UR4 ;  /* 0x00000004ff007e24 */ /* 0x000fc4000f8e00ff */
[----:B------:R-:W2:Y:S01]  /*1d80*/  LDC R5, c[0x0][0x9dc] ;  /* 0x00027700ff057b82 */ /* 0x000ea20000000800 */
[----:B0-----:R-:W-:-:S05]  /*1d90*/  @P0 IMAD.HI.U32 R2, R2, UR4, RZ ;  /* 0x0000000402020c27 */ /* 0x001fca000f8e00ff */
[----:B-1----:R-:W-:Y:S02]  /*1da0*/  @P0 SHF.R.U32.HI R0, RZ, R3, R2 ;  /* 0x00000003ff000219 */ /* 0x002fe40000011602 */
[----:B------:R-:W-:-:S03]  /*1db0*/  SHF.R.U32.HI R3, RZ, 0x1f, R14 ;  /* 0x0000001fff037819 */ /* 0x000fc6000001160e */
[----:B------:R-:W-:Y:S01]  /*1dc0*/  IMAD.IADD R0, R73, 0x1, R0 ;  /* 0x0000000149007824 */ /* 0x000fe200078e0200 */
[----:B------:R-:W-:-:S03]  /*1dd0*/  LEA.HI.SX32 R14, R14, R3, 0x1c ;  /* 0x000000030e0e7211 */ /* 0x000fc600078fe2ff */
[----:B--2---:R-:W-:Y:S01]  /*1de0*/  IMAD.IADD R2, R0, 0x1, -R5 ;  /* 0x0000000100027824 */ /* 0x004fe200078e0a05 */
[----:B------:R-:W-:Y:S01]  /*1df0*/  VIMNMX R14, R69, R14, PT ;  /* 0x0000000e450e7248 */ /* 0x000fe20003fe0100 */
[----:B------:R-:W-:Y:S06]  /*1e00*/  @!P2 BRA `(.L_x_1553) ;  /* 0x00000000003ca947 */ /* 0x000fec0003800000 */
        /* <DEDUP_REMOVED lines=9> */
.L_x_1554:
[----:B------:R-:W-:-:S13]  /*1ea0*/  ISETP.NE.AND P0, PT, R15, 0x1, PT ;  /* 0x000000010f00780c */ /* 0x000fda0003f05270 */
[----:B------:R-:W0:Y:S02]  /*1eb0*/  @P0 LDC.64 R4, c[0x0][0x9e8] ;  /* 0x00027a00ff040b82 */ /* 0x000e240000000a00 */
[----:B0-----:R-:W-:-:S05]  /*1ec0*/  @P0 IMAD.HI.U32 R4, R0, R4, RZ ;  /* 0x0000000400040227 */ /* 0x001fca00078e00ff */
[----:B------:R-:W-:-:S07]  /*1ed0*/  @P0 SHF.R.U32.HI R0, RZ, R5, R4 ;  /* 0x00000005ff000219 */ /* 0x000fce0000011604 */
.L_x_1555:
[----:B------:R-:W-:-:S05]  /*1ee0*/  IMAD R15, R0, R15, RZ ;  /* 0x0000000f000f7224 */ /* 0x000fca00078e02ff */
[----:B------:R-:W-:-:S07]  /*1ef0*/  VIMNMX R2, R2, R15, !PT ;  /* 0x0000000f02027248 */ /* 0x000fce0007fe0100 */
.L_x_1553:
[----:B------:R-:W-:Y:S01]  /*1f00*/  IMAD.HI R2, R2, 0x2aaaaaab, RZ ;  /* 0x2aaaaaab02027827 */ /* 0x000fe200078e02ff */
[----:B------:R-:W-:Y:S02]  /*1f10*/  LOP3.LUT R205, R200, 0xff, RZ, 0xc0, !PT ;  /* 0x000000ffc8cd7812 */ /* 0x000fe400078ec0ff */
[----:B------:R-:W-:Y:S01]  /*1f20*/  SHF.R.U32.HI R200, RZ, 0x10, R200 ;  /* 0x00000010ffc87819 */ /* 0x000fe200000116c8 */
[----:B------:R-:W-:Y:S01]  /*1f30*/  IMAD.MOV.U32 R0, RZ, RZ, RZ ;  /* 0x000000ffff007224 */ /* 0x000fe200078e00ff */
[----:B------:R-:W-:-:S04]  /*1f40*/  SHF.R.U32.HI R3, RZ, 0x1f, R2 ;  /* 0x0000001fff037819 */ /* 0x000fc80000011602 */
[----:B------:R-:W-:-:S04]  /*1f50*/  LEA.HI.SX32 R3, R2, R3, 0x1c ;  /* 0x0000000302037211 */ /* 0x000fc800078fe2ff */
[----:B------:R-:W-:-:S04]  /*1f60*/  VIMNMX R9, RZ, R3, !PT ;  /* 0x00000003ff097248 */ /* 0x000fc80007fe0100 */
[----:B------:R-:W-:-:S13]  /*1f70*/  ISETP.GT.AND P0, PT, R14, R9, PT ;  /* 0x000000090e00720c */ /* 0x000fda0003f04270 */
[----:B------:R-:W-:Y:S05]  /*1f80*/  @!P0 BRA `(.L_x_1556) ;  /* 0x00000000007c8947 */ /* 0x000fea0003800000 */
[----:B------:R-:W0:Y:S01]  /*1f90*/  LDC R3, c[0x0][0x9f0] ;  /* 0x00027c00ff037b82 */ /* 0x000e220000000800 */
[----:B------:R-:W-:-:S04]  /*1fa0*/  ISETP.NE.AND P0, PT, R200, RZ, PT ;  /* 0x000000ffc800720c */ /* 0x000fc80003f05270 */
[----:B0-----:R-:W-:-:S04]  /*1fb0*/  SEL R11, R200, R3, P0 ;  /* 0x00000003c80b7207 */ /* 0x001fc80000000000 */
[-C--:B------:R-:W-:Y:S02]  /*1fc0*/  IABS R5, R11.reuse ;  /* 0x0000000b00057213 */ /* 0x080fe40000000000 */
[----:B------:R-:W-:Y:S02]  /*1fd0*/  IADD3 R0, R11, -0x1, R14 ;  /* 0xffffffff0b007810 */ /* 0x000fe40007ffe00e */
[----:B------:R-:W0:Y:S01]  /*1fe0*/  I2F.RP R4, R5 ;  /* 0x0000000500047306 */ /* 0x000e220000209400 */
[----:B------:R-:W-:Y:S02]  /*1ff0*/  IABS R8, R11 ;  /* 0x0000000b00087213 */ /* 0x000fe40000000000 */
[----:B------:R-:W-:-:S05]  /*2000*/  IMAD.IADD R0, R0, 0x1, -R9 ;  /* 0x0000000100007824 */ /* 0x000fca00078e0a09 */
[----:B0-----:R-:W0:Y:S02]  /*2010*/  MUFU.RCP R4, R4 ;  /* 0x0000000400047308 */ /* 0x001e240000001000 */
[----:B0-----:R-:W-:Y:S02]  /*2020*/  VIADD R2, R4, 0xffffffe ;  /* 0x0ffffffe04027836 */ /* 0x001fe40000000000 */
[----:B------:R-:W-:-:S04]  /*2030*/  IMAD.MOV R4, RZ, RZ, -R8 ;  /* 0x000000ffff047224 */ /* 0x000fc800078e0a08 */
[----:B------:R0:W1:Y:S02]  /*2040*/  F2I.FTZ.U32.TRUNC.NTZ R3, R2 ;  /* 0x0000000200037305 */ /* 0x000064000021f000 */
[----:B0-----:R-:W-:Y:S02]  /*2050*/  IMAD.MOV.U32 R2, RZ, RZ, RZ ;  /* 0x000000ffff027224 */ /* 0x001fe400078e00ff */
[----:B-1----:R-:W-:-:S04]  /*2060*/  IMAD.MOV R6, RZ, RZ, -R3 ;  /* 0x000000ffff067224 */ /* 0x002fc800078e0a03 */
[----:B------:R-:W-:Y:S01]  /*2070*/  IMAD R7, R6, R5, RZ ;  /* 0x0000000506077224 */ /* 0x000fe200078e02ff */
[----:B------:R-:W-:Y:S02]  /*2080*/  IABS R6, R0 ;  /* 0x0000000000067213 */ /* 0x000fe40000000000 */
[----:B------:R-:W-:Y:S01]  /*2090*/  LOP3.LUT R0, R0, R11, RZ, 0x3c, !PT ;  /* 0x0000000b00007212 */ /* 0x000fe200078e3cff */
[----:B------:R-:W-:-:S03]  /*20a0*/  IMAD.HI.U32 R3, R3, R7, R2 ;  /* 0x0000000703037227 */ /* 0x000fc600078e0002 */
[----:B------:R-:W-:Y:S01]  /*20b0*/  ISETP.GE.AND P2, PT, R0, RZ, PT ;  /* 0x000000ff0000720c */ /* 0x000fe20003f46270 */
[----:B------:R-:W-:-:S04]  /*20c0*/  IMAD.MOV.U32 R2, RZ, RZ, R6 ;  /* 0x000000ffff027224 */ /* 0x000fc800078e0006 */
        /* <DEDUP_REMOVED lines=11> */
.L_x_1556:
[----:B------:R-:W-:Y:S01]  /*2180*/  IMAD R3, R205, R0, R9 ;  /* 0x00000000cd037224 */ /* 0x000fe200078e0209 */
[----:B------:R-:W-:-:S04]  /*2190*/  PLOP3.LUT P1, PT, PT, PT, PT, 0x80, 0x0 ;  /* 0x000000000000781c */ /* 0x000fc80003f2f070 */
[C---:B------:R-:W-:Y:S01]  /*21a0*/  VIADDMNMX R5, R3.reuse, R0, R14, PT ;  /* 0x0000000003057246 */ /* 0x040fe2000380010e */
[----:B------:R-:W-:-:S04]  /*21b0*/  IMAD R3, R3, 0x60, -R10 ;  /* 0x0000006003037824 */ /* 0x000fc800078e0a0a */
[----:B------:R-:W-:Y:S01]  /*21c0*/  IMAD R5, R5, 0x60, -R10 ;  /* 0x0000006005057824 */ /* 0x000fe200078e0a0a */
[----:B------:R-:W-:-:S04]  /*21d0*/  VIMNMX R3, RZ, R3, !PT ;  /* 0x00000003ff037248 */ /* 0x000fc80007fe0100 */
[----:B------:R-:W-:Y:S01]  /*21e0*/  VIMNMX R0, R5, UR42, PT ;  /* 0x0000002a05007c48 */ /* 0x000fe2000bfe0100 */
        /* <DEDUP_REMOVED lines=30> */
.L_x_1558:
[----:B------:R-:W2:Y:S04]  /*23d0*/  LDL R28, [R1+0x280] ;  /* 0x00028000011c7983 */ /* 0x000ea80000100800 */
[----:B------:R-:W3:Y:S01]  /*23e0*/  LDL R29, [R1+0x288] ;  /* 0x00028800011d7983 */ /* 0x000ee20000100800 */
[----:B------:R-:W0:Y:S01]  /*23f0*/  S2UR UR6, SR_SWINHI ;  /* 0x00000000000679c3 */ /* 0x000e220000002f00 */
[----:B------:R-:W-:-:S04]  /*2400*/  IMAD.U32 R68, RZ, RZ, UR39 ;  /* 0x00000027ff447e24 */ /* 0x000fc8000f8e00ff */
[----:B------:R-:W-:Y:S01]  /*2410*/  VIADD R68, R68, 0x400 ;  /* 0x0000040044447836 */ /* 0x000fe20000000000 */
[----:B------:R-:W-:Y:S01]  /*2420*/  UMOV UR4, UR39 ;  /* 0x0000002700047c82 */ /* 0x000fe20008000000 */
[----:B0-----:R-:W-:Y:S01]  /*2430*/  UMOV UR5, UR6 ;  /* 0x0000000600057c82 */ /* 0x001fe20008000000 */
[----:B------:R-:W-:-:S04]  /*2440*/  UIADD3 UR6, UP0, UR4, 0x1e400, URZ ;  /* 0x0001e40004067890 */ /* 0x000fc8000ff1e03f */
[----:B------:R-:W-:Y:S02]  /*2450*/  UIADD3.X UR4, URZ, UR5, URZ, UP0, !UPT ;  /* 0x000000053f047290 */ /* 0x000fe400087fe43f */
[----:B------:R-:W-:-:S04]  /*2460*/  IMAD.U32 R4, RZ, RZ, UR6 ;  /* 0x00000006ff047e24 */ /* 0x000fc8000f8e00ff */
[----:B------:R-:W-:-:S05]  /*2470*/  IMAD.U32 R5, RZ, RZ, UR4 ;  /* 0x00000004ff057e24 */ /* 0x000fca000f8e00ff */
[----:B------:R0:W-:Y:S01]  /*2480*/  STL.64 [R1+0x38], R4 ;  /* 0x0000380401007387 */ /* 0x0001e20000100a00 */
[----:B------:R-:W-:Y:S02]  /*2490*/  LOP3.LUT P0, RZ, R68, 0x3ff, RZ, 0xc0, !PT ;  /* 0x000003ff44ff7812 */ /* 0x000fe4000780c0ff */
[----:B--2---:R-:W-:Y:S02]  /*24a0*/  R2UR UR8, R28 ;  /* 0x000000001c0872ca */ /* 0x004fe400000e0000 */
[----:B---3--:R-:W-:-:S11]  /*24b0*/  R2UR UR7, R29 ;  /* 0x000000001d0772ca */ /* 0x008fd600000e0000 */
[----:B------:R-:W-:-:S05]  /*24c0*/  IMAD.U32 R25, RZ, RZ, UR8 ;  /* 0x00000008ff197e24 */ /* 0x000fca000f8e00ff */
[----:B------:R-:W-:-:S05]  /*24d0*/  IADD3 R25, P1, R25, 0x38, RZ ;  /* 0x0000003819197810 */ /* 0x000fca0007f3e0ff */
[----:B------:R-:W-:Y:S01]  /*24e0*/  IMAD.X R26, RZ, RZ, UR7, P1 ;  /* 0x00000007ff1a7e24 */ /* 0x000fe200088e06ff */
[----:B0-----:R-:W-:Y:S07]  /*24f0*/  @!P0 BRA `(.L_x_1559) ;  /* 0x0000000000408947 */ /* 0x001fee0003800000 */
        /* <DEDUP_REMOVED lines=16> */
.L_x_1559:
[----:B------:R-:W-:Y:S01]  /*2600*/  ULDC.64 UR4, c[0x0][0x9f8] ;  /* 0x00027e0000047ab9 */ /* 0x000fe20000000a00 */
[----:B------:R-:W-:Y:S01]  /*2610*/  IMAD.U32 R41, RZ, RZ, UR40 ;  /* 0x00000028ff297e24 */ /* 0x000fe2000f8e00ff */
[----:B------:R-:W-:Y:S01]  /*2620*/  UISETP.NE.U32.AND UP0, UPT, UR4, URZ, UPT ;  /* 0x0000003f0400728c */ /* 0x000fe2000bf05070 */
[----:B------:R-:W2:Y:S01]  /*2630*/  LDL.64 R20, [R1+0x38] ;  /* 0x0000380001147983 */ /* 0x000ea20000100a00 */
[----:B------:R-:W-:Y:S01]  /*2640*/  R2UR UR27, R28 ;  /* 0x000000001c1b72ca */ /* 0x000fe200000e0000 */
[----:B------:R-:W-:Y:S01]  /*2650*/  IMAD.SHL.U32 R3, R229, 0x40, RZ ;  /* 0x00000040e5037824 */ /* 0x000fe200078e00ff */
[----:B------:R-:W-:Y:S01]  /*2660*/  UISETP.NE.AND.EX UP0, UPT, UR5, URZ, UPT, UP0 ;  /* 0x0000003f0500728c */ /* 0x000fe2000bf05300 */
[----:B------:R-:W-:Y:S01]  /*2670*/  R2UR UR28, R29 ;  /* 0x000000001d1c72ca */ /* 0x000fe200000e0000 */
[----:B------:R-:W-:Y:S01]  /*2680*/  IMAD.IADD R0, R24, 0x1, R27 ;  /* 0x0000000118007824 */ /* 0x000fe200078e021b */
[----:B------:R-:W-:Y:S01]  /*2690*/  ULDC.64 UR10, c[0x0][0x308] ;  /* 0x0000c200000a7ab9 */ /* 0x000fe20000000a00 */
[----:B------:R-:W-:Y:S01]  /*26a0*/  ULDC.64 UR8, c[0x0][0x198] ;  /* 0x0000660000087ab9 */ /* 0x000fe20000000a00 */
[----:B------:R-:W-:Y:S01]  /*26b0*/  ULDC.64 UR16, c[0x0][0x3f8] ;  /* 0x0000fe0000107ab9 */ /* 0x000fe20000000a00 */
[----:B------:R-:W-:Y:S01]  /*26c0*/  PLOP3.LUT P0, PT, PT, PT, UP0, 0x80, 0x0 ;  /* 0x000000000000781c */ /* 0x000fe20003f0f008 */
[----:B------:R-:W-:Y:S01]  /*26d0*/  ULDC.64 UR14, c[0x0][0x408] ;  /* 0x00010200000e7ab9 */ /* 0x000fe20000000a00 */
[----:B------:R-:W-:Y:S01]  /*26e0*/  USHF.R.S32.HI UR12, URZ, 0x1f, UR41 ;  /* 0x0000001f3f0c7899 */ /* 0x000fe20008011429 */
[----:B------:R-:W-:Y:S01]  /*26f0*/  STL.128 [R1+0x100], RZ ;  /* 0x000100ff01007387 */ /* 0x000fe20000100c00 */
[----:B------:R-:W-:Y:S01]  /*2700*/  ULDC.64 UR6, c[0x0][0x3e8] ;  /* 0x0000fa0000067ab9 */ /* 0x000fe20000000a00 */
[----:B------:R-:W-:Y:S01]  /*2710*/  @UP0 ULDC.64 UR4, c[0x0][0x9f8] ;  /* 0x00027e0000040ab9 */ /* 0x000fe20000000a00 */
[----:B------:R-:W0:Y:S01]  /*2720*/  LDC.64 R30, c[0x0][0xa08] ;  /* 0x00028200ff1e7b82 */ /* 0x000e220000000a00 */
[----:B------:R-:W-:-:S06]  /*2730*/  @UP0 UIMAD.WIDE UR4, UR40, 0x4, UR4 ;  /* 0x00000004280408a5 */ /* 0x000fcc000f8e0204 */
[----:B------:R-:W-:Y:S01]  /*2740*/  IMAD.U32 R4, RZ, RZ, UR4 ;  /* 0x00000004ff047e24 */ /* 0x000fe2000f8e00ff */
[----:B------:R-:W-:Y:S01]  /*2750*/  STL.128 [R1+0xc0], RZ ;  /* 0x0000c0ff01007387 */ /* 0x000fe20000100c00 */
[----:B------:R-:W-:Y:S01]  /*2760*/  IMAD.U32 R5, RZ, RZ, UR5 ;  /* 0x00000005ff057e24 */ /* 0x000fe2000f8e00ff */
[----:B------:R-:W-:Y:S01]  /*2770*/  LOP3.LUT R3, R3, 0x1c0, RZ, 0xc0, !PT ;  /* 0x000001c003037812 */ /* 0x000fe200078ec0ff */
[----:B------:R-:W-:Y:S01]  /*2780*/  IMAD.SHL.U32 R24, R201, 0x8, RZ ;  /* 0x00000008c9187824 */ /* 0x000fe200078e00ff */
[----:B------:R-:W-:Y:S01]  /*2790*/  UIADD3 UR24, UP1, UR27, 0x210, URZ ;  /* 0x000002101b187890 */ /* 0x000fe2000ff3e03f */
[----:B------:R-:W-:Y:S01]  /*27a0*/  STL.128 [R1+0x120], RZ ;  /* 0x000120ff01007387 */ /* 0x000fe20000100c00 */
[----:B------:R-:W-:Y:S01]  /*27b0*/  UIADD3 UR22, UP2, UR27, 0x140, URZ ;  /* 0x000001401b167890 */ /* 0x000fe2000ff5e03f */
[----:B------:R-:W1:Y:S01]  /*27c0*/  LDC.64 R32, c[0x0][0x2e8] ;  /* 0x0000ba00ff207b82 */ /* 0x000e620000000a00 */
[----:B------:R-:W-:Y:S01]  /*27d0*/  UIADD3 UR13, UP5, UR27, 0x68, URZ ;  /* 0x000000681b0d7890 */ /* 0x000fe2000ffbe03f */
[----:B------:R3:W4:Y:S01]  /*27e0*/  @P0 LDG.E R41, desc[UR36][R4.64] ;  /* 0x0000002404290981 */ /* 0x000722000c1e1900 */
[----:B------:R-:W-:Y:S01]  /*27f0*/  SHF.R.U32.HI R6, RZ, 0x3, R3 ;  /* 0x00000003ff067819 */ /* 0x000fe20000011603 */
[----:B------:R-:W-:Y:S01]  /*2800*/  UIADD3 UR20, UP3, UR27, 0x40, URZ ;  /* 0x000000401b147890 */ /* 0x000fe2000ff7e03f */
[----:B------:R-:W-:Y:S01]  /*2810*/  LOP3.LUT R3, R3, 0x18, R24, 0xf8, !PT ;  /* 0x0000001803037812 */ /* 0x000fe200078ef818 */
[----:B------:R-:W-:Y:S01]  /*2820*/  UIADD3.X UR25, URZ, UR28, URZ, UP1, !UPT ;  /* 0x0000001c3f197290 */ /* 0x000fe20008ffe43f */
[----:B------:R-:W5:Y:S01]  /*2830*/  S2R R40, SR_TID.X ;  /* 0x0000000000287919 */ /* 0x000f620000002100 */
[----:B------:R-:W-:Y:S01]  /*2840*/  UIADD3.X UR23, URZ, UR28, URZ, UP2, !UPT ;  /* 0x0000001c3f177290 */ /* 0x000fe200097fe43f */
[----:B------:R-:W-:Y:S01]  /*2850*/  LOP3.LUT R3, R3, R6, RZ, 0x3c, !PT ;  /* 0x0000000603037212 */ /* 0x000fe200078e3cff */
[----:B------:R-:W-:Y:S01]  /*2860*/  UIADD3.X UR18, URZ, UR28, URZ, UP5, !UPT ;  /* 0x0000001c3f127290 */ /* 0x000fe2000affe43f */
[----:B------:R-:W-:Y:S01]  /*2870*/  STL.128 [R1+0xe0], RZ ;  /* 0x0000e0ff01007387 */ /* 0x000fe20000100c00 */
[----:B---3--:R-:W-:Y:S01]  /*2880*/  IMAD.MOV.U32 R4, RZ, RZ, 0x1 ;  /* 0x00000001ff047424 */ /* 0x008fe200078e00ff */
[----:B------:R-:W-:Y:S01]  /*2890*/  UIADD3.X UR21, URZ, UR28, URZ, UP3, !UPT ;  /* 0x0000001c3f157290 */ /* 0x000fe20009ffe43f */
[----:B------:R-:W-:Y:S01]  /*28a0*/  IMAD.U32 R6, RZ, RZ, UR24 ;  /* 0x00000018ff067e24 */ /* 0x000fe2000f8e00ff */
[----:B------:R-:W-:Y:S01]  /*28b0*/  UIADD3 UR26, UP0, UR27, 0x220, URZ ;  /* 0x000002201b1a7890 */ /* 0x000fe2000ff1e03f */
[----:B------:R-:W-:Y:S01]  /*28c0*/  IMAD.U32 R8, RZ, RZ, UR22 ;  /* 0x00000016ff087e24 */ /* 0x000fe2000f8e00ff */
[----:B------:R3:W-:Y:S01]  /*28d0*/  STL.U8 [R1+0x140], R4 ;  /* 0x0001400401007387 */ /* 0x0007e20000100000 */
[----:B------:R-:W-:Y:S01]  /*28e0*/  IMAD.U32 R5, RZ, RZ, UR25 ;  /* 0x00000019ff057e24 */ /* 0x000fe2000f8e00ff */
[----:B------:R-:W-:Y:S01]  /*28f0*/  UIADD3 UR19, UP4, UR27, 0x60, URZ ;  /* 0x000000601b137890 */ /* 0x000fe2000ff9e03f */
[----:B------:R-:W-:Y:S01]  /*2900*/  IMAD.U32 R7, RZ, RZ, UR23 ;  /* 0x00000017ff077e24 */ /* 0x000fe2000f8e00ff */
[----:B------:R-:W-:Y:S01]  /*2910*/  ULDC.64 UR4, c[0x0][0x300] ;  /* 0x0000c00000047ab9 */ /* 0x000fe20000000a00 */
[----:B------:R-:W-:Y:S01]  /*2920*/  IMAD.U32 R12, RZ, RZ, UR18 ;  /* 0x00000012ff0c7e24 */ /* 0x000fe2000f8e00ff */
[----:B------:R-:W-:Y:S01]  /*2930*/  UIADD3.X UR18, URZ, UR28, URZ, UP0, !UPT ;  /* 0x0000001c3f127290 */ /* 0x000fe200087fe43f */
[----:B------:R-:W-:Y:S01]  /*2940*/  IMAD.U32 R9, RZ, RZ, UR20 ;  /* 0x00000014ff097e24 */ /* 0x000fe2000f8e00ff */
[----:B------:R-:W4:Y:S01]  /*2950*/  LDC.64 R42, c[0x0][0x318] ;  /* 0x0000c600ff2a7b82 */ /* 0x000f220000000a00 */
[----:B------:R-:W-:-:S02]  /*2960*/  IMAD.U32 R197, RZ, RZ, UR42 ;  /* 0x0000002affc57e24 */ /* 0x000fc4000f8e00ff */
[----:B---3--:R-:W-:Y:S02]  /*2970*/  IMAD.MOV.U32 R4, RZ, RZ, R6 ;  /* 0x000000ffff047224 */ /* 0x008fe400078e0006 */
[----:B------:R-:W-:Y:S02]  /*2980*/  IMAD.MOV.U32 R6, RZ, RZ, R8 ;  /* 0x000000ffff067224 */ /* 0x000fe400078e0008 */
[----:B------:R-:W-:Y:S02]  /*2990*/  IMAD.U32 R11, RZ, RZ, UR13 ;  /* 0x0000000dff0b7e24 */ /* 0x000fe4000f8e00ff */
[----:B------:R-:W-:Y:S01]  /*29a0*/  IMAD.U32 R10, RZ, RZ, UR21 ;  /* 0x00000015ff0a7e24 */ /* 0x000fe2000f8e00ff */
[----:B------:R3:W-:Y:S01]  /*29b0*/  STL.128 [R1+0x240], R4 ;  /* 0x0002400401007387 */ /* 0x0007e20000100c00 */
[----:B------:R-:W-:Y:S01]  /*29c0*/  UIADD3.X UR13, URZ, UR28, URZ, UP4, !UPT ;  /* 0x0000001c3f0d7290 */ /* 0x000fe2000a7fe43f */
[----:B------:R-:W-:Y:S01]  /*29d0*/  IMAD.U32 R8, RZ, RZ, UR26 ;  /* 0x0000001aff087e24 */ /* 0x000fe2000f8e00ff */
[----:B------:R-:W-:Y:S01]  /*29e0*/  UIADD3 UR21, UP0, UR8, 0x220, URZ ;  /* 0x0000022008157890 */ /* 0x000fe2000ff1e03f */
[----:B------:R-:W-:Y:S01]  /*29f0*/  IMAD.U32 R14, RZ, RZ, UR19 ;  /* 0x00000013ff0e7e24 */ /* 0x000fe2000f8e00ff */
[----:B------:R-:W-:Y:S01]  /*2a00*/  UIADD3 UR20, UP1, UR8, 0x22c, URZ ;  /* 0x0000022c08147890 */ /* 0x000fe2000ff3e03f */
[----:B------:R-:W-:Y:S01]  /*2a10*/  STL [R1+0x160], R0 ;  /* 0x0001600001007387 */ /* 0x000fe20000100800 */
[----:B------:R-:W-:Y:S01]  /*2a20*/  IMAD.U32 R15, RZ, RZ, UR13 ;  /* 0x0000000dff0f7e24 */ /* 0x000fe2000f8e00ff */
[----:B------:R-:W-:Y:S01]  /*2a30*/  USHF.L.U32 UR23, UR16, 0x6, URZ ;  /* 0x0000000610177899 */ /* 0x000fe2000800063f */
[----:B-----5:R-:W-:Y:S01]  /*2a40*/  VIADD R196, R40, 0xffffff80 ;  /* 0xffffff8028c47836 */ /* 0x020fe20000000000 */
[----:B------:R-:W-:Y:S01]  /*2a50*/  USHF.L.U64.HI UR22, UR16, 0x6, UR17 ;  /* 0x0000000610167899 */ /* 0x000fe20008010211 */
[----:B------:R-:W-:Y:S04]  /*2a60*/  STL.128 [R1+0x1c0], RZ ;  /* 0x0001c0ff01007387 */ /* 0x000fe80000100c00 */
[----:B------:R-:W-:Y:S01]  /*2a70*/  STL.64 [R1+0x1a0], RZ ;  /* 0x0001a0ff01007387 */ /* 0x000fe20000100a00 */
[----:B---3--:R-:W-:-:S02]  /*2a80*/  IMAD.MOV.U32 R4, RZ, RZ, R9 ;  /* 0x000000ffff047224 */ /* 0x008fc400078e0009 */
[----:B------:R-:W-:Y:S01]  /*2a90*/  IMAD.MOV.U32 R5, RZ, RZ, R10 ;  /* 0x000000ffff057224 */ /* 0x000fe200078e000a */
[----:B------:R-:W-:Y:S01]  /*2aa0*/  STL [R1+0xf8], RZ ;  /* 0x0000f8ff01007387 */ /* 0x000fe20000100800 */
[----:B------:R-:W-:Y:S02]  /*2ab0*/  IMAD.MOV.U32 R6, RZ, RZ, R11 ;  /* 0x000000ffff067224 */ /* 0x000fe400078e000b */
[----:B------:R-:W-:Y:S01]  /*2ac0*/  IMAD.MOV.U32 R7, RZ, RZ, R12 ;  /* 0x000000ffff077224 */ /* 0x000fe200078e000c */
[----:B------:R-:W-:Y:S01]  /*2ad0*/  UIADD3 UR13, UP2, UR8, 0x70, URZ ;  /* 0x00000070080d7890 */ /* 0x000fe2000ff5e03f */
[----:B------:R-:W-:Y:S01]  /*2ae0*/  IMAD.U32 R9, RZ, RZ, UR18 ;  /* 0x00000012ff097e24 */ /* 0x000fe2000f8e00ff */
[----:B------:R-:W-:Y:S01]  /*2af0*/  STL.64 [R1+0x228], R14 ;  /* 0x0002280e01007387 */ /* 0x000fe20000100a00 */
[----:B------:R-:W-:Y:S02]  /*2b00*/  IMAD.U32 R28, RZ, RZ, UR20 ;  /* 0x00000014ff1c7e24 */ /* 0x000fe4000f8e00ff */
[--C-:B------:R-:W-:Y:S01]  /*2b10*/  IMAD.MOV.U32 R198, RZ, RZ, R196.reuse ;  /* 0x000000ffffc67224 */ /* 0x100fe200078e00c4 */
[----:B------:R3:W-:Y:S01]  /*2b20*/  STL.128 [R1+0x250], R4 ;  /* 0x0002500401007387 */ /* 0x0007e20000100c00 */
[----:B------:R-:W-:Y:S01]  /*2b30*/  UIMAD UR8, UR17, 0x60, URZ ;  /* 0x00000060110878a4 */ /* 0x000fe2000f8e023f */
[----:B------:R-:W-:Y:S01]  /*2b40*/  IMAD.MOV.U32 R199, RZ, RZ, R196 ;  /* 0x000000ffffc77224 */ /* 0x000fe200078e00c4 */
[----:B------:R-:W-:Y:S01]  /*2b50*/  UIADD3.X UR18, URZ, UR9, URZ, UP2, !UPT ;  /* 0x000000093f127290 */ /* 0x000fe200097fe43f */
[----:B------:R-:W-:Y:S01]  /*2b60*/  SHF.R.S32.HI R10, RZ, 0x1f, R0 ;  /* 0x0000001fff0a7819 */ /* 0x000fe20000011400 */
[----:B------:R-:W-:Y:S04]  /*2b70*/  STL [R1+0x118], RZ ;  /* 0x000118ff01007387 */ /* 0x000fe80000100800 */
[----:B------:R-:W-:Y:S04]  /*2b80*/  STL [R1+0xb8], RZ ;  /* 0x0000b8ff01007387 */ /* 0x000fe80000100800 */
[----:B------:R-:W-:Y:S01]  /*2b90*/  STL [R1+0xd8], RZ ;  /* 0x0000d8ff01007387 */ /* 0x000fe20000100800 */
[----:B---3--:R-:W-:-:S03]  /*2ba0*/  IMAD.MOV.U32 R6, RZ, RZ, R8 ;  /* 0x000000ffff067224 */ /* 0x008fc600078e0008 */
[----:B------:R-:W-:Y:S01]  /*2bb0*/  STL.64 [R1+0x188], RZ ;  /* 0x000188ff01007387 */ /* 0x000fe20000100a00 */
[----:B------:R-:W-:Y:S02]  /*2bc0*/  IMAD.MOV.U32 R7, RZ, RZ, R9 ;  /* 0x000000ffff077224 */ /* 0x000fe400078e0009 */
[C---:B------:R-:W-:Y:S01]  /*2bd0*/  IMAD.WIDE.U32 R8, R194.reuse, UR10, RZ ;  /* 0x0000000ac2087c25 */ /* 0x040fe2000f8e00ff */
[----:B------:R-:W-:Y:S03]  /*2be0*/  STL.64 [R1+0x1b0], RZ ;  /* 0x0001b0ff01007387 */ /* 0x000fe60000100a00 */
[----:B------:R-:W-:Y:S01]  /*2bf0*/  IMAD R9, R194, UR11, R9 ;  /* 0x0000000bc2097c24 */ /* 0x000fe2000f8e0209 */
[----:B------:R-:W-:Y:S01]  /*2c00*/  UIMAD.WIDE.U32 UR10, UR16, 0x60, URZ ;  /* 0x00000060100a78a5 */ /* 0x000fe2000f8e003f */
[----:B------:R-:W-:Y:S01]  /*2c10*/  IMAD.MOV.U32 R4, RZ, RZ, R25 ;  /* 0x000000ffff047224 */ /* 0x000fe200078e0019 */
[----:B------:R-:W-:Y:S01]  /*2c20*/  STL.64 [R1+0x198], RZ ;  /* 0x000198ff01007387 */ /* 0x000fe20000100a00 */
[----:B------:R-:W-:Y:S01]  /*2c30*/  IMAD.MOV.U32 R5, RZ, RZ, R26 ;  /* 0x000000ffff057224 */ /* 0x000fe200078e001a */
[----:B------:R-:W-:-:S02]  /*2c40*/  UIADD3 UR8, UR11, UR8, URZ ;  /* 0x000000080b087290 */ /* 0x000fc4000fffe03f */
[----:B------:R-:W-:Y:S01]  /*2c50*/  IMAD.U32 R14, RZ, RZ, UR10 ;  /* 0x0000000aff0e7e24 */ /* 0x000fe2000f8e00ff */
[----:B------:R-:W-:Y:S01]  /*2c60*/  STL [R1+0x190], RZ ;  /* 0x000190ff01007387 */ /* 0x000fe20000100800 */
[----:B------:R-:W-:-:S03]  /*2c70*/  UIMAD UR10, UR15, 0x60, URZ ;  /* 0x000000600f0a78a4 */ /* 0x000fc6000f8e023f */
[----:B------:R3:W-:Y:S01]  /*2c80*/  STL.128 [R1+0x260], R4 ;  /* 0x0002600401007387 */ /* 0x0007e20000100c00 */
[----:B------:R-:W-:Y:S02]  /*2c90*/  IMAD.U32 R15, RZ, RZ, UR11 ;  /* 0x0000000bff0f7e24 */ /* 0x000fe4000f8e00ff */
[----:B------:R-:W-:Y:S01]  /*2ca0*/  IMAD R11, R10, UR4, RZ ;  /* 0x000000040a0b7c24 */ /* 0x000fe2000f8e02ff */
[----:B------:R-:W-:Y:S01]  /*2cb0*/  STL [R1+0x1b8], RZ ;  /* 0x0001b8ff01007387 */ /* 0x000fe20000100800 */
[----:B------:R-:W-:Y:S02]  /*2cc0*/  IMAD.U32 R15, RZ, RZ, UR8 ;  /* 0x00000008ff0f7e24 */ /* 0x000fe4000f8e00ff */
[----:B------:R-:W-:Y:S01]  /*2cd0*/  IMAD R13, R0, UR5, R11 ;  /* 0x00000005000d7c24 */ /* 0x000fe2000f8e020b */
[----:B------:R-:W-:Y:S04]  /*2ce0*/  STL [R1+0x60], R197 ;  /* 0x000060c501007387 */ /* 0x000fe80000100800 */
[----:B------:R-:W-:Y:S01]  /*2cf0*/  STL.64 [R1+0x158], R196 ;  /* 0x000158c401007387 */ /* 0x000fe20000100a00 */
[----:B---3--:R-:W-:Y:S01]  /*2d00*/  IMAD.U32 R5, RZ, RZ, UR18 ;  /* 0x00000012ff057e24 */ /* 0x008fe2000f8e00ff */
[----:B------:R-:W-:Y:S01]  /*2d10*/  UIMAD.WIDE.U32 UR18, UR14, 0x60, URZ ;  /* 0x000000600e1278a5 */ /* 0x000fe2000f8e003f */
[----:B------:R-:W-:Y:S01]  /*2d20*/  IMAD.U32 R6, RZ, RZ, UR27 ;  /* 0x0000001bff067e24 */ /* 0x000fe2000f8e00ff */
[----:B------:R-:W-:Y:S01]  /*2d30*/  STL.128 [R1+0x70], R196 ;  /* 0x000070c401007387 */ /* 0x000fe20000100c00 */
[----:B------:R-:W-:-:S02]  /*2d40*/  IMAD.U32 R7, RZ, RZ, UR28 ;  /* 0x0000001cff077e24 */ /* 0x000fc4000f8e00ff */
[----:B------:R-:W-:Y:S01]  /*2d50*/  IMAD.U32 R4, RZ, RZ, UR13 ;  /* 0x0000000dff047e24 */ /* 0x000fe2000f8e00ff */
[----:B------:R-:W-:Y:S01]  /*2d60*/  UIADD3 UR13, UR19, UR10, URZ ;  /* 0x0000000a130d7290 */ /* 0x000fe2000fffe03f */
[----:B------:R-:W-:-:S03]  /*2d70*/  IMAD.WIDE.U32 R10, R0, UR4, R8 ;  /* 0x00000004000a7c25 */ /* 0x000fc6000f8e0008 */
[----:B------:R3:W-:Y:S01]  /*2d80*/  STL.128 [R1+0x230], R4 ;  /* 0x0002300401007387 */ /* 0x0007e20000100c00 */
[----:B------:R-:W-:Y:S02]  /*2d90*/  IMAD.U32 R0, RZ, RZ, UR23 ;  /* 0x00000017ff007e24 */ /* 0x000fe4000f8e00ff */
[----:B------:R-:W-:Y:S01]  /*2da0*/  IMAD.U32 R25, RZ, RZ, UR22 ;  /* 0x00000016ff197e24 */ /* 0x000fe2000f8e00ff */
[----:B------:R-:W-:Y:S02]  /*2db0*/  UIMAD UR8, UR12, UR16, URZ ;  /* 0x000000100c0872a4 */ /* 0x000fe4000f8e023f */
[----:B------:R-:W-:Y:S01]  /*2dc0*/  UIMAD.WIDE.U32 UR10, UR41, UR16, URZ ;  /* 0x00000010290a72a5 */ /* 0x000fe2000f8e003f */
[----:B---3--:R-:W-:Y:S02]  /*2dd0*/  IMAD.MOV.U32 R7, RZ, RZ, R15 ;  /* 0x000000ffff077224 */ /* 0x008fe400078e000f */
[----:B------:R-:W-:Y:S01]  /*2de0*/  IMAD.U32 R15, RZ, RZ, UR19 ;  /* 0x00000013ff0f7e24 */ /* 0x000fe2000f8e00ff */
[----:B------:R-:W-:Y:S01]  /*2df0*/  USHF.L.U32 UR19, UR14, 0x6, URZ ;  /* 0x000000060e137899 */ /* 0x000fe2000800063f */
[----:B------:R-:W-:Y:S01]  /*2e00*/  IMAD.U32 R15, RZ, RZ, UR13 ;  /* 0x0000000dff0f7e24 */ /* 0x000fe2000f8e00ff */
[----:B------:R-:W-:Y:S01]  /*2e10*/  USHF.L.U64.HI UR13, UR14, 0x6, UR15 ;  /* 0x000000060e0d7899 */ /* 0x000fe2000801020f */
[----:B------:R-:W-:-:S02]  /*2e20*/  IMAD.MOV.U32 R6, RZ, RZ, R14 ;  /* 0x000000ffff067224 */ /* 0x000fc400078e000e */
[----:B------:R-:W-:Y:S02]  /*2e30*/  IMAD.MOV.U32 R4, RZ, RZ, R0 ;  /* 0x000000ffff047224 */ /* 0x000fe400078e0000 */
[----:B------:R-:W-:Y:S01]  /*2e40*/  IMAD.MOV.U32 R5, RZ, RZ, R25 ;  /* 0x000000ffff057224 */ /* 0x000fe200078e0019 */
[----:B------:R-:W-:Y:S01]  /*2e50*/  UIMAD UR8, UR41, UR17, UR8 ;  /* 0x00000011290872a4 */ /* 0x000fe2000f8e0208 */
[----:B------:R-:W-:Y:S02]  /*2e60*/  IMAD.U32 R0, RZ, RZ, UR19 ;  /* 0x00000013ff007e24 */ /* 0x000fe4000f8e00ff */
[----:B------:R-:W-:Y:S01]  /*2e70*/  IMAD.U32 R14, RZ, RZ, UR18 ;  /* 0x00000012ff0e7e24 */ /* 0x000fe2000f8e00ff */
[----:B------:R-:W-:Y:S01]  /*2e80*/  STL.128 [R1+0xc0], R4 ;  /* 0x0000c00401007387 */ /* 0x000fe20000100c00 */
[----:B------:R-:W-:Y:S01]  /*2e90*/  UIADD3.X UR18, URZ, UR9, URZ, UP0, !UPT ;  /* 0x000000093f127290 */ /* 0x000fe200087fe43f */
[----:B------:R-:W-:Y:S01]  /*2ea0*/  IMAD.U32 R25, RZ, RZ, UR13 ;  /* 0x0000000dff197e24 */ /* 0x000fe2000f8e00ff */
[----:B------:R-:W-:Y:S01]  /*2eb0*/  ULEA UR13, UP0, UR10, UR6, 0x1 ;  /* 0x000000060a0d7291 */ /* 0x000fe2000f80083f */
[----:B------:R3:W-:Y:S01]  /*2ec0*/  STL.128 [R1+0x100], R4 ;  /* 0x0001000401007387 */ /* 0x0007e20000100c00 */
[----:B------:R-:W-:Y:S01]  /*2ed0*/  IMAD.SHL.U32 R26, R201, 0x4, RZ ;  /* 0x00000004c91a7824 */ /* 0x000fe200078e00ff */
[----:B------:R-:W-:-:S02]  /*2ee0*/  UIADD3 UR6, UR11, UR8, URZ ;  /* 0x000000080b067290 */ /* 0x000fc4000fffe03f */
[----:B------:R-:W-:Y:S02]  /*2ef0*/  UIADD3.X UR8, URZ, UR9, URZ, UP1, !UPT ;  /* 0x000000093f087290 */ /* 0x000fe40008ffe43f */
[----:B------:R-:W-:Y:S01]  /*2f00*/  SHF.R.S32.HI R27, RZ, 0x1f, R26 ;  /* 0x0000001fff1b7819 */ /* 0x000fe2000001141a */
[----:B------:R-:W-:Y:S01]  /*2f10*/  UIMAD UR12, UR12, UR14, URZ ;  /* 0x0000000e0c0c72a4 */ /* 0x000fe2000f8e023f */
[----:B---3--:R-:W-:Y:S01]  /*2f20*/  IMAD.MOV.U32 R4, RZ, RZ, R0 ;  /* 0x000000ffff047224 */ /* 0x008fe200078e0000 */
[----:B------:R-:W-:Y:S01]  /*2f30*/  SHF.R.S32.HI R0, RZ, 0x1f, R195 ;  /* 0x0000001fff007819 */ /* 0x000fe200000114c3 */
[----:B------:R-:W-:Y:S02]  /*2f40*/  IMAD.MOV.U32 R6, RZ, RZ, R14 ;  /* 0x000000ffff067224 */ /* 0x000fe400078e000e */
[----:B------:R-:W-:Y:S02]  /*2f50*/  IMAD.MOV.U32 R7, RZ, RZ, R15 ;  /* 0x000000ffff077224 */ /* 0x000fe400078e000f */
[----:B------:R-:W-:Y:S01]  /*2f60*/  IMAD.MOV.U32 R5, RZ, RZ, R25 ;  /* 0x000000ffff057224 */ /* 0x000fe200078e0019 */
[----:B------:R-:W-:Y:S01]  /*2f70*/  SHF.R.S32.HI R25, RZ, 0x1f, R24 ;  /* 0x0000001fff197819 */ /* 0x000fe20000011418 */
[----:B------:R-:W-:-:S02]  /*2f80*/  IMAD.U32 R14, RZ, RZ, UR21 ;  /* 0x00000015ff0e7e24 */ /* 0x000fc4000f8e00ff */
[----:B------:R-:W-:Y:S02]  /*2f90*/  IMAD.U32 R15, RZ, RZ, UR18 ;  /* 0x00000012ff0f7e24 */ /* 0x000fe4000f8e00ff */
[C---:B------:R-:W-:Y:S01]  /*2fa0*/  IMAD R12, R0.reuse, UR16, RZ ;  /* 0x00000010000c7c24 */ /* 0x040fe2000f8e02ff */
[----:B------:R-:W-:Y:S01]  /*2fb0*/  STL.128 [R1+0xe0], R4 ;  /* 0x0000e00401007387 */ /* 0x000fe20000100c00 */
[----:B------:R-:W-:Y:S01]  /*2fc0*/  IMAD.U32 R29, RZ, RZ, UR8 ;  /* 0x00000008ff1d7e24 */ /* 0x000fe2000f8e00ff */
[----:B------:R-:W-:Y:S02]  /*2fd0*/  ULEA.HI.X UR10, UR10, UR7, UR6, 0x1, UP0 ;  /* 0x000000070a0a7291 */ /* 0x000fe400080f0c06 */
[----:B------:R3:W-:Y:S01]  /*2fe0*/  STL.128 [R1+0x120], R4 ;  /* 0x0001200401007387 */ /* 0x0007e20000100c00 */
[----:B------:R-:W-:Y:S02]  /*2ff0*/  UIMAD.WIDE.U32 UR6, UR41, UR14, URZ ;  /* 0x0000000e290672a5 */ /* 0x000fe4000f8e003f */
[----:B------:R-:W-:Y:S01]  /*3000*/  IMAD R0, R0, UR14, RZ ;  /* 0x0000000e00007c24 */ /* 0x000fe2000f8e02ff */
[----:B------:R-:W-:Y:S01]  /*3010*/  UIMAD UR12, UR41, UR15, UR12 ;  /* 0x0000000f290c72a4 */ /* 0x000fe2000f8e020c */
[----:B------:R5:W-:Y:S01]  /*3020*/  STL.64 [R1+0x148], R14 ;  /* 0x0001480e01007387 */ /* 0x000be20000100a00 */
[----:B------:R-:W-:Y:S01]  /*3030*/  ULDC.64 UR8, c[0x0][0x400] ;  /* 0x0001000000087ab9 */ /* 0x000fe20000000a00 */
[C---:B------:R-:W-:Y:S01]  /*3040*/  IMAD R0, R195.reuse, UR15, R0 ;  /* 0x0000000fc3007c24 */ /* 0x040fe2000f8e0200 */
[----:B------:R-:W-:Y:S01]  /*3050*/  ULEA UR8, UP0, UR6, UR8, 0x1 ;  /* 0x0000000806087291 */ /* 0x000fe2000f80083f */
[----:B------:R0:W-:Y:S01]  /*3060*/  STL.64 [R1+0x150], R28 ;  /* 0x0001501c01007387 */ /* 0x0001e20000100a00 */
[----:B------:R-:W-:Y:S01]  /*3070*/  UIADD3 UR7, UR7, UR12, URZ ;  /* 0x0000000c07077290 */ /* 0x000fe2000fffe03f */
[----:B------:R-:W-:-:S04]  /*3080*/  IMAD.WIDE.U32 R34, R195, UR14, R26 ;  /* 0x0000000ec3227c25 */ /* 0x000fc8000f8e001a */
[C---:B---3--:R-:W-:Y:S02]  /*3090*/  IMAD R7, R195.reuse, UR17, R12 ;  /* 0x00000011c3077c24 */ /* 0x048fe4000f8e020c */
[----:B------:R-:W-:-:S04]  /*30a0*/  IMAD.WIDE.U32 R4, R195, UR16, R26 ;  /* 0x00000010c3047c25 */ /* 0x000fc8000f8e001a */
[----:B-----5:R-:W-:Y:S01]  /*30b0*/  IMAD.WIDE.U32 R14, R195, UR16, R24 ;  /* 0x00000010c30e7c25 */ /* 0x020fe2000f8e0018 */
[----:B------:R-:W-:-:S03]  /*30c0*/  LEA R6, P0, R4, UR13, 0x1 ;  /* 0x0000000d04067c11 */ /* 0x000fc6000f8008ff */
[----:B0-----:R-:W-:Y:S01]  /*30d0*/  IMAD.IADD R29, R5, 0x1, R7 ;  /* 0x00000001051d7824 */ /* 0x001fe200078e0207 */
[----:B------:R-:W-:Y:S01]  /*30e0*/  LEA R28, P1, R14, UR13, 0x1 ;  /* 0x0000000d0e1c7c11 */ /* 0x000fe2000f8208ff */
[----:B------:R-:W-:Y:S01]  /*30f0*/  IMAD.IADD R5, R7, 0x1, R15 ;  /* 0x0000000107057824 */ /* 0x000fe200078e020f */
[----:B------:R-:W-:Y:S01]  /*3100*/  ULEA.HI.X UR6, UR6, UR9, UR7, 0x1, UP0 ;  /* 0x0000000906067291 */ /* 0x000fe200080f0c07 */
[----:B------:R-:W-:Y:S01]  /*3110*/  IMAD.WIDE.U32 R36, R195, UR14, R24 ;  /* 0x0000000ec3247c25 */ /* 0x000fe2000f8e0018 */
[----:B------:R-:W-:Y:S02]  /*3120*/  LEA.HI.X R7, R4, UR10, R29, 0x1, P0 ;  /* 0x0000000a04077c11 */ /* 0x000fe400080f0c1d */
[----:B------:R-:W-:Y:S01]  /*3130*/  LEA R12, P0, R34, UR8, 0x1 ;  /* 0x00000008220c7c11 */ /* 0x000fe2000f8008ff */
[----:B------:R-:W-:Y:S01]  /*3140*/  IMAD.IADD R15, R35, 0x1, R0 ;  /* 0x00000001230f7824 */ /* 0x000fe200078e0200 */
[----:B------:R-:W-:Y:S01]  /*3150*/  LEA.HI.X R29, R14, UR10, R5, 0x1, P1 ;  /* 0x0000000a0e1d7c11 */ /* 0x000fe200088f0c05 */
[----:B------:R-:W-:-:S02]  /*3160*/  IMAD.IADD R5, R0, 0x1, R37 ;  /* 0x0000000100057824 */ /* 0x000fc400078e0225 */
[----:B------:R-:W-:Y:S01]  /*3170*/  IMAD.IADD R37, R11, 0x1, R13 ;  /* 0x000000010b257824 */ /* 0x000fe200078e020d */
[----:B------:R-:W-:Y:S02]  /*3180*/  LEA.HI.X R13, R34, UR6, R15, 0x1, P0 ;  /* 0x00000006220d7c11 */ /* 0x000fe400080f0c0f */
[----:B------:R-:W0:Y:S01]  /*3190*/  LDC.64 R34, c[0x0][0x418] ;  /* 0x00010600ff227b82 */ /* 0x000e220000000a00 */
[----:B------:R-:W-:Y:S02]  /*31a0*/  ISETP.NE.U32.AND P0, PT, R30, RZ, PT ;  /* 0x000000ff1e00720c */ /* 0x000fe40003f05070 */
[C---:B------:R-:W-:Y:S02]  /*31b0*/  LEA R14, P1, R36.reuse, UR8, 0x1 ;  /* 0x00000008240e7c11 */ /* 0x040fe4000f8208ff */
[----:B------:R-:W-:Y:S02]  /*31c0*/  ISETP.NE.AND.EX P0, PT, R31, RZ, PT, P0 ;  /* 0x000000ff1f00720c */ /* 0x000fe40003f05300 */
[----:B------:R-:W-:Y:S01]  /*31d0*/  LEA.HI.X R15, R36, UR6, R5, 0x1, P1 ;  /* 0x00000006240f7c11 */ /* 0x000fe200088f0c05 */
[----:B------:R-:W-:-:S02]  /*31e0*/  IMAD.MOV.U32 R36, RZ, RZ, R10 ;  /* 0x000000ffff247224 */ /* 0x000fc400078e000a */
[----:B------:R-:W-:Y:S01]  /*31f0*/  IMAD.U32 R11, RZ, RZ, UR6 ;  /* 0x00000006ff0b7e24 */ /* 0x000fe2000f8e00ff */
[----:B------:R-:W-:Y:S01]  /*3200*/  ULDC.64 UR6, c[0x0][0x310] ;  /* 0x0000c40000067ab9 */ /* 0x000fe20000000a00 */
[----:B------:R-:W-:Y:S01]  /*3210*/  STL.64 [R1+0xd0], R6 ;  /* 0x0000d00601007387 */ /* 0x000fe20000100a00 */
[----:B------:R-:W-:Y:S01]  /*3220*/  IMAD.U32 R10, RZ, RZ, UR8 ;  /* 0x00000008ff0a7e24 */ /* 0x000fe2000f8e00ff */
[----:B------:R-:W-:Y:S02]  /*3230*/  ULDC.64 UR8, c[0x0][0x428] ;  /* 0x00010a0000087ab9 */ /* 0x000fe40000000a00 */
[----:B------:R3:W-:Y:S01]  /*3240*/  STL.64 [R1+0x110], R28 ;  /* 0x0001101c01007387 */ /* 0x0007e20000100a00 */
[----:B-1----:R-:W-:-:S03]  /*3250*/  LEA R25, P1, R8, R32, 0x1 ;  /* 0x0000002008197211 */ /* 0x002fc600078208ff */
[----:B------:R-:W-:Y:S01]  /*3260*/  STL.64 [R1+0xb0], R10 ;  /* 0x0000b00a01007387 */ /* 0x000fe20000100a00 */
[----:B---3--:R-:W1:Y:S03]  /*3270*/  LDC.64 R28, c[0x0][0x3f0] ;  /* 0x0000fc00ff1c7b82 */ /* 0x008e660000000a00 */
[----:B------:R3:W-:Y:S04]  /*3280*/  STL.64 [R1+0xf0], R12 ;  /* 0x0000f00c01007387 */ /* 0x0007e80000100a00 */
[----:B------:R5:W-:Y:S01]  /*3290*/  STL.64 [R1+0x130], R14 ;  /* 0x0001300e01007387 */ /* 0x000be20000100a00 */
[----:B---3--:R-:W3:Y:S08]  /*32a0*/  LDC.64 R12, c[0x0][0x328] ;  /* 0x0000ca00ff0c7b82 */ /* 0x008ef00000000a00 */
[----:B-----5:R-:W3:Y:S01]  /*32b0*/  LDC.64 R14, c[0x0][0x338] ;  /* 0x0000ce00ff0e7b82 */ /* 0x020ee20000000a00 */
[----:B----4-:R-:W-:-:S02]  /*32c0*/  SHF.R.S32.HI R0, RZ, 0x1f, R41 ;  /* 0x0000001fff007819 */ /* 0x010fc40000011429 */
[----:B------:R-:W-:Y:S02]  /*32d0*/  SEL R4, R41, RZ, !P0 ;  /* 0x000000ff29047207 */ /* 0x000fe40004000000 */
[----:B------:R-:W-:-:S03]  /*32e0*/  SEL R5, R0, RZ, !P0 ;  /* 0x000000ff00057207 */ /* 0x000fc60004000000 */
[----:B------:R-:W-:-:S04]  /*32f0*/  IMAD.WIDE.U32 R6, R4, UR6, R36 ;  /* 0x0000000604067c25 */ /* 0x000fc8000f8e0024 */
[----:B------:R-:W-:Y:S01]  /*3300*/  IMAD R5, R5, UR6, RZ ;  /* 0x0000000605057c24 */ /* 0x000fe2000f8e02ff */
[----:B------:R-:W-:Y:S02]  /*3310*/  UIMAD UR6, UR5, 0x60, URZ ;  /* 0x00000060050678a4 */ /* 0x000fe4000f8e023f */
[----:B------:R-:W-:Y:S01]  /*3320*/  UIMAD.WIDE.U32 UR4, UR4, 0x60, URZ ;  /* 0x00000060040478a5 */ /* 0x000fe2000f8e003f */
[----:B------:R-:W-:Y:S01]  /*3330*/  IMAD R5, R4, UR7, R5 ;  /* 0x0000000704057c24 */ /* 0x000fe2000f8e0205 */
[----:B0-----:R-:W-:Y:S01]  /*3340*/  LOP3.LUT P0, RZ, R34, R30, RZ, 0xfc, !PT ;  /* 0x0000001e22ff7212 */ /* 0x001fe2000780fcff */
[----:B------:R-:W-:Y:S01]  /*3350*/  IMAD R0, R0, UR8, RZ ;  /* 0x0000000800007c24 */ /* 0x000fe2000f8e02ff */
[----:B------:R-:W-:Y:S01]  /*3360*/  UIADD3 UR6, UR5, UR6, URZ ;  /* 0x0000000605067290 */ /* 0x000fe2000fffe03f */
[----:B------:R-:W-:Y:S01]  /*3370*/  LEA.HI.X R30, R8, R33, R9, 0x1, P1 ;  /* 0x00000021081e7211 */ /* 0x000fe200008f0c09 */
[----:B------:R-:W-:Y:S01]  /*3380*/  IMAD.IADD R5, R7, 0x1, R5 ;  /* 0x0000000107057824 */ /* 0x000fe200078e0205 */
[----:B------:R-:W-:Y:S01]  /*3390*/  LOP3.LUT P0, RZ, R35, R31, RZ, 0xfc, P0 ;  /* 0x0000001f23ff7212 */ /* 0x000fe2000000fcff */
[C---:B------:R-:W-:Y:S01]  /*33a0*/  IMAD.WIDE.U32 R36, R41.reuse, UR8, RZ ;  /* 0x0000000829247c25 */ /* 0x040fe2000f8e00ff */
[----:B------:R-:W-:Y:S01]  /*33b0*/  LEA R27, P1, R6, R32, 0x1 ;  /* 0x00000020061b7211 */ /* 0x000fe200078208ff */
[----:B------:R-:W0:Y:S02]  /*33c0*/  LDC.64 R8, c[0x0][0x310] ;  /* 0x0000c400ff087b82 */ /* 0x000e240000000a00 */
[----:B------:R-:W-:-:S02]  /*33d0*/  IMAD R11, R41, UR9, R0 ;  /* 0x00000009290b7c24 */ /* 0x000fc4000f8e0200 */
[----:B------:R-:W-:Y:S02]  /*33e0*/  IMAD.U32 R38, RZ, RZ, UR4 ;  /* 0x00000004ff267e24 */ /* 0x000fe4000f8e00ff */
[----:B------:R-:W-:Y:S01]  /*33f0*/  IMAD.U32 R31, RZ, RZ, UR6 ;  /* 0x00000006ff1f7e24 */ /* 0x000fe2000f8e00ff */
[----:B------:R-:W-:Y:S01]  /*3400*/  LEA.HI.X R7, R6, R33, R5, 0x1, P1 ;  /* 0x0000002106077211 */ /* 0x000fe200008f0c05 */
[----:B------:R-:W-:Y:S01]  /*3410*/  IMAD.IADD R0, R37, 0x1, R11 ;  /* 0x0000000125007824 */ /* 0x000fe200078e020b */
[----:B------:R-:W-:Y:S01]  /*3420*/  LEA R32, P2, R36, R34, 0x2 ;  /* 0x0000002224207211 */ /* 0x000fe200078410ff */
[----:B------:R-:W-:Y:S02]  /*3430*/  IMAD.MOV.U32 R4, RZ, RZ, R38 ;  /* 0x000000ffff047224 */ /* 0x000fe400078e0026 */
[----:B------:R-:W-:Y:S02]  /*3440*/  IMAD.MOV.U32 R5, RZ, RZ, R31 ;  /* 0x000000ffff057224 */ /* 0x000fe400078e001f */
[----:B------:R-:W-:-:S02]  /*3450*/  IMAD.MOV.U32 R6, RZ, RZ, R27 ;  /* 0x000000ffff067224 */ /* 0x000fc400078e001b */
[----:B------:R-:W-:Y:S01]  /*3460*/  IMAD.U32 R39, RZ, RZ, UR5 ;  /* 0x00000005ff277e24 */ /* 0x000fe2000f8e00ff */
[----:B------:R-:W-:Y:S01]  /*3470*/  ULDC.64 UR4, c[0x0][0x330] ;  /* 0x0000cc0000047ab9 */ /* 0x000fe20000000a00 */
[----:B------:R-:W-:Y:S01]  /*3480*/  LEA.HI.X R33, R36, R35, R0, 0x2, P2 ;  /* 0x0000002324217211 */ /* 0x000fe200010f1400 */
[----:B------:R4:W-:Y:S01]  /*3490*/  STL.128 [R1+0x50], R4 ;  /* 0x0000500401007387 */ /* 0x0009e20000100c00 */
[----:B------:R-:W-:Y:S01]  /*34a0*/  IMAD.WIDE.U32 R34, R194, UR4, RZ ;  /* 0x00000004c2227c25 */ /* 0x000fe2000f8e00ff */
[----:B------:R-:W-:-:S03]  /*34b0*/  SEL R10, R41, RZ, !P0 ;  /* 0x000000ff290a7207 */ /* 0x000fc60004000000 */
[----:B------:R-:W-:Y:S01]  /*34c0*/  IMAD R0, R194, UR5, R35 ;  /* 0x00000005c2007c24 */ /* 0x000fe2000f8e0223 */
[----:B------:R-:W-:Y:S01]  /*34d0*/  LEA R36, P0, R34, R42, 0x1 ;  /* 0x0000002a22247211 */ /* 0x000fe200078008ff */
[----:B------:R-:W-:Y:S01]  /*34e0*/  IMAD.MOV.U32 R11, RZ, RZ, R10 ;  /* 0x000000ffff0b7224 */ /* 0x000fe200078e000a */
[C---:B-1----:R-:W-:Y:S01]  /*34f0*/  ISETP.GE.AND P2, PT, R26.reuse, R29, PT ;  /* 0x0000001d1a00720c */ /* 0x042fe20003f46270 */
[----:B---3--:R1:W-:Y:S01]  /*3500*/  STL.128 [R1+0x1c0], R12 ;  /* 0x0001c00c01007387 */ /* 0x0083e20000100c00 */
[----:B----4-:R-:W-:Y:S01]  /*3510*/  VIADD R4, R26, 0x10 ;  /* 0x000000101a047836 */ /* 0x010fe20000000000 */
[----:B------:R-:W-:Y:S01]  /*3520*/  LEA.HI.X R37, R34, R43, R0, 0x1, P0 ;  /* 0x0000002b22257211 */ /* 0x000fe200000f0c00 */
[----:B------:R-:W-:Y:S01]  /*3530*/  VIADD R6, R26, 0x30 ;  /* 0x000000301a067836 */ /* 0x000fe20000000000 */
[-C--:B------:R-:W-:Y:S01]  /*3540*/  ISETP.GE.AND P4, PT, R24, R29.reuse, PT ;  /* 0x0000001d1800720c */ /* 0x080fe20003f86270 */
[----:B------:R-:W-:Y:S01]  /*3550*/  VIADD R5, R26, 0x20 ;  /* 0x000000201a057836 */ /* 0x000fe20000000000 */
[----:B------:R-:W-:Y:S01]  /*3560*/  ISETP.GE.AND P3, PT, R4, R29, PT ;  /* 0x0000001d0400720c */ /* 0x000fe20003f66270 */
[----:B------:R-:W-:Y:S01]  /*3570*/  VIADD R0, R26, 0x50 ;  /* 0x000000501a007836 */ /* 0x000fe20000000000 */
[----:B------:R-:W-:Y:S01]  /*3580*/  STL.64 [R1+0x88], R28 ;  /* 0x0000881c01007387 */ /* 0x000fe20000100a00 */
[----:B------:R-:W3:Y:S01]  /*3590*/  LDC R35, c[0x0][0x320] ;  /* 0x0000c800ff237b82 */ /* 0x000ee20000000800 */
[----:B------:R-:W-:-:S02]  /*35a0*/  SEL R4, RZ, 0xffffffff, P3 ;  /* 0xffffffffff047807 */ /* 0x000fc40001800000 */
[----:B------:R4:W-:Y:S01]  /*35b0*/  STL.64 [R1+0x200], R10 ;  /* 0x0002000a01007387 */ /* 0x0009e20000100a00 */
[-C--:B------:R-:W-:Y:S01]  /*35c0*/  ISETP.GE.AND P1, PT, R6, R29.reuse, PT ;  /* 0x0000001d0600720c */ /* 0x080fe20003f26270 */
[----:B------:R-:W-:Y:S01]  /*35d0*/  VIADD R6, R26, 0x40 ;  /* 0x000000401a067836 */ /* 0x000fe20000000000 */
[-C--:B------:R-:W-:Y:S01]  /*35e0*/  ISETP.GE.AND P0, PT, R0, R29.reuse, PT ;  /* 0x0000001d0000720c */ /* 0x080fe20003f06270 */
[----:B------:R-:W-:Y:S01]  /*35f0*/  IMAD.SHL.U32 R7, R4, 0x2, RZ ;  /* 0x0000000204077824 */ /* 0x000fe200078e00ff */
[----:B------:R-:W-:Y:S01]  /*3600*/  SEL R0, RZ, 0x1, P2 ;  /* 0x00000001ff007807 */ /* 0x000fe20001000000 */
[----:B-1----:R-:W-:Y:S02]  /*3610*/  IMAD.IADD R14, R26, 0x1, R5 ;  /* 0x000000011a0e7824 */ /* 0x002fe400078e0205 */
[----:B----4-:R-:W-:Y:S02]  /*3620*/  IMAD.MOV.U32 R10, RZ, RZ, R25 ;  /* 0x000000ffff0a7224 */ /* 0x010fe400078e0019 */
[----:B------:R-:W-:Y:S01]  /*3630*/  IMAD.MOV.U32 R11, RZ, RZ, R30 ;  /* 0x000000ffff0b7224 */ /* 0x000fe200078e001e */
[-C--:B------:R-:W-:Y:S01]  /*3640*/  ISETP.GE.AND P2, PT, R6, R29.reuse, PT ;  /* 0x0000001d0600720c */ /* 0x080fe20003f46270 */
[----:B------:R-:W-:Y:S01]  /*3650*/  IMAD.IADD R26, R26, 0x1, R6 ;  /* 0x000000011a1a7824 */ /* 0x000fe200078e0206 */
[-C--:B------:R-:W-:Y:S01]  /*3660*/  ISETP.GE.AND P5, PT, R14, R29.reuse, PT ;  /* 0x0000001d0e00720c */ /* 0x080fe20003fa6270 */
[----:B------:R-:W-:Y:S01]  /*3670*/  STL.64 [R1+0xa0], R28 ;  /* 0x0000a01c01007387 */ /* 0x000fe20000100a00 */
[----:B------:R-:W-:Y:S01]  /*3680*/  ISETP.GE.AND P3, PT, R5, R29, PT ;  /* 0x0000001d0500720c */ /* 0x000fe20003f66270 */
[----:B------:R-:W1:Y:S02]  /*3690*/  LDC R30, c[0x0][0x424] ;  /* 0x00010900ff1e7b82 */ /* 0x000e640000000800 */
[----:B0-----:R0:W-:Y:S01]  /*36a0*/  STL.128 [R1+0x1a0], R8 ;  /* 0x0001a00801007387 */ /* 0x0011e20000100c00 */
[----:B------:R-:W-:-:S02]  /*36b0*/  SEL R4, RZ, 0xffffffff, P5 ;  /* 0xffffffffff047807 */ /* 0x000fc40002800000 */
[----:B0-----:R-:W-:-:S03]  /*36c0*/  LOP3.LUT R11, R7, 0x2, R0, 0xe2, !PT ;  /* 0x00000002070b7812 */ /* 0x001fc600078ee200 */
[----:B------:R-:W0:Y:S01]  /*36d0*/  LDC.64 R6, c[0x0][0x2f0] ;  /* 0x0000bc00ff067b82 */ /* 0x000e220000000a00 */
[----:B------:R-:W-:Y:S01]  /*36e0*/  VIADD R0, R28, 0x5f ;  /* 0x0000005f1c007836 */ /* 0x000fe20000000000 */
[----:B------:R-:W-:Y:S01]  /*36f0*/  SEL R9, RZ, 0x1, P4 ;  /* 0x00000001ff097807 */ /* 0x000fe20002000000 */
[----:B------:R-:W-:Y:S01]  /*3700*/  IMAD.SHL.U32 R10, R4, 0x2, RZ ;  /* 0x00000002040a7824 */ /* 0x000fe200078e00ff */
[----:B------:R-:W-:Y:S01]  /*3710*/  SEL R8, RZ, 0x8, P1 ;  /* 0x00000008ff087807 */ /* 0x000fe20000800000 */
[----:B------:R-:W-:Y:S01]  /*3720*/  IMAD.HI R4, R0, 0x2aaaaaab, RZ ;  /* 0x2aaaaaab00047827 */ /* 0x000fe200078e02ff */
[----:B------:R-:W-:Y:S02]  /*3730*/  SEL R5, RZ, 0x4, P3 ;  /* 0x00000004ff057807 */ /* 0x000fe40001800000 */
[----:B------:R-:W-:Y:S01]  /*3740*/  ISETP.GE.AND P1, PT, R26, R29, PT ;  /* 0x0000001d1a00720c */ /* 0x000fe20003f26270 */
[----:B------:R-:W4:Y:S01]  /*3750*/  LDC R28, c[0x0][0x2fc] ;  /* 0x0000bf00ff1c7b82 */ /* 0x000f220000000800 */
[----:B------:R-:W-:-:S02]  /*3760*/  LOP3.LUT R5, R8, R11, R5, 0xfe, !PT ;  /* 0x0000000b08057212 */ /* 0x000fc400078efe05 */
[----:B------:R-:W-:Y:S01]  /*3770*/  LOP3.LUT R9, R10, 0x2, R9, 0xe2, !PT ;  /* 0x000000020a097812 */ /* 0x000fe200078ee209 */
[----:B------:R-:W-:Y:S01]  /*3780*/  IMAD.SHL.U32 R0, R29, 0x2, RZ ;  /* 0x000000021d007824 */ /* 0x000fe200078e00ff */
[----:B------:R-:W-:Y:S02]  /*3790*/  SEL R10, RZ, 0x20, P0 ;  /* 0x00000020ff0a7807 */ /* 0x000fe40000000000 */
[----:B------:R-:W-:Y:S02]  /*37a0*/  SEL R8, RZ, 0x10, P2 ;  /* 0x00000010ff087807 */ /* 0x000fe40001000000 */
[----:B------:R-:W-:Y:S02]  /*37b0*/  SEL R12, RZ, 0x4, P1 ;  /* 0x00000004ff0c7807 */ /* 0x000fe40000800000 */
[----:B------:R-:W-:Y:S02]  /*37c0*/  SHF.R.U32.HI R11, RZ, 0x1f, R4 ;  /* 0x0000001fff0b7819 */ /* 0x000fe40000011604 */
[----:B0-----:R-:W-:-:S02]  /*37d0*/  ISETP.GE.AND P1, PT, R14, R7, PT ;  /* 0x000000070e00720c */ /* 0x001fc40003f26270 */
[----:B------:R-:W-:Y:S01]  /*37e0*/  LOP3.LUT R8, R10, R5, R8, 0xfe, !PT ;  /* 0x000000050a087212 */ /* 0x000fe200078efe08 */
[----:B------:R0:W-:Y:S01]  /*37f0*/  STL [R1+0x6c], R0 ;  /* 0x00006c0001007387 */ /* 0x0001e20000100800 */
[----:B------:R-:W-:Y:S01]  /*3800*/  LEA.HI.SX32 R4, R4, R11, 0x1c ;  /* 0x0000000b04047211 */ /* 0x000fe200078fe2ff */
[----:B------:R-:W5:Y:S01]  /*3810*/  LDC.U8 R14, c[0x0][0x410] ;  /* 0x00010400ff0e7b82 */ /* 0x000f620000000000 */
[----:B------:R-:W-:Y:S02]  /*3820*/  SEL R5, RZ, 0xffffffff, P1 ;  /* 0xffffffffff057807 */ /* 0x000fe40000800000 */
[C---:B------:R-:W-:Y:S02]  /*3830*/  ISETP.GE.AND P0, PT, R24.reuse, R7, PT ;  /* 0x000000071800720c */ /* 0x040fe40003f06270 */
[----:B------:R-:W-:Y:S01]  /*3840*/  LOP3.LUT R10, R9, R12, RZ, 0xfc, !PT ;  /* 0x0000000c090a7212 */ /* 0x000fe200078efcff */
[----:B------:R-:W-:Y:S02]  /*3850*/  VIADD R12, R24, 0x60 ;  /* 0x00000060180c7836 */ /* 0x000fe40000000000 */
[----:B0-----:R-:W-:Y:S01]  /*3860*/  VIADD R0, R6, 0x5f ;  /* 0x0000005f06007836 */ /* 0x001fe20000000000 */
[----:B------:R-:W-:Y:S01]  /*3870*/  STL [R1+0xb8], R4 ;  /* 0x0000b80401007387 */ /* 0x000fe20000100800 */
[----:B------:R-:W-:-:S02]  /*3880*/  IMAD.SHL.U32 R5, R5, 0x2, RZ ;  /* 0x0000000205057824 */ /* 0x000fc400078e00ff */
[----:B------:R-:W-:Y:S01]  /*3890*/  IMAD.HI R0, R0, 0x2aaaaaab, RZ ;  /* 0x2aaaaaab00007827 */ /* 0x000fe200078e02ff */
[----:B------:R-:W-:Y:S04]  /*38a0*/  STL [R1+0xd8], R4 ;  /* 0x0000d80401007387 */ /* 0x000fe80000100800 */
[----:B------:R-:W-:Y:S04]  /*38b0*/  STL [R1+0xf8], R4 ;  /* 0x0000f80401007387 */ /* 0x000fe80000100800 */
[----:B------:R0:W-:Y:S01]  /*38c0*/  STL [R1+0x118], R4 ;  /* 0x0001180401007387 */ /* 0x0001e20000100800 */
[----:B------:R-:W-:Y:S01]  /*38d0*/  ISETP.GE.AND P2, PT, R12, R7, PT ;  /* 0x000000070c00720c */ /* 0x000fe20003f46270 */
[----:B------:R-:W-:-:S02]  /*38e0*/  VIADD R12, R24, 0x80 ;  /* 0x00000080180c7836 */ /* 0x000fc40000000000 */
[----:B------:R-:W-:Y:S01]  /*38f0*/  VIADD R24, R24, 0xa0 ;  /* 0x000000a018187836 */ /* 0x000fe20000000000 */
[----:B0-----:R-:W-:-:S04]  /*3900*/  SEL R4, RZ, 0x1, P0 ;  /* 0x00000001ff047807 */ /* 0x001fc80000000000 */
[----:B------:R-:W-:Y:S02]  /*3910*/  LOP3.LUT R9, R5, 0x2, R4, 0xe2, !PT ;  /* 0x0000000205097812 */ /* 0x000fe400078ee204 */
[----:B------:R-:W-:Y:S01]  /*3920*/  SHF.R.U32.HI R5, RZ, 0x1f, R0 ;  /* 0x0000001fff057819 */ /* 0x000fe20000011600 */
[----:B------:R0:W-:Y:S01]  /*3930*/  STL.U8 [R1+0x80], R8 ;  /* 0x0000800801007387 */ /* 0x0001e20000100000 */
[-C--:B------:R-:W-:Y:S02]  /*3940*/  ISETP.GE.AND P1, PT, R12, R7.reuse, PT ;  /* 0x000000070c00720c */ /* 0x080fe40003f26270 */
[-C--:B------:R-:W-:Y:S01]  /*3950*/  ISETP.GE.AND P3, PT, R24, R7.reuse, PT ;  /* 0x000000071800720c */ /* 0x080fe20003f66270 */
[----:B------:R-:W2:Y:S01]  /*3960*/  LDC.64 R12, c[0x0][0x300] ;  /* 0x0000c000ff0c7b82 */ /* 0x000ea20000000a00 */
[----:B------:R-:W-:Y:S01]  /*3970*/  ISETP.GE.AND P0, PT, R26, R7, PT ;  /* 0x000000071a00720c */ /* 0x000fe20003f06270 */
[----:B------:R3:W-:Y:S01]  /*3980*/  STL.U8 [R1+0x81], R10 ;  /* 0x0000810a01007387 */ /* 0x0007e20000100000 */
[----:B0-----:R-:W-:-:S05]  /*3990*/  LEA.HI.SX32 R8, R0, R5, 0x1c ;  /* 0x0000000500087211 */ /* 0x001fca00078fe2ff */
[----:B------:R-:W0:Y:S01]  /*39a0*/  LDC.64 R4, c[0x0][0x3f8] ;  /* 0x0000fe00ff047b82 */ /* 0x000e220000000a00 */
[----:B------:R-:W-:Y:S02]  /*39b0*/  SEL R11, RZ, 0x8, P2 ;  /* 0x00000008ff0b7807 */ /* 0x000fe40001000000 */
[----:B---3--:R-:W-:-:S05]  /*39c0*/  SEL R10, RZ, 0x4, P0 ;  /* 0x00000004ff0a7807 */ /* 0x008fca0000000000 */
[----:B------:R-:W3:Y:S01]  /*39d0*/  LDC.64 R24, c[0x0][0x408] ;  /* 0x00010200ff187b82 */ /* 0x000ee20000000a00 */
[----:B------:R-:W-:-:S07]  /*39e0*/  LOP3.LUT R10, R11, R9, R10, 0xfe, !PT ;  /* 0x000000090b0a7212 */ /* 0x000fce00078efe0a */
[----:B------:R-:W1:Y:S01]  /*39f0*/  LDC.64 R26, c[0x0][0x418] ;  /* 0x00010600ff1a7b82 */ /* 0x000e620000000a00 */
[----:B------:R-:W-:Y:S02]  /*3a00*/  SEL R0, RZ, 0x10, P1 ;  /* 0x00000010ff007807 */ /* 0x000fe40000800000 */
[----:B------:R-:W-:Y:S01]  /*3a10*/  SEL R9, RZ, 0x20, P3 ;  /* 0x00000020ff097807 */ /* 0x000fe20001800000 */
[----:B------:R4:W-:Y:S03]  /*3a20*/  STL.64 [R1+0x180], R32 ;  /* 0x0001802001007387 */ /* 0x0009e60000100a00 */
[----:B------:R-:W-:Y:S01]  /*3a30*/  LOP3.LUT R10, R9, R10, R0, 0xfe, !PT ;  /* 0x0000000a090a7212 */ /* 0x000fe200078efe00 */
[----:B------:R-:W-:Y:S01]  /*3a40*/  IMAD R0, R204, 0x200, R3 ;  /* 0x00000200cc007824 */ /* 0x000fe200078e0203 */
[----:B------:R-:W-:Y:S01]  /*3a50*/  LOP3.LUT P0, RZ, R229, 0x4, RZ, 0xc0, !PT ;  /* 0x00000004e5ff7812 */ /* 0x000fe2000780c0ff */
[----:B------:R-:W-:-:S02]  /*3a60*/  IMAD.MOV.U32 R3, RZ, RZ, 0x20 ;  /* 0x00000020ff037424 */ /* 0x000fc400078e00ff */
[----:B------:R-:W-:Y:S01]  /*3a70*/  IMAD.U32 R9, RZ, RZ, UR13 ;  /* 0x0000000dff097e24 */ /* 0x000fe2000f8e00ff */
[----:B------:R5:W-:Y:S01]  /*3a80*/  STL.64 [R1+0x188], R6 ;  /* 0x0001880601007387 */ /* 0x000be20000100a00 */
[----:B----4-:R-:W-:Y:S01]  /*3a90*/  IMAD.U32 R32, RZ, RZ, UR10 ;  /* 0x0000000aff207e24 */ /* 0x010fe2000f8e00ff */
[----:B------:R-:W-:Y:S01]  /*3aa0*/  SEL R3, R3, 0xffffffe0, !P0 ;  /* 0xffffffe003037807 */ /* 0x000fe20004000000 */
[----:B------:R-:W-:Y:S01]  /*3ab0*/  IMAD.MOV.U32 R34, RZ, RZ, R6 ;  /* 0x000000ffff227224 */ /* 0x000fe200078e0006 */
[----:B------:R-:W-:Y:S01]  /*3ac0*/  STL.64 [R1+0x1d0], R36 ;  /* 0x0001d02401007387 */ /* 0x000fe20000100a00 */
[----:B-----5:R-:W-:Y:S02]  /*3ad0*/  IMAD.MOV.U32 R6, RZ, RZ, R9 ;  /* 0x000000ffff067224 */ /* 0x020fe400078e0009 */
[----:B------:R-:W-:Y:S01]  /*3ae0*/  IMAD.MOV.U32 R7, RZ, RZ, R32 ;  /* 0x000000ffff077224 */ /* 0x000fe200078e0020 */
[----:B------:R-:W-:Y:S04]  /*3af0*/  STL [R1+0x40], R8 ;  /* 0x0000400801007387 */ /* 0x000fe80000100800 */
[----:B------:R-:W-:Y:S04]  /*3b00*/  STL.U8 [R1+0x1d8], R10 ;  /* 0x0001d80a01007387 */ /* 0x000fe80000100000 */
[----:B------:R-:W-:Y:S04]  /*3b10*/  STL.U8 [R1+0x1d9], R10 ;  /* 0x0001d90a01007387 */ /* 0x000fe80000100000 */
[----:B------:R-:W-:Y:S04]  /*3b20*/  STL.U8 [R1+0x220], R10 ;  /* 0x0002200a01007387 */ /* 0x000fe80000100000 */
[----:B------:R-:W-:Y:S04]  /*3b30*/  STL.64 [R1+0x1b0], R34 ;  /* 0x0001b02201007387 */ /* 0x000fe80000100a00 */
[----:B0-----:R-:W-:Y:S04]  /*3b40*/  STL.128 [R1+0x90], R4 ;  /* 0x0000900401007387 */ /* 0x001fe80000100c00 */
[----:B--2---:R-:W-:Y:S04]  /*3b50*/  STL.64 [R1+0x48], R12 ;  /* 0x0000480c01007387 */ /* 0x004fe80000100a00 */
[----:B------:R-:W-:Y:S04]  /*3b60*/  STL.64 [R1+0x198], R12 ;  /* 0x0001980c01007387 */ /* 0x000fe80000100a00 */
[----:B---3--:R-:W-:Y:S04]  /*3b70*/  STL.64 [R1+0xa8], R24 ;  /* 0x0000a81801007387 */ /* 0x008fe80000100a00 */
[----:B-1----:R-:W-:Y:S04]  /*3b80*/  STL.64 [R1+0x168], R26 ;  /* 0x0001681a01007387 */ /* 0x002fe80000100a00 */
[----:B------:R-:W-:Y:S04]  /*3b90*/  STL.U8 [R1+0x6a], R14 ;  /* 0x00006a0e01007387 */ /* 0x000fe80000100000 */
[----:B------:R-:W-:Y:S04]  /*3ba0*/  STL [R1+0x178], R30 ;  /* 0x0001781e01007387 */ /* 0x000fe80000100800 */
[----:B------:R-:W-:Y:S04]  /*3bb0*/  STL [R1+0x190], R28 ;  /* 0x0001901c01007387 */ /* 0x000fe80000100800 */
[----:B------:R-:W-:Y:S04]  /*3bc0*/  STL [R1+0x1b8], R28 ;  /* 0x0001b81c01007387 */ /* 0x000fe80000100800 */
[----:B------:R-:W-:Y:S04]  /*3bd0*/  STL.128 [R1+0x1e0], RZ ;  /* 0x0001e0ff01007387 */ /* 0x000fe80000100c00 */
[----:B------:R-:W-:Y:S04]  /*3be0*/  STL.64 [R1+0x1f0], RZ ;  /* 0x0001f0ff01007387 */ /* 0x000fe80000100a00 */
[----:B------:R-:W-:Y:S04]  /*3bf0*/  STL.64 [R1+0x1f8], RZ ;  /* 0x0001f8ff01007387 */ /* 0x000fe80000100a00 */
[----:B------:R-:W-:Y:S04]  /*3c00*/  STL [R1+0x170], R196 ;  /* 0x000170c401007387 */ /* 0x000fe80000100800 */
[----:B------:R-:W-:Y:S01]  /*3c10*/  STL [R1+0x210], R3 ;  /* 0x0002100301007387 */ /* 0x000fe20000100800 */
[----:B------:R-:W-:-:S05]  /*3c20*/  IMAD.WIDE.U32 R20, R0, 0x2, R20 ;  /* 0x0000000200147825 */ /* 0x000fca00078e0014 */
[----:B------:R0:W-:Y:S01]  /*3c30*/  STL.64 [R1+0x218], R20 ;  /* 0x0002181401007387 */ /* 0x0001e20000100a00 */
[----:B------:R-:W-:Y:S01]  /*3c40*/  LEA.HI R72, R40, 0x8, RZ, 0x19 ;  /* 0x0000000828487811 */ /* 0x000fe200078fc8ff */
[----:B0-----:R-:W-:-:S04]  /*3c50*/  IMAD.U32 R20, RZ, RZ, UR27 ;  /* 0x0000001bff147e24 */ /* 0x001fc8000f8e00ff */
[----:B------:R-:W-:-:S07]  /*3c60*/  VIADD R20, R20, 0x228 ;  /* 0x0000022814147836 */ /* 0x000fce0000000000 */
.L_x_1570:
[----:B-1----:R-:W2:Y:S04]  /*3c70*/  LDL R4, [R1+0x280] ;  /* 0x0002800001047983 */ /* 0x002ea80000100800 */
[----:B---3--:R-:W3:Y:S04]  /*3c80*/  LDL.64 R12, [R1+0x148] ;  /* 0x00014800010c7983 */ /* 0x008ee80000100a00 */
[----:B------:R-:W4:Y:S01]  /*3c90*/  LDL R8, [R1+0x15c] ;  /* 0x00015c0001087983 */ /* 0x000f220000100800 */
[----:B------:R-:W-:-:S03]  /*3ca0*/  VIADD R2, R2, 0xffffffff ;  /* 0xffffffff02027836 */ /* 0x000fc60000000000 */
[----:B------:R-:W5:Y:S01]  /*3cb0*/  LDL R14, [R1+0x160] ;  /* 0x00016000010e7983 */ /* 0x000f620000100800 */
[----:B--2---:R-:W-:-:S03]  /*3cc0*/  R2UR UR4, R4 ;  /* 0x00000000040472ca */ /* 0x004fc600000e0000 */
[----:B------:R-:W2:Y:S04]  /*3cd0*/  LDL R4, [R1+0x158] ;  /* 0x0001580001047983 */ /* 0x000ea80000100800 */
[----:B---3--:R-:W3:Y:S01]  /*3ce0*/  LD.E R6, desc[UR36][R12.64] ;  /* 0x000000240c067980 */ /* 0x008ee2000c101900 */
[----:B--2---:R-:W-:-:S04]  /*3cf0*/  SHF.R.S32.HI R5, RZ, 0x1f, R4 ;  /* 0x0000001fff057819 */ /* 0x004fc80000011404 */
[----:B------:R-:W-:-:S04]  /*3d00*/  LEA.HI R5, R5, R4, RZ, 0x2 ;  /* 0x0000000405057211 */ /* 0x000fc800078f10ff */
[----:B------:R-:W-:-:S05]  /*3d10*/  LOP3.LUT R7, R5, 0x3fffffc, RZ, 0xc0, !PT ;  /* 0x03fffffc05077812 */ /* 0x000fca00078ec0ff */
[----:B------:R-:W-:Y:S01]  /*3d20*/  IMAD.IADD R7, R4, 0x1, -R7 ;  /* 0x0000000104077824 */ /* 0x000fe200078e0a07 */
[----:B------:R-:W-:Y:S02]  /*3d30*/  SHF.R.S32.HI R4, RZ, 0x2, R5 ;  /* 0x00000002ff047819 */ /* 0x000fe40000011405 */
[----:B---3--:R-:W-:-:S03]  /*3d40*/  ISETP.NE.AND P1, PT, R6, 0x1, PT ;  /* 0x000000010600780c */ /* 0x008fc60003f25270 */
[----:B------:R-:W-:-:S04]  /*3d50*/  IMAD R7, R7, 0x40, R4 ;  /* 0x0000004007077824 */ /* 0x000fc800078e0204 */
[----:B------:R-:W-:-:S05]  /*3d60*/  IMAD R5, R2, 0x60, R7 ;  /* 0x0000006002057824 */ /* 0x000fca00078e0207 */
[----:B----4-:R-:W-:Y:S01]  /*3d70*/  ISETP.GE.AND P0, PT, R5, R8, PT ;  /* 0x000000080500720c */ /* 0x010fe20003f06270 */
[----:B------:R-:W2:Y:S03]  /*3d80*/  @P1 LD.E R4, desc[UR36][R12.64+0x4] ;  /* 0x000004240c041980 */ /* 0x000ea6000c101900 */
[----:B------:R-:W-:Y:S01]  /*3d90*/  ISETP.GT.OR P0, PT, R7, 0x5f, P0 ;  /* 0x0000005f0700780c */ /* 0x000fe20000704670 */
[----:B------:R-:W3:-:S12]  /*3da0*/  @P1 LD.E R8, desc[UR36][R12.64+0x8] ;  /* 0x000008240c081980 */ /* 0x000ed8000c101900 */
[----:B------:R-:W4:Y:S01]  /*3db0*/  @!P0 LDL.64 R10, [R1+0x180] ;  /* 0x00018000010a8983 */ /* 0x000f220000100a00 */
[----:B-----5:R-:W-:-:S04]  /*3dc0*/  IMAD.IADD R7, R5, 0x1, R14 ;  /* 0x0000000105077824 */ /* 0x020fc800078e020e */
[----:B--2---:R-:W-:-:S04]  /*3dd0*/  @P1 IMAD.HI.U32 R5, R7, R4, RZ ;  /* 0x0000000407051227 */ /* 0x004fc800078e00ff */
[----:B------:R-:W-:Y:S01]  /*3de0*/  IMAD.MOV.U32 R4, RZ, RZ, R7 ;  /* 0x000000ffff047224 */ /* 0x000fe200078e0007 */
[----:B---3--:R-:W-:Y:S01]  /*3df0*/  @P1 SHF.R.U32.HI R4, RZ, R8, R5 ;  /* 0x00000008ff041219 */ /* 0x008fe20000011605 */
[----:B------:R-:W-:-:S04]  /*3e00*/  IMAD.MOV.U32 R8, RZ, RZ, RZ ;  /* 0x000000ffff087224 */ /* 0x000fc800078e00ff */
[----:B----4-:R-:W-:-:S05]  /*3e10*/  @!P0 IMAD.WIDE R10, R4, 0x4, R10 ;  /* 0x00000004040a8825 */ /* 0x010fca00078e020a */
[----:B------:R-:W2:Y:S01]  /*3e20*/  @!P0 LD.E R8, desc[UR36][R10.64] ;  /* 0x000000240a088980 */ /* 0x000ea2000c101900 */
[----:B------:R-:W-:-:S04]  /*3e30*/  IMAD.MOV R9, RZ, RZ, -R6 ;  /* 0x000000ffff097224 */ /* 0x000fc800078e0a06 */
[----:B------:R-:W-:Y:S02]  /*3e40*/  IMAD R9, R4, R9, R7 ;  /* 0x0000000904097224 */ /* 0x000fe400078e0207 */
[----:B------:R-:W-:Y:S01]  /*3e50*/  IMAD.U32 R71, RZ, RZ, UR4 ;  /* 0x00000004ff477e24 */ /* 0x000fe2000f8e00ff */
[----:B------:R-:W-:Y:S05]  /*3e60*/  YIELD ;  /* 0x0000000000007946 */ /* 0x000fea0003800000 */
[----:B------:R-:W-:Y:S01]  /*3e70*/  BSSY B1, `(.L_x_1560) ;  /* 0x0000006000017945 */ /* 0x000fe20003800000 */
[----:B------:R-:W-:Y:S01]  /*3e80*/  ISETP.GT.AND P0, PT, R2, R70, PT ;  /* 0x000000460200720c */ /* 0x000fe20003f04270 */
[----:B------:R-:W-:Y:S01]  /*3e90*/  VIADD R71, R71, 0x270 ;  /* 0x0000027047477836 */ /* 0x000fe20000000000 */
[----:B------:R-:W-:Y:S01]  /*3ea0*/  MOV R82, 0x3ed0 ;  /* 0x00003ed000527802 */ /* 0x000fe20000000f00 */
[----:B0-2---:R0:W-:Y:S10]  /*3eb0*/  STL.64 [R1+0x1e0], R8 ;  /* 0x0001e00801007387 */ /* 0x0051f40000100a00 */
[----:B0-----:R-:W-:Y:S05]  /*3ec0*/  CALL.REL.NOINC `($_ZN7cutlass13device_kernelIN5flash11enable_sm90INS1_16FlashAttnFwdSm90INS1_25CollectiveMainloopFwdSm90ILi2EN4cute5tupleIJNS5_1CILi1EEES8_S8_EEENS6_IJNS7_ILi128EEENS7_ILi96EEENS7_ILi192EEEEEELi192ENS_10bfloat16_tEfNS_4arch4Sm90ELb0ELb1ELb1ELb1ELb1ELb1ELb0ELb1ELb1ELb1ELb1ELb0EEENS1_21CollectiveEpilogueFwdINS6_IJSA_SC_SB_EEES9_SE_SG_Li256ELb1ELb1ELb1ELb0EEENS1_36VarlenDynamicPersistentTileSchedulerILi128ELi96ELi256ELi128ELb1ELb1ELb1ELb1ELb0ELb1EEEEEEEEEvNT_6ParamsE$_ZZN5flash25CollectiveMainloopFwdSm90ILi2EN4cute5tupleIJNS1_1CILi1EEES4_S4_EEENS2_IJNS3_ILi128EEENS3_ILi96EEENS3_ILi192EEEEEELi192EN7cutlass10bfloat16_tEfNSA_4arch4Sm90ELb0ELb1ELb1ELb1ELb1ELb1ELb0ELb1ELb1ELb1ELb1ELb0EE12store_kv_newINS_16FlashAttnFwdSm90ISE_NS_21CollectiveEpilogueFwdINS2_IJS6_S8_S7_EEES5_SB_SD_Li256ELb1ELb1ELb1ELb0EEENS_36VarlenDynamicPersistentTileSchedulerILi128ELi96ELi256ELi128ELb1ELb1ELb1ELb1ELb0ELb1EEEE13SharedStorageEEEbRKNSE_6ParamsENSA_25PipelineTmaAsyncNoClusterILi2ENSA_16PipelineTmaAsyncILi2EEEEESU_RNSA_13PipelineStateILj2EEEiRT_RKNS_16SeqlenInfoQKNewKILb1ELb1EEENS2_IJiiiiEEEENKUliRKT_E_clISW_EEDaiS17_) ;  /* 0x0000027000f87944 */ /* 0x001fea0003c00000 */
[----:B------:R-:W-:Y:S05]  /*3ed0*/  BSYNC B1 ;  /* 0x0000000000017941 */ /* 0x000fea0003800000 */
.L_x_1560:
[----:B------:R-:W2:Y:S04]  /*3ee0*/  LDL R4, [R1+0x294] ;  /* 0x0002940001047983 */ /* 0x000ea80000100800 */
[----:B------:R0:W5:Y:S01]  /*3ef0*/  LDL.64 R24, [R1+0x270] ;  /* 0x0002700001187983 */ /* 0x0001620000100a00 */
[----:B--2---:R-:W-:-:S13]  /*3f00*/  R2UR UR4, R4 ;  /* 0x00000000040472ca */ /* 0x004fda00000e0000 */
[----:B------:R-:W-:-:S04]  /*3f10*/  ULOP3.LUT UR4, UR4, 0x1, URZ, 0xfc, !UPT ;  /* 0x0000000104047892 */ /* 0x000fc8000f8efc3f */
[----:B------:R-:W-:-:S06]  /*3f20*/  UISETP.NE.AND UP0, UPT, UR4, 0x3, UPT ;  /* 0x000000030400788c */ /* 0x000fcc000bf05270 */
[----:B------:R-:W-:-:S13]  /*3f30*/  PLOP3.LUT P1, PT, PT, PT, UP0, 0x80, 0x0 ;  /* 0x000000000000781c */ /* 0x000fda0003f2f008 */
[----:B0-----:R-:W-:Y:S05]  /*3f40*/  @!P1 BRA `(.L_x_1561) ;  /* 0x0000000000049947 */ /* 0x001fea0003800000 */
[----:B------:R-:W-:Y:S01]  /*3f50*/  BPT.TRAP 0x1 ;  /* 0x000000040000795c */ /* 0x000fe20000300000 */
.L_x_1561:
[----:B-----5:R-:W-:Y:S01]  /*3f60*/  LEA R28, R24, UR39, 0x3 ;  /* 0x00000027181c7c11 */ /* 0x020fe2000f8e18ff */
[----:B------:R-:W-:Y:S01]  /*3f70*/  BSSY B0, `(.L_x_1562) ;  /* 0x0000004000007945 */ /* 0x000fe20003800000 */
[----:B------:R-:W-:-:S04]  /*3f80*/  SHF.L.U32 R5, R25, 0x1f, RZ ;  /* 0x0000001f19057819 */ /* 0x000fc800000006ff */
[----:B------:R-:W0:Y:S02]  /*3f90*/  SYNCS.PHASECHK.TRANS64.TRYWAIT P1, [R28+URZ+0x308b0], R5 ;  /* 0x0308b0051c0075a7 */ /* 0x000e24000802017f */
[----:B0-----:R-:W-:Y:S05]  /*3fa0*/  @!P1 BRA `(.L_x_1563) ;  /* 0x0000022800609947 */ /* 0x001fea0003800000 */
.L_x_1879:
[----:B------:R-:W-:Y:S05]  /*3fb0*/  BSYNC B0 ;  /* 0x0000000000007941 */ /* 0x000fea0003800000 */
.L_x_1562:
[----:B------:R-:W2:Y:S04]  /*3fc0*/  LDL.64 R26, [R1+0x1e0] ;  /* 0x0001e000011a7983 */ /* 0x000ea80000100a00 */
[----:B0-----:R-:W3:Y:S04]  /*3fd0*/  LDL.128 R4, [R1+0x1c0] ;  /* 0x0001c00001047983 */ /* 0x001ee80000100c00 */
[----:B------:R-:W4:Y:S04]  /*3fe0*/  LDL.64 R8, [R1+0x1d0] ;  /* 0x0001d00001087983 */ /* 0x000f280000100a00 */
[----:B------:R-:W5:Y:S04]  /*3ff0*/  LDL R10, [R1+0x170] ;  /* 0x00017000010a7983 */ /* 0x000f680000100800 */
[----:B------:R-:W5:Y:S01]  /*4000*/  LDL R11, [R1+0x15c] ;  /* 0x00015c00010b7983 */ /* 0x000f620000100800 */
[----:B------:R-:W-:Y:S01]  /*4010*/  UMOV UR4, 0xffffffff ;  /* 0xffffffff00047882 */ /* 0x000fe20000000000 */
[----:B--2---:R-:W-:Y:S01]  /*4020*/  SHF.R.S32.HI R13, RZ, 0x1f, R27 ;  /* 0x0000001fff0d7819 */ /* 0x004fe2000001141b */
[----:B---3--:R-:W-:-:S02]  /*4030*/  IMAD R5, R5, R27, RZ ;  /* 0x0000001b05057224 */ /* 0x008fc400078e02ff */
[----:B------:R-:W-:-:S04]  /*4040*/  IMAD.WIDE.U32 R14, R4, R27, RZ ;  /* 0x0000001b040e7225 */ /* 0x000fc800078e00ff */
[----:B------:R-:W-:Y:S01]  /*4050*/  IMAD R13, R4, R13, R5 ;  /* 0x0000000d040d7224 */ /* 0x000fe200078e0205 */
[----:B------:R-:W-:Y:S01]  /*4060*/  SHF.R.S32.HI R5, RZ, 0x1f, R26 ;  /* 0x0000001fff057819 */ /* 0x000fe2000001141a */
[----:B------:R-:W-:Y:S02]  /*4070*/  IMAD R4, R7, R26, RZ ;  /* 0x0000001a07047224 */ /* 0x000fe400078e02ff */
[----:B------:R-:W-:Y:S02]  /*4080*/  IMAD.IADD R15, R15, 0x1, R13 ;  /* 0x000000010f0f7824 */ /* 0x000fe400078e020d */
[----:B------:R-:W-:Y:S02]  /*4090*/  IMAD R5, R6, R5, R4 ;  /* 0x0000000506057224 */ /* 0x000fe400078e0204 */
[----:B------:R-:W-:-:S04]  /*40a0*/  IMAD.WIDE.U32 R6, R26, R6, R14 ;  /* 0x000000061a067225 */ /* 0x000fc800078e000e */
[----:B------:R-:W-:Y:S01]  /*40b0*/  IMAD.IADD R7, R7, 0x1, R5 ;  /* 0x0000000107077824 */ /* 0x000fe200078e0205 */
[----:B----4-:R-:W-:Y:S01]  /*40c0*/  LEA R26, P1, R6, R8, 0x1 ;  /* 0x00000008061a7211 */ /* 0x010fe200078208ff */
[----:B-----5:R-:W-:Y:S01]  /*40d0*/  IMAD R11, R2, -0x60, R11 ;  /* 0xffffffa0020b7824 */ /* 0x020fe200078e020b */
[----:B------:R-:W-:Y:S02]  /*40e0*/  SHF.R.S32.HI R5, RZ, 0x1f, R10 ;  /* 0x0000001fff057819 */ /* 0x000fe4000001140a */
[----:B------:R-:W-:Y:S02]  /*40f0*/  LEA.HI.X R27, R6, R9, R7, 0x1, P1 ;  /* 0x00000009061b7211 */ /* 0x000fe400008f0c07 */
[----:B------:R-:W-:Y:S02]  /*4100*/  LEA.HI R6, R5, R10, RZ, 0x2 ;  /* 0x0000000a05067211 */ /* 0x000fe400078f10ff */
[----:B------:R-:W-:Y:S01]  /*4110*/  VIMNMX R5, R11, 0x60, PT ;  /* 0x000000600b057848 */ /* 0x000fe20003fe0100 */
[----:B------:R0:W-:Y:S01]  /*4120*/  STL.64 [R1+0x1f0], R26 ;  /* 0x0001f01a01007387 */ /* 0x0001e20000100a00 */
[----:B------:R-:W-:-:S05]  /*4130*/  SHF.R.S32.HI R4, RZ, 0x2, R6 ;  /* 0x00000002ff047819 */ /* 0x000fca0000011406 */
[----:B------:R-:W-:Y:S01]  /*4140*/  IMAD.IADD R21, R5, 0x1, -R4 ;  /* 0x0000000105157824 */ /* 0x000fe200078e0a04 */
[----:B------:R-:W-:Y:S01]  /*4150*/  LOP3.LUT R5, R6, 0x1ffffffc, RZ, 0xc0, !PT ;  /* 0x1ffffffc06057812 */ /* 0x000fe200078ec0ff */
[----:B------:R-:W-:-:S03]  /*4160*/  IMAD R4, R24, 0x4800, R0 ;  /* 0x0000480018047824 */ /* 0x000fc600078e0200 */
[----:B------:R-:W-:Y:S01]  /*4170*/  ISETP.GE.AND P1, PT, R21, 0x1, PT ;  /* 0x000000011500780c */ /* 0x000fe20003f26270 */
[----:B------:R-:W-:-:S04]  /*4180*/  IMAD.IADD R5, R10, 0x1, -R5 ;  /* 0x000000010a057824 */ /* 0x000fc800078e0a05 */
[----:B------:R-:W-:Y:S01]  /*4190*/  IMAD.SHL.U32 R8, R5, 0x8, RZ ;  /* 0x0000000805087824 */ /* 0x000fe200078e00ff */
[----:B0-----:R-:W-:Y:S07]  /*41a0*/  BRA.DIV UR4, `(.L_x_1564) ;  /* 0x0000022604f47947 */ /* 0x001fee000b800000 */
[----:B------:R0:W1:Y:S04]  /*41b0*/  SHFL.IDX PT, R5, R27, RZ, 0x1c1f ;  /* 0x001c1fff1b057589 */ /* 0x00006800000e0000 */
[----:B------:R0:W2:Y:S02]  /*41c0*/  SHFL.IDX PT, R14, R26, RZ, 0x1c1f ;  /* 0x001c1fff1a0e7589 */ /* 0x0000a400000e0000 */
.L_x_1883:
[----:B------:R-:W-:Y:S01]  /*41d0*/  IMAD.IADD R7, R3, 0x1, R4 ;  /* 0x0000000103077824 */ /* 0x000fe200078e0204 */
[----:B------:R-:W-:Y:S01]  /*41e0*/  BSSY B0, `(.L_x_1565) ;  /* 0x0000038000007945 */ /* 0x000fe20003800000 */
[----:B-1----:R-:W-:Y:S02]  /*41f0*/  IMAD.MOV.U32 R15, RZ, RZ, R5 ;  /* 0x000000ffff0f7224 */ /* 0x002fe400078e0005 */
[--C-:B0-----:R-:W-:Y:S02]  /*4200*/  IMAD R26, R4, 0x2, R68.reuse ;  /* 0x00000002041a7824 */ /* 0x101fe400078e0244 */
[----:B------:R-:W-:Y:S01]  /*4210*/  IMAD R27, R7, 0x2, R68 ;  /* 0x00000002071b7824 */ /* 0x000fe200078e0244 */
[----:B------:R-:W-:Y:S06]  /*4220*/  @!P1 BRA `(.L_x_1566) ;  /* 0x0000000000cc9947 */ /* 0x000fec0003800000 */
[----:B------:R-:W3:Y:S02]  /*4230*/  LDL.U8 R9, [R1+0x1d9] ;  /* 0x0001d90001097983 */ /* 0x000ee40000100000 */
[----:B---3--:R-:W-:-:S04]  /*4240*/  LOP3.LUT R4, R9, 0x1, RZ, 0xc0, !PT ;  /* 0x0000000109047812 */ /* 0x008fc800078ec0ff */
[----:B------:R-:W-:-:S13]  /*4250*/  ISETP.NE.U32.AND P1, PT, R4, 0x1, PT ;  /* 0x000000010400780c */ /* 0x000fda0003f25070 */
[----:B------:R-:W0:Y:S01]  /*4260*/  @!P1 LDS.128 R4, [R26] ;  /* 0x000000001a049984 */ /* 0x000e220000000c00 */
[----:B--2---:R-:W-:-:S05]  /*4270*/  @!P1 IMAD.WIDE R10, R8, 0x2, R14 ;  /* 0x00000002080a9825 */ /* 0x004fca00078e020e */
[----:B0-----:R-:W-:Y:S04]  /*4280*/  @!P1 ST.E.128 desc[UR36][R10.64], R4 ;  /* 0x000000040a009985 */ /* 0x001fe8000c101d24 */
[----:B------:R-:W2:Y:S02]  /*4290*/  @!P1 LDL.U8 R9, [R1+0x1d9] ;  /* 0x0001d90001099983 */ /* 0x000ea40000100000 */
[----:B--2---:R-:W-:-:S13]  /*42a0*/  LOP3.LUT P1, RZ, R9, 0x2, RZ, 0xc0, !PT ;  /* 0x0000000209ff7812 */ /* 0x004fda000782c0ff */
[----:B------:R-:W0:Y:S01]  /*42b0*/  @P1 LDS.128 R4, [R27] ;  /* 0x000000001b041984 */ /* 0x000e220000000c00 */
[----:B------:R-:W-:-:S05]  /*42c0*/  @P1 VIADD R12, R8, 0x20 ;  /* 0x00000020080c1836 */ /* 0x000fca0000000000 */
[----:B------:R-:W-:-:S04]  /*42d0*/  @P1 SHF.R.S32.HI R13, RZ, 0x1f, R12 ;  /* 0x0000001fff0d1819 */ /* 0x000fc8000001140c */
[----:B------:R-:W-:-:S04]  /*42e0*/  @P1 LEA.HI R13, R13, R12, RZ, 0x3 ;  /* 0x0000000c0d0d1211 */ /* 0x000fc800078f18ff */
[----:B------:R-:W-:-:S05]  /*42f0*/  @P1 LOP3.LUT R13, R13, 0xfffffff8, RZ, 0xc0, !PT ;  /* 0xfffffff80d0d1812 */ /* 0x000fca00078ec0ff */
[----:B------:R-:W-:-:S05]  /*4300*/  @P1 IMAD.WIDE R12, R13, 0x2, R14 ;  /* 0x000000020d0c1825 */ /* 0x000fca00078e020e */
[----:B0-----:R-:W-:Y:S04]  /*4310*/  @P1 ST.E.128 desc[UR36][R12.64], R4 ;  /* 0x000000040c001985 */ /* 0x001fe8000c101d24 */
[----:B------:R-:W2:Y:S02]  /*4320*/  @P1 LDL.U8 R9, [R1+0x1d9] ;  /* 0x0001d90001091983 */ /* 0x000ea40000100000 */
[----:B--2---:R-:W-:-:S13]  /*4330*/  LOP3.LUT P1, RZ, R9, 0x4, RZ, 0xc0, !PT ;  /* 0x0000000409ff7812 */ /* 0x004fda000782c0ff */
[----:B------:R-:W0:Y:S01]  /*4340*/  @P1 LDS.128 R4, [R26+0x3000] ;  /* 0x003000001a041984 */ /* 0x000e220000000c00 */
        /* <DEDUP_REMOVED lines=32> */
[----:B0-----:R0:W-:Y:S02]  /*4550*/  @P1 ST.E.128 desc[UR36][R14.64], R4 ;  /* 0x000000040e001985 */ /* 0x0011e4000c101d24 */
.L_x_1566:
[----:B------:R-:W-:Y:S05]  /*4560*/  BSYNC B0 ;  /* 0x0000000000007941 */ /* 0x000fea0003800000 */
.L_x_1565:
[----:B0-----:R0:W5:Y:S01]  /*4570*/  LDL.64 R4, [R1+0x1f0] ;  /* 0x0001f00001047983 */ /* 0x0011620000100a00 */
[----:B------:R-:W-:Y:S01]  /*4580*/  UMOV UR4, 0xffffffff ;  /* 0xffffffff00047882 */ /* 0x000fe20000000000 */
[----:B------:R-:W-:Y:S02]  /*4590*/  ISETP.GE.AND P1, PT, R21, 0x41, PT ;  /* 0x000000411500780c */ /* 0x000fe40003f26270 */
[----:B------:R-:W-:Y:S11]  /*45a0*/  BRA.DIV UR4, `(.L_x_1567) ;  /* 0x00000226043c7947 */ /* 0x000ff6000b800000 */
[----:B-----5:R-:W1:Y:S04]  /*45b0*/  SHFL.IDX PT, R5, R5, 0x1, 0x1c1f ;  /* 0x003c1f0005057f89 */ /* 0x020e6800000e0000 */
[----:B--2---:R2:W3:Y:S02]  /*45c0*/  SHFL.IDX PT, R14, R4, 0x1, 0x1c1f ;  /* 0x003c1f00040e7f89 */ /* 0x0044e400000e0000 */
.L_x_1887:
[----:B------:R-:W-:Y:S01]  /*45d0*/  BSSY B0, `(.L_x_1568) ;  /* 0x0000036000007945 */ /* 0x000fe20003800000 */
[----:B-1----:R-:W-:-:S03]  /*45e0*/  IMAD.MOV.U32 R15, RZ, RZ, R5 ;  /* 0x000000ffff0f7224 */ /* 0x002fc600078e0005 */
[----:B------:R-:W-:Y:S05]  /*45f0*/  @!P1 BRA `(.L_x_1569) ;  /* 0x0000000000cc9947 */ /* 0x000fea0003800000 */
[----:B------:R-:W2:Y:S02]  /*4600*/  LDL.U8 R9, [R1+0x1d9] ;  /* 0x0001d90001097983 */ /* 0x000ea40000100000 */
[----:B--2---:R-:W-:-:S04]  /*4610*/  LOP3.LUT R4, R9, 0x1, RZ, 0xc0, !PT ;  /* 0x0000000109047812 */ /* 0x004fc800078ec0ff */
[----:B------:R-:W-:-:S13]  /*4620*/  ISETP.NE.U32.AND P1, PT, R4, 0x1, PT ;  /* 0x000000010400780c */ /* 0x000fda0003f25070 */
[----:B------:R-:W1:Y:S01]  /*4630*/  @!P1 LDS.128 R4, [R26+0x2000] ;  /* 0x002000001a049984 */ /* 0x000e620000000c00 */
[----:B---3--:R-:W-:-:S05]  /*4640*/  @!P1 IMAD.WIDE R10, R8, 0x2, R14 ;  /* 0x00000002080a9825 */ /* 0x008fca00078e020e */
[----:B-1----:R-:W-:Y:S04]  /*4650*/  @!P1 ST.E.128 desc[UR36][R10.64], R4 ;  /* 0x000000040a009985 */ /* 0x002fe8000c101d24 */
[----:B------:R-:W2:Y:S02]  /*4660*/  @!P1 LDL.U8 R9, [R1+0x1d9] ;  /* 0x0001d90001099983 */ /* 0x000ea40000100000 */
[----:B--2---:R-:W-:-:S13]  /*4670*/  LOP3.LUT P1, RZ, R9, 0x2, RZ, 0xc0, !PT ;  /* 0x0000000209ff7812 */ /* 0x004fda000782c0ff */
[----:B------:R-:W1:Y:S01]  /*4680*/  @P1 LDS.128 R4, [R27+0x2000] ;  /* 0x002000001b041984 */ /* 0x000e620000000c00 */
[----:B------:R-:W-:-:S05]  /*4690*/  @P1 VIADD R12, R8, 0x20 ;  /* 0x00000020080c1836 */ /* 0x000fca0000000000 */
[----:B------:R-:W-:-:S04]  /*46a0*/  @P1 SHF.R.S32.HI R13, RZ, 0x1f, R12 ;  /* 0x0000001fff0d1819 */ /* 0x000fc8000001140c */
[----:B------:R-:W-:-:S04]  /*46b0*/  @P1 LEA.HI R13, R13, R12, RZ, 0x3 ;  /* 0x0000000c0d0d1211 */ /* 0x000fc800078f18ff */
[----:B------:R-:W-:-:S05]  /*46c0*/  @P1 LOP3.LUT R13, R13, 0xfffffff8, RZ, 0xc0, !PT ;  /* 0xfffffff80d0d1812 */ /* 0x000fca00078ec0ff */
[----:B------:R-:W-:-:S05]  /*46d0*/  @P1 IMAD.WIDE R12, R13, 0x2, R14 ;  /* 0x000000020d0c1825 */ /* 0x000fca00078e020e */
[----:B-1----:R-:W-:Y:S04]  /*46e0*/  @P1 ST.E.128 desc[UR36][R12.64], R4 ;  /* 0x000000040c001985 */ /* 0x002fe8000c101d24 */
[----:B------:R-:W2:Y:S02]  /*46f0*/  @P1 LDL.U8 R9, [R1+0x1d9] ;  /* 0x0001d90001091983 */ /* 0x000ea40000100000 */
        /* <DEDUP_REMOVED lines=34> */
[----:B-1----:R1:W-:Y:S02]  /*4920*/  @P1 ST.E.128 desc[UR36][R8.64], R4 ;  /* 0x0000000408001985 */ /* 0x0023e4000c101d24 */
.L_x_1569:
[----:B------:R-:W-:Y:S05]  /*4930*/  BSYNC B0 ;  /* 0x0000000000007941 */ /* 0x000fea0003800000 */
.L_x_1568:
[----:B-12---:R-:W1:Y:S01]  /*4940*/  S2R R4, SR_TID.X ;  /* 0x0000000000047919 */ /* 0x006e620000002100 */
[----:B------:R-:W-:Y:S01]  /*4950*/  @!PT LDS RZ, [RZ] ;  /* 0x00000000fffff984 */ /* 0x000fe20000000800 */
[----:B------:R-:W-:Y:S01]  /*4960*/  @!PT LDS RZ, [RZ] ;  /* 0x00000000fffff984 */ /* 0x000fe20000000800 */
[----:B------:R-:W-:Y:S01]  /*4970*/  @!PT LDS RZ, [RZ] ;  /* 0x00000000fffff984 */ /* 0x000fe20000000800 */
[----:B------:R-:W-:Y:S01]  /*4980*/  @!PT LDS RZ, [RZ] ;  /* 0x00000000fffff984 */ /* 0x000fe20000000800 */
[----:B------:R2:W-:Y:S06]  /*4990*/  MEMBAR.ALL.CTA ;  /* 0x0000000000007992 */ /* 0x0005ec0000008000 */
[----:B--2---:R-:W2:Y:S01]  /*49a0*/  FENCE.VIEW.ASYNC.S ;  /* 0x00000000000073c6 */ /* 0x004ea20000000000 */
[----:B------:R-:W-:Y:S05]  /*49b0*/  WARPSYNC.ALL ;  /* 0x0000000000007948 */ /* 0x000fea0003800000 */
[----:B-1----:R-:W-:-:S04]  /*49c0*/  LOP3.LUT R4, R4, 0x7f, RZ, 0xc0, !PT ;  /* 0x0000007f04047812 */ /* 0x002fc800078ec0ff */
[----:B------:R-:W-:Y:S01]  /*49d0*/  ISETP.NE.AND P1, PT, R4, RZ, PT ;  /* 0x000000ff0400720c */ /* 0x000fe20003f25270 */
[----:B--2---:R1:W-:-:S12]  /*49e0*/  BAR.SYNC.DEFER_BLOCKING R72, 0x80 ;  /* 0x000200480000751d */ /* 0x0043d80000010000 */
[----:B------:R-:W-:-:S05]  /*49f0*/  @!P1 VIADD R28, R28, 0x308c0 ;  /* 0x000308c01c1c9836 */ /* 0x000fca0000000000 */
[----:B------:R-:W-:-:S04]  /*4a00*/  @!P1 PRMT R28, RZ, 0x654, R28 ;  /* 0x00000654ff1c9816 */ /* 0x000fc8000000001c */
[----:B------:R1:W-:Y:S01]  /*4a10*/  @!P1 SYNCS.ARRIVE.TRANS64.RED.A1T0 RZ, [R28+URZ], RZ ;  /* 0x000000ff1cff99a7 */ /* 0x0003e2000810043f */
[----:B------:R-:W2:Y:S01]  /*4a20*/  LDL R4, [R1+0x278] ;  /* 0x0002780001047983 */ /* 0x000ea20000100800 */
[----:B------:R-:W-:Y:S02]  /*4a30*/  VIADD R24, R24, 0x1 ;  /* 0x0000000118187836 */ /* 0x000fe40000000000 */
[----:B------:R-:W-:-:S03]  /*4a40*/  IMAD.MOV.U32 R6, RZ, RZ, RZ ;  /* 0x000000ffff067224 */ /* 0x000fc600078e00ff */
[----:B------:R-:W-:Y:S01]  /*4a50*/  ISETP.NE.AND P1, PT, R24, 0x2, PT ;  /* 0x000000021800780c */ /* 0x000fe20003f25270 */
[----:B------:R1:W-:-:S12]  /*4a60*/  STL [R1+0x270], R24 ;  /* 0x0002701801007387 */ /* 0x0003d80000100800 */
[----:B------:R-:W-:-:S05]  /*4a70*/  @!P1 LOP3.LUT R7, R25, 0x1, RZ, 0x3c, !PT ;  /* 0x0000000119079812 */ /* 0x000fca00078e3cff */
[----:B------:R1:W-:Y:S01]  /*4a80*/  @!P1 STL.64 [R1+0x270], R6 ;  /* 0x0002700601009387 */ /* 0x0003e20000100a00 */
[----:B------:R-:W-:Y:S01]  /*4a90*/  PLOP3.LUT P1, PT, PT, PT, PT, 0x8, 0x0 ;  /* 0x000000000000781c */ /* 0x000fe20003f2e170 */
[----:B--2---:R-:W-:-:S05]  /*4aa0*/  VIADD R4, R4, 0x1 ;  /* 0x0000000104047836 */ /* 0x004fca0000000000 */
[----:B------:R1:W-:Y:S01]  /*4ab0*/  STL [R1+0x278], R4 ;  /* 0x0002780401007387 */ /* 0x0003e20000100800 */
[----:B------:R-:W-:Y:S06]  /*4ac0*/  @P0 BRA `(.L_x_1570) ;  /* 0xfffffff000680947 */ /* 0x000fec000383ffff */
.L_x_1557:
[----:B------:R-:W2:Y:S01]  /*4ad0*/  LDC R0, c[0x0][0x448] ;  /* 0x00011200ff007b82 */ /* 0x000ea20000000800 */
[----:B------:R-:W-:Y:S02]  /*4ae0*/  R2UR UR4, R23 ;  /* 0x00000000170472ca */ /* 0x000fe400000e0000 */
[----:B------:R-:W-:-:S05]  /*4af0*/  IADD3 R5, R18, 0x1, -R17 ;  /* 0x0000000112057810 */ /* 0x000fca0007ffe811 */
[----:B-1----:R-:W1:Y:S06]  /*4b00*/  LDC.64 R6, c[0x0][0x9e0] ;  /* 0x00027800ff067b82 */ /* 0x002e6c0000000a00 */
[----:B------:R-:W-:Y:S01]  /*4b10*/  UIADD3 UR4, UR4, 0x7f, URZ ;  /* 0x0000007f04047890 */ /* 0x000fe2000fffe03f */
[----:B--2---:R-:W-:Y:S02]  /*4b20*/  ISETP.NE.AND P2, PT, R0, 0x1, PT ;  /* 0x000000010000780c */ /* 0x004fe40003f45270 */
[----:B-1----:R-:W-:-:S11]  /*4b30*/  ISETP.GE.AND P3, PT, R7, 0x1, PT ;  /* 0x000000010700780c */ /* 0x002fd60003f66270 */
[----:B------:R-:W1:Y:S08]  /*4b40*/  @P2 LDC R0, c[0x0][0x44c] ;  /* 0x00011300ff002b82 */ /* 0x000e700000000800 */
[----:B------:R-:W2:Y:S01]  /*4b50*/  @P2 LDC R3, c[0x0][0x450] ;  /* 0x00011400ff032b82 */ /* 0x000ea20000000800 */
[----:B-1----:R-:W-:-:S04]  /*4b60*/  @P2 IMAD.HI.U32 R2, R0, UR4, RZ ;  /* 0x0000000400022c27 */ /* 0x002fc8000f8e00ff */
[----:B------:R-:W-:Y:S01]  /*4b70*/  IMAD.U32 R0, RZ, RZ, UR4 ;  /* 0x00000004ff007e24 */ /* 0x000fe2000f8e00ff */
[----:B--2---:R-:W-:-:S05]  /*4b80*/  @P2 SHF.R.U32.HI R0, RZ, R3, R2 ;  /* 0x00000003ff002219 */ /* 0x004fca0000011602 */
[----:B------:R-:W-:Y:S01]  /*4b90*/  IMAD.IADD R3, R5, 0x1, R0 ;  /* 0x0000000105037824 */ /* 0x000fe200078e0200 */
[----:B------:R-:W-:Y:S06]  /*4ba0*/  @P1 BRA `(.L_x_1571) ;  /* 0x0000000000081947 */ /* 0x000fec0003800000 */
[----:B------:R-:W1:Y:S02]  /*4bb0*/  FENCE.VIEW.ASYNC.G ;  /* 0x00000000000073c6 */ /* 0x000e640000000100 */
[----:B-1----:R-:W-:Y:S06]  /*4bc0*/  BAR.ARV 0xc, 0x180 ;  /* 0x0306000000007b1d */ /* 0x002fec0000002000 */
.L_x_1571:
[----:B------:R-:W-:Y:S01]  /*4bd0*/  IMAD.IADD R0, R3, 0x1, R6 ;  /* 0x0000000103007824 */ /* 0x000fe200078e0206 */
[----:B------:R-:W-:Y:S06]  /*4be0*/  @!P3 BRA `(.L_x_1572) ;  /* 0x000000000040b947 */ /* 0x000fec0003800000 */
[C---:B------:R-:W-:Y:S01]  /*4bf0*/  ISETP.GT.AND P0, PT, R3.reuse, RZ, PT ;  /* 0x000000ff0300720c */ /* 0x040fe20003f04270 */
[----:B------:R-:W-:-:S12]  /*4c00*/  VIADD R2, R3, 0xffffffff ;  /* 0xffffffff03027836 */ /* 0x000fd80000000000 */
[----:B------:R-:W-:Y:S05]  /*4c10*/  @P0 BRA `(.L_x_1573) ;  /* 0x00000000001c0947 */ /* 0x000fea0003800000 */
[----:B------:R-:W-:Y:S01]  /*4c20*/  ISETP.NE.AND P0, PT, R7, 0x1, PT ;  /* 0x000000010700780c */ /* 0x000fe20003f05270 */
[----:B------:R-:W-:-:S12]  /*4c30*/  IMAD.MOV R3, RZ, RZ, -R3 ;  /* 0x000000ffff037224 */ /* 0x000fd800078e0a03 */
[----:B------:R-:W1:Y:S02]  /*4c40*/  @P0 LDC.64 R4, c[0x0][0x9e8] ;  /* 0x00027a00ff040b82 */ /* 0x000e640000000a00 */
[----:B-1----:R-:W-:-:S05]  /*4c50*/  @P0 IMAD.HI.U32 R2, R3, R4, RZ ;  /* 0x0000000403020227 */ /* 0x002fca00078e00ff */
[----:B------:R-:W-:-:S04]  /*4c60*/  @P0 SHF.R.U32.HI R3, RZ, R5, R2 ;  /* 0x00000005ff030219 */ /* 0x000fc80000011602 */
[----:B------:R-:W-:Y:S01]  /*4c70*/  LOP3.LUT R2, RZ, R3, RZ, 0x33, !PT ;  /* 0x00000003ff027212 */ /* 0x000fe200078e33ff */
[----:B------:R-:W-:Y:S06]  /*4c80*/  BRA `(.L_x_1574) ;  /* 0x0000000000107947 */ /* 0x000fec0003800000 */
.L_x_1573:
[----:B------:R-:W-:-:S13]  /*4c90*/  ISETP.NE.AND P0, PT, R7, 0x1, PT ;  /* 0x000000010700780c */ /* 0x000fda0003f05270 */
[----:B------:R-:W1:Y:S02]  /*4ca0*/  @P0 LDC.64 R4, c[0x0][0x9e8] ;  /* 0x00027a00ff040b82 */ /* 0x000e640000000a00 */
[----:B-1----:R-:W-:-:S05]  /*4cb0*/  @P0 IMAD.HI.U32 R4, R2, R4, RZ ;  /* 0x0000000402040227 */ /* 0x002fca00078e00ff */
[----:B------:R-:W-:-:S07]  /*4cc0*/  @P0 SHF.R.U32.HI R2, RZ, R5, R4 ;  /* 0x00000005ff020219 */ /* 0x000fce0000011604 */
.L_x_1574:
[----:B------:R-:W-:-:S05]  /*4cd0*/  IMAD R3, R2, R7, R7 ;  /* 0x0000000702037224 */ /* 0x000fca00078e0207 */
[----:B------:R-:W-:-:S07]  /*4ce0*/  VIMNMX R0, R0, R3, PT ;  /* 0x0000000300007248 */ /* 0x000fce0003fe0100 */
.L_x_1572:
[----:B------:R-:W1:Y:S01]  /*4cf0*/  @P2 LDC R2, c[0x0][0x44c] ;  /* 0x00011300ff022b82 */ /* 0x000e620000000800 */
[----:B------:R-:W-:Y:S01]  /*4d00*/  R2UR UR4, R23 ;  /* 0x00000000170472ca */ /* 0x000fe200000e0000 */
[----:B------:R-:W-:-:S04]  /*4d10*/  VIADD R0, R0, 0x5f ;  /* 0x0000005f00007836 */ /* 0x000fc80000000000 */
[----:B------:R-:W-:Y:S02]  /*4d20*/  IMAD.HI R0, R0, 0x2aaaaaab, RZ ;  /* 0x2aaaaaab00007827 */ /* 0x000fe400078e02ff */
[----:B------:R-:W2:Y:S06]  /*4d30*/  @P2 LDC R4, c[0x0][0x450] ;  /* 0x00011400ff042b82 */ /* 0x000eac0000000800 */
[----:B-1----:R-:W-:-:S04]  /*4d40*/  @P2 IMAD.HI.U32 R3, R2, UR4, RZ ;  /* 0x0000000402032c27 */ /* 0x002fc8000f8e00ff */
[----:B------:R-:W-:Y:S01]  /*4d50*/  IMAD.U32 R2, RZ, RZ, UR4 ;  /* 0x00000004ff027e24 */ /* 0x000fe2000f8e00ff */
[----:B------:R-:W-:Y:S01]  /*4d60*/  ULDC UR4, c[0x0][0x9dc] ;  /* 0x0002770000047ab9 */ /* 0x000fe20000000800 */
[----:B--2---:R-:W-:Y:S02]  /*4d70*/  @P2 SHF.R.U32.HI R2, RZ, R4, R3 ;  /* 0x00000004ff022219 */ /* 0x004fe40000011603 */
[----:B------:R-:W-:-:S03]  /*4d80*/  SHF.R.U32.HI R3, RZ, 0x1f, R0 ;  /* 0x0000001fff037819 */ /* 0x000fc60000011600 */
[----:B------:R-:W-:Y:S01]  /*4d90*/  IMAD.IADD R2, R73, 0x1, R2 ;  /* 0x0000000149027824 */ /* 0x000fe200078e0202 */
[----:B------:R-:W-:-:S03]  /*4da0*/  LEA.HI.SX32 R0, R0, R3, 0x1c ;  /* 0x0000000300007211 */ /* 0x000fc600078fe2ff */
[----:B------:R-:W-:Y:S01]  /*4db0*/  VIADD R4, R2, -UR4 ;  /* 0x8000000402047c36 */ /* 0x000fe20008000000 */
[----:B------:R-:W-:-:S04]  /*4dc0*/  VIMNMX R69, R69, R0, PT ;  /* 0x0000000045457248 */ /* 0x000fc80003fe0100 */
[----:B------:R-:W-:Y:S01]  /*4dd0*/  R2UR UR4, R4 ;  /* 0x00000000040472ca */ /* 0x000fe200000e0000 */
[----:B------:R-:W-:-:S14]  /*4de0*/  @!P3 BRA `(.L_x_1575) ;  /* 0x000000000044b947 */ /* 0x000fdc0003800000 */
[----:B------:R-:W-:-:S13]  /*4df0*/  ISETP.GT.AND P0, PT, R2, -0x1, PT ;  /* 0xffffffff0200780c */ /* 0x000fda0003f04270 */
[----:B------:R-:W-:Y:S05]  /*4e00*/  @P0 BRA `(.L_x_1576) ;  /* 0x00000000001c0947 */ /* 0x000fea0003800000 */
[----:B------:R-:W-:Y:S02]  /*4e10*/  ISETP.NE.AND P0, PT, R7, 0x1, PT ;  /* 0x000000010700780c */ /* 0x000fe40003f05270 */
[----:B------:R-:W-:-:S11]  /*4e20*/  LOP3.LUT R3, RZ, R2, RZ, 0x33, !PT ;  /* 0x00000002ff037212 */ /* 0x000fd600078e33ff */
[----:B------:R-:W1:Y:S02]  /*4e30*/  @P0 LDC.64 R4, c[0x0][0x9e8] ;  /* 0x00027a00ff040b82 */ /* 0x000e640000000a00 */
[----:B-1----:R-:W-:-:S05]  /*4e40*/  @P0 IMAD.HI.U32 R0, R3, R4, RZ ;  /* 0x0000000403000227 */ /* 0x002fca00078e00ff */
[----:B------:R-:W-:-:S04]  /*4e50*/  @P0 SHF.R.U32.HI R3, RZ, R5, R0 ;  /* 0x00000005ff030219 */ /* 0x000fc80000011600 */
[----:B------:R-:W-:Y:S01]  /*4e60*/  LOP3.LUT R2, RZ, R3, RZ, 0x33, !PT ;  /* 0x00000003ff027212 */ /* 0x000fe200078e33ff */
[----:B------:R-:W-:Y:S06]  /*4e70*/  BRA `(.L_x_1577) ;  /* 0x0000000000107947 */ /* 0x000fec0003800000 */
.L_x_1576:
[----:B------:R-:W-:-:S13]  /*4e80*/  ISETP.NE.AND P0, PT, R7, 0x1, PT ;  /* 0x000000010700780c */ /* 0x000fda0003f05270 */
[----:B------:R-:W1:Y:S02]  /*4e90*/  @P0 LDC.64 R4, c[0x0][0x9e8] ;  /* 0x00027a00ff040b82 */ /* 0x000e640000000a00 */
[----:B-1----:R-:W-:-:S05]  /*4ea0*/  @P0 IMAD.HI.U32 R0, R2, R4, RZ ;  /* 0x0000000402000227 */ /* 0x002fca00078e00ff */
[----:B------:R-:W-:-:S07]  /*4eb0*/  @P0 SHF.R.U32.HI R2, RZ, R5, R0 ;  /* 0x00000005ff020219 */ /* 0x000fce0000011600 */
.L_x_1577:
[----:B------:R-:W-:-:S05]  /*4ec0*/  IMAD R2, R2, R7, RZ ;  /* 0x0000000702027224 */ /* 0x000fca00078e02ff */
[----:B------:R-:W-:-:S13]  /*4ed0*/  R2UR UR5, R2 ;  /* 0x00000000020572ca */ /* 0x000fda00000e0000 */
[----:B------:R-:W-:-:S04]  /*4ee0*/  UISETP.LT.AND UP0, UPT, UR4, UR5, UPT ;  /* 0x000000050400728c */ /* 0x000fc8000bf01270 */
[----:B------:R-:W-:-:S12]  /*4ef0*/  USEL UR4, UR4, UR5, !UP0 ;  /* 0x0000000504047287 */ /* 0x000fd8000c000000 */
.L_x_1575:
[----:B------:R-:W-:Y:S01]  /*4f00*/  UIMAD.WIDE UR4, UR4, 0x2aaaaaab, URZ ;  /* 0x2aaaaaab040478a5 */ /* 0x000fe2000f8e023f */
[----:B------:R-:W-:-:S03]  /*4f10*/  R2UR UR9, R205 ;  /* 0x00000000cd0972ca */ /* 0x000fc600000e0000 */
[----:B------:R-:W-:-:S04]  /*4f20*/  USHF.R.U32.HI UR4, URZ, 0x1f, UR5 ;  /* 0x0000001f3f047899 */ /* 0x000fc80008011605 */
[----:B------:R-:W-:-:S04]  /*4f30*/  ULEA.HI.SX32 UR4, UR5, UR4, 0x1c ;  /* 0x0000000405047291 */ /* 0x000fc8000f8fe23f */
[----:B------:R-:W-:-:S04]  /*4f40*/  UISETP.LT.AND UP0, UPT, URZ, UR4, UPT ;  /* 0x000000043f00728c */ /* 0x000fc8000bf01270 */
[----:B------:R-:W-:-:S03]  /*4f50*/  USEL UR8, URZ, UR4, !UP0 ;  /* 0x000000043f087287 */ /* 0x000fc6000c000000 */
[----:B------:R-:W-:-:S03]  /*4f60*/  UMOV UR4, URZ ;  /* 0x0000003f00047c82 */ /* 0x000fc60008000000 */
[----:B------:R-:W-:-:S13]  /*4f70*/  ISETP.GT.AND P0, PT, R69, UR8, PT ;  /* 0x0000000845007c0c */ /* 0x000fda000bf04270 */
[----:B------:R-:W-:Y:S05]  /*4f80*/  @!P0 BRA `(.L_x_1578) ;  /* 0x0000000000948947 */ /* 0x000fea0003800000 */
[----:B------:R-:W1:Y:S01]  /*4f90*/  LDC R3, c[0x0][0x9f0] ;  /* 0x00027c00ff037b82 */ /* 0x000e620000000800 */
[----:B------:R-:W-:Y:S01]  /*4fa0*/  ISETP.NE.AND P0, PT, R200, RZ, PT ;  /* 0x000000ffc800720c */ /* 0x000fe20003f05270 */
[----:B------:R-:W-:-:S03]  /*4fb0*/  UMOV UR4, URZ ;  /* 0x0000003f00047c82 */ /* 0x000fc60008000000 */
[----:B-1----:R-:W-:-:S04]  /*4fc0*/  SEL R4, R200, R3, P0 ;  /* 0x00000003c8047207 */ /* 0x002fc80000000000 */
[-C--:B------:R-:W-:Y:S02]  /*4fd0*/  IABS R0, R4.reuse ;  /* 0x0000000400007213 */ /* 0x080fe40000000000 */
[----:B------:R-:W-:Y:S02]  /*4fe0*/  IABS R6, R4 ;  /* 0x0000000400067213 */ /* 0x000fe40000000000 */
[----:B------:R-:W-:Y:S02]  /*4ff0*/  R2UR UR10, R0 ;  /* 0x00000000000a72ca */ /* 0x000fe400000e0000 */
[----:B------:R-:W-:-:S05]  /*5000*/  IADD3 R0, R4, -0x1, R69 ;  /* 0xffffffff04007810 */ /* 0x000fca0007ffe045 */
[----:B------:R-:W-:-:S05]  /*5010*/  VIADD R0, R0, -UR8 ;  /* 0x8000000800007c36 */ /* 0x000fca0008000000 */
[----:B------:R-:W-:Y:S01]  /*5020*/  IABS R5, R0 ;  /* 0x0000000000057213 */ /* 0x000fe20000000000 */
[----:B------:R-:W1:Y:S01]  /*5030*/  I2F.RP R2, UR10 ;  /* 0x0000000a00027d06 */ /* 0x000e620008209400 */
[----:B------:R-:W-:Y:S02]  /*5040*/  LOP3.LUT R0, R0, R4, RZ, 0x3c, !PT ;  /* 0x0000000400007212 */ /* 0x000fe400078e3cff */
[----:B------:R-:W-:-:S05]  /*5050*/  R2UR UR7, R5 ;  /* 0x00000000050772ca */ /* 0x000fca00000e0000 */
[----:B-1----:R-:W1:Y:S02]  /*5060*/  MUFU.RCP R2, R2 ;  /* 0x0000000200027308 */ /* 0x002e640000001000 */
[----:B-1----:R-:W-:Y:S02]  /*5070*/  VIADD R3, R2, 0xffffffe ;  /* 0x0ffffffe02037836 */ /* 0x002fe40000000000 */
[----:B------:R-:W-:-:S04]  /*5080*/  IMAD.MOV R2, RZ, RZ, -R6 ;  /* 0x000000ffff027224 */ /* 0x000fc800078e0a06 */
[----:B------:R-:W1:Y:S02]  /*5090*/  F2I.FTZ.U32.TRUNC.NTZ R3, R3 ;  /* 0x0000000300037305 */ /* 0x000e64000021f000 */
[----:B-1----:R-:W-:-:S13]  /*50a0*/  R2UR UR5, R3 ;  /* 0x00000000030572ca */ /* 0x002fda00000e0000 */
[----:B------:R-:W-:-:S04]  /*50b0*/  UIADD3 UR6, URZ, -UR5, URZ ;  /* 0x800000053f067290 */ /* 0x000fc8000fffe03f */
[----:B------:R-:W-:-:S04]  /*50c0*/  UIMAD UR6, UR6, UR10, URZ ;  /* 0x0000000a060672a4 */ /* 0x000fc8000f8e023f */
[----:B------:R-:W-:-:S03]  /*50d0*/  UIMAD.WIDE.U32 UR4, UR5, UR6, UR4 ;  /* 0x00000006050472a5 */ /* 0x000fc6000f8e0004 */
[----:B------:R-:W-:Y:S01]  /*50e0*/  R2UR UR6, R2 ;  /* 0x00000000020672ca */ /* 0x000fe200000e0000 */
[----:B------:R-:W-:-:S12]  /*50f0*/  UIMAD.WIDE.U32 UR4, UR5, UR7, URZ ;  /* 0x00000007050472a5 */ /* 0x000fd8000f8e003f */
[----:B------:R-:W-:Y:S01]  /*5100*/  UIMAD UR4, UR5, UR6, UR7 ;  /* 0x00000006050472a4 */ /* 0x000fe2000f8e0207 */
[----:B------:R-:W-:Y:S02]  /*5110*/  R2UR UR6, R0 ;  /* 0x00000000000672ca */ /* 0x000fe400000e0000 */
[----:B------:R-:W-:Y:S01]  /*5120*/  R2UR UR7, R4 ;  /* 0x00000000040772ca */ /* 0x000fe200000e0000 */
[----:B------:R-:W-:-:S11]  /*5130*/  UISETP.GT.U32.AND UP1, UPT, UR10, UR4, UPT ;  /* 0x000000040a00728c */ /* 0x000fd6000bf24070 */
[----:B------:R-:W-:Y:S02]  /*5140*/  @!UP1 UIADD3 UR4, UR4, -UR10, URZ ;  /* 0x8000000a04049290 */ /* 0x000fe4000fffe03f */
[----:B------:R-:W-:Y:S02]  /*5150*/  @!UP1 UIADD3 UR5, UR5, 0x1, URZ ;  /* 0x0000000105059890 */ /* 0x000fe4000fffe03f */
[----:B------:R-:W-:Y:S02]  /*5160*/  UISETP.GE.U32.AND UP0, UPT, UR4, UR10, UPT ;  /* 0x0000000a0400728c */ /* 0x000fe4000bf06070 */
[----:B------:R-:W-:Y:S01]  /*5170*/  UISETP.GE.AND UP1, UPT, UR6, URZ, UPT ;  /* 0x0000003f0600728c */ /* 0x000fe2000bf26270 */
[----:B------:R-:W-:-:S08]  /*5180*/  R2UR UR6, R4 ;  /* 0x00000000040672ca */ /* 0x000fd000000e0000 */
[----:B------:R-:W-:Y:S02]  /*5190*/  @UP0 UIADD3 UR5, UR5, 0x1, URZ ;  /* 0x0000000105050890 */ /* 0x000fe4000fffe03f */
[----:B------:R-:W-:-:S05]  /*51a0*/  UISETP.NE.AND UP0, UPT, UR7, URZ, UPT ;  /* 0x0000003f0700728c */ /* 0x000fca000bf05270 */
[----:B------:R-:W-:Y:S02]  /*51b0*/  UMOV UR4, UR5 ;  /* 0x0000000500047c82 */ /* 0x000fe40008000000 */
[----:B------:R-:W-:-:S04]  /*51c0*/  @!UP1 UIADD3 UR4, -UR4, URZ, URZ ;  /* 0x0000003f04049290 */ /* 0x000fc8000fffe13f */
[----:B------:R-:W-:-:S12]  /*51d0*/  @!UP0 ULOP3.LUT UR4, URZ, UR6, URZ, 0x33, !UPT ;  /* 0x000000063f048292 */ /* 0x000fd8000f8e333f */
.L_x_1578:
        /* <DEDUP_REMOVED lines=57> */
[----:B------:R-:W2:Y:S01]  /*5570*/  LDL R0, [R1+0x2e4] ;  /* 0x0002e40001007983 */ /* 0x000ea20000100800 */
[----:B------:R-:W-:-:S13]  /*5580*/  R2UR UR6, R206 ;  /* 0x00000000ce0672ca */ /* 0x000fda00000e0000 */
[----:B------:R-:W-:-:S06]  /*5590*/  ULOP3.LUT UP0, URZ, UR6, 0x1bf, URZ, 0xc0, !UPT ;  /* 0x000001bf063f7892 */ /* 0x000fcc000f80c03f */
[----:B------:R-:W-:Y:S01]  /*55a0*/  PLOP3.LUT P0, PT, PT, PT, UP0, 0x80, 0x0 ;  /* 0x000000000000781c */ /* 0x000fe20003f0f008 */
[----:B--2---:R-:W1:Y:S02]  /*55b0*/  SHFL.IDX PT, R0, R0, RZ, 0x1f ;  /* 0x00001fff00007589 */ /* 0x004e6400000e0000 */
[----:B-1----:R-:W-:-:S13]  /*55c0*/  R2UR UR4, R0 ;  /* 0x00000000000472ca */ /* 0x002fda00000e0000 */
        /* <DEDUP_REMOVED lines=11> */
[----:B------:R1:W2:Y:S01]  /*5680*/  LDC.64 R2, c[0x4][R0] ;  /* 0x0100000000027b82 */ /* 0x0002a20000000a00 */
        /* <DEDUP_REMOVED lines=8> */
[----:B-1----:R-:W-:-:S07]  /*5710*/  IMAD.MOV.U32 R13, RZ, RZ, RZ ;  /* 0x000000ffff0d7224 */ /* 0x002fce00078e00ff */
[----:B------:R-:W-:-:S07]  /*5720*/  LEPC R20, `(.L_x_1580) ;  /* 0x000000001014794e */ /* 0x000fce0000000000 */
[----:B0-23--:R-:W-:Y:S05]  /*5730*/  CALL.ABS.NOINC R2 ;  /* 0x0000000002007343 */ /* 0x00dfea0003c00000 */
.L_x_1580:
[----:B------:R-:W-:Y:S02]  /*5740*/  ULDC UR4, c[0x0][0x3f4] ;  /* 0x0000fd0000047ab9 */ /* 0x000fe40000000800 */
[----:B------:R-:W-:-:S13]  /*5750*/  ISETP.LT.AND P0, PT, RZ, UR4, PT ;  /* 0x00000004ff007c0c */ /* 0x000fda000bf01270 */
[----:B------:R-:W-:Y:S05]  /*5760*/  @P0 BRA `(.L_x_1581) ;  /* 0x0000000000440947 */ /* 0x000fea0003800000 */
[----:B------:R-:W-:Y:S01]  /*5770*/  R2UR UR5, R228 ;  /* 0x00000000e40572ca */ /* 0x000fe200000e0000 */
[----:B------:R-:W-:-:S12]  /*5780*/  IMAD.U32 R3, RZ, RZ, UR39 ;  /* 0x00000027ff037e24 */ /* 0x000fd8000f8e00ff */
[----:B------:R-:W-:-:S04]  /*5790*/  ULEA.HI UR4, UR5, UR5, URZ, 0x1 ;  /* 0x0000000505047291 */ /* 0x000fc8000f8f083f */
[----:B------:R-:W-:-:S04]  /*57a0*/  ULOP3.LUT UR4, UR4, 0xfffffffe, URZ, 0xc0, !UPT ;  /* 0xfffffffe04047892 */ /* 0x000fc8000f8ec03f */
[----:B------:R-:W-:-:S06]  /*57b0*/  UIADD3 UR4, UR5, -UR4, URZ ;  /* 0x8000000405047290 */ /* 0x000fcc000fffe03f */
[----:B------:R-:W-:-:S05]  /*57c0*/  IMAD.U32 R0, RZ, RZ, UR4 ;  /* 0x00000004ff007e24 */ /* 0x000fca000f8e00ff */
[----:B------:R-:W-:-:S04]  /*57d0*/  SHF.L.U32 R0, R0, 0x1f, RZ ;  /* 0x0000001f00007819 */ /* 0x000fc800000006ff */
[----:B------:R1:W2:Y:S03]  /*57e0*/  SYNCS.PHASECHK.TRANS64.TRYWAIT P0, [R3+URZ+0x30800], R0 ;  /* 0x03080000030075a7 */ /* 0x0002a6000800017f */
[----:B--2---:R-:W-:Y:S05]  /*57f0*/  @!P0 NANOSLEEP.SYNCS 0x989680 ;  /* 0x009896800000895d */ /* 0x004fea0003900000 */
[----:B------:R-:W2:Y:S02]  /*5800*/  @!P0 SYNCS.PHASECHK.TRANS64 P0, [R3+URZ+0x30800], R0 ;  /* 0x03080000030085a7 */ /* 0x000ea4000800007f */
[----:B--2---:R-:W-:Y:S05]  /*5810*/  @P0 BRA `(.L_x_1582) ;  /* 0x0000007800700947 */ /* 0x004fea0003800000 */
.L_x_1583:
[----:B-1----:R-:W-:-:S04]  /*5820*/  IMAD.U32 R3, RZ, RZ, UR39 ;  /* 0x00000027ff037e24 */ /* 0x002fc8000f8e00ff */
[----:B------:R1:W2:Y:S03]  /*5830*/  SYNCS.PHASECHK.TRANS64.TRYWAIT P0, [R3+URZ+0x30800], R0 ;  /* 0x03080000030075a7 */ /* 0x0002a6000800017f */
[----:B--2---:R-:W-:Y:S05]  /*5840*/  @!P0 NANOSLEEP.SYNCS 0x989680 ;  /* 0x009896800000895d */ /* 0x004fea0003900000 */
[----:B------:R-:W2:Y:S02]  /*5850*/  @!P0 SYNCS.PHASECHK.TRANS64 P0, [R3+URZ+0x30800], R0 ;  /* 0x03080000030085a7 */ /* 0x000ea4000800007f */
[----:B--2---:R-:W-:Y:S05]  /*5860*/  @!P0 BRA `(.L_x_1583) ;  /* 0xfffffffc00ec8947 */ /* 0x004fea000383ffff */
[----:B------:R-:W-:Y:S05]  /*5870*/  BRA `(.L_x_1582) ;  /* 0x0000007800587947 */ /* 0x000fea0003800000 */
.L_x_1581:
[----:B------:R-:W-:Y:S01]  /*5880*/  R2UR UR5, R206 ;  /* 0x00000000ce0572ca */ /* 0x000fe200000e0000 */
[----:B------:R-:W-:Y:S01]  /*5890*/  USHF.R.S32.HI UR4, URZ, 0x1f, UR41 ;  /* 0x0000001f3f047899 */ /* 0x000fe20008011429 */
[----:B------:R-:W-:Y:S01]  /*58a0*/  ULDC.64 UR6, c[0x0][0x3f8] ;  /* 0x0000fe0000067ab9 */ /* 0x000fe20000000a00 */
[----:B------:R-:W-:Y:S01]  /*58b0*/  ULDC.64 UR8, c[0x0][0x408] ;  /* 0x0001020000087ab9 */ /* 0x000fe20000000a00 */
[----:B------:R-:W-:Y:S02]  /*58c0*/  IMAD.U32 R26, RZ, RZ, UR6 ;  /* 0x00000006ff1a7e24 */ /* 0x000fe4000f8e00ff */
[----:B------:R-:W-:Y:S02]  /*58d0*/  IMAD.U32 R24, RZ, RZ, UR8 ;  /* 0x00000008ff187e24 */ /* 0x000fe4000f8e00ff */
[----:B------:R-:W-:-:S05]  /*58e0*/  IMAD.WIDE.U32 R26, R26, UR41, RZ ;  /* 0x000000291a1a7c25 */ /* 0x000fca000f8e00ff */
[----:B------:R-:W-:Y:S01]  /*58f0*/  ULOP3.LUT UP0, URZ, UR5, 0x3ff, URZ, 0xc0, !UPT ;  /* 0x000003ff053f7892 */ /* 0x000fe2000f80c03f */
[----:B------:R-:W-:Y:S01]  /*5900*/  IMAD.WIDE.U32 R24, R24, UR41, RZ ;  /* 0x0000002918187c25 */ /* 0x000fe2000f8e00ff */
[----:B------:R-:W-:Y:S02]  /*5910*/  UIMAD UR5, UR4, UR6, URZ ;  /* 0x00000006040572a4 */ /* 0x000fe4000f8e023f */
[----:B------:R-:W-:Y:S02]  /*5920*/  UIMAD UR4, UR4, UR8, URZ ;  /* 0x00000008040472a4 */ /* 0x000fe4000f8e023f */
[----:B------:R-:W-:Y:S01]  /*5930*/  PLOP3.LUT P0, PT, PT, PT, UP0, 0x80, 0x0 ;  /* 0x000000000000781c */ /* 0x000fe20003f0f008 */
[----:B------:R-:W-:Y:S02]  /*5940*/  UIMAD UR5, UR41, UR7, UR5 ;  /* 0x00000007290572a4 */ /* 0x000fe4000f8e0205 */
[----:B------:R-:W-:-:S04]  /*5950*/  UIMAD UR4, UR41, UR9, UR4 ;  /* 0x00000009290472a4 */ /* 0x000fc8000f8e0204 */
[----:B------:R-:W-:Y:S02]  /*5960*/  VIADD R29, R27, UR5 ;  /* 0x000000051b1d7c36 */ /* 0x000fe40008000000 */
[----:B------:R-:W-:-:S04]  /*5970*/  VIADD R31, R25, UR4 ;  /* 0x00000004191f7c36 */ /* 0x000fc80008000000 */
[----:B------:R-:W-:Y:S05]  /*5980*/  @!P0 BRA `(.L_x_1584) ;  /* 0x0000000000408947 */ /* 0x000fea0003800000 */
        /* <DEDUP_REMOVED lines=16> */
.L_x_1584:
[----:B------:R-:W-:Y:S01]  /*5a90*/  ULDC.U8 UR4, c[0x0][0x410] ;  /* 0x0001040000047ab9 */ /* 0x000fe20000000000 */
[----:B------:R-:W-:Y:S01]  /*5aa0*/  R2UR UR5, R23 ;  /* 0x00000000170572ca */ /* 0x000fe200000e0000 */
[----:B------:R-:W-:Y:S01]  /*5ab0*/  IMAD.SHL.U32 R71, R229, 0x40, RZ ;  /* 0x00000040e5477824 */ /* 0x000fe200078e00ff */
[----:B------:R-:W-:Y:S01]  /*5ac0*/  ISETP.NE.AND P0, PT, RZ, UR4, PT ;  /* 0x00000004ff007c0c */ /* 0x000fe2000bf05270 */
[----:B------:R-:W-:Y:S01]  /*5ad0*/  IMAD.SHL.U32 R75, R201, 0x4, RZ ;  /* 0x00000004c94b7824 */ /* 0x000fe200078e00ff */
[----:B------:R-:W-:Y:S02]  /*5ae0*/  BSSY B0, `(.L_x_1585) ;  /* 0x0000767000007945 */ /* 0x000fe40003800000 */
[----:B------:R-:W-:Y:S01]  /*5af0*/  LOP3.LUT R71, R71, 0x1c0, RZ, 0xc0, !PT ;  /* 0x000001c047477812 */ /* 0x000fe200078ec0ff */
[C---:B------:R-:W-:Y:S02]  /*5b00*/  VIADD R80, R75.reuse, 0x40 ;  /* 0x000000404b507836 */ /* 0x040fe40000000000 */
[----:B------:R-:W-:Y:S01]  /*5b10*/  VIADD R78, R75, 0x20 ;  /* 0x000000204b4e7836 */ /* 0x000fe20000000000 */
[----:B------:R-:W-:-:S03]  /*5b20*/  SHF.R.U32.HI R70, RZ, 0x3, R71 ;  /* 0x00000003ff467819 */ /* 0x000fc60000011647 */
[----:B------:R-:W-:Y:S02]  /*5b30*/  VIADD R10, R195, UR5 ;  /* 0x00000005c30a7c36 */ /* 0x000fe40008000000 */
[----:B------:R-:W-:Y:S05]  /*5b40*/  @!P0 BRA `(.L_x_1586) ;  /* 0x0000003800848947 */ /* 0x000fea0003800000 */
[----:B------:R-:W1:Y:S01]  /*5b50*/  LDC R20, c[0x0][0x448] ;  /* 0x00011200ff147b82 */ /* 0x000e620000000800 */
[----:B------:R-:W-:Y:S01]  /*5b60*/  IMAD R5, R201, 0x40, R10 ;  /* 0x00000040c9057824 */ /* 0x000fe200078e020a */
[----:B------:R-:W-:Y:S01]  /*5b70*/  ULDC.64 UR4, c[0x0][0x3f8] ;  /* 0x0000fe0000047ab9 */ /* 0x000fe20000000a00 */
[----:B------:R-:W-:Y:S01]  /*5b80*/  ULDC.64 UR6, c[0x0][0x408] ;  /* 0x0001020000067ab9 */ /* 0x000fe20000000a00 */
[----:B------:R-:W-:Y:S01]  /*5b90*/  IMAD.MOV.U32 R2, RZ, RZ, R26 ;  /* 0x000000ffff027224 */ /* 0x000fe200078e001a */
[----:B------:R-:W-:Y:S01]  /*5ba0*/  SHF.R.S32.HI R61, RZ, 0x1f, R80 ;  /* 0x0000001fff3d7819 */ /* 0x000fe20000011450 */
[----:B------:R-:W-:Y:S01]  /*5bb0*/  IMAD.MOV.U32 R8, RZ, RZ, R24 ;  /* 0x000000ffff087224 */ /* 0x000fe200078e0018 */
[----:B------:R-:W-:Y:S01]  /*5bc0*/  SHF.R.S32.HI R63, RZ, 0x1f, R78 ;  /* 0x0000001fff3f7819 */ /* 0x000fe2000001144e */
[----:B------:R-:W-:Y:S02]  /*5bd0*/  IMAD.MOV.U32 R9, RZ, RZ, R31 ;  /* 0x000000ffff097224 */ /* 0x000fe400078e001f */
[----:B------:R-:W-:-:S02]  /*5be0*/  VIADD R77, R75, 0x30 ;  /* 0x000000304b4d7836 */ /* 0x000fc40000000000 */
[C---:B------:R-:W-:Y:S02]  /*5bf0*/  VIADD R76, R75.reuse, 0x10 ;  /* 0x000000104b4c7836 */ /* 0x040fe40000000000 */
[----:B------:R-:W-:Y:S01]  /*5c00*/  VIADD R74, R75, 0x50 ;  /* 0x000000504b4a7836 */ /* 0x000fe20000000000 */
[----:B------:R-:W-:Y:S02]  /*5c10*/  SHF.R.S32.HI R60, RZ, 0x1f, R77 ;  /* 0x0000001fff3c7819 */ /* 0x000fe4000001144d */
[----:B------:R-:W-:Y:S02]  /*5c20*/  SHF.R.S32.HI R65, RZ, 0x1f, R76 ;  /* 0x0000001fff417819 */ /* 0x000fe4000001144c */
[----:B-1----:R-:W-:-:S13]  /*5c30*/  ISETP.NE.AND P0, PT, R20, 0x1, PT ;  /* 0x000000011400780c */ /* 0x002fda0003f05270 */
[----:B------:R-:W1:Y:S08]  /*5c40*/  @P0 LDC R0, c[0x0][0x44c] ;  /* 0x00011300ff000b82 */ /* 0x000e700000000800 */
[----:B------:R-:W2:Y:S01]  /*5c50*/  @P0 LDC R3, c[0x0][0x450] ;  /* 0x00011400ff030b82 */ /* 0x000ea20000000800 */
[----:B-1----:R-:W-:-:S05]  /*5c60*/  @P0 IMAD.HI.U32 R0, R5, R0, RZ ;  /* 0x0000000005000227 */ /* 0x002fca00078e00ff */
[----:B--2---:R-:W-:Y:S01]  /*5c70*/  @P0 SHF.R.U32.HI R5, RZ, R3, R0 ;  /* 0x00000003ff050219 */ /* 0x004fe20000011600 */
[----:B------:R-:W-:-:S03]  /*5c80*/  IMAD.MOV.U32 R3, RZ, RZ, R29 ;  /* 0x000000ffff037224 */ /* 0x000fc600078e001d */
[----:B------:R-:W-:Y:S01]  /*5c90*/  SHF.R.S32.HI R0, RZ, 0x1f, R5 ;  /* 0x0000001fff007819 */ /* 0x000fe20000011405 */
[----:B------:R-:W-:-:S04]  /*5ca0*/  IMAD.WIDE.U32 R2, R5, UR4, R2 ;  /* 0x0000000405027c25 */ /* 0x000fc8000f8e0002 */
[C---:B------:R-:W-:Y:S02]  /*5cb0*/  IMAD R4, R0.reuse, UR4, RZ ;  /* 0x0000000400047c24 */ /* 0x040fe4000f8e02ff */
[----:B------:R-:W-:Y:S02]  /*5cc0*/  IMAD R0, R0, UR6, RZ ;  /* 0x0000000600007c24 */ /* 0x000fe4000f8e02ff */
[C---:B------:R-:W-:Y:S01]  /*5cd0*/  IMAD R7, R5.reuse, UR5, R4 ;  /* 0x0000000505077c24 */ /* 0x040fe2000f8e0204 */
[----:B------:R-:W-:Y:S01]  /*5ce0*/  ULDC.64 UR4, c[0x0][0x3e8] ;  /* 0x0000fa0000047ab9 */ /* 0x000fe20000000a00 */
[C---:B------:R-:W-:Y:S01]  /*5cf0*/  IMAD.WIDE.U32 R8, R5.reuse, UR6, R8 ;  /* 0x0000000605087c25 */ /* 0x040fe2000f8e0008 */
[----:B------:R-:W-:Y:S01]  /*5d00*/  LEA R4, P0, R2, UR4, 0x1 ;  /* 0x0000000402047c11 */ /* 0x000fe2000f8008ff */
[----:B------:R-:W-:Y:S02]  /*5d10*/  UMOV UR4, 0xffffffff ;  /* 0xffffffff00047882 */ /* 0x000fe40000000000 */
[----:B------:R-:W-:Y:S01]  /*5d20*/  IMAD R5, R5, UR7, R0 ;  /* 0x0000000705057c24 */ /* 0x000fe2000f8e0200 */
[----:B------:R-:W-:Y:S01]  /*5d30*/  ULDC.64 UR6, c[0x0][0x400] ;  /* 0x0001000000067ab9 */ /* 0x000fe20000000a00 */
[----:B------:R-:W-:Y:S01]  /*5d40*/  IMAD.IADD R3, R3, 0x1, R7 ;  /* 0x0000000103037824 */ /* 0x000fe200078e0207 */
[----:B------:R-:W-:Y:S01]  /*5d50*/  LEA R6, P1, R8, UR6, 0x1 ;  /* 0x0000000608067c11 */ /* 0x000fe2000f8208ff */
[----:B------:R-:W-:-:S03]  /*5d60*/  IMAD.IADD R7, R9, 0x1, R5 ;  /* 0x0000000109077824 */ /* 0x000fc600078e0205 */
[----:B------:R-:W-:Y:S02]  /*5d70*/  LEA.HI.X R0, R2, UR5, R3, 0x1, P0 ;  /* 0x0000000502007c11 */ /* 0x000fe400080f0c03 */
[----:B------:R-:W-:Y:S01]  /*5d80*/  LEA.HI.X R7, R8, UR7, R7, 0x1, P1 ;  /* 0x0000000708077c11 */ /* 0x000fe200088f0c07 */
[----:B------:R-:W-:Y:S06]  /*5d90*/  BRA.DIV UR4, `(.L_x_1587) ;  /* 0x0000020e04887947 */ /* 0x000fec000b800000 */
[----:B------:R1:W2:Y:S04]  /*5da0*/  SHFL.IDX PT, R3, R0, RZ, 0x1c1f ;  /* 0x001c1fff00037589 */ /* 0x0002a800000e0000 */
[----:B------:R1:W4:Y:S04]  /*5db0*/  SHFL.IDX PT, R2, R4, RZ, 0x1c1f ;  /* 0x001c1fff04027589 */ /* 0x00032800000e0000 */
[----:B------:R1:W0:Y:S04]  /*5dc0*/  SHFL.IDX PT, R5, R7, RZ, 0x1c1f ;  /* 0x001c1fff07057589 */ /* 0x00022800000e0000 */
[----:B---3--:R1:W3:Y:S02]  /*5dd0*/  SHFL.IDX PT, R14, R6, RZ, 0x1c1f ;  /* 0x001c1fff060e7589 */ /* 0x0082e400000e0000 */
.L_x_1892:
[----:B------:R-:W-:Y:S01]  /*5de0*/  IMAD R93, R17, R20, RZ ;  /* 0x00000014115d7224 */ /* 0x000fe200078e02ff */
[----:B------:R-:W-:Y:S01]  /*5df0*/  BSSY B1, `(.L_x_1588) ;  /* 0x0000050000017945 */ /* 0x000fe20003800000 */
[----:B------:R-:W-:Y:S02]  /*5e00*/  CS2R R34, SRZ ;  /* 0x0000000000227805 */ /* 0x000fe4000001ff00 */
[----:B------:R-:W-:Y:S02]  /*5e10*/  CS2R R40, SRZ ;  /* 0x0000000000287805 */ /* 0x000fe4000001ff00 */
[----:B------:R-:W-:Y:S02]  /*5e20*/  CS2R R46, SRZ ;  /* 0x00000000002e7805 */ /* 0x000fe4000001ff00 */
[----:B------:R-:W-:Y:S02]  /*5e30*/  ISETP.GE.AND P0, PT, R10, R93, PT ;  /* 0x0000005d0a00720c */ /* 0x000fe40003f06270 */
        /* <DEDUP_REMOVED lines=10> */
[----:B------:R-:W-:Y:S01]  /*5ee0*/  ULDC UR4, c[0x0][0x3f4] ;  /* 0x0000fd0000047ab9 */ /* 0x000fe20000000800 */
[----:B------:R-:W-:Y:S02]  /*5ef0*/  CS2R R56, SRZ ;  /* 0x0000000000387805 */ /* 0x000fe4000001ff00 */
[----:B------:R-:W-:Y:S02]  /*5f00*/  ISETP.GE.AND P3, PT, R76, UR4, PT ;  /* 0x000000044c007c0c */ /* 0x000fe4000bf66270 */
[----:B------:R-:W-:Y:S02]  /*5f10*/  ISETP.GE.AND P2, PT, R78, UR4, PT ;  /* 0x000000044e007c0c */ /* 0x000fe4000bf46270 */
[----:B------:R-:W-:Y:S02]  /*5f20*/  ISETP.GE.AND P1, PT, R77, UR4, PT ;  /* 0x000000044d007c0c */ /* 0x000fe4000bf26270 */
[----:B------:R-:W-:Y:S02]  /*5f30*/  ISETP.GE.AND P0, PT, R80, UR4, PT ;  /* 0x0000000450007c0c */ /* 0x000fe4000bf06270 */
[----:B------:R-:W-:-:S05]  /*5f40*/  ISETP.GE.AND P4, PT, R75, UR4, PT ;  /* 0x000000044b007c0c */ /* 0x000fca000bf86270 */
[C---:B------:R-:W-:Y:S01]  /*5f50*/  @!P3 IMAD.SHL.U32 R31, R76.reuse, 0x2, RZ ;  /* 0x000000024c1fb824 */ /* 0x040fe200078e00ff */
[----:B------:R-:W-:Y:S01]  /*5f60*/  @!P3 SHF.L.U64.HI R24, R76, 0x1, R65 ;  /* 0x000000014c18b819 */ /* 0x000fe20000010241 */
[C---:B------:R-:W-:Y:S01]  /*5f70*/  @!P2 IMAD.SHL.U32 R27, R78.reuse, 0x2, RZ ;  /* 0x000000024e1ba824 */ /* 0x040fe200078e00ff */
[----:B------:R-:W-:Y:S01]  /*5f80*/  @!P2 SHF.L.U64.HI R20, R78, 0x1, R63 ;  /* 0x000000014e14a819 */ /* 0x000fe2000001023f */
[C---:B------:R-:W-:Y:S01]  /*5f90*/  @!P1 IMAD.SHL.U32 R21, R77.reuse, 0x2, RZ ;  /* 0x000000024d159824 */ /* 0x040fe200078e00ff */
[-C--:B----4-:R-:W-:Y:S02]  /*5fa0*/  @!P3 IADD3 R32, P6, R2, R31.reuse, RZ ;  /* 0x0000001f0220b210 */ /* 0x090fe40007fde0ff */
[----:B---3--:R-:W-:Y:S02]  /*5fb0*/  @!P3 IADD3 R30, P5, R14, R31, RZ ;  /* 0x0000001f0e1eb210 */ /* 0x008fe40007fbe0ff */
[----:B------:R-:W-:Y:S01]  /*5fc0*/  @!P1 SHF.L.U64.HI R12, R77, 0x1, R60 ;  /* 0x000000014d0c9819 */ /* 0x000fe2000001023c */
[--C-:B--2---:R-:W-:Y:S01]  /*5fd0*/  @!P3 IMAD.X R33, R3, 0x1, R24.reuse, P6 ;  /* 0x000000010321b824 */ /* 0x104fe200030e0618 */
[-C--:B------:R-:W-:Y:S01]  /*5fe0*/  @!P2 IADD3 R28, P6, R2, R27.reuse, RZ ;  /* 0x0000001b021ca210 */ /* 0x080fe20007fde0ff */
[----:B0-----:R-:W-:Y:S01]  /*5ff0*/  @!P3 IMAD.X R31, R5, 0x1, R24, P5 ;  /* 0x00000001051fb824 */ /* 0x001fe200028e0618 */
[----:B------:R-:W-:Y:S01]  /*6000*/  @!P2 IADD3 R26, P5, R14, R27, RZ ;  /* 0x0000001b0e1aa210 */ /* 0x000fe20007fbe0ff */
[----:B------:R-:W-:-:S02]  /*6010*/  @!P0 IMAD.SHL.U32 R11, R80, 0x2, RZ ;  /* 0x00000002500b8824 */ /* 0x000fc400078e00ff */
[--C-:B------:R-:W-:Y:S01]  /*6020*/  @!P2 IMAD.X R29, R3, 0x1, R20.reuse, P6 ;  /* 0x00000001031da824 */ /* 0x100fe200030e0614 */
[----:B------:R-:W-:Y:S01]  /*6030*/  @!P1 IADD3 R24, P6, R2, R21, RZ ;  /* 0x0000001502189210 */ /* 0x000fe20007fde0ff */
[----:B------:R-:W-:Y:S01]  /*6040*/  @!P2 IMAD.X R27, R5, 0x1, R20, P5 ;  /* 0x00000001051ba824 */ /* 0x000fe200028e0614 */
[----:B------:R-:W-:Y:S01]  /*6050*/  ISETP.GE.AND P5, PT, R74, UR4, PT ;  /* 0x000000044a007c0c */ /* 0x000fe2000bfa6270 */
[----:B------:R-:W-:-:S04]  /*6060*/  @!P4 IMAD.WIDE R8, R75, 0x2, R2 ;  /* 0x000000024b08c825 */ /* 0x000fc800078e0202 */
[--C-:B------:R-:W-:Y:S01]  /*6070*/  @!P1 IMAD.X R25, R3, 0x1, R12.reuse, P6 ;  /* 0x0000000103199824 */ /* 0x100fe200030e060c */
[----:B------:R-:W-:Y:S02]  /*6080*/  @!P1 IADD3 R20, P6, R14, R21, RZ ;  /* 0x000000150e149210 */ /* 0x000fe40007fde0ff */
[----:B------:R-:W-:Y:S01]  /*6090*/  @!P0 SHF.L.U64.HI R38, R80, 0x1, R61 ;  /* 0x0000000150268819 */ /* 0x000fe2000001023d */
[----:B------:R-:W-:Y:S01]  /*60a0*/  @!P4 IMAD.MOV.U32 R15, RZ, RZ, R5 ;  /* 0x000000ffff0fc224 */ /* 0x000fe200078e0005 */
[----:B------:R0:W5:Y:S01]  /*60b0*/  @!P4 LD.E.64 R56, desc[UR36][R8.64] ;  /* 0x000000240838c980 */ /* 0x000162000c101b00 */
[----:B------:R-:W-:Y:S01]  /*60c0*/  @!P1 IMAD.X R21, R5, 0x1, R12, P6 ;  /* 0x0000000105159824 */ /* 0x000fe200030e060c */
[----:B------:R-:W-:Y:S02]  /*60d0*/  @!P0 IADD3 R12, P6, R2, R11, RZ ;  /* 0x0000000b020c8210 */ /* 0x000fe40007fde0ff */
[----:B------:R-:W-:Y:S01]  /*60e0*/  CS2R R58, SRZ ;  /* 0x00000000003a7805 */ /* 0x000fe2000001ff00 */
[----:B------:R-:W-:-:S04]  /*60f0*/  @!P4 IMAD.WIDE R34, R75, 0x2, R14 ;  /* 0x000000024b22c825 */ /* 0x000fc800078e020e */
[----:B------:R-:W-:Y:S01]  /*6100*/  @!P0 IMAD.X R13, R3, 0x1, R38, P6 ;  /* 0x00000001030d8824 */ /* 0x000fe200030e0626 */
[----:B------:R-:W-:Y:S02]  /*6110*/  CS2R R52, SRZ ;  /* 0x0000000000347805 */ /* 0x000fe4000001ff00 */
[----:B0-----:R-:W-:Y:S01]  /*6120*/  SHF.R.S32.HI R9, RZ, 0x1f, R74 ;  /* 0x0000001fff097819 */ /* 0x001fe2000001144a */
[----:B------:R-:W-:Y:S01]  /*6130*/  @!P5 IMAD.SHL.U32 R15, R74, 0x2, RZ ;  /* 0x000000024a0fd824 */ /* 0x000fe200078e00ff */
[----:B------:R-:W-:Y:S01]  /*6140*/  @!P0 IADD3 R8, P6, R14, R11, RZ ;  /* 0x0000000b0e088210 */ /* 0x000fe20007fde0ff */
[----:B------:R0:W5:Y:S01]  /*6150*/  @!P4 LD.E.64 R58, desc[UR36][R34.64] ;  /* 0x00000024223ac980 */ /* 0x000162000c101b00 */
[----:B------:R-:W-:Y:S02]  /*6160*/  @!P5 SHF.L.U64.HI R36, R74, 0x1, R9 ;  /* 0x000000014a24d819 */ /* 0x000fe40000010209 */
[----:B------:R-:W-:Y:S02]  /*6170*/  CS2R R54, SRZ ;  /* 0x0000000000367805 */ /* 0x000fe4000001ff00 */
[-C--:B------:R-:W-:Y:S01]  /*6180*/  @!P5 IADD3 R2, P4, R2, R15.reuse, RZ ;  /* 0x0000000f0202d210 */ /* 0x080fe20007f9e0ff */
[----:B------:R-:W-:Y:S01]  /*6190*/  @!P0 IMAD.X R9, R5, 0x1, R38, P6 ;  /* 0x0000000105098824 */ /* 0x000fe200030e0626 */
[----:B------:R-:W-:Y:S01]  /*61a0*/  @!P5 IADD3 R14, P6, R14, R15, RZ ;  /* 0x0000000f0e0ed210 */ /* 0x000fe20007fde0ff */
[----:B------:R2:W5:Y:S01]  /*61b0*/  @!P3 LD.E.64 R52, desc[UR36][R32.64] ;  /* 0x000000242034b980 */ /* 0x000562000c101b00 */
[----:B------:R-:W-:-:S02]  /*61c0*/  CS2R R50, SRZ ;  /* 0x0000000000327805 */ /* 0x000fc4000001ff00 */
[----:B------:R-:W-:Y:S02]  /*61d0*/  CS2R R48, SRZ ;  /* 0x0000000000307805 */ /* 0x000fe4000001ff00 */
[----:B------:R-:W-:Y:S02]  /*61e0*/  CS2R R46, SRZ ;  /* 0x00000000002e7805 */ /* 0x000fe4000001ff00 */
[----:B------:R-:W-:Y:S02]  /*61f0*/  CS2R R44, SRZ ;  /* 0x00000000002c7805 */ /* 0x000fe4000001ff00 */
[----:B------:R-:W-:Y:S02]  /*6200*/  CS2R R40, SRZ ;  /* 0x0000000000287805 */ /* 0x000fe4000001ff00 */
[----:B------:R-:W-:Y:S02]  /*6210*/  CS2R R42, SRZ ;  /* 0x00000000002a7805 */ /* 0x000fe4000001ff00 */
[----:B0-----:R-:W-:Y:S01]  /*6220*/  CS2R R34, SRZ ;  /* 0x0000000000227805 */ /* 0x001fe2000001ff00 */
[--C-:B------:R-:W-:Y:S01]  /*6230*/  @!P5 IMAD.X R3, R3, 0x1, R36.reuse, P4 ;  /* 0x000000010303d824 */ /* 0x100fe200020e0624 */
[----:B------:R0:W5:Y:S01]  /*6240*/  @!P3 LD.E.64 R54, desc[UR36][R30.64] ;  /* 0x000000241e36b980 */ /* 0x000162000c101b00 */
[----:B--2---:R-:W-:Y:S01]  /*6250*/  CS2R R32, SRZ ;  /* 0x0000000000207805 */ /* 0x004fe2000001ff00 */
[----:B------:R-:W-:-:S02]  /*6260*/  @!P5 IMAD.X R15, R5, 0x1, R36, P6 ;  /* 0x00000001050fd824 */ /* 0x000fc400030e0624 */
[----:B------:R0:W5:Y:S04]  /*6270*/  @!P2 LD.E.64 R50, desc[UR36][R28.64] ;  /* 0x000000241c32a980 */ /* 0x000168000c101b00 */
[----:B------:R0:W5:Y:S04]  /*6280*/  @!P2 LD.E.64 R48, desc[UR36][R26.64] ;  /* 0x000000241a30a980 */ /* 0x000168000c101b00 */
[----:B------:R0:W5:Y:S04]  /*6290*/  @!P1 LD.E.64 R46, desc[UR36][R24.64] ;  /* 0x00000024182e9980 */ /* 0x000168000c101b00 */
[----:B------:R0:W5:Y:S04]  /*62a0*/  @!P1 LD.E.64 R44, desc[UR36][R20.64] ;  /* 0x00000024142c9980 */ /* 0x000168000c101b00 */
[----:B------:R0:W5:Y:S04]  /*62b0*/  @!P0 LD.E.64 R40, desc[UR36][R12.64] ;  /* 0x000000240c288980 */ /* 0x000168000c101b00 */
[----:B------:R0:W5:Y:S04]  /*62c0*/  @!P0 LD.E.64 R42, desc[UR36][R8.64] ;  /* 0x00000024082a8980 */ /* 0x000168000c101b00 */
[----:B------:R0:W5:Y:S04]  /*62d0*/  @!P5 LD.E.64 R34, desc[UR36][R2.64] ;  /* 0x000000240222d980 */ /* 0x000168000c101b00 */
[----:B------:R0:W5:Y:S02]  /*62e0*/  @!P5 LD.E.64 R32, desc[UR36][R14.64] ;  /* 0x000000240e20d980 */ /* 0x000164000c101b00 */
.L_x_1589:
[----:B------:R-:W-:Y:S05]  /*62f0*/  BSYNC B1 ;  /* 0x0000000000017941 */ /* 0x000fea0003800000 */
.L_x_1588:
[----:B0---45:R-:W-:Y:S01]  /*6300*/  IMAD.MOV.U32 R2, RZ, RZ, R34 ;  /* 0x000000ffff027224 */ /* 0x031fe200078e0022 */
[----:B------:R-:W-:Y:S01]  /*6310*/  UMOV UR4, 0xffffffff ;  /* 0xffffffff00047882 */ /* 0x000fe20000000000 */
[----:B--2---:R-:W-:Y:S02]  /*6320*/  IMAD.MOV.U32 R3, RZ, RZ, R35 ;  /* 0x000000ffff037224 */ /* 0x004fe400078e0023 */
        /* <DEDUP_REMOVED lines=43> */
[----:B------:R-:W-:-:S02]  /*65e0*/  PRMT R105, R3, 0x7610, R105 ;  /* 0x0000761003697816 */ /* 0x000fc40000000069 */
[----:B------:R-:W-:Y:S02]  /*65f0*/  CS2R R2, SRZ ;  /* 0x0000000000027805 */ /* 0x000fe4000001ff00 */
[----:B------:R-:W-:Y:S02]  /*6600*/  PRMT R115, R5, 0x7610, R115 ;  /* 0x0000761005737816 */ /* 0x000fe40000000073 */
[----:B------:R-:W-:Y:S01]  /*6610*/  PRMT R114, R8, 0x7610, R114 ;  /* 0x0000761008727816 */ /* 0x000fe20000000072 */
[----:B------:R-:W-:Y:S06]  /*6620*/  BRA.DIV UR4, `(.L_x_1590) ;  /* 0x0000020604c07947 */ /* 0x000fec000b800000 */
[----:B------:R0:W2:Y:S04]  /*6630*/  SHFL.IDX PT, R5, R0, 0x1, 0x1c1f ;  /* 0x003c1f0000057f89 */ /* 0x0000a800000e0000 */
[----:B-1----:R-:W1:Y:S04]  /*6640*/  SHFL.IDX PT, R4, R4, 0x1, 0x1c1f ;  /* 0x003c1f0004047f89 */ /* 0x002e6800000e0000 */
[----:B------:R-:W4:Y:S04]  /*6650*/  SHFL.IDX PT, R7, R7, 0x1, 0x1c1f ;  /* 0x003c1f0007077f89 */ /* 0x000f2800000e0000 */
[----:B------:R-:W0:Y:S02]  /*6660*/  SHFL.IDX PT, R6, R6, 0x1, 0x1c1f ;  /* 0x003c1f0006067f89 */ /* 0x000e2400000e0000 */
.L_x_1898:
[----:B------:R-:W-:Y:S01]  /*6670*/  VIADD R10, R10, 0x40 ;  /* 0x000000400a0a7836 */ /* 0x000fe20000000000 */
[----:B------:R-:W-:Y:S01]  /*6680*/  R2UR UR4, R23 ;  /* 0x00000000170472ca */ /* 0x000fe200000e0000 */
[----:B0-----:R-:W-:Y:S01]  /*6690*/  IMAD.SHL.U32 R0, R201, 0x8, RZ ;  /* 0x00000008c9007824 */ /* 0x001fe200078e00ff */
[----:B------:R-:W-:Y:S01]  /*66a0*/  BSSY B1, `(.L_x_1591) ;  /* 0x0000053000017945 */ /* 0x000fe20003800000 */
[----:B------:R-:W-:Y:S02]  /*66b0*/  LOP3.LUT P0, RZ, R229, 0x4, RZ, 0xc0, !PT ;  /* 0x00000004e5ff7812 */ /* 0x000fe4000780c0ff */
[----:B---3--:R-:W-:Y:S02]  /*66c0*/  CS2R R14, SRZ ;  /* 0x00000000000e7805 */ /* 0x008fe4000001ff00 */
[----:B------:R-:W-:Y:S02]  /*66d0*/  ISETP.GE.AND P1, PT, R10, R93, PT ;  /* 0x0000005d0a00720c */ /* 0x000fe40003f26270 */
[----:B------:R-:W-:-:S02]  /*66e0*/  CS2R R10, SRZ ;  /* 0x00000000000a7805 */ /* 0x000fc4000001ff00 */
[----:B------:R-:W-:Y:S02]  /*66f0*/  LOP3.LUT R71, R71, 0x18, R0, 0xf8, !PT ;  /* 0x0000001847477812 */ /* 0x000fe400078ef800 */
[----:B------:R-:W-:Y:S02]  /*6700*/  CS2R R24, SRZ ;  /* 0x0000000000187805 */ /* 0x000fe4000001ff00 */
[----:B------:R-:W-:Y:S02]  /*6710*/  CS2R R28, SRZ ;  /* 0x00000000001c7805 */ /* 0x000fe4000001ff00 */
[----:B------:R-:W-:Y:S02]  /*6720*/  CS2R R36, SRZ ;  /* 0x0000000000247805 */ /* 0x000fe4000001ff00 */
[----:B------:R-:W-:Y:S02]  /*6730*/  LOP3.LUT R71, R71, R70, RZ, 0x3c, !PT ;  /* 0x0000004647477212 */ /* 0x000fe400078e3cff */
[----:B------:R-:W-:Y:S01]  /*6740*/  CS2R R8, SRZ ;  /* 0x0000000000087805 */ /* 0x000fe2000001ff00 */
[----:B------:R-:W-:Y:S01]  /*6750*/  IMAD.U32 R98, RZ, RZ, UR4 ;  /* 0x00000004ff627e24 */ /* 0x000fe2000f8e00ff */
[----:B------:R-:W-:-:S02]  /*6760*/  CS2R R12, SRZ ;  /* 0x00000000000c7805 */ /* 0x000fc4000001ff00 */
[----:B------:R-:W-:Y:S02]  /*6770*/  CS2R R20, SRZ ;  /* 0x0000000000147805 */ /* 0x000fe4000001ff00 */
[----:B------:R-:W-:Y:S02]  /*6780*/  CS2R R26, SRZ ;  /* 0x00000000001a7805 */ /* 0x000fe4000001ff00 */
[----:B------:R-:W-:Y:S01]  /*6790*/  CS2R R30, SRZ ;  /* 0x00000000001e7805 */ /* 0x000fe2000001ff00 */
[----:B------:R-:W-:Y:S01]  /*67a0*/  IMAD R88, R204, 0x200, R71 ;  /* 0x00000200cc587824 */ /* 0x000fe200078e0247 */
[----:B------:R-:W-:Y:S01]  /*67b0*/  CS2R R38, SRZ ;  /* 0x0000000000267805 */ /* 0x000fe2000001ff00 */
[----:B------:R-:W-:Y:S06]  /*67c0*/  @P1 BRA `(.L_x_1592) ;  /* 0x0000000400001947 */ /* 0x000fec0003800000 */
[----:B------:R-:W-:Y:S01]  /*67d0*/  ULDC UR4, c[0x0][0x3f4] ;  /* 0x0000fd0000047ab9 */ /* 0x000fe20000000800 */
[----:B------:R-:W-:Y:S02]  /*67e0*/  CS2R R36, SRZ ;  /* 0x0000000000247805 */ /* 0x000fe4000001ff00 */
[----:B------:R-:W-:Y:S02]  /*67f0*/  ISETP.GE.AND P4, PT, R76, UR4, PT ;  /* 0x000000044c007c0c */ /* 0x000fe4000bf86270 */
[----:B------:R-:W-:Y:S02]  /*6800*/  CS2R R38, SRZ ;  /* 0x0000000000267805 */ /* 0x000fe4000001ff00 */
[----:B------:R-:W-:Y:S02]  /*6810*/  ISETP.GE.AND P3, PT, R78, UR4, PT ;  /* 0x000000044e007c0c */ /* 0x000fe4000bf66270 */
[----:B------:R-:W-:Y:S02]  /*6820*/  ISETP.GE.AND P2, PT, R77, UR4, PT ;  /* 0x000000044d007c0c */ /* 0x000fe4000bf46270 */
[----:B------:R-:W-:-:S02]  /*6830*/  ISETP.GE.AND P1, PT, R80, UR4, PT ;  /* 0x0000000450007c0c */ /* 0x000fc4000bf26270 */
[----:B------:R-:W-:-:S03]  /*6840*/  SHF.R.S32.HI R21, RZ, 0x1f, R74 ;  /* 0x0000001fff157819 */ /* 0x000fc6000001144a */
[C---:B------:R-:W-:Y:S01]  /*6850*/  @!P4 IMAD.SHL.U32 R3, R76.reuse, 0x2, RZ ;  /* 0x000000024c03c824 */ /* 0x040fe200078e00ff */
[----:B------:R-:W-:-:S03]  /*6860*/  @!P4 SHF.L.U64.HI R0, R76, 0x1, R65 ;  /* 0x000000014c00c819 */ /* 0x000fc60000010241 */
[C---:B------:R-:W-:Y:S01]  /*6870*/  @!P3 IMAD.SHL.U32 R69, R78.reuse, 0x2, RZ ;  /* 0x000000024e45b824 */ /* 0x040fe200078e00ff */
[----:B------:R-:W-:Y:S01]  /*6880*/  @!P3 SHF.L.U64.HI R10, R78, 0x1, R63 ;  /* 0x000000014e0ab819 */ /* 0x000fe2000001023f */
[C---:B------:R-:W-:Y:S01]  /*6890*/  @!P2 IMAD.SHL.U32 R65, R77.reuse, 0x2, RZ ;  /* 0x000000024d41a824 */ /* 0x040fe200078e00ff */
[-C--:B-1----:R-:W-:Y:S02]  /*68a0*/  @!P4 IADD3 R8, P5, R4, R3.reuse, RZ ;  /* 0x000000030408c210 */ /* 0x082fe40007fbe0ff */
[----:B------:R-:W-:Y:S02]  /*68b0*/  @!P4 IADD3 R2, P6, R6, R3, RZ ;  /* 0x000000030602c210 */ /* 0x000fe40007fde0ff */
[----:B------:R-:W-:Y:S01]  /*68c0*/  @!P2 SHF.L.U64.HI R60, R77, 0x1, R60 ;  /* 0x000000014d3ca819 */ /* 0x000fe2000001023c */
[--C-:B--2---:R-:W-:Y:S01]  /*68d0*/  @!P4 IMAD.X R9, R5, 0x1, R0.reuse, P5 ;  /* 0x000000010509c824 */ /* 0x104fe200028e0600 */
[-C--:B------:R-:W-:Y:S01]  /*68e0*/  @!P3 IADD3 R70, P5, R4, R69.reuse, RZ ;  /* 0x000000450446b210 */ /* 0x080fe20007fbe0ff */
[----:B----4-:R-:W-:Y:S01]  /*68f0*/  @!P4 IMAD.X R3, R7, 0x1, R0, P6 ;  /* 0x000000010703c824 */ /* 0x010fe200030e0600 */
[C---:B------:R-:W-:Y:S01]  /*6900*/  @!P1 SHF.L.U64.HI R12, R80.reuse, 0x1, R61 ;  /* 0x00000001500c9819 */ /* 0x040fe2000001023d */
[----:B------:R-:W-:Y:S01]  /*6910*/  @!P1 IMAD.SHL.U32 R61, R80, 0x2, RZ ;  /* 0x00000002503d9824 */ /* 0x000fe200078e00ff */
[----:B------:R-:W-:Y:S01]  /*6920*/  @!P3 IADD3 R68, P6, R6, R69, RZ ;  /* 0x000000450644b210 */ /* 0x000fe20007fde0ff */
[----:B------:R-:W-:Y:S01]  /*6930*/  @!P3 IMAD.X R71, R5, 0x1, R10, P5 ;  /* 0x000000010547b824 */ /* 0x000fe200028e060a */
[----:B------:R-:W-:-:S03]  /*6940*/  @!P2 IADD3 R66, P5, R4, R65, RZ ;  /* 0x000000410442a210 */ /* 0x000fc60007fbe0ff */
[----:B------:R-:W-:Y:S01]  /*6950*/  @!P3 IMAD.X R69, R7, 0x1, R10, P6 ;  /* 0x000000010745b824 */ /* 0x000fe200030e060a */
[----:B------:R-:W-:Y:S01]  /*6960*/  @!P2 IADD3 R64, P6, R6, R65, RZ ;  /* 0x000000410640a210 */ /* 0x000fe20007fde0ff */
[----:B------:R-:W-:Y:S01]  /*6970*/  @!P2 IMAD.X R67, R5, 0x1, R60, P5 ;  /* 0x000000010543a824 */ /* 0x000fe200028e063c */
[----:B------:R-:W-:-:S03]  /*6980*/  @!P1 IADD3 R62, P5, R4, R61, RZ ;  /* 0x0000003d043e9210 */ /* 0x000fc60007fbe0ff */
[----:B------:R-:W-:Y:S01]  /*6990*/  @!P2 IMAD.X R65, R7, 0x1, R60, P6 ;  /* 0x000000010741a824 */ /* 0x000fe200030e063c */
[----:B------:R-:W-:Y:S01]  /*69a0*/  ISETP.GE.AND P6, PT, R75, UR4, PT ;  /* 0x000000044b007c0c */ /* 0x000fe2000bfc6270 */
[----:B------:R-:W-:Y:S01]  /*69b0*/  @!P1 IMAD.X R63, R5, 0x1, R12, P5 ;  /* 0x00000001053f9824 */ /* 0x000fe200028e060c */
[----:B------:R-:W-:-:S05]  /*69c0*/  @!P1 IADD3 R60, P5, R6, R61, RZ ;  /* 0x0000003d063c9210 */ /* 0x000fca0007fbe0ff */
[----:B------:R-:W-:Y:S01]  /*69d0*/  @!P1 IMAD.X R61, R7, 0x1, R12, P5 ;  /* 0x00000001073d9824 */ /* 0x000fe200028e060c */
[----:B------:R-:W-:-:S05]  /*69e0*/  ISETP.GE.AND P5, PT, R74, UR4, PT ;  /* 0x000000044a007c0c */ /* 0x000fca000bfa6270 */
[----:B------:R-:W-:-:S04]  /*69f0*/  @!P6 IMAD.WIDE R10, R75, 0x2, R4 ;  /* 0x000000024b0ae825 */ /* 0x000fc800078e0204 */
[----:B------:R-:W-:Y:S01]  /*6a00*/  @!P6 IMAD.WIDE R12, R75, 0x2, R6 ;  /* 0x000000024b0ce825 */ /* 0x000fe200078e0206 */
[----:B------:R0:W5:Y:S03]  /*6a10*/  @!P6 LD.E.64 R36, desc[UR36][R10.64] ;  /* 0x000000240a24e980 */ /* 0x000166000c101b00 */
[C---:B------:R-:W-:Y:S01]  /*6a20*/  @!P5 IMAD.SHL.U32 R15, R74.reuse, 0x2, RZ ;  /* 0x000000024a0fd824 */ /* 0x040fe200078e00ff */
[----:B------:R1:W5:Y:S01]  /*6a30*/  @!P6 LD.E.64 R38, desc[UR36][R12.64] ;  /* 0x000000240c26e980 */ /* 0x000362000c101b00 */
[----:B------:R-:W-:-:S03]  /*6a40*/  @!P5 SHF.L.U64.HI R0, R74, 0x1, R21 ;  /* 0x000000014a00d819 */ /* 0x000fc60000010215 */
[-C--:B------:R-:W-:Y:S02]  /*6a50*/  @!P5 IADD3 R4, P6, R4, R15.reuse, RZ ;  /* 0x0000000f0404d210 */ /* 0x080fe40007fde0ff */
[----:B------:R-:W-:Y:S02]  /*6a60*/  CS2R R28, SRZ ;  /* 0x00000000001c7805 */ /* 0x000fe4000001ff00 */
[----:B------:R-:W-:Y:S01]  /*6a70*/  CS2R R30, SRZ ;  /* 0x00000000001e7805 */ /* 0x000fe2000001ff00 */
[----:B------:R-:W-:Y:S01]  /*6a80*/  @!P5 IMAD.X R5, R5, 0x1, R0, P6 ;  /* 0x000000010505d824 */ /* 0x000fe200030e0600 */
[----:B------:R-:W-:Y:S02]  /*6a90*/  @!P5 IADD3 R6, P6, R6, R15, RZ ;  /* 0x0000000f0606d210 */ /* 0x000fe40007fde0ff */
[----:B------:R2:W5:Y:S01]  /*6aa0*/  @!P4 LD.E.64 R28, desc[UR36][R8.64] ;  /* 0x00000024081cc980 */ /* 0x000562000c101b00 */
[----:B------:R-:W-:Y:S02]  /*6ab0*/  CS2R R24, SRZ ;  /* 0x0000000000187805 */ /* 0x000fe4000001ff00 */
[----:B------:R-:W-:-:S02]  /*6ac0*/  CS2R R26, SRZ ;  /* 0x00000000001a7805 */ /* 0x000fc4000001ff00 */
[----:B------:R-:W-:Y:S01]  /*6ad0*/  CS2R R14, SRZ ;  /* 0x00000000000e7805 */ /* 0x000fe2000001ff00 */
[----:B------:R3:W5:Y:S01]  /*6ae0*/  @!P4 LD.E.64 R30, desc[UR36][R2.64] ;  /* 0x00000024021ec980 */ /* 0x000762000c101b00 */
[----:B------:R-:W-:Y:S02]  /*6af0*/  CS2R R20, SRZ ;  /* 0x0000000000147805 */ /* 0x000fe4000001ff00 */
[----:B0-----:R-:W-:Y:S02]  /*6b00*/  CS2R R10, SRZ ;  /* 0x00000000000a7805 */ /* 0x001fe4000001ff00 */
[----:B-1----:R-:W-:Y:S01]  /*6b10*/  CS2R R12, SRZ ;  /* 0x00000000000c7805 */ /* 0x002fe2000001ff00 */
[----:B------:R-:W-:Y:S01]  /*6b20*/  @!P5 IMAD.X R7, R7, 0x1, R0, P6 ;  /* 0x000000010707d824 */ /* 0x000fe200030e0600 */
[----:B------:R0:W5:Y:S01]  /*6b30*/  @!P3 LD.E.64 R24, desc[UR36][R70.64] ;  /* 0x000000244618b980 */ /* 0x000162000c101b00 */
[----:B--2---:R-:W-:-:S03]  /*6b40*/  CS2R R8, SRZ ;  /* 0x0000000000087805 */ /* 0x004fc6000001ff00 */
[----:B------:R0:W5:Y:S01]  /*6b50*/  @!P3 LD.E.64 R26, desc[UR36][R68.64] ;  /* 0x00000024441ab980 */ /* 0x000162000c101b00 */
[----:B---3--:R-:W-:-:S03]  /*6b60*/  CS2R R2, SRZ ;  /* 0x0000000000027805 */ /* 0x008fc6000001ff00 */
[----:B------:R0:W5:Y:S04]  /*6b70*/  @!P2 LD.E.64 R14, desc[UR36][R66.64] ;  /* 0x00000024420ea980 */ /* 0x000168000c101b00 */
[----:B------:R0:W5:Y:S04]  /*6b80*/  @!P2 LD.E.64 R20, desc[UR36][R64.64] ;  /* 0x000000244014a980 */ /* 0x000168000c101b00 */
[----:B------:R0:W5:Y:S04]  /*6b90*/  @!P1 LD.E.64 R10, desc[UR36][R62.64] ;  /* 0x000000243e0a9980 */ /* 0x000168000c101b00 */
[----:B------:R0:W5:Y:S04]  /*6ba0*/  @!P1 LD.E.64 R12, desc[UR36][R60.64] ;  /* 0x000000243c0c9980 */ /* 0x000168000c101b00 */
[----:B------:R0:W5:Y:S04]  /*6bb0*/  @!P5 LD.E.64 R2, desc[UR36][R4.64] ;  /* 0x000000240402d980 */ /* 0x000168000c101b00 */
[----:B------:R0:W5:Y:S02]  /*6bc0*/  @!P5 LD.E.64 R8, desc[UR36][R6.64] ;  /* 0x000000240608d980 */ /* 0x000164000c101b00 */
.L_x_1592:
[----:B------:R-:W-:Y:S05]  /*6bd0*/  BSYNC B1 ;  /* 0x0000000000017941 */ /* 0x000fea0003800000 */
.L_x_1591:
[----:B------:R-:W-:Y:S01]  /*6be0*/  R2UR UR5, R228 ;  /* 0x00000000e40572ca */ /* 0x000fe200000e0000 */
[----:B01---5:R-:W-:Y:S01]  /*6bf0*/  IMAD.MOV.U32 R4, RZ, RZ, R2 ;  /* 0x000000ffff047224 */ /* 0x023fe200078e0002 */
[----:B------:R-:W-:Y:S01]  /*6c00*/  LEA R60, R88, UR39, 0x1 ;  /* 0x00000027583c7c11 */ /* 0x000fe2000f8e08ff */
[----:B------:R-:W-:Y:S01]  /*6c10*/  IMAD.MOV.U32 R6, RZ, RZ, R10 ;  /* 0x000000ffff067224 */ /* 0x000fe200078e000a */
[----:B------:R-:W-:Y:S01]  /*6c20*/  VIADDMNMX R98, R93, -R98, 0x80, PT ;  /* 0x000000805d627446 */ /* 0x000fe20003800962 */
[----:B--2---:R-:W-:Y:S01]  /*6c30*/  IMAD.MOV.U32 R5, RZ, RZ, R3 ;  /* 0x000000ffff057224 */ /* 0x004fe200078e0003 */
[----:B------:R-:W-:Y:S01]  /*6c40*/  PRMT R61, R4, 0x7610, R61 ;  /* 0x00007610043d7816 */ /* 0x000fe2000000003d */
[----:B----4-:R-:W-:Y:S01]  /*6c50*/  VIADD R7, R60, 0x12400 ;  /* 0x000124003c077836 */ /* 0x010fe20000000000 */
[----:B------:R-:W-:Y:S01]  /*6c60*/  PRMT R65, R6, 0x7610, R65 ;  /* 0x0000761006417816 */ /* 0x000fe20000000041 */
[----:B------:R-:W-:Y:S01]  /*6c70*/  VIADD R0, R60, 0x12440 ;  /* 0x000124403c007836 */ /* 0x000fe20000000000 */
[----:B------:R-:W-:Y:S01]  /*6c80*/  PRMT R62, R5, 0x7610, R62 ;  /* 0x00007610053e7816 */ /* 0x000fe2000000003e */
[----:B------:R-:W-:Y:S01]  /*6c90*/  @P0 VIADD R0, R7, 0xffffffc0 ;  /* 0xffffffc007000836 */ /* 0x000fe20000000000 */
[----:B------:R-:W-:Y:S01]  /*6ca0*/  ISETP.GE.AND P1, PT, R195, R98, PT ;  /* 0x00000062c300720c */ /* 0x000fe20003f26270 */
[----:B------:R-:W-:Y:S01]  /*6cb0*/  ULEA.HI UR4, UR5, UR5, URZ, 0x1 ;  /* 0x0000000505047291 */ /* 0x000fe2000f8f083f */
[----:B------:R-:W-:-:S02]  /*6cc0*/  IMAD.MOV.U32 R6, RZ, RZ, R14 ;  /* 0x000000ffff067224 */ /* 0x000fc400078e000e */
[----:B------:R-:W-:Y:S01]  /*6cd0*/  IMAD.MOV.U32 R7, RZ, RZ, R15 ;  /* 0x000000ffff077224 */ /* 0x000fe200078e000f */
[----:B------:R-:W-:Y:S01]  /*6ce0*/  ULOP3.LUT UR4, UR4, 0xfffffffe, URZ, 0xc0, !UPT ;  /* 0xfffffffe04047892 */ /* 0x000fe2000f8ec03f */
[----:B------:R-:W-:Y:S01]  /*6cf0*/  IMAD.MOV.U32 R5, RZ, RZ, R11 ;  /* 0x000000ffff057224 */ /* 0x000fe200078e000b */
[----:B------:R-:W-:Y:S01]  /*6d00*/  PRMT R88, R6, 0x7610, R88 ;  /* 0x0000761006587816 */ /* 0x000fe20000000058 */
[----:B------:R-:W-:Y:S01]  /*6d10*/  IMAD.MOV.U32 R6, RZ, RZ, R25 ;  /* 0x000000ffff067224 */ /* 0x000fe200078e0019 */
[----:B------:R-:W-:Y:S01]  /*6d20*/  UIADD3 UR4, UR5, -UR4, URZ ;  /* 0x8000000405047290 */ /* 0x000fe2000fffe03f */
[----:B------:R-:W-:Y:S01]  /*6d30*/  PRMT R71, R7, 0x7610, R71 ;  /* 0x0000761007477816 */ /* 0x000fe20000000047 */
[----:B------:R-:W-:Y:S01]  /*6d40*/  IMAD.MOV.U32 R7, RZ, RZ, R28 ;  /* 0x000000ffff077224 */ /* 0x000fe200078e001c */
[----:B------:R-:W-:Y:S01]  /*6d50*/  PRMT R66, R5, 0x7610, R66 ;  /* 0x0000761005427816 */ /* 0x000fe20000000042 */
[----:B------:R-:W-:Y:S01]  /*6d60*/  IMAD.MOV.U32 R5, RZ, RZ, R24 ;  /* 0x000000ffff057224 */ /* 0x000fe200078e0018 */
[----:B------:R-:W-:Y:S01]  /*6d70*/  PRMT R99, R6, 0x7610, R99 ;  /* 0x0000761006637816 */ /* 0x000fe20000000063 */
[----:B------:R-:W-:Y:S01]  /*6d80*/  IMAD.U32 R4, RZ, RZ, UR4 ;  /* 0x00000004ff047e24 */ /* 0x000fe2000f8e00ff */
[----:B------:R-:W-:Y:S01]  /*6d90*/  PRMT R106, R7, 0x7610, R106 ;  /* 0x00007610076a7816 */ /* 0x000fe2000000006a */
[----:B------:R-:W-:Y:S01]  /*6da0*/  IMAD.MOV.U32 R63, RZ, RZ, R29 ;  /* 0x000000ffff3f7224 */ /* 0x000fe200078e001d */
[----:B------:R-:W-:Y:S01]  /*6db0*/  PRMT R93, R5, 0x7610, R93 ;  /* 0x00007610055d7816 */ /* 0x000fe2000000005d */
[----:B------:R-:W-:Y:S01]  /*6dc0*/  IMAD.MOV.U32 R6, RZ, RZ, R37 ;  /* 0x000000ffff067224 */ /* 0x000fe200078e0025 */
[----:B------:R-:W-:Y:S01]  /*6dd0*/  SHF.L.U32 R4, R4, 0x1f, RZ ;  /* 0x0000001f04047819 */ /* 0x000fe200000006ff */
[----:B------:R-:W-:Y:S01]  /*6de0*/  IMAD.MOV.U32 R7, RZ, RZ, R8 ;  /* 0x000000ffff077224 */ /* 0x000fe200078e0008 */
[----:B------:R-:W-:Y:S01]  /*6df0*/  PRMT R107, R63, 0x7610, R107 ;  /* 0x000076103f6b7816 */ /* 0x000fe2000000006b */
[----:B------:R-:W-:Y:S01]  /*6e00*/  IMAD.MOV.U32 R5, RZ, RZ, R36 ;  /* 0x000000ffff057224 */ /* 0x000fe200078e0024 */
[----:B------:R-:W0:Y:S01]  /*6e10*/  SYNCS.PHASECHK.TRANS64.TRYWAIT P0, [UR39+0x30800], R4 ;  /* 0x03080004ff0075a7 */ /* 0x000e220008000167 */
        /* <DEDUP_REMOVED lines=17> */
[----:B------:R-:W-:-:S02]  /*6f30*/  IMAD.MOV.U32 R109, RZ, RZ, R31 ;  /* 0x000000ffff6d7224 */ /* 0x000fc400078e001f */
[----:B------:R-:W-:Y:S02]  /*6f40*/  IMAD.MOV.U32 R6, RZ, RZ, R38 ;  /* 0x000000ffff067224 */ /* 0x000fe400078e0026 */
[----:B------:R-:W-:Y:S01]  /*6f50*/  IMAD.MOV.U32 R7, RZ, RZ, R39 ;  /* 0x000000ffff077224 */ /* 0x000fe200078e0027 */
[----:B0-----:R-:W-:Y:S06]  /*6f60*/  @!P0 BRA `(.L_x_1593) ;  /* 0x000001fc00e48947 */ /* 0x001fec0003800000 */
.L_x_1899:
[----:B------:R-:W-:Y:S01]  /*6f70*/  BSSY B1, `(.L_x_1594) ;  /* 0x000012f000017945 */ /* 0x000fe20003800000 */
[----:B------:R-:W-:Y:S02]  /*6f80*/  PRMT R112, R6, 0x7610, R112 ;  /* 0x0000761006707816 */ /* 0x000fe40000000070 */
[----:B------:R-:W-:Y:S01]  /*6f90*/  PRMT R113, R7, 0x7610, R113 ;  /* 0x0000761007717816 */ /* 0x000fe20000000071 */
[----:B------:R-:W-:Y:S06]  /*6fa0*/  @P1 BRA `(.L_x_1595) ;  /* 0x0000001000ac1947 */ /* 0x000fec0003800000 */
[----:B0-----:R-:W0:Y:S01]  /*6fb0*/  LDC R5, c[0x0][0x3f4] ;  /* 0x0000fd00ff057b82 */ /* 0x001e220000000800 */
        /* <DEDUP_REMOVED lines=9> */
[----:B------:R-:W-:Y:S02]  /*7050*/  SHF.R.U64 R118, R56, 0x10, R57 ;  /* 0x0000001038767819 */ /* 0x000fe40000001239 */
[--C-:B------:R-:W-:Y:S02]  /*7060*/  SHF.R.U64 R56, R58, 0x10, R59.reuse ;  /* 0x000000103a387819 */ /* 0x100fe4000000123b */
[----:B------:R-:W-:Y:S02]  /*7070*/  SHF.R.U32.HI R59, RZ, 0x10, R59 ;  /* 0x00000010ff3b7819 */ /* 0x000fe4000001163b */
[----:B------:R-:W-:Y:S02]  /*7080*/  SHF.R.U32.HI R57, RZ, 0x10, R57 ;  /* 0x00000010ff397819 */ /* 0x000fe40000011639 */
[----:B------:R-:W-:Y:S02]  /*7090*/  PRMT R117, R117, 0x5410, R118 ;  /* 0x0000541075757816 */ /* 0x000fe40000000076 */
[----:B------:R-:W-:-:S02]  /*70a0*/  PRMT R118, R114, 0x5410, R59 ;  /* 0x0000541072767816 */ /* 0x000fc4000000003b */
[----:B------:R-:W-:Y:S02]  /*70b0*/  PRMT R116, R116, 0x5410, R57 ;  /* 0x0000541074747816 */ /* 0x000fe40000000039 */
[----:B------:R-:W-:Y:S01]  /*70c0*/  PRMT R115, R115, 0x5410, R56 ;  /* 0x0000541073737816 */ /* 0x000fe20000000038 */
[C---:B------:R-:W-:Y:S01]  /*70d0*/  IMAD.U32 R119, R118.reuse, 0x10000, RZ ;  /* 0x0001000076777824 */ /* 0x040fe200078e00ff */
[----:B------:R-:W-:Y:S01]  /*70e0*/  LOP3.LUT R118, R118, 0xffff0000, RZ, 0xc0, !PT ;  /* 0xffff000076767812 */ /* 0x000fe200078ec0ff */
[C---:B------:R-:W-:Y:S01]  /*70f0*/  IMAD.U32 R114, R116.reuse, 0x10000, RZ ;  /* 0x0001000074727824 */ /* 0x040fe200078e00ff */
[----:B------:R-:W-:Y:S02]  /*7100*/  LOP3.LUT R116, R116, 0xffff0000, RZ, 0xc0, !PT ;  /* 0xffff000074747812 */ /* 0x000fe400078ec0ff */
[C---:B0-----:R-:W-:Y:S01]  /*7110*/  LOP3.LUT R57, R6.reuse, 0xffff0000, RZ, 0xc0, !PT ;  /* 0xffff000006397812 */ /* 0x041fe200078ec0ff */
[----:B------:R-:W-:Y:S01]  /*7120*/  IMAD.U32 R56, R6, 0x10000, RZ ;  /* 0x0001000006387824 */ /* 0x000fe200078e00ff */
[C---:B------:R-:W-:Y:S01]  /*7130*/  LOP3.LUT R59, R7.reuse, 0xffff0000, RZ, 0xc0, !PT ;  /* 0xffff0000073b7812 */ /* 0x040fe200078ec0ff */
[----:B------:R-:W-:-:S02]  /*7140*/  IMAD.U32 R58, R7, 0x10000, RZ ;  /* 0x00010000073a7824 */ /* 0x000fc400078e00ff */
[CC--:B------:R-:W-:Y:S01]  /*7150*/  FMUL.FTZ R121, R57.reuse, R119.reuse ;  /* 0x0000007739797220 */ /* 0x0c0fe20000410000 */
[----:B------:R-:W-:Y:S01]  /*7160*/  FMUL.FTZ R120, R57, R114 ;  /* 0x0000007239787220 */ /* 0x000fe20000410000 */
[----:B------:R-:W-:Y:S01]  /*7170*/  FMUL.FTZ R57, R59, R118 ;  /* 0x000000763b397220 */ /* 0x000fe20000410000 */
[----:B------:R-:W-:Y:S02]  /*7180*/  IMAD.U32 R6, R4, 0x10000, RZ ;  /* 0x0001000004067824 */ /* 0x000fe400078e00ff */
[C---:B------:R-:W-:Y:S01]  /*7190*/  FFMA.FTZ R121, R56.reuse, R114, -R121 ;  /* 0x0000007238797223 */ /* 0x040fe20000010879 */
[----:B------:R-:W-:Y:S02]  /*71a0*/  IMAD.U32 R7, R5, 0x10000, RZ ;  /* 0x0001000005077824 */ /* 0x000fe400078e00ff */
[----:B------:R-:W-:Y:S01]  /*71b0*/  FFMA.FTZ R120, R56, R119, R120 ;  /* 0x0000007738787223 */ /* 0x000fe20000010078 */
[----:B------:R-:W-:Y:S01]  /*71c0*/  LOP3.LUT R4, R4, 0xffff0000, RZ, 0xc0, !PT ;  /* 0xffff000004047812 */ /* 0x000fe200078ec0ff */
[-C--:B------:R-:W-:Y:S01]  /*71d0*/  FMUL.FTZ R123, R59, R116.reuse ;  /* 0x000000743b7b7220 */ /* 0x080fe20000410000 */
        /* <DEDUP_REMOVED lines=10> */
[-C--:B------:R-:W-:Y:S01]  /*7280*/  FMUL.FTZ R117, R5, R56.reuse ;  /* 0x0000003805757220 */ /* 0x080fe20000410000 */
[C---:B------:R-:W-:Y:S01]  /*7290*/  FFMA.FTZ R4, R6.reuse, R57, -R115 ;  /* 0x0000003906047223 */ /* 0x040fe20000010873 */
[C---:B------:R-:W-:Y:S01]  /*72a0*/  FFMA.FTZ R5, R7.reuse, R56, -R116 ;  /* 0x0000003807057223 */ /* 0x040fe20000010874 */
[----:B------:R-:W-:Y:S01]  /*72b0*/  FFMA.FTZ R59, R6, R59, R58 ;  /* 0x0000003b063b7223 */ /* 0x000fe2000001003a */
[----:B------:R-:W-:Y:S01]  /*72c0*/  FFMA.FTZ R114, R7, R114, R117 ;  /* 0x0000007207727223 */ /* 0x000fe20000010075 */
[----:B------:R-:W-:Y:S02]  /*72d0*/  F2FP.BF16.F32.PACK_AB R6, R120, R121 ;  /* 0x000000797806723e */ /* 0x000fe400000010ff */
[----:B------:R-:W-:-:S02]  /*72e0*/  F2FP.BF16.F32.PACK_AB R7, R118, R119 ;  /* 0x000000777607723e */ /* 0x000fc400000010ff */
[----:B------:R-:W-:Y:S02]  /*72f0*/  F2FP.BF16.F32.PACK_AB R4, R59, R4 ;  /* 0x000000043b04723e */ /* 0x000fe400000010ff */
[----:B------:R-:W-:-:S05]  /*7300*/  F2FP.BF16.F32.PACK_AB R5, R114, R5 ;  /* 0x000000057205723e */ /* 0x000fca00000010ff */
[----:B------:R0:W-:Y:S02]  /*7310*/  STS.128 [R60+0x12400], R4 ;  /* 0x012400043c007388 */ /* 0x0001e40000000c00 */
.L_x_1597:
[----:B------:R-:W-:Y:S05]  /*7320*/  BSYNC B2 ;  /* 0x0000000000027941 */ /* 0x000fea0003800000 */
.L_x_1596:
[----:B------:R-:W-:Y:S04]  /*7330*/  BSSY B2, `(.L_x_1598) ;  /* 0x0000030000027945 */ /* 0x000fe80003800000 */
[----:B------:R-:W-:Y:S05]  /*7340*/  @P1 BRA `(.L_x_1599) ;  /* 0x0000000000b81947 */ /* 0x000fea0003800000 */
[----:B0-----:R-:W0:Y:S01]  /*7350*/  LDS.128 R4, [R0] ;  /* 0x0000000000047984 */ /* 0x001e220000000c00 */
[--C-:B------:R-:W-:Y:S02]  /*7360*/  SHF.R.U64 R57, R52, 0x10, R53.reuse ;  /* 0x0000001034397819 */ /* 0x100fe40000001235 */
[----:B------:R-:W-:Y:S02]  /*7370*/  SHF.R.U32.HI R52, RZ, 0x10, R53 ;  /* 0x00000010ff347819 */ /* 0x000fe40000011635 */
[--C-:B------:R-:W-:Y:S02]  /*7380*/  SHF.R.U64 R53, R54, 0x10, R55.reuse ;  /* 0x0000001036357819 */ /* 0x100fe40000001237 */
[----:B------:R-:W-:Y:S02]  /*7390*/  SHF.R.U32.HI R54, RZ, 0x10, R55 ;  /* 0x00000010ff367819 */ /* 0x000fe40000011637 */
[----:B------:R-:W-:Y:S02]  /*73a0*/  PRMT R103, R103, 0x5410, R52 ;  /* 0x0000541067677816 */ /* 0x000fe40000000034 */
[----:B------:R-:W-:-:S02]  /*73b0*/  PRMT R105, R105, 0x5410, R54 ;  /* 0x0000541069697816 */ /* 0x000fc40000000036 */
[----:B------:R-:W-:Y:S01]  /*73c0*/  PRMT R104, R104, 0x5410, R53 ;  /* 0x0000541068687816 */ /* 0x000fe20000000035 */
[----:B------:R-:W-:Y:S01]  /*73d0*/  IMAD.U32 R56, R103, 0x10000, RZ ;  /* 0x0001000067387824 */ /* 0x000fe200078e00ff */
[----:B------:R-:W-:Y:S01]  /*73e0*/  PRMT R102, R102, 0x5410, R57 ;  /* 0x0000541066667816 */ /* 0x000fe20000000039 */
[C---:B------:R-:W-:Y:S01]  /*73f0*/  IMAD.U32 R57, R105.reuse, 0x10000, RZ ;  /* 0x0001000069397824 */ /* 0x040fe200078e00ff */
[----:B------:R-:W-:Y:S02]  /*7400*/  LOP3.LUT R105, R105, 0xffff0000, RZ, 0xc0, !PT ;  /* 0xffff000069697812 */ /* 0x000fe400078ec0ff */
[----:B------:R-:W-:Y:S02]  /*7410*/  LOP3.LUT R103, R103, 0xffff0000, RZ, 0xc0, !PT ;  /* 0xffff000067677812 */ /* 0x000fe400078ec0ff */
[C---:B0-----:R-:W-:Y:S01]  /*7420*/  LOP3.LUT R53, R6.reuse, 0xffff0000, RZ, 0xc0, !PT ;  /* 0xffff000006357812 */ /* 0x041fe200078ec0ff */
[----:B------:R-:W-:Y:S01]  /*7430*/  IMAD.U32 R52, R6, 0x10000, RZ ;  /* 0x0001000006347824 */ /* 0x000fe200078e00ff */
[C---:B------:R-:W-:Y:S01]  /*7440*/  LOP3.LUT R55, R7.reuse, 0xffff0000, RZ, 0xc0, !PT ;  /* 0xffff000007377812 */ /* 0x040fe200078ec0ff */
[----:B------:R-:W-:-:S02]  /*7450*/  IMAD.U32 R54, R7, 0x10000, RZ ;  /* 0x0001000007367824 */ /* 0x000fc400078e00ff */
[CC--:B------:R-:W-:Y:S01]  /*7460*/  FMUL.FTZ R58, R53.reuse, R56.reuse ;  /* 0x00000038353a7220 */ /* 0x0c0fe20000410000 */
[----:B------:R-:W-:Y:S01]  /*7470*/  FMUL.FTZ R59, R53, R57 ;  /* 0x00000039353b7220 */ /* 0x000fe20000410000 */
[C---:B------:R-:W-:Y:S01]  /*7480*/  FMUL.FTZ R53, R55.reuse, R105 ;  /* 0x0000006937357220 */ /* 0x040fe20000410000 */
[----:B------:R-:W-:Y:S02]  /*7490*/  IMAD.U32 R6, R4, 0x10000, RZ ;  /* 0x0001000004067824 */ /* 0x000fe400078e00ff */
[----:B------:R-:W-:Y:S01]  /*74a0*/  FFMA.FTZ R115, R52, R57, R58 ;  /* 0x0000003934737223 */ /* 0x000fe2000001003a */
[-C--:B------:R-:W-:Y:S01]  /*74b0*/  FMUL.FTZ R57, R55, R103.reuse ;  /* 0x0000006737397220 */ /* 0x080fe20000410000 */
[----:B------:R-:W-:Y:S01]  /*74c0*/  FFMA.FTZ R103, R54, R103, -R53 ;  /* 0x0000006736677223 */ /* 0x000fe20000010835 */
[C---:B------:R-:W-:Y:S01]  /*74d0*/  IMAD.U32 R7, R5.reuse, 0x10000, RZ ;  /* 0x0001000005077824 */ /* 0x040fe200078e00ff */
[----:B------:R-:W-:Y:S01]  /*74e0*/  LOP3.LUT R4, R4, 0xffff0000, RZ, 0xc0, !PT ;  /* 0xffff000004047812 */ /* 0x000fe200078ec0ff */
[----:B------:R-:W-:Y:S01]  /*74f0*/  IMAD.U32 R55, R104, 0x10000, RZ ;  /* 0x0001000068377824 */ /* 0x000fe200078e00ff */
[----:B------:R-:W-:Y:S01]  /*7500*/  LOP3.LUT R5, R5, 0xffff0000, RZ, 0xc0, !PT ;  /* 0xffff000005057812 */ /* 0x000fe200078ec0ff */
[----:B------:R-:W-:Y:S01]  /*7510*/  IMAD.U32 R53, R102, 0x10000, RZ ;  /* 0x0001000066357824 */ /* 0x000fe200078e00ff */
[----:B------:R-:W-:Y:S01]  /*7520*/  LOP3.LUT R104, R104, 0xffff0000, RZ, 0xc0, !PT ;  /* 0xffff000068687812 */ /* 0x000fe200078ec0ff */
[----:B------:R-:W-:Y:S01]  /*7530*/  FFMA.FTZ R56, R52, R56, -R59 ;  /* 0x0000003834387223 */ /* 0x000fe2000001083b */
[----:B------:R-:W-:Y:S01]  /*7540*/  LOP3.LUT R102, R102, 0xffff0000, RZ, 0xc0, !PT ;  /* 0xffff000066667812 */ /* 0x000fe200078ec0ff */
        /* <DEDUP_REMOVED lines=14> */
.L_x_1599:
[----:B------:R-:W-:Y:S05]  /*7630*/  BSYNC B2 ;  /* 0x0000000000027941 */ /* 0x000fea0003800000 */
.L_x_1598:
[----:B------:R-:W-:Y:S04]  /*7640*/  BSSY B2, `(.L_x_1600) ;  /* 0x0000030000027945 */ /* 0x000fe80003800000 */
[----:B------:R-:W-:Y:S05]  /*7650*/  @P2 BRA `(.L_x_1601) ;  /* 0x0000000000b82947 */ /* 0x000fea0003800000 */
[----:B01----:R-:W0:Y:S01]  /*7660*/  LDS.128 R4, [R60+0x16400] ;  /* 0x016400003c047984 */ /* 0x003e220000000c00 */
        /* <DEDUP_REMOVED lines=45> */
.L_x_1601:
[----:B------:R-:W-:Y:S05]  /*7940*/  BSYNC B2 ;  /* 0x0000000000027941 */ /* 0x000fea0003800000 */
.L_x_1600:
[----:B------:R-:W-:Y:S04]  /*7950*/  BSSY B2, `(.L_x_1602) ;  /* 0x0000030000027945 */ /* 0x000fe80003800000 */
[----:B------:R-:W-:Y:S05]  /*7960*/  @P3 BRA `(.L_x_1603) ;  /* 0x0000000000b83947 */ /* 0x000fea0003800000 */
[----:B012---:R-:W0:Y:S01]  /*7970*/  LDS.128 R4, [R0+0x4000] ;  /* 0x0040000000047984 */ /* 0x007e220000000c00 */
[----:B------:R-:W-:Y:S02]  /*7980*/  SHF.R.U64 R49, R46, 0x10, R47 ;  /* 0x000000102e317819 */ /* 0x000fe4000000122f */
[----:B------:R-:W-:Y:S02]  /*7990*/  SHF.R.U64 R44, R44, 0x10, R45 ;  /* 0x000000102c2c7819 */ /* 0x000fe4000000122d */
[----:B------:R-:W-:Y:S02]  /*79a0*/  SHF.R.U32.HI R46, RZ, 0x10, R47 ;  /* 0x00000010ff2e7819 */ /* 0x000fe4000001162f */
        /* <DEDUP_REMOVED lines=13> */
[C---:B------:R-:W-:Y:S01]  /*7a80*/  FMUL.FTZ R52, R45.reuse, R48 ;  /* 0x000000302d347220 */ /* 0x040fe20000410000 */
[-C--:B------:R-:W-:Y:S01]  /*7a90*/  FMUL.FTZ R51, R45, R49.reuse ;  /* 0x000000312d337220 */ /* 0x080fe20000410000 */
[C---:B------:R-:W-:Y:S01]  /*7aa0*/  FMUL.FTZ R45, R47.reuse, R92 ;  /* 0x0000005c2f2d7220 */ /* 0x040fe20000410000 */
[----:B------:R-:W-:Y:S02]  /*7ab0*/  IMAD.U32 R6, R4, 0x10000, RZ ;  /* 0x0001000004067824 */ /* 0x000fe400078e00ff */
[----:B------:R-:W-:Y:S01]  /*7ac0*/  FFMA.FTZ R53, R44, R49, R52 ;  /* 0x000000312c357223 */ /* 0x000fe20000010034 */
[-C--:B------:R-:W-:Y:S01]  /*7ad0*/  FMUL.FTZ R49, R47, R89.reuse ;  /* 0x000000592f317220 */ /* 0x080fe20000410000 */
[----:B------:R-:W-:Y:S01]  /*7ae0*/  FFMA.FTZ R89, R46, R89, -R45 ;  /* 0x000000592e597223 */ /* 0x000fe2000001082d */
[----:B------:R-:W-:Y:S02]  /*7af0*/  IMAD.U32 R7, R5, 0x10000, RZ ;  /* 0x0001000005077824 */ /* 0x000fe400078e00ff */
[----:B------:R-:W-:Y:S01]  /*7b00*/  FFMA.FTZ R50, R44, R48, -R51 ;  /* 0x000000302c327223 */ /* 0x000fe20000010833 */
[----:B------:R-:W-:Y:S01]  /*7b10*/  IMAD.U32 R45, R90, 0x10000, RZ ;  /* 0x000100005a2d7824 */ /* 0x000fe200078e00ff */
[----:B------:R-:W-:Y:S01]  /*7b20*/  LOP3.LUT R4, R4, 0xffff0000, RZ, 0xc0, !PT ;  /* 0xffff000004047812 */ /* 0x000fe200078ec0ff */
[----:B------:R-:W-:Y:S01]  /*7b30*/  IMAD.U32 R47, R91, 0x10000, RZ ;  /* 0x000100005b2f7824 */ /* 0x000fe200078e00ff */
[----:B------:R-:W-:Y:S01]  /*7b40*/  LOP3.LUT R5, R5, 0xffff0000, RZ, 0xc0, !PT ;  /* 0xffff000005057812 */ /* 0x000fe200078ec0ff */
[----:B------:R-:W-:Y:S01]  /*7b50*/  FFMA.FTZ R92, R46, R92, R49 ;  /* 0x0000005c2e5c7223 */ /* 0x000fe20000010031 */
[----:B------:R-:W-:Y:S01]  /*7b60*/  LOP3.LUT R44, R91, 0xffff0000, RZ, 0xc0, !PT ;  /* 0xffff00005b2c7812 */ /* 0x000fe200078ec0ff */
[----:B------:R-:W-:Y:S01]  /*7b70*/  FMUL.FTZ R49, R4, R47 ;  /* 0x0000002f04317220 */ /* 0x000fe20000410000 */
[----:B------:R-:W-:Y:S01]  /*7b80*/  LOP3.LUT R90, R90, 0xffff0000, RZ, 0xc0, !PT ;  /* 0xffff00005a5a7812 */ /* 0x000fe200078ec0ff */
[----:B------:R-:W-:-:S02]  /*7b90*/  FMUL.FTZ R46, R4, R45 ;  /* 0x0000002d042e7220 */ /* 0x000fc40000410000 */
[C---:B------:R-:W-:Y:S01]  /*7ba0*/  FMUL.FTZ R48, R5.reuse, R44 ;  /* 0x0000002c05307220 */ /* 0x040fe20000410000 */
[C---:B------:R-:W-:Y:S01]  /*7bb0*/  FFMA.FTZ R4, R6.reuse, R45, -R49 ;  /* 0x0000002d06047223 */ /* 0x040fe20000010831 */
[-C--:B------:R-:W-:Y:S01]  /*7bc0*/  FMUL.FTZ R51, R5, R90.reuse ;  /* 0x0000005a05337220 */ /* 0x080fe20000410000 */
[----:B------:R-:W-:Y:S01]  /*7bd0*/  FFMA.FTZ R47, R6, R47, R46 ;  /* 0x0000002f062f7223 */ /* 0x000fe2000001002e */
[----:B------:R-:W-:Y:S01]  /*7be0*/  FFMA.FTZ R5, R7, R90, -R48 ;  /* 0x0000005a07057223 */ /* 0x000fe20000010830 */
[----:B------:R-:W-:Y:S01]  /*7bf0*/  F2FP.BF16.F32.PACK_AB R6, R53, R50 ;  /* 0x000000323506723e */ /* 0x000fe200000010ff */
[----:B------:R-:W-:Y:S01]  /*7c00*/  FFMA.FTZ R44, R7, R44, R51 ;  /* 0x0000002c072c7223 */ /* 0x000fe20000010033 */
[----:B------:R-:W-:Y:S02]  /*7c10*/  F2FP.BF16.F32.PACK_AB R7, R92, R89 ;  /* 0x000000595c07723e */ /* 0x000fe400000010ff */
[----:B------:R-:W-:Y:S02]  /*7c20*/  F2FP.BF16.F32.PACK_AB R4, R47, R4 ;  /* 0x000000042f04723e */ /* 0x000fe400000010ff */
[----:B------:R-:W-:-:S05]  /*7c30*/  F2FP.BF16.F32.PACK_AB R5, R44, R5 ;  /* 0x000000052c05723e */ /* 0x000fca00000010ff */
[----:B------:R3:W-:Y:S02]  /*7c40*/  STS.128 [R0+0x4000], R4 ;  /* 0x0040000400007388 */ /* 0x0007e40000000c00 */
.L_x_1603:
[----:B------:R-:W-:Y:S05]  /*7c50*/  BSYNC B2 ;  /* 0x0000000000027941 */ /* 0x000fea0003800000 */
.L_x_1602:
[----:B------:R-:W-:Y:S04]  /*7c60*/  BSSY B2, `(.L_x_1604) ;  /* 0x0000030000027945 */ /* 0x000fe80003800000 */
[----:B------:R-:W-:Y:S05]  /*7c70*/  @P4 BRA `(.L_x_1605) ;  /* 0x0000000000b84947 */ /* 0x000fea0003800000 */
[----:B0123--:R-:W0:Y:S01]  /*7c80*/  LDS.128 R4, [R60+0x1a400] ;  /* 0x01a400003c047984 */ /* 0x00fe220000000c00 */
        /* <DEDUP_REMOVED lines=18> */
[----:B------:R-:W-:Y:S01]  /*7db0*/  FMUL.FTZ R41, R43, R84 ;  /* 0x000000542b297220 */ /* 0x000fe20000410000 */
[----:B------:R-:W-:Y:S02]  /*7dc0*/  IMAD.U32 R6, R4, 0x10000, RZ ;  /* 0x0001000004067824 */ /* 0x000fe400078e00ff */
[C---:B------:R-:W-:Y:S01]  /*7dd0*/  FFMA.FTZ R49, R40.reuse, R45, R46 ;  /* 0x0000002d28317223 */ /* 0x040fe2000001002e */
[----:B------:R-:W-:Y:S02]  /*7de0*/  IMAD.U32 R7, R5, 0x10000, RZ ;  /* 0x0001000005077824 */ /* 0x000fe400078e00ff */
[----:B------:R-:W-:Y:S01]  /*7df0*/  FFMA.FTZ R48, R40, R44, -R47 ;  /* 0x0000002c28307223 */ /* 0x000fe2000001082f */
[-C--:B------:R-:W-:Y:S01]  /*7e00*/  FMUL.FTZ R45, R43, R86.reuse ;  /* 0x000000562b2d7220 */ /* 0x080fe20000410000 */
[----:B------:R-:W-:Y:S01]  /*7e10*/  LOP3.LUT R4, R4, 0xffff0000, RZ, 0xc0, !PT ;  /* 0xffff000004047812 */ /* 0x000fe200078ec0ff */
[C---:B------:R-:W-:Y:S01]  /*7e20*/  FFMA.FTZ R86, R42.reuse, R86, -R41 ;  /* 0x000000562a567223 */ /* 0x040fe20000010829 */
[----:B------:R-:W-:Y:S01]  /*7e30*/  LOP3.LUT R5, R5, 0xffff0000, RZ, 0xc0, !PT ;  /* 0xffff000005057812 */ /* 0x000fe200078ec0ff */
[C---:B------:R-:W-:Y:S01]  /*7e40*/  IMAD.U32 R43, R85.reuse, 0x10000, RZ ;  /* 0x00010000552b7824 */ /* 0x040fe200078e00ff */
[----:B------:R-:W-:Y:S01]  /*7e50*/  LOP3.LUT R44, R85, 0xffff0000, RZ, 0xc0, !PT ;  /* 0xffff0000552c7812 */ /* 0x000fe200078ec0ff */
[C---:B------:R-:W-:Y:S01]  /*7e60*/  IMAD.U32 R41, R87.reuse, 0x10000, RZ ;  /* 0x0001000057297824 */ /* 0x040fe200078e00ff */
        /* <DEDUP_REMOVED lines=15> */
.L_x_1605:
[----:B------:R-:W-:Y:S05]  /*7f60*/  BSYNC B2 ;  /* 0x0000000000027941 */ /* 0x000fea0003800000 */
.L_x_1604:
[----:B------:R-:W-:Y:S05]  /*7f70*/  @P5 BRA `(.L_x_1595) ;  /* 0x0000000000b85947 */ /* 0x000fea0003800000 */
[----:B01234-:R-:W0:Y:S01]  /*7f80*/  LDS.128 R4, [R0+0x8000] ;  /* 0x0080000000047984 */ /* 0x01fe220000000c00 */
[----:B------:R-:W-:Y:S02]  /*7f90*/  SHF.R.U64 R40, R34, 0x10, R35 ;  /* 0x0000001022287819 */ /* 0x000fe40000001223 */
[----:B------:R-:W-:Y:S02]  /*7fa0*/  SHF.R.U64 R34, R32, 0x10, R33 ;  /* 0x0000001020227819 */ /* 0x000fe40000001221 */
[----:B------:R-:W-:Y:S02]  /*7fb0*/  SHF.R.U32.HI R35, RZ, 0x10, R35 ;  /* 0x00000010ff237819 */ /* 0x000fe40000011623 */
[----:B------:R-:W-:Y:S02]  /*7fc0*/  SHF.R.U32.HI R32, RZ, 0x10, R33 ;  /* 0x00000010ff207819 */ /* 0x000fe40000011621 */
[----:B------:R-:W-:Y:S02]  /*7fd0*/  PRMT R82, R82, 0x5410, R35 ;  /* 0x0000541052527816 */ /* 0x000fe40000000023 */
[----:B------:R-:W-:-:S02]  /*7fe0*/  PRMT R79, R79, 0x5410, R32 ;  /* 0x000054104f4f7816 */ /* 0x000fc40000000020 */
[----:B------:R-:W-:Y:S01]  /*7ff0*/  PRMT R83, R83, 0x5410, R40 ;  /* 0x0000541053537816 */ /* 0x000fe20000000028 */
[C---:B------:R-:W-:Y:S01]  /*8000*/  IMAD.U32 R40, R82.reuse, 0x10000, RZ ;  /* 0x0001000052287824 */ /* 0x040fe200078e00ff */
[----:B------:R-:W-:Y:S01]  /*8010*/  LOP3.LUT R82, R82, 0xffff0000, RZ, 0xc0, !PT ;  /* 0xffff000052527812 */ /* 0x000fe200078ec0ff */
[C---:B------:R-:W-:Y:S01]  /*8020*/  IMAD.U32 R41, R79.reuse, 0x10000, RZ ;  /* 0x000100004f297824 */ /* 0x040fe200078e00ff */
[----:B------:R-:W-:Y:S02]  /*8030*/  LOP3.LUT R79, R79, 0xffff0000, RZ, 0xc0, !PT ;  /* 0xffff00004f4f7812 */ /* 0x000fe400078ec0ff */
[----:B------:R-:W-:Y:S02]  /*8040*/  PRMT R81, R81, 0x5410, R34 ;  /* 0x0000541051517816 */ /* 0x000fe40000000022 */
        /* <DEDUP_REMOVED lines=33> */
.L_x_1595:
[----:B------:R-:W-:Y:S05]  /*8260*/  BSYNC B1 ;  /* 0x0000000000017941 */ /* 0x000fea0003800000 */
.L_x_1594:
        /* <DEDUP_REMOVED lines=58> */
.L_x_1608:
[----:B------:R-:W-:Y:S05]  /*8610*/  BSYNC B1 ;  /* 0x0000000000017941 */ /* 0x000fea0003800000 */
.L_x_1607:
[----:B------:R-:W-:Y:S04]  /*8620*/  BSSY B1, `(.L_x_1609) ;  /* 0x0000030000017945 */ /* 0x000fe80003800000 */
[----:B------:R-:W-:Y:S05]  /*8630*/  @P1 BRA `(.L_x_1610) ;  /* 0x0000000000b81947 */ /* 0x000fea0003800000 */
[----:B0-----:R-:W0:Y:S01]  /*8640*/  LDS.128 R4, [R0+0x2000] ;  /* 0x0020000000047984 */ /* 0x001e220000000c00 */
        /* <DEDUP_REMOVED lines=45> */
.L_x_1610:
[----:B------:R-:W-:Y:S05]  /*8920*/  BSYNC B1 ;  /* 0x0000000000017941 */ /* 0x000fea0003800000 */
.L_x_1609:
        /* <DEDUP_REMOVED lines=23> */
[C---:B------:R-:W-:Y:S01]  /*8aa0*/  FFMA.FTZ R33, R24.reuse, R29, R32 ;  /* 0x0000001d18217223 */ /* 0x040fe20000010020 */
[-C--:B------:R-:W-:Y:S01]  /*8ab0*/  FMUL.FTZ R29, R27, R99.reuse ;  /* 0x000000631b1d7220 */ /* 0x080fe20000410000 */
[C---:B------:R-:W-:Y:S02]  /*8ac0*/  IMAD.U32 R7, R5.reuse, 0x10000, RZ ;  /* 0x0001000005077824 */ /* 0x040fe400078e00ff */
[----:B------:R-:W-:Y:S01]  /*8ad0*/  FFMA.FTZ R30, R24, R28, -R31 ;  /* 0x0000001c181e7223 */ /* 0x000fe2000001081f */
[----:B------:R-:W-:Y:S01]  /*8ae0*/  IMAD.U32 R27, R100, 0x10000, RZ ;  /* 0x00010000641b7824 */ /* 0x000fe200078e00ff */
[----:B------:R-:W-:Y:S01]  /*8af0*/  LOP3.LUT R4, R4, 0xffff0000, RZ, 0xc0, !PT ;  /* 0xffff000004047812 */ /* 0x000fe200078ec0ff */
[----:B------:R-:W-:Y:S01]  /*8b00*/  FFMA.FTZ R99, R26, R99, -R25 ;  /* 0x000000631a637223 */ /* 0x000fe20000010819 */
[----:B------:R-:W-:Y:S01]  /*8b10*/  LOP3.LUT R5, R5, 0xffff0000, RZ, 0xc0, !PT ;  /* 0xffff000005057812 */ /* 0x000fe200078ec0ff */
[C---:B------:R-:W-:Y:S01]  /*8b20*/  IMAD.U32 R25, R93.reuse, 0x10000, RZ ;  /* 0x000100005d197824 */ /* 0x040fe200078e00ff */
[----:B------:R-:W-:Y:S01]  /*8b30*/  LOP3.LUT R100, R100, 0xffff0000, RZ, 0xc0, !PT ;  /* 0xffff000064647812 */ /* 0x000fe200078ec0ff */
[----:B------:R-:W-:Y:S01]  /*8b40*/  FFMA.FTZ R32, R26, R101, R29 ;  /* 0x000000651a207223 */ /* 0x000fe2000001001d */
[----:B------:R-:W-:Y:S01]  /*8b50*/  LOP3.LUT R24, R93, 0xffff0000, RZ, 0xc0, !PT ;  /* 0xffff00005d187812 */ /* 0x000fe200078ec0ff */
[C---:B------:R-:W-:Y:S01]  /*8b60*/  FMUL.FTZ R29, R4.reuse, R27 ;  /* 0x0000001b041d7220 */ /* 0x040fe20000410000 */
[----:B------:R-:W-:Y:S01]  /*8b70*/  FMUL.FTZ R26, R4, R25 ;  /* 0x00000019041a7220 */ /* 0x000fe20000410000 */
[----:B------:R-:W-:-:S02]  /*8b80*/  FMUL.FTZ R28, R5, R100 ;  /* 0x00000064051c7220 */ /* 0x000fc40000410000 */
[-C--:B------:R-:W-:Y:S01]  /*8b90*/  FMUL.FTZ R31, R5, R24.reuse ;  /* 0x00000018051f7220 */ /* 0x080fe20000410000 */
[C---:B------:R-:W-:Y:S01]  /*8ba0*/  FFMA.FTZ R4, R6.reuse, R25, -R29 ;  /* 0x0000001906047223 */ /* 0x040fe2000001081d */
[----:B------:R-:W-:Y:S01]  /*8bb0*/  FFMA.FTZ R27, R6, R27, R26 ;  /* 0x0000001b061b7223 */ /* 0x000fe2000001001a */
[C---:B------:R-:W-:Y:S01]  /*8bc0*/  FFMA.FTZ R5, R7.reuse, R24, -R28 ;  /* 0x0000001807057223 */ /* 0x040fe2000001081c */
[----:B------:R-:W-:Y:S01]  /*8bd0*/  FFMA.FTZ R100, R7, R100, R31 ;  /* 0x0000006407647223 */ /* 0x000fe2000001001f */
[----:B------:R-:W-:Y:S02]  /*8be0*/  F2FP.BF16.F32.PACK_AB R6, R33, R30 ;  /* 0x0000001e2106723e */ /* 0x000fe400000010ff */
[----:B------:R-:W-:Y:S02]  /*8bf0*/  F2FP.BF16.F32.PACK_AB R7, R32, R99 ;  /* 0x000000632007723e */ /* 0x000fe400000010ff */
[----:B------:R-:W-:Y:S02]  /*8c00*/  F2FP.BF16.F32.PACK_AB R4, R27, R4 ;  /* 0x000000041b04723e */ /* 0x000fe400000010ff */
[----:B------:R-:W-:-:S05]  /*8c10*/  F2FP.BF16.F32.PACK_AB R5, R100, R5 ;  /* 0x000000056405723e */ /* 0x000fca00000010ff */
[----:B------:R2:W-:Y:S02]  /*8c20*/  STS.128 [R60+0x18400], R4 ;  /* 0x018400043c007388 */ /* 0x0005e40000000c00 */
.L_x_1612:
[----:B------:R-:W-:Y:S05]  /*8c30*/  BSYNC B1 ;  /* 0x0000000000017941 */ /* 0x000fea0003800000 */
.L_x_1611:
[----:B------:R-:W-:Y:S04]  /*8c40*/  BSSY B1, `(.L_x_1613) ;  /* 0x0000030000017945 */ /* 0x000fe80003800000 */
[----:B------:R-:W-:Y:S05]  /*8c50*/  @P3 BRA `(.L_x_1614) ;  /* 0x0000000000b83947 */ /* 0x000fea0003800000 */
[----:B012---:R-:W0:Y:S01]  /*8c60*/  LDS.128 R4, [R0+0x6000] ;  /* 0x0060000000047984 */ /* 0x007e220000000c00 */
        /* <DEDUP_REMOVED lines=45> */
.L_x_1614:
[----:B------:R-:W-:Y:S05]  /*8f40*/  BSYNC B1 ;  /* 0x0000000000017941 */ /* 0x000fea0003800000 */
.L_x_1613:
        /* <DEDUP_REMOVED lines=48> */
.L_x_1616:
[----:B------:R-:W-:Y:S05]  /*9250*/  BSYNC B1 ;  /* 0x0000000000017941 */ /* 0x000fea0003800000 */
.L_x_1615:
[----:B------:R-:W-:Y:S05]  /*9260*/  @P5 BRA `(.L_x_1606) ;  /* 0x0000003c00b85947 */ /* 0x000fea0003800000 */
[----:B01234-:R-:W0:Y:S01]  /*9270*/  LDS.128 R4, [R0+0xa000] ;  /* 0x00a0000000047984 */ /* 0x01fe220000000c00 */
[----:B------:R-:W-:Y:S02]  /*9280*/  SHF.R.U64 R10, R2, 0x10, R3 ;  /* 0x00000010020a7819 */ /* 0x000fe40000001203 */
[--C-:B------:R-:W-:Y:S02]  /*9290*/  SHF.R.U64 R2, R8, 0x10, R9.reuse ;  /* 0x0000001008027819 */ /* 0x100fe40000001209 */
        /* <DEDUP_REMOVED lines=9> */
[----:B------:R-:W-:Y:S01]  /*9330*/  PRMT R63, R63, 0x5410, R2 ;  /* 0x000054103f3f7816 */ /* 0x000fe20000000002 */
        /* <DEDUP_REMOVED lines=8> */
[----:B------:R-:W-:Y:S01]  /*93c0*/  FMUL.FTZ R10, R7, R64 ;  /* 0x00000040070a7220 */ /* 0x000fe20000410000 */
[----:B------:R-:W-:-:S02]  /*93d0*/  IMAD.U32 R4, R5, 0x10000, RZ ;  /* 0x0001000005047824 */ /* 0x000fc400078e00ff */
[C---:B------:R-:W-:Y:S01]  /*93e0*/  FFMA.FTZ R15, R8.reuse, R11, -R15 ;  /* 0x0000000b080f7223 */ /* 0x040fe2000001080f */
[----:B------:R-:W-:Y:S01]  /*93f0*/  FFMA.FTZ R12, R8, R13, R6 ;  /* 0x0000000d080c7223 */ /* 0x000fe20000010006 */
[-C--:B------:R-:W-:Y:S01]  /*9400*/  FMUL.FTZ R8, R7, R62.reuse ;  /* 0x0000003e07087220 */ /* 0x080fe20000410000 */
        /* <DEDUP_REMOVED lines=19> */
[----:B------:R0:W-:Y:S01]  /*9540*/  STS.128 [R0+0xa000], R4 ;  /* 0x00a0000400007388 */ /* 0x0001e20000000c00 */
[----:B------:R-:W-:Y:S05]  /*9550*/  BRA `(.L_x_1606) ;  /* 0x0000003800fc7947 */ /* 0x000fea0003800000 */
.L_x_1586:
[----:B------:R-:W1:Y:S01]  /*9560*/  LDC R28, c[0x0][0x448] ;  /* 0x00011200ff1c7b82 */ /* 0x000e620000000800 */
[----:B------:R-:W-:Y:S01]  /*9570*/  IMAD R7, R201, 0x40, R10 ;  /* 0x00000040c9077824 */ /* 0x000fe200078e020a */
[----:B------:R-:W-:Y:S01]  /*9580*/  ULDC.64 UR4, c[0x0][0x3f8] ;  /* 0x0000fe0000047ab9 */ /* 0x000fe20000000a00 */
[----:B------:R-:W-:Y:S01]  /*9590*/  ULDC.64 UR6, c[0x0][0x408] ;  /* 0x0001020000067ab9 */ /* 0x000fe20000000a00 */
[----:B------:R-:W-:Y:S02]  /*95a0*/  IMAD.MOV.U32 R4, RZ, RZ, R26 ;  /* 0x000000ffff047224 */ /* 0x000fe400078e001a */
[----:B------:R-:W-:Y:S02]  /*95b0*/  IMAD.MOV.U32 R5, RZ, RZ, R29 ;  /* 0x000000ffff057224 */ /* 0x000fe400078e001d */
[----:B------:R-:W-:Y:S02]  /*95c0*/  IMAD.MOV.U32 R2, RZ, RZ, R24 ;  /* 0x000000ffff027224 */ /* 0x000fe400078e0018 */
[----:B------:R-:W-:-:S02]  /*95d0*/  IMAD.IADD R20, R75, 0x1, R80 ;  /* 0x000000014b147824 */ /* 0x000fc400078e0250 */
[----:B------:R-:W-:Y:S02]  /*95e0*/  IMAD.IADD R78, R75, 0x1, R78 ;  /* 0x000000014b4e7824 */ /* 0x000fe400078e024e */
[----:B------:R-:W-:Y:S01]  /*95f0*/  IMAD.SHL.U32 R77, R201, 0x8, RZ ;  /* 0x00000008c94d7824 */ /* 0x000fe200078e00ff */
[----:B------:R-:W-:Y:S02]  /*9600*/  SHF.R.S32.HI R21, RZ, 0x1f, R20 ;  /* 0x0000001fff157819 */ /* 0x000fe40000011414 */
[----:B------:R-:W-:Y:S02]  /*9610*/  SHF.R.S32.HI R75, RZ, 0x1f, R78 ;  /* 0x0000001fff4b7819 */ /* 0x000fe4000001144e */
[----:B------:R-:W-:Y:S02]  /*9620*/  LEA.HI R68, R21, R20, RZ, 0x3 ;  /* 0x0000001415447211 */ /* 0x000fe400078f18ff */
[----:B------:R-:W-:Y:S02]  /*9630*/  LEA.HI R76, R75, R78, RZ, 0x3 ;  /* 0x0000004e4b4c7211 */ /* 0x000fe400078f18ff */
[----:B------:R-:W-:-:S02]  /*9640*/  SHF.R.S32.HI R69, RZ, 0x3, R68 ;  /* 0x00000003ff457819 */ /* 0x000fc40000011444 */
[----:B-1----:R-:W-:Y:S02]  /*9650*/  ISETP.NE.AND P0, PT, R28, 0x1, PT ;  /* 0x000000011c00780c */ /* 0x002fe40003f05270 */
[----:B------:R-:W-:-:S11]  /*9660*/  SHF.R.S32.HI R74, RZ, 0x3, R76 ;  /* 0x00000003ff4a7819 */ /* 0x000fd6000001144c */
        /* <DEDUP_REMOVED lines=11> */
[----:B------:R-:W-:-:S04]  /*9720*/  IMAD.WIDE.U32 R2, R7, UR6, R2 ;  /* 0x0000000607027c25 */ /* 0x000fc8000f8e0002 */
[----:B------:R-:W-:Y:S01]  /*9730*/  IMAD R7, R7, UR7, R0 ;  /* 0x0000000707077c24 */ /* 0x000fe2000f8e0200 */
[----:B------:R-:W-:Y:S01]  /*9740*/  ULDC.64 UR6, c[0x0][0x400] ;  /* 0x0001000000067ab9 */ /* 0x000fe20000000a00 */
[----:B------:R-:W-:Y:S01]  /*9750*/  IMAD.IADD R5, R5, 0x1, R9 ;  /* 0x0000000105057824 */ /* 0x000fe200078e0209 */
[----:B------:R-:W-:Y:S01]  /*9760*/  LEA R0, P0, R4, UR4, 0x1 ;  /* 0x0000000404007c11 */ /* 0x000fe2000f8008ff */
[----:B------:R-:W-:Y:S01]  /*9770*/  IMAD.IADD R9, R3, 0x1, R7 ;  /* 0x0000000103097824 */ /* 0x000fe200078e0207 */
[----:B------:R-:W-:Y:S01]  /*9780*/  LEA R8, P1, R2, UR6, 0x1 ;  /* 0x0000000602087c11 */ /* 0x000fe2000f8208ff */
[----:B------:R-:W-:Y:S01]  /*9790*/  UMOV UR4, 0xffffffff ;  /* 0xffffffff00047882 */ /* 0x000fe20000000000 */
[----:B------:R-:W-:Y:S02]  /*97a0*/  LEA.HI.X R4, R4, UR5, R5, 0x1, P0 ;  /* 0x0000000504047c11 */ /* 0x000fe400080f0c05 */
[----:B------:R-:W-:Y:S01]  /*97b0*/  LEA.HI.X R9, R2, UR7, R9, 0x1, P1 ;  /* 0x0000000702097c11 */ /* 0x000fe200088f0c09 */
[----:B------:R-:W-:Y:S08]  /*97c0*/  BRA.DIV UR4, `(.L_x_1617) ;  /* 0x000001d604e47947 */ /* 0x000ff0000b800000 */
[----:B------:R-:W1:Y:S04]  /*97d0*/  SHFL.IDX PT, R3, R4, RZ, 0x1c1f ;  /* 0x001c1fff04037589 */ /* 0x000e6800000e0000 */
[----:B------:R-:W2:Y:S04]  /*97e0*/  SHFL.IDX PT, R2, R0, RZ, 0x1c1f ;  /* 0x001c1fff00027589 */ /* 0x000ea800000e0000 */
[----:B------:R4:W0:Y:S04]  /*97f0*/  SHFL.IDX PT, R5, R9, RZ, 0x1c1f ;  /* 0x001c1fff09057589 */ /* 0x00082800000e0000 */
[----:B---3--:R4:W3:Y:S01]  /*9800*/  SHFL.IDX PT, R14, R8, RZ, 0x1c1f ;  /* 0x001c1fff080e7589 */ /* 0x0088e200000e0000 */
[----:B-1----:R-:W-:-:S02]  /*9810*/  IMAD.MOV.U32 R13, RZ, RZ, R3 ;  /* 0x000000ffff0d7224 */ /* 0x002fc400078e0003 */
[----:B--2-4-:R-:W-:-:S07]  /*9820*/  IMAD.MOV.U32 R12, RZ, RZ, R2 ;  /* 0x000000ffff0c7224 */ /* 0x014fce00078e0002 */
.L_x_1904:
[----:B------:R-:W-:Y:S01]  /*9830*/  IMAD R83, R17, R28, RZ ;  /* 0x0000001c11537224 */ /* 0x000fe200078e02ff */
[----:B------:R-:W-:Y:S01]  /*9840*/  BSSY B1, `(.L_x_1618) ;  /* 0x0000031000017945 */ /* 0x000fe20003800000 */
[----:B---3--:R-:W-:Y:S01]  /*9850*/  IMAD.MOV.U32 R50, RZ, RZ, R14 ;  /* 0x000000ffff327224 */ /* 0x008fe200078e000e */
[----:B------:R-:W-:Y:S01]  /*9860*/  CS2R R46, SRZ ;  /* 0x00000000002e7805 */ /* 0x000fe2000001ff00 */
[----:B0-----:R-:W-:Y:S01]  /*9870*/  IMAD.MOV.U32 R51, RZ, RZ, R5 ;  /* 0x000000ffff337224 */ /* 0x001fe200078e0005 */
[----:B------:R-:W-:Y:S02]  /*9880*/  ISETP.GE.AND P0, PT, R10, R83, PT ;  /* 0x000000530a00720c */ /* 0x000fe40003f06270 */
        /* <DEDUP_REMOVED lines=12> */
[C---:B------:R-:W-:Y:S01]  /*9950*/  VIADD R2, R77.reuse, 0x20 ;  /* 0x000000204d027836 */ /* 0x040fe20000000000 */
[----:B------:R-:W-:Y:S01]  /*9960*/  ULDC UR4, c[0x0][0x3f4] ;  /* 0x0000fd0000047ab9 */ /* 0x000fe20000000800 */
[C---:B------:R-:W-:Y:S01]  /*9970*/  VIADD R3, R77.reuse, 0x40 ;  /* 0x000000404d037836 */ /* 0x040fe20000000000 */
[----:B------:R-:W-:Y:S02]  /*9980*/  ISETP.GE.AND P0, PT, R77, UR4, PT ;  /* 0x000000044d007c0c */ /* 0x000fe4000bf06270 */
[----:B------:R-:W-:Y:S02]  /*9990*/  CS2R R38, SRZ ;  /* 0x0000000000267805 */ /* 0x000fe4000001ff00 */
[----:B------:R-:W-:Y:S02]  /*99a0*/  ISETP.GE.AND P1, PT, R2, UR4, PT ;  /* 0x0000000402007c0c */ /* 0x000fe4000bf26270 */
[----:B------:R-:W-:Y:S02]  /*99b0*/  CS2R R36, SRZ ;  /* 0x0000000000247805 */ /* 0x000fe4000001ff00 */
[----:B------:R-:W-:-:S02]  /*99c0*/  ISETP.GE.AND P2, PT, R3, UR4, PT ;  /* 0x0000000403007c0c */ /* 0x000fc4000bf46270 */
[----:B------:R-:W-:Y:S02]  /*99d0*/  CS2R R26, SRZ ;  /* 0x00000000001a7805 */ /* 0x000fe4000001ff00 */
[----:B------:R-:W-:Y:S02]  /*99e0*/  CS2R R24, SRZ ;  /* 0x0000000000187805 */ /* 0x000fe4000001ff00 */
[----:B------:R-:W-:Y:S02]  /*99f0*/  CS2R R42, SRZ ;  /* 0x00000000002a7805 */ /* 0x000fe4000001ff00 */
[----:B------:R-:W-:Y:S01]  /*9a00*/  CS2R R40, SRZ ;  /* 0x0000000000287805 */ /* 0x000fe2000001ff00 */
[----:B------:R-:W-:-:S04]  /*9a10*/  @!P0 IMAD.WIDE R2, R77, 0x2, R12 ;  /* 0x000000024d028825 */ /* 0x000fc800078e020c */
[----:B------:R-:W-:Y:S01]  /*9a20*/  @!P1 IMAD.SHL.U32 R5, R74, 0x8, RZ ;  /* 0x000000084a059824 */ /* 0x000fe200078e00ff */
[----:B------:R0:W5:Y:S01]  /*9a30*/  @!P0 LD.E.128 R36, desc[UR36][R2.64] ;  /* 0x0000002402248980 */ /* 0x000162000c101d00 */
[----:B------:R-:W-:Y:S01]  /*9a40*/  @!P2 IMAD.SHL.U32 R49, R69, 0x8, RZ ;  /* 0x000000084531a824 */ /* 0x000fe200078e00ff */
[----:B------:R-:W-:Y:S02]  /*9a50*/  CS2R R30, SRZ ;  /* 0x00000000001e7805 */ /* 0x000fe4000001ff00 */
[----:B------:R-:W-:Y:S01]  /*9a60*/  CS2R R28, SRZ ;  /* 0x00000000001c7805 */ /* 0x000fe2000001ff00 */
[--C-:B------:R-:W-:Y:S01]  /*9a70*/  @!P1 IMAD.WIDE R6, R5, 0x2, R12.reuse ;  /* 0x0000000205069825 */ /* 0x100fe200078e020c */
[----:B------:R-:W-:Y:S02]  /*9a80*/  CS2R R46, SRZ ;  /* 0x00000000002e7805 */ /* 0x000fe4000001ff00 */
[----:B------:R-:W-:Y:S02]  /*9a90*/  CS2R R44, SRZ ;  /* 0x00000000002c7805 */ /* 0x000fe4000001ff00 */
[----:B------:R-:W-:Y:S01]  /*9aa0*/  CS2R R34, SRZ ;  /* 0x0000000000227805 */ /* 0x000fe2000001ff00 */
[----:B------:R-:W-:Y:S01]  /*9ab0*/  @!P2 IMAD.WIDE R14, R49, 0x2, R12 ;  /* 0x00000002310ea825 */ /* 0x000fe200078e020c */
[----:B------:R-:W-:Y:S01]  /*9ac0*/  CS2R R32, SRZ ;  /* 0x0000000000207805 */ /* 0x000fe2000001ff00 */
[----:B------:R1:W5:Y:S02]  /*9ad0*/  @!P1 LD.E.128 R40, desc[UR36][R6.64] ;  /* 0x0000002406289980 */ /* 0x000364000c101d00 */
[----:B------:R-:W-:-:S02]  /*9ae0*/  @!P1 IMAD.WIDE R12, R5, 0x2, R50 ;  /* 0x00000002050c9825 */ /* 0x000fc400078e0232 */
[----:B------:R1:W5:Y:S02]  /*9af0*/  @!P2 LD.E.128 R44, desc[UR36][R14.64] ;  /* 0x000000240e2ca980 */ /* 0x000364000c101d00 */
[--C-:B------:R-:W-:Y:S02]  /*9b00*/  @!P2 IMAD.WIDE R48, R49, 0x2, R50.reuse ;  /* 0x000000023130a825 */ /* 0x100fe400078e0232 */
[----:B------:R1:W5:Y:S02]  /*9b10*/  @!P1 LD.E.128 R28, desc[UR36][R12.64] ;  /* 0x000000240c1c9980 */ /* 0x000364000c101d00 */
[----:B0-----:R-:W-:Y:S02]  /*9b20*/  @!P0 IMAD.WIDE R2, R77, 0x2, R50 ;  /* 0x000000024d028825 */ /* 0x001fe400078e0232 */
[----:B------:R1:W5:Y:S04]  /*9b30*/  @!P2 LD.E.128 R32, desc[UR36][R48.64] ;  /* 0x000000243020a980 */ /* 0x000368000c101d00 */
[----:B------:R1:W5:Y:S02]  /*9b40*/  @!P0 LD.E.128 R24, desc[UR36][R2.64] ;  /* 0x0000002402188980 */ /* 0x000364000c101d00 */
.L_x_1619:
[----:B------:R-:W-:Y:S05]  /*9b50*/  BSYNC B1 ;  /* 0x0000000000017941 */ /* 0x000fea0003800000 */
.L_x_1618:
[----:B-1---5:R-:W-:Y:S01]  /*9b60*/  IMAD.MOV.U32 R6, RZ, RZ, R45 ;  /* 0x000000ffff067224 */ /* 0x022fe200078e002d */
[----:B------:R-:W-:Y:S01]  /*9b70*/  UMOV UR4, 0xffffffff ;  /* 0xffffffff00047882 */ /* 0x000fe20000000000 */
        /* <DEDUP_REMOVED lines=49> */
[----:B------:R-:W0:Y:S04]  /*9e90*/  SHFL.IDX PT, R3, R4, 0x1, 0x1c1f ;  /* 0x003c1f0004037f89 */ /* 0x000e2800000e0000 */
[----:B------:R-:W1:Y:S04]  /*9ea0*/  SHFL.IDX PT, R2, R0, 0x1, 0x1c1f ;  /* 0x003c1f0000027f89 */ /* 0x000e6800000e0000 */
[----:B------:R2:W3:Y:S04]  /*9eb0*/  SHFL.IDX PT, R5, R9, 0x1, 0x1c1f ;  /* 0x003c1f0009057f89 */ /* 0x0004e800000e0000 */
[----:B------:R2:W4:Y:S01]  /*9ec0*/  SHFL.IDX PT, R14, R8, 0x1, 0x1c1f ;  /* 0x003c1f00080e7f89 */ /* 0x00052200000e0000 */
[----:B0-----:R-:W-:-:S02]  /*9ed0*/  IMAD.MOV.U32 R63, RZ, RZ, R3 ;  /* 0x000000ffff3f7224 */ /* 0x001fc400078e0003 */
[----:B-12---:R-:W-:-:S07]  /*9ee0*/  IMAD.MOV.U32 R62, RZ, RZ, R2 ;  /* 0x000000ffff3e7224 */ /* 0x006fce00078e0002 */
.L_x_1910:
[----:B------:R-:W-:Y:S01]  /*9ef0*/  VIADD R10, R10, 0x40 ;  /* 0x000000400a0a7836 */ /* 0x000fe20000000000 */
[----:B------:R-:W-:Y:S01]  /*9f00*/  BSSY B1, `(.L_x_1621) ;  /* 0x0000030000017945 */ /* 0x000fe20003800000 */
[----:B----4-:R-:W-:Y:S01]  /*9f10*/  IMAD.MOV.U32 R60, RZ, RZ, R14 ;  /* 0x000000ffff3c7224 */ /* 0x010fe200078e000e */
[----:B------:R-:W-:Y:S01]  /*9f20*/  CS2R R8, SRZ ;  /* 0x0000000000087805 */ /* 0x000fe2000001ff00 */
[----:B---3--:R-:W-:Y:S01]  /*9f30*/  IMAD.MOV.U32 R61, RZ, RZ, R5 ;  /* 0x000000ffff3d7224 */ /* 0x008fe200078e0005 */
        /* <DEDUP_REMOVED lines=22> */
[----:B------:R-:W-:Y:S01]  /*a0a0*/  CS2R R10, SRZ ;  /* 0x00000000000a7805 */ /* 0x000fe2000001ff00 */
[----:B------:R-:W-:-:S04]  /*a0b0*/  @!P0 IMAD.WIDE R4, R77, 0x2, R62 ;  /* 0x000000024d048825 */ /* 0x000fc800078e023e */
[----:B------:R-:W-:Y:S01]  /*a0c0*/  @!P1 IMAD.SHL.U32 R65, R74, 0x8, RZ ;  /* 0x000000084a419824 */ /* 0x000fe200078e00ff */
[----:B------:R0:W5:Y:S01]  /*a0d0*/  @!P0 LD.E.128 R12, desc[UR36][R4.64] ;  /* 0x00000024040c8980 */ /* 0x000162000c101d00 */
[----:B------:R-:W-:Y:S01]  /*a0e0*/  @!P2 IMAD.SHL.U32 R67, R69, 0x8, RZ ;  /* 0x000000084543a824 */ /* 0x000fe200078e00ff */
[----:B------:R-:W-:Y:S01]  /*a0f0*/  CS2R R8, SRZ ;  /* 0x0000000000087805 */ /* 0x000fe2000001ff00 */
[--C-:B------:R-:W-:Y:S01]  /*a100*/  @!P1 IMAD.WIDE R2, R65, 0x2, R62.reuse ;  /* 0x0000000241029825 */ /* 0x100fe200078e023e */
[----:B------:R-:W-:Y:S02]  /*a110*/  CS2R R54, SRZ ;  /* 0x0000000000367805 */ /* 0x000fe4000001ff00 */
[----:B------:R-:W-:Y:S02]  /*a120*/  CS2R R52, SRZ ;  /* 0x0000000000347805 */ /* 0x000fe4000001ff00 */
[----:B------:R-:W-:Y:S01]  /*a130*/  CS2R R6, SRZ ;  /* 0x0000000000067805 */ /* 0x000fe2000001ff00 */
[----:B------:R-:W-:Y:S01]  /*a140*/  @!P2 IMAD.WIDE R62, R67, 0x2, R62 ;  /* 0x00000002433ea825 */ /* 0x000fe200078e023e */
[----:B------:R-:W-:-:S02]  /*a150*/  CS2R R50, SRZ ;  /* 0x0000000000327805 */ /* 0x000fc4000001ff00 */
[----:B------:R-:W-:Y:S02]  /*a160*/  CS2R R48, SRZ ;  /* 0x0000000000307805 */ /* 0x000fe4000001ff00 */
[----:B0-----:R-:W-:Y:S01]  /*a170*/  CS2R R4, SRZ ;  /* 0x0000000000047805 */ /* 0x001fe2000001ff00 */
[--C-:B------:R-:W-:Y:S01]  /*a180*/  @!P1 IMAD.WIDE R64, R65, 0x2, R60.reuse ;  /* 0x0000000241409825 */ /* 0x100fe200078e023c */
[----:B------:R0:W5:Y:S03]  /*a190*/  @!P1 LD.E.128 R8, desc[UR36][R2.64] ;  /* 0x0000002402089980 */ /* 0x000166000c101d00 */
[--C-:B------:R-:W-:Y:S01]  /*a1a0*/  @!P2 IMAD.WIDE R66, R67, 0x2, R60.reuse ;  /* 0x000000024342a825 */ /* 0x100fe200078e023c */
[----:B------:R0:W5:Y:S03]  /*a1b0*/  @!P1 LD.E.128 R52, desc[UR36][R64.64] ;  /* 0x0000002440349980 */ /* 0x000166000c101d00 */
[----:B------:R-:W-:Y:S01]  /*a1c0*/  @!P0 IMAD.WIDE R60, R77, 0x2, R60 ;  /* 0x000000024d3c8825 */ /* 0x000fe200078e023c */
[----:B------:R0:W5:Y:S04]  /*a1d0*/  @!P2 LD.E.128 R4, desc[UR36][R62.64] ;  /* 0x000000243e04a980 */ /* 0x000168000c101d00 */
[----:B------:R0:W5:Y:S04]  /*a1e0*/  @!P0 LD.E.128 R56, desc[UR36][R60.64] ;  /* 0x000000243c388980 */ /* 0x000168000c101d00 */
[----:B------:R0:W5:Y:S02]  /*a1f0*/  @!P2 LD.E.128 R48, desc[UR36][R66.64] ;  /* 0x000000244230a980 */ /* 0x000164000c101d00 */
.L_x_1622:
[----:B------:R-:W-:Y:S05]  /*a200*/  BSYNC B1 ;  /* 0x0000000000017941 */ /* 0x000fea0003800000 */
.L_x_1621:
[----:B------:R-:W-:Y:S01]  /*a210*/  R2UR UR5, R228 ;  /* 0x00000000e40572ca */ /* 0x000fe200000e0000 */
[----:B-----5:R-:W-:Y:S01]  /*a220*/  IMAD.MOV.U32 R0, RZ, RZ, R6 ;  /* 0x000000ffff007224 */ /* 0x020fe200078e0006 */
[----:B------:R-:W-:Y:S01]  /*a230*/  R2UR UR6, R23 ;  /* 0x00000000170672ca */ /* 0x000fe200000e0000 */
[----:B0-----:R-:W-:Y:S02]  /*a240*/  IMAD.MOV.U32 R3, RZ, RZ, R4 ;  /* 0x000000ffff037224 */ /* 0x001fe400078e0004 */
[----:B------:R-:W-:Y:S02]  /*a250*/  IMAD.MOV.U32 R2, RZ, RZ, R7 ;  /* 0x000000ffff027224 */ /* 0x000fe400078e0007 */
[----:B------:R-:W-:Y:S01]  /*a260*/  IMAD.MOV.U32 R61, RZ, RZ, R15 ;  /* 0x000000ffff3d7224 */ /* 0x000fe200078e000f */
[----:B------:R-:W-:Y:S01]  /*a270*/  PRMT R81, R3, 0x7610, R81 ;  /* 0x0000761003517816 */ /* 0x000fe20000000051 */
[----:B------:R-:W-:Y:S01]  /*a280*/  IMAD.MOV.U32 R3, RZ, RZ, R11 ;  /* 0x000000ffff037224 */ /* 0x000fe200078e000b */
[----:B------:R-:W-:Y:S01]  /*a290*/  PRMT R82, R2, 0x7610, R82 ;  /* 0x0000761002527816 */ /* 0x000fe20000000052 */
[----:B------:R-:W-:Y:S01]  /*a2a0*/  IMAD.MOV.U32 R2, RZ, RZ, R10 ;  /* 0x000000ffff027224 */ /* 0x000fe200078e000a */
[----:B------:R-:W-:Y:S01]  /*a2b0*/  PRMT R102, R61, 0x7610, R102 ;  /* 0x000076103d667816 */ /* 0x000fe20000000066 */
[----:B------:R-:W-:Y:S01]  /*a2c0*/  ULEA.HI UR4, UR5, UR5, URZ, 0x1 ;  /* 0x0000000505047291 */ /* 0x000fe2000f8f083f */
[----:B------:R-:W-:Y:S01]  /*a2d0*/  PRMT R85, R3, 0x7610, R85 ;  /* 0x0000761003557816 */ /* 0x000fe20000000055 */
[----:B------:R-:W-:Y:S01]  /*a2e0*/  IMAD.U32 R100, RZ, RZ, UR6 ;  /* 0x00000006ff647e24 */ /* 0x000fe2000f8e00ff */
[----:B------:R-:W-:Y:S01]  /*a2f0*/  PRMT R84, R2, 0x7610, R84 ;  /* 0x0000761002547816 */ /* 0x000fe20000000054 */
[----:B------:R-:W-:Y:S01]  /*a300*/  ULOP3.LUT UR4, UR4, 0xfffffffe, URZ, 0xc0, !UPT ;  /* 0xfffffffe04047892 */ /* 0x000fe2000f8ec03f */
[----:B------:R-:W-:-:S02]  /*a310*/  IMAD.MOV.U32 R3, RZ, RZ, R14 ;  /* 0x000000ffff037224 */ /* 0x000fc400078e000e */
[----:B------:R-:W-:Y:S01]  /*a320*/  VIADDMNMX R100, R83, -R100, 0x80, PT ;  /* 0x0000008053647446 */ /* 0x000fe20003800964 */
[----:B------:R-:W-:Y:S01]  /*a330*/  UIADD3 UR4, UR5, -UR4, URZ ;  /* 0x8000000405047290 */ /* 0x000fe2000fffe03f */
[----:B------:R-:W-:Y:S01]  /*a340*/  PRMT R83, R0, 0x7610, R83 ;  /* 0x0000761000537816 */ /* 0x000fe20000000053 */
[----:B------:R-:W-:Y:S01]  /*a350*/  IMAD.MOV.U32 R0, RZ, RZ, R5 ;  /* 0x000000ffff007224 */ /* 0x000fe200078e0005 */
[----:B------:R-:W-:Y:S01]  /*a360*/  PRMT R101, R3, 0x7610, R101 ;  /* 0x0000761003657816 */ /* 0x000fe20000000065 */
[----:B------:R-:W-:Y:S01]  /*a370*/  IMAD.MOV.U32 R2, RZ, RZ, R9 ;  /* 0x000000ffff027224 */ /* 0x000fe200078e0009 */
[----:B------:R-:W-:Y:S01]  /*a380*/  ISETP.GE.AND P1, PT, R195, R100, PT ;  /* 0x00000064c300720c */ /* 0x000fe20003f26270 */
        /* <DEDUP_REMOVED lines=32> */
[----:B------:R-:W-:Y:S01]  /*a590*/  PRMT R106, R64, 0x7610, R106 ;  /* 0x00007610406a7816 */ /* 0x000fe2000000006a */
[----:B0-----:R-:W-:Y:S06]  /*a5a0*/  @!P0 BRA `(.L_x_1623) ;  /* 0x000001cc00488947 */ /* 0x001fec0003800000 */
.L_x_1911:
[----:B------:R-:W-:Y:S01]  /*a5b0*/  BSSY B1, `(.L_x_1624) ;  /* 0x000015c000017945 */ /* 0x000fe20003800000 */
[----:B------:R-:W-:Y:S02]  /*a5c0*/  PRMT R107, R62, 0x7610, R107 ;  /* 0x000076103e6b7816 */ /* 0x000fe4000000006b */
[----:B------:R-:W-:Y:S01]  /*a5d0*/  PRMT R108, R63, 0x7610, R108 ;  /* 0x000076103f6c7816 */ /* 0x000fe2000000006c */
[----:B------:R-:W-:Y:S06]  /*a5e0*/  @P1 BRA `(.L_x_1625) ;  /* 0x0000001400601947 */ /* 0x000fec0003800000 */
[----:B------:R-:W1:Y:S01]  /*a5f0*/  LDC R118, c[0x0][0x3f4] ;  /* 0x0000fd00ff767b82 */ /* 0x000e620000000800 */
[C---:B0-----:R-:W-:Y:S01]  /*a600*/  VIADD R61, R77.reuse, 0x20 ;  /* 0x000000204d3d7836 */ /* 0x041fe20000000000 */
[----:B------:R-:W-:Y:S01]  /*a610*/  BSSY B2, `(.L_x_1626) ;  /* 0x0000071000027945 */ /* 0x000fe20003800000 */
[C---:B------:R-:W-:Y:S01]  /*a620*/  VIADD R63, R77.reuse, 0x40 ;  /* 0x000000404d3f7836 */ /* 0x040fe20000000000 */
[-C--:B-1----:R-:W-:Y:S02]  /*a630*/  ISETP.GE.AND P0, PT, R77, R118.reuse, PT ;  /* 0x000000764d00720c */ /* 0x082fe40003f06270 */
[-C--:B------:R-:W-:Y:S02]  /*a640*/  ISETP.GE.AND P1, PT, R61, R118.reuse, PT ;  /* 0x000000763d00720c */ /* 0x080fe40003f26270 */
[----:B------:R-:W-:-:S09]  /*a650*/  ISETP.GE.AND P2, PT, R63, R118, PT ;  /* 0x000000763f00720c */ /* 0x000fd20003f46270 */
[----:B------:R-:W-:Y:S05]  /*a660*/  @P0 BRA `(.L_x_1627) ;  /* 0x0000000400ac0947 */ /* 0x000fea0003800000 */
[----:B------:R-:W-:Y:S02]  /*a670*/  LEA.HI R60, R118, R201, RZ, 0x1d ;  /* 0x000000c9763c7211 */ /* 0x000fe400078fe8ff */
[----:B------:R-:W-:Y:S02]  /*a680*/  LOP3.LUT R61, R71, 0x38, R77, 0xf8, !PT ;  /* 0x00000038473d7812 */ /* 0x000fe400078ef84d */
[----:B------:R-:W-:Y:S02]  /*a690*/  SHF.R.S32.HI R63, RZ, 0x1f, R60 ;  /* 0x0000001fff3f7819 */ /* 0x000fe4000001143c */
[----:B------:R-:W-:Y:S02]  /*a6a0*/  LOP3.LUT R61, R61, R70, RZ, 0x3c, !PT ;  /* 0x000000463d3d7212 */ /* 0x000fe400078e3cff */
[----:B------:R-:W-:Y:S01]  /*a6b0*/  LEA.HI R63, R63, R60, RZ, 0x3 ;  /* 0x0000003c3f3f7211 */ /* 0x000fe200078f18ff */
[----:B------:R-:W-:Y:S01]  /*a6c0*/  IMAD.SHL.U32 R60, R60, 0x8, RZ ;  /* 0x000000083c3c7824 */ /* 0x000fe200078e00ff */
[----:B------:R-:W-:Y:S01]  /*a6d0*/  SHF.R.U64 R128, R24, 0x10, R25 ;  /* 0x0000001018807819 */ /* 0x000fe20000001219 */
[----:B------:R-:W-:Y:S01]  /*a6e0*/  IMAD R61, R204, 0x200, R61 ;  /* 0x00000200cc3d7824 */ /* 0x000fe200078e023d */
[----:B------:R-:W-:Y:S01]  /*a6f0*/  SHF.R.U64 R36, R36, 0x10, R37 ;  /* 0x0000001024247819 */ /* 0x000fe20000001225 */
[----:B------:R-:W-:Y:S01]  /*a700*/  IMAD.SHL.U32 R62, R63, 0x400, RZ ;  /* 0x000004003f3e7824 */ /* 0x000fe200078e00ff */
[----:B------:R-:W-:-:S02]  /*a710*/  LOP3.LUT R63, R71, 0x38, R60, 0xf8, !PT ;  /* 0x00000038473f7812 */ /* 0x000fc400078ef83c */
[----:B------:R-:W-:Y:S02]  /*a720*/  LEA R117, R61, UR39, 0x1 ;  /* 0x000000273d757c11 */ /* 0x000fe4000f8e08ff */
[----:B------:R-:W-:Y:S02]  /*a730*/  LOP3.LUT R65, R62, 0x7fffe000, RZ, 0xc0, !PT ;  /* 0x7fffe0003e417812 */ /* 0x000fe400078ec0ff */
[----:B------:R-:W-:Y:S02]  /*a740*/  LOP3.LUT R60, R63, R70, RZ, 0x3c, !PT ;  /* 0x000000463f3c7212 */ /* 0x000fe400078e3cff */
[----:B------:R-:W-:Y:S01]  /*a750*/  SHF.R.U64 R125, R38, 0x10, R39 ;  /* 0x00000010267d7819 */ /* 0x000fe20000001227 */
[----:B------:R-:W-:Y:S01]  /*a760*/  IMAD R65, R204, 0x200, R65 ;  /* 0x00000200cc417824 */ /* 0x000fe200078e0241 */
[----:B------:R-:W-:Y:S02]  /*a770*/  SHF.R.U32.HI R38, RZ, 0x10, R39 ;  /* 0x00000010ff267819 */ /* 0x000fe40000011627 */
[----:B------:R-:W-:Y:S01]  /*a780*/  SHF.R.U32.HI R39, RZ, 0x10, R25 ;  /* 0x00000010ff277819 */ /* 0x000fe20000011619 */
[----:B------:R-:W-:Y:S01]  /*a790*/  IMAD.IADD R65, R65, 0x1, R60 ;  /* 0x0000000141417824 */ /* 0x000fe200078e023c */
[----:B------:R-:W-:Y:S01]  /*a7a0*/  PRMT R128, R123, 0x5410, R128 ;  /* 0x000054107b807816 */ /* 0x000fe20000000080 */
[----:B------:R-:W0:Y:S01]  /*a7b0*/  LDS.128 R60, [R117+0x12400] ;  /* 0x01240000753c7984 */ /* 0x000e220000000c00 */
[----:B------:R-:W-:-:S02]  /*a7c0*/  SHF.R.U32.HI R127, RZ, 0x10, R37 ;  /* 0x00000010ff7f7819 */ /* 0x000fc40000011625 */
[----:B------:R-:W-:Y:S01]  /*a7d0*/  LEA R119, R65, UR39, 0x1 ;  /* 0x0000002741777c11 */ /* 0x000fe2000f8e08ff */
[----:B------:R-:W-:Y:S01]  /*a7e0*/  IMAD.U32 R129, R128, 0x10000, RZ ;  /* 0x0001000080817824 */ /* 0x000fe200078e00ff */
[----:B------:R-:W-:Y:S02]  /*a7f0*/  PRMT R121, R121, 0x5410, R36 ;  /* 0x0000541079797816 */ /* 0x000fe40000000024 */
[--C-:B------:R-:W-:Y:S01]  /*a800*/  SHF.R.U64 R37, R26, 0x10, R27.reuse ;  /* 0x000000101a257819 */ /* 0x100fe2000000121b */
[----:B------:R-:W1:Y:S01]  /*a810*/  LDS.128 R64, [R119+0x12400] ;  /* 0x0124000077407984 */ /* 0x000e620000000c00 */
[----:B------:R-:W-:Y:S02]  /*a820*/  SHF.R.U32.HI R26, RZ, 0x10, R27 ;  /* 0x00000010ff1a7819 */ /* 0x000fe4000001161b */
[----:B------:R-:W-:Y:S02]  /*a830*/  PRMT R130, R122, 0x5410, R39 ;  /* 0x000054107a827816 */ /* 0x000fe40000000027 */
[----:B------:R-:W-:-:S02]  /*a840*/  PRMT R26, R79, 0x5432, R26 ;  /* 0x000054324f1a7816 */ /* 0x000fc4000000001a */
[----:B------:R-:W-:Y:S01]  /*a850*/  PRMT R120, R120, 0x5410, R127 ;  /* 0x0000541078787816 */ /* 0x000fe2000000007f */
[----:B------:R-:W-:Y:S01]  /*a860*/  IMAD.U32 R131, R130, 0x10000, RZ ;  /* 0x0001000082837824 */ /* 0x000fe200078e00ff */
[----:B------:R-:W-:Y:S01]  /*a870*/  PRMT R25, R82, 0x5432, R125 ;  /* 0x0000543252197816 */ /* 0x000fe2000000007d */
[----:B------:R-:W-:Y:S01]  /*a880*/  IMAD.U32 R132, R26, 0x10000, RZ ;  /* 0x000100001a847824 */ /* 0x000fe200078e00ff */
[----:B------:R-:W-:Y:S02]  /*a890*/  PRMT R24, R81, 0x5432, R38 ;  /* 0x0000543251187816 */ /* 0x000fe40000000026 */
[----:B------:R-:W-:Y:S02]  /*a8a0*/  LOP3.LUT R128, R128, 0xffff0000, RZ, 0xc0, !PT ;  /* 0xffff000080807812 */ /* 0x000fe400078ec0ff */
[----:B------:R-:W-:Y:S02]  /*a8b0*/  LOP3.LUT R130, R130, 0xffff0000, RZ, 0xc0, !PT ;  /* 0xffff000082827812 */ /* 0x000fe400078ec0ff */
[----:B------:R-:W-:Y:S01]  /*a8c0*/  PRMT R37, R80, 0x5432, R37 ;  /* 0x0000543250257816 */ /* 0x000fe20000000025 */
[C---:B0-----:R-:W-:Y:S01]  /*a8d0*/  IMAD.U32 R122, R60.reuse, 0x10000, RZ ;  /* 0x000100003c7a7824 */ /* 0x041fe200078e00ff */
[----:B------:R-:W-:Y:S01]  /*a8e0*/  LOP3.LUT R123, R60, 0xffff0000, RZ, 0xc0, !PT ;  /* 0xffff00003c7b7812 */ /* 0x000fe200078ec0ff */
[----:B------:R-:W-:Y:S01]  /*a8f0*/  IMAD.U32 R60, R121, 0x10000, RZ ;  /* 0x00010000793c7824 */ /* 0x000fe200078e00ff */
[C---:B------:R-:W-:Y:S01]  /*a900*/  LOP3.LUT R27, R62.reuse, 0xffff0000, RZ, 0xc0, !PT ;  /* 0xffff00003e1b7812 */ /* 0x040fe200078ec0ff */
[----:B------:R-:W-:Y:S01]  /*a910*/  IMAD.U32 R36, R62, 0x10000, RZ ;  /* 0x000100003e247824 */ /* 0x000fe200078e00ff */
[C---:B------:R-:W-:Y:S01]  /*a920*/  LOP3.LUT R62, R63.reuse, 0xffff0000, RZ, 0xc0, !PT ;  /* 0xffff00003f3e7812 */ /* 0x040fe200078ec0ff */
[----:B------:R-:W-:Y:S01]  /*a930*/  IMAD.U32 R125, R63, 0x10000, RZ ;  /* 0x000100003f7d7824 */ /* 0x000fe200078e00ff */
[----:B------:R-:W-:Y:S01]  /*a940*/  LOP3.LUT R121, R121, 0xffff0000, RZ, 0xc0, !PT ;  /* 0xffff000079797812 */ /* 0x000fe200078ec0ff */
[C---:B-1----:R-:W-:Y:S01]  /*a950*/  IMAD.U32 R39, R64.reuse, 0x10000, RZ ;  /* 0x0001000040277824 */ /* 0x042fe200078e00ff */
[----:B------:R-:W-:Y:S01]  /*a960*/  LOP3.LUT R126, R64, 0xffff0000, RZ, 0xc0, !PT ;  /* 0xffff0000407e7812 */ /* 0x000fe200078ec0ff */
[----:B------:R-:W-:Y:S01]  /*a970*/  IMAD.U32 R63, R65, 0x10000, RZ ;  /* 0x00010000413f7824 */ /* 0x000fe200078e00ff */
[C---:B------:R-:W-:Y:S01]  /*a980*/  LOP3.LUT R38, R66.reuse, 0xffff0000, RZ, 0xc0, !PT ;  /* 0xffff000042267812 */ /* 0x040fe200078ec0ff */
[C---:B------:R-:W-:Y:S01]  /*a990*/  FMUL.FTZ R133, R39.reuse, R129 ;  /* 0x0000008127857220 */ /* 0x040fe20000410000 */
[----:B------:R-:W-:Y:S01]  /*a9a0*/  FMUL.FTZ R135, R39, R60 ;  /* 0x0000003c27877220 */ /* 0x000fe20000410000 */
[----:B------:R-:W-:Y:S01]  /*a9b0*/  IMAD.U32 R127, R66, 0x10000, RZ ;  /* 0x00010000427f7824 */ /* 0x000fe200078e00ff */
[C---:B------:R-:W-:Y:S01]  /*a9c0*/  LOP3.LUT R66, R67.reuse, 0xffff0000, RZ, 0xc0, !PT ;  /* 0xffff000043427812 */ /* 0x040fe200078ec0ff */
[----:B------:R-:W-:-:S02]  /*a9d0*/  IMAD.U32 R64, R67, 0x10000, RZ ;  /* 0x0001000043407824 */ /* 0x000fc400078e00ff */
[----:B------:R-:W-:Y:S01]  /*a9e0*/  FFMA.FTZ R39, R122, R60, -R133 ;  /* 0x0000003c7a277223 */ /* 0x000fe20000010885 */
[----:B------:R-:W-:Y:S02]  /*a9f0*/  IMAD.U32 R67, R120, 0x10000, RZ ;  /* 0x0001000078437824 */ /* 0x000fe400078e00ff */
[----:B------:R-:W-:Y:S01]  /*aa00*/  FMUL.FTZ R133, R63, R131 ;  /* 0x000000833f857220 */ /* 0x000fe20000410000 */
[----:B------:R-:W-:Y:S02]  /*aa10*/  IMAD.U32 R124, R61, 0x10000, RZ ;  /* 0x000100003d7c7824 */ /* 0x000fe400078e00ff */
[----:B------:R-:W-:Y:S01]  /*aa20*/  FFMA.FTZ R60, R122, R129, R135 ;  /* 0x000000817a3c7223 */ /* 0x000fe20000010087 */
[----:B------:R-:W-:Y:S02]  /*aa30*/  IMAD.U32 R122, R24, 0x10000, RZ ;  /* 0x00010000187a7824 */ /* 0x000fe400078e00ff */
[----:B------:R-:W-:Y:S01]  /*aa40*/  FMUL.FTZ R134, R64, R132 ;  /* 0x0000008440867220 */ /* 0x000fe20000410000 */
[----:B------:R-:W-:Y:S01]  /*aa50*/  LOP3.LUT R65, R65, 0xffff0000, RZ, 0xc0, !PT ;  /* 0xffff000041417812 */ /* 0x000fe200078ec0ff */
[-C--:B------:R-:W-:Y:S01]  /*aa60*/  FMUL.FTZ R129, R63, R67.reuse ;  /* 0x000000433f817220 */ /* 0x080fe20000410000 */
[----:B------:R-:W-:Y:S01]  /*aa70*/  FFMA.FTZ R63, R124, R67, -R133 ;  /* 0x000000437c3f7223 */ /* 0x000fe20000010885 */
[----:B------:R-:W-:Y:S01]  /*aa80*/  LOP3.LUT R120, R120, 0xffff0000, RZ, 0xc0, !PT ;  /* 0xffff000078787812 */ /* 0x000fe200078ec0ff */
[-C--:B------:R-:W-:Y:S01]  /*aa90*/  FMUL.FTZ R67, R64, R122.reuse ;  /* 0x0000007a40437220 */ /* 0x080fe20000410000 */
[----:B------:R-:W-:Y:S01]  /*aaa0*/  FFMA.FTZ R64, R125, R122, -R134 ;  /* 0x0000007a7d407223 */ /* 0x000fe20000010886 */
[----:B------:R-:W-:Y:S01]  /*aab0*/  FFMA.FTZ R129, R124, R131, R129 ;  /* 0x000000837c817223 */ /* 0x000fe20000010081 */
[C---:B------:R-:W-:Y:S01]  /*aac0*/  FMUL.FTZ R122, R126.reuse, R128 ;  /* 0x000000807e7a7220 */ /* 0x040fe20000410000 */
[----:B------:R-:W-:Y:S01]  /*aad0*/  LOP3.LUT R61, R61, 0xffff0000, RZ, 0xc0, !PT ;  /* 0xffff00003d3d7812 */ /* 0x000fe200078ec0ff */
[C---:B------:R-:W-:Y:S01]  /*aae0*/  FMUL.FTZ R124, R65.reuse, R130 ;  /* 0x00000082417c7220 */ /* 0x040fe20000410000 */
[----:B------:R-:W-:Y:S01]  /*aaf0*/  FMUL.FTZ R65, R65, R120 ;  /* 0x0000007841417220 */ /* 0x000fe20000410000 */
[-C--:B------:R-:W-:Y:S01]  /*ab00*/  FMUL.FTZ R126, R126, R121.reuse ;  /* 0x000000797e7e7220 */ /* 0x080fe20000410000 */
[----:B------:R-:W-:Y:S01]  /*ab10*/  FFMA.FTZ R122, R123, R121, -R122 ;  /* 0x000000797b7a7223 */ /* 0x000fe2000001087a */
[----:B------:R-:W-:-:S02]  /*ab20*/  IMAD.U32 R121, R37, 0x10000, RZ ;  /* 0x0001000025797824 */ /* 0x000fc400078e00ff */
[----:B------:R-:W-:Y:S01]  /*ab30*/  FFMA.FTZ R132, R125, R132, R67 ;  /* 0x000000847d847223 */ /* 0x000fe20000010043 */
[C---:B------:R-:W-:Y:S01]  /*ab40*/  FFMA.FTZ R124, R61.reuse, R120, -R124 ;  /* 0x000000783d7c7223 */ /* 0x040fe2000001087c */
[----:B------:R-:W-:Y:S01]  /*ab50*/  FFMA.FTZ R130, R61, R130, R65 ;  /* 0x000000823d827223 */ /* 0x000fe20000010041 */
[----:B------:R-:W-:Y:S01]  /*ab60*/  IMAD.U32 R67, R25, 0x10000, RZ ;  /* 0x0001000019437824 */ /* 0x000fe200078e00ff */
[----:B------:R-:W-:Y:S01]  /*ab70*/  LOP3.LUT R61, R37, 0xffff0000, RZ, 0xc0, !PT ;  /* 0xffff0000253d7812 */ /* 0x000fe200078ec0ff */
[----:B------:R-:W-:Y:S01]  /*ab80*/  FMUL.FTZ R125, R127, R121 ;  /* 0x000000797f7d7220 */ /* 0x000fe20000410000 */
[----:B------:R-:W-:Y:S01]  /*ab90*/  LOP3.LUT R25, R25, 0xffff0000, RZ, 0xc0, !PT ;  /* 0xffff000019197812 */ /* 0x000fe200078ec0ff */
[-C--:B------:R-:W-:Y:S01]  /*aba0*/  FMUL.FTZ R127, R127, R67.reuse ;  /* 0x000000437f7f7220 */ /* 0x080fe20000410000 */
[----:B------:R-:W-:Y:S01]  /*abb0*/  LOP3.LUT R65, R26, 0xffff0000, RZ, 0xc0, !PT ;  /* 0xffff00001a417812 */ /* 0x000fe200078ec0ff */
[----:B------:R-:W-:Y:S01]  /*abc0*/  FFMA.FTZ R125, R36, R67, -R125 ;  /* 0x00000043247d7223 */ /* 0x000fe2000001087d */
[----:B------:R-:W-:Y:S01]  /*abd0*/  LOP3.LUT R37, R24, 0xffff0000, RZ, 0xc0, !PT ;  /* 0xffff000018257812 */ /* 0x000fe200078ec0ff */
[C---:B------:R-:W-:Y:S01]  /*abe0*/  FMUL.FTZ R24, R38.reuse, R61 ;  /* 0x0000003d26187220 */ /* 0x040fe20000410000 */
[----:B------:R-:W-:Y:S01]  /*abf0*/  FMUL.FTZ R38, R38, R25 ;  /* 0x0000001926267220 */ /* 0x000fe20000410000 */
[C---:B------:R-:W-:Y:S01]  /*ac00*/  FMUL.FTZ R67, R66.reuse, R65 ;  /* 0x0000004142437220 */ /* 0x040fe20000410000 */
[----:B------:R-:W-:Y:S01]  /*ac10*/  FFMA.FTZ R123, R123, R128, R126 ;  /* 0x000000807b7b7223 */ /* 0x000fe2000001007e */
[----:B------:R-:W-:Y:S01]  /*ac20*/  FMUL.FTZ R66, R66, R37 ;  /* 0x0000002542427220 */ /* 0x000fe20000410000 */
[C---:B------:R-:W-:Y:S01]  /*ac30*/  FFMA.FTZ R26, R27.reuse, R25, -R24 ;  /* 0x000000191b1a7223 */ /* 0x040fe20000010818 */
[----:B------:R-:W-:Y:S01]  /*ac40*/  FFMA.FTZ R38, R27, R61, R38 ;  /* 0x0000003d1b267223 */ /* 0x000fe20000010026 */
        /* <DEDUP_REMOVED lines=9> */
[----:B------:R0:W-:Y:S01]  /*ace0*/  STS.128 [R117+0x12400], R24 ;  /* 0x0124001875007388 */ /* 0x0001e20000000c00 */
[----:B------:R-:W-:-:S02]  /*acf0*/  F2FP.BF16.F32.PACK_AB R38, R38, R127 ;  /* 0x0000007f2626723e */ /* 0x000fc400000010ff */
[----:B------:R-:W-:-:S05]  /*ad00*/  F2FP.BF16.F32.PACK_AB R39, R65, R132 ;  /* 0x000000844127723e */ /* 0x000fca00000010ff */
[----:B------:R0:W-:Y:S02]  /*ad10*/  STS.128 [R119+0x12400], R36 ;  /* 0x0124002477007388 */ /* 0x0001e40000000c00 */
.L_x_1627:
[----:B------:R-:W-:Y:S05]  /*ad20*/  BSYNC B2 ;  /* 0x0000000000027941 */ /* 0x000fea0003800000 */
.L_x_1626:
[----:B------:R-:W-:Y:S04]  /*ad30*/  BSSY B2, `(.L_x_1628) ;  /* 0x0000072000027945 */ /* 0x000fe80003800000 */
[----:B------:R-:W-:Y:S05]  /*ad40*/  @P1 BRA `(.L_x_1629) ;  /* 0x0000000400c01947 */ /* 0x000fea0003800000 */
[----:B0-----:R-:W-:Y:S02]  /*ad50*/  LEA.HI R24, R118, R74, RZ, 0x1d ;  /* 0x0000004a76187211 */ /* 0x001fe400078fe8ff */
[----:B------:R-:W-:Y:S02]  /*ad60*/  LEA.HI R26, R75, R78, RZ, 0x6 ;  /* 0x0000004e4b1a7211 */ /* 0x000fe400078f30ff */
[----:B------:R-:W-:Y:S02]  /*ad70*/  SHF.R.S32.HI R25, RZ, 0x1f, R24 ;  /* 0x0000001fff197819 */ /* 0x000fe40000011418 */
[----:B------:R-:W-:Y:S01]  /*ad80*/  LOP3.LUT R27, R71, 0x38, R76, 0xf8, !PT ;  /* 0x00000038471b7812 */ /* 0x000fe200078ef84c */
[----:B------:R-:W-:Y:S01]  /*ad90*/  IMAD.SHL.U32 R26, R26, 0x80, RZ ;  /* 0x000000801a1a7824 */ /* 0x000fe200078e00ff */
[----:B------:R-:W-:Y:S01]  /*ada0*/  LEA.HI R25, R25, R24, RZ, 0x3 ;  /* 0x0000001819197211 */ /* 0x000fe200078f18ff */
[----:B------:R-:W-:Y:S01]  /*adb0*/  IMAD.SHL.U32 R24, R24, 0x8, RZ ;  /* 0x0000000818187824 */ /* 0x000fe200078e00ff */
[----:B------:R-:W-:-:S02]  /*adc0*/  LOP3.LUT R36, R27, R70, RZ, 0x3c, !PT ;  /* 0x000000461b247212 */ /* 0x000fc400078e3cff */
[----:B------:R-:W-:Y:S01]  /*add0*/  LOP3.LUT R37, R26, 0xffffe000, RZ, 0xc0, !PT ;  /* 0xffffe0001a257812 */ /* 0x000fe200078ec0ff */
[----:B------:R-:W-:Y:S01]  /*ade0*/  IMAD.SHL.U32 R26, R25, 0x400, RZ ;  /* 0x00000400191a7824 */ /* 0x000fe200078e00ff */
[----:B------:R-:W-:Y:S02]  /*adf0*/  LOP3.LUT R25, R71, 0x38, R24, 0xf8, !PT ;  /* 0x0000003847197812 */ /* 0x000fe400078ef818 */
[----:B------:R-:W-:Y:S01]  /*ae00*/  R2UR UR4, R206 ;  /* 0x00000000ce0472ca */ /* 0x000fe200000e0000 */
[----:B------:R-:W-:Y:S01]  /*ae10*/  IMAD R37, R204, 0x200, R37 ;  /* 0x00000200cc257824 */ /* 0x000fe200078e0225 */
[----:B------:R-:W-:Y:S02]  /*ae20*/  LOP3.LUT R27, R26, 0x7fffe000, RZ, 0xc0, !PT ;  /* 0x7fffe0001a1b7812 */ /* 0x000fe400078ec0ff */
[----:B------:R-:W-:Y:S01]  /*ae30*/  LOP3.LUT R24, R25, R70, RZ, 0x3c, !PT ;  /* 0x0000004619187212 */ /* 0x000fe200078e3cff */
[----:B------:R-:W-:Y:S01]  /*ae40*/  IMAD.IADD R36, R37, 0x1, R36 ;  /* 0x0000000125247824 */ /* 0x000fe200078e0224 */
[----:B------:R-:W-:Y:S01]  /*ae50*/  SHF.R.U64 R62, R40, 0x10, R41 ;  /* 0x00000010283e7819 */ /* 0x000fe20000001229 */
[----:B------:R-:W-:Y:S01]  /*ae60*/  IMAD R27, R204, 0x200, R27 ;  /* 0x00000200cc1b7824 */ /* 0x000fe200078e021b */
[----:B------:R-:W-:-:S02]  /*ae70*/  SHF.R.U64 R40, R28, 0x10, R29 ;  /* 0x000000101c287819 */ /* 0x000fc4000000121d */
[----:B------:R-:W-:Y:S01]  /*ae80*/  SHF.R.U32.HI R29, RZ, 0x10, R29 ;  /* 0x00000010ff1d7819 */ /* 0x000fe2000001161d */
[----:B------:R-:W-:Y:S01]  /*ae90*/  IMAD.IADD R61, R27, 0x1, R24 ;  /* 0x000000011b3d7824 */ /* 0x000fe200078e0218 */
[----:B------:R-:W-:Y:S02]  /*aea0*/  SHF.R.U32.HI R63, RZ, 0x10, R41 ;  /* 0x00000010ff3f7819 */ /* 0x000fe40000011629 */
[----:B------:R-:W-:Y:S02]  /*aeb0*/  LEA R60, R36, UR4, 0x1 ;  /* 0x00000004243c7c11 */ /* 0x000fe4000f8e08ff */
[----:B------:R-:W-:Y:S02]  /*aec0*/  LEA R61, R61, UR39, 0x1 ;  /* 0x000000273d3d7c11 */ /* 0x000fe4000f8e08ff */
[----:B------:R-:W-:Y:S01]  /*aed0*/  PRMT R115, R115, 0x5410, R62 ;  /* 0x0000541073737816 */ /* 0x000fe2000000003e */
[----:B------:R-:W0:Y:S01]  /*aee0*/  LDS.128 R24, [R60] ;  /* 0x000000003c187984 */ /* 0x000e220000000c00 */
[----:B------:R-:W-:-:S02]  /*aef0*/  PRMT R111, R111, 0x5410, R40 ;  /* 0x000054106f6f7816 */ /* 0x000fc40000000028 */
[----:B------:R-:W-:Y:S01]  /*af00*/  SHF.R.U64 R41, R42, 0x10, R43 ;  /* 0x000000102a297819 */ /* 0x000fe2000000122b */
[----:B------:R-:W1:Y:S01]  /*af10*/  LDS.128 R36, [R61+0x12400] ;  /* 0x012400003d247984 */ /* 0x000e620000000c00 */
[----:B------:R-:W-:Y:S01]  /*af20*/  SHF.R.U64 R28, R30, 0x10, R31 ;  /* 0x000000101e1c7819 */ /* 0x000fe2000000121f */
[----:B------:R-:W-:Y:S01]  /*af30*/  IMAD.U32 R65, R111, 0x10000, RZ ;  /* 0x000100006f417824 */ /* 0x000fe200078e00ff */
[----:B------:R-:W-:Y:S02]  /*af40*/  PRMT R112, R112, 0x5410, R29 ;  /* 0x0000541070707816 */ /* 0x000fe4000000001d */
[----:B------:R-:W-:Y:S02]  /*af50*/  SHF.R.U32.HI R31, RZ, 0x10, R31 ;  /* 0x00000010ff1f7819 */ /* 0x000fe4000001161f */
[----:B------:R-:W-:Y:S01]  /*af60*/  PRMT R114, R114, 0x5410, R63 ;  /* 0x0000541072727816 */ /* 0x000fe2000000003f */
[----:B------:R-:W-:Y:S01]  /*af70*/  IMAD.U32 R63, R115, 0x10000, RZ ;  /* 0x00010000733f7824 */ /* 0x000fe200078e00ff */
[----:B------:R-:W-:Y:S01]  /*af80*/  SHF.R.U32.HI R42, RZ, 0x10, R43 ;  /* 0x00000010ff2a7819 */ /* 0x000fe2000001162b */
[----:B------:R-:W-:Y:S01]  /*af90*/  IMAD.U32 R62, R112, 0x10000, RZ ;  /* 0x00010000703e7824 */ /* 0x000fe200078e00ff */
[----:B------:R-:W-:-:S02]  /*afa0*/  PRMT R116, R116, 0x5410, R41 ;  /* 0x0000541074747816 */ /* 0x000fc40000000029 */
[----:B------:R-:W-:Y:S02]  /*afb0*/  PRMT R109, R109, 0x5410, R28 ;  /* 0x000054106d6d7816 */ /* 0x000fe4000000001c */
[----:B------:R-:W-:Y:S02]  /*afc0*/  PRMT R110, R110, 0x5410, R31 ;  /* 0x000054106e6e7816 */ /* 0x000fe4000000001f */
[----:B------:R-:W-:Y:S02]  /*afd0*/  PRMT R113, R113, 0x5410, R42 ;  /* 0x0000541071717816 */ /* 0x000fe4000000002a */
[----:B------:R-:W-:Y:S01]  /*afe0*/  LOP3.LUT R111, R111, 0xffff0000, RZ, 0xc0, !PT ;  /* 0xffff00006f6f7812 */ /* 0x000fe200078ec0ff */
[----:B------:R-:W-:Y:S01]  /*aff0*/  IMAD.U32 R64, R110, 0x10000, RZ ;  /* 0x000100006e407824 */ /* 0x000fe200078e00ff */
[----:B------:R-:W-:Y:S02]  /*b000*/  LOP3.LUT R115, R115, 0xffff0000, RZ, 0xc0, !PT ;  /* 0xffff000073737812 */ /* 0x000fe400078ec0ff */
[----:B------:R-:W-:-:S02]  /*b010*/  LOP3.LUT R112, R112, 0xffff0000, RZ, 0xc0, !PT ;  /* 0xffff000070707812 */ /* 0x000fc400078ec0ff */
        /* <DEDUP_REMOVED lines=11> */
[----:B------:R-:W-:-:S02]  /*b0d0*/  IMAD.U32 R40, R114, 0x10000, RZ ;  /* 0x0001000072287824 */ /* 0x000fc400078e00ff */
[----:B------:R-:W-:Y:S01]  /*b0e0*/  FMUL.FTZ R66, R41, R62 ;  /* 0x0000003e29427220 */ /* 0x000fe20000410000 */
[----:B------:R-:W-:Y:S02]  /*b0f0*/  IMAD.U32 R43, R39, 0x10000, RZ ;  /* 0x00010000272b7824 */ /* 0x000fe400078e00ff */
[C---:B------:R-:W-:Y:S01]  /*b100*/  FFMA.FTZ R67, R28.reuse, R63, -R67 ;  /* 0x0000003f1c437223 */ /* 0x040fe20000010843 */
[----:B------:R-:W-:Y:S01]  /*b110*/  FFMA.FTZ R117, R28, R65, R117 ;  /* 0x000000411c757223 */ /* 0x000fe20000010075 */
[----:B------:R-:W-:Y:S02]  /*b120*/  IMAD.U32 R28, R113, 0x10000, RZ ;  /* 0x00010000711c7824 */ /* 0x000fe400078e00ff */
[-C--:B------:R-:W-:Y:S01]  /*b130*/  FMUL.FTZ R120, R41, R40.reuse ;  /* 0x0000002829787220 */ /* 0x080fe20000410000 */
[----:B------:R-:W-:Y:S01]  /*b140*/  FFMA.FTZ R66, R29, R40, -R66 ;  /* 0x000000281d427223 */ /* 0x000fe20000010842 */
[----:B------:R-:W-:Y:S01]  /*b150*/  FMUL.FTZ R40, R43, R64 ;  /* 0x000000402b287220 */ /* 0x000fe20000410000 */
[----:B------:R-:W-:-:S02]  /*b160*/  IMAD.U32 R31, R27, 0x10000, RZ ;  /* 0x000100001b1f7824 */ /* 0x000fc400078e00ff */
[----:B------:R-:W-:Y:S01]  /*b170*/  FMUL.FTZ R43, R43, R28 ;  /* 0x0000001c2b2b7220 */ /* 0x000fe20000410000 */
[----:B------:R-:W-:Y:S01]  /*b180*/  LOP3.LUT R114, R114, 0xffff0000, RZ, 0xc0, !PT ;  /* 0xffff000072727812 */ /* 0x000fe200078ec0ff */
[----:B------:R-:W-:Y:S01]  /*b190*/  FFMA.FTZ R120, R29, R62, R120 ;  /* 0x0000003e1d787223 */ /* 0x000fe20000010078 */
[C---:B------:R-:W-:Y:S01]  /*b1a0*/  FFMA.FTZ R62, R31.reuse, R28, -R40 ;  /* 0x0000001c1f3e7223 */ /* 0x040fe20000010828 */
[----:B------:R-:W-:Y:S01]  /*b1b0*/  FFMA.FTZ R64, R31, R64, R43 ;  /* 0x000000401f407223 */ /* 0x000fe2000001002b */
[C---:B------:R-:W-:Y:S01]  /*b1c0*/  FMUL.FTZ R29, R36.reuse, R111 ;  /* 0x0000006f241d7220 */ /* 0x040fe20000410000 */
[----:B------:R-:W-:Y:S01]  /*b1d0*/  FMUL.FTZ R41, R36, R115 ;  /* 0x0000007324297220 */ /* 0x000fe20000410000 */
[----:B------:R-:W-:Y:S02]  /*b1e0*/  IMAD.U32 R42, R38, 0x10000, RZ ;  /* 0x00010000262a7824 */ /* 0x000fe400078e00ff */
[----:B------:R-:W-:Y:S01]  /*b1f0*/  FMUL.FTZ R40, R37, R112 ;  /* 0x0000007025287220 */ /* 0x000fe20000410000 */
[----:B------:R-:W-:-:S02]  /*b200*/  IMAD.U32 R31, R109, 0x10000, RZ ;  /* 0x000100006d1f7824 */ /* 0x000fc400078e00ff */
[-C--:B------:R-:W-:Y:S01]  /*b210*/  FMUL.FTZ R43, R37, R114.reuse ;  /* 0x00000072252b7220 */ /* 0x080fe20000410000 */
[C---:B------:R-:W-:Y:S01]  /*b220*/  FFMA.FTZ R28, R24.reuse, R115, -R29 ;  /* 0x00000073181c7223 */ /* 0x040fe2000001081d */
[----:B------:R-:W-:Y:S01]  /*b230*/  FFMA.FTZ R36, R24, R111, R41 ;  /* 0x0000006f18247223 */ /* 0x000fe20000010029 */
[----:B------:R-:W-:Y:S01]  /*b240*/  IMAD.U32 R30, R26, 0x10000, RZ ;  /* 0x000100001a1e7824 */ /* 0x000fe200078e00ff */
[----:B------:R-:W-:Y:S01]  /*b250*/  LOP3.LUT R38, R38, 0xffff0000, RZ, 0xc0, !PT ;  /* 0xffff000026267812 */ /* 0x000fe200078ec0ff */
[----:B------:R-:W-:Y:S01]  /*b260*/  IMAD.U32 R29, R116, 0x10000, RZ ;  /* 0x00010000741d7824 */ /* 0x000fe200078e00ff */
[----:B------:R-:W-:Y:S01]  /*b270*/  LOP3.LUT R39, R39, 0xffff0000, RZ, 0xc0, !PT ;  /* 0xffff000027277812 */ /* 0x000fe200078ec0ff */
[C---:B------:R-:W-:Y:S01]  /*b280*/  FMUL.FTZ R41, R42.reuse, R31 ;  /* 0x0000001f2a297220 */ /* 0x040fe20000410000 */
[C---:B------:R-:W-:Y:S01]  /*b290*/  FFMA.FTZ R37, R25.reuse, R114, -R40 ;  /* 0x0000007219257223 */ /* 0x040fe20000010828 */
[----:B------:R-:W-:Y:S01]  /*b2a0*/  FFMA.FTZ R43, R25, R112, R43 ;  /* 0x00000070192b7223 */ /* 0x000fe2000001002b */
[----:B------:R-:W-:Y:S01]  /*b2b0*/  LOP3.LUT R109, R109, 0xffff0000, RZ, 0xc0, !PT ;  /* 0xffff00006d6d7812 */ /* 0x000fe200078ec0ff */
[-C--:B------:R-:W-:Y:S01]  /*b2c0*/  FMUL.FTZ R63, R42, R29.reuse ;  /* 0x0000001d2a3f7220 */ /* 0x080fe20000410000 */
[----:B------:R-:W-:Y:S01]  /*b2d0*/  LOP3.LUT R25, R116, 0xffff0000, RZ, 0xc0, !PT ;  /* 0xffff000074197812 */ /* 0x000fe200078ec0ff */
[----:B------:R-:W-:Y:S01]  /*b2e0*/  FFMA.FTZ R41, R30, R29, -R41 ;  /* 0x0000001d1e297223 */ /* 0x000fe20000010829 */
[----:B------:R-:W-:Y:S01]  /*b2f0*/  LOP3.LUT R24, R113, 0xffff0000, RZ, 0xc0, !PT ;  /* 0xffff000071187812 */ /* 0x000fe200078ec0ff */
[----:B------:R-:W-:Y:S01]  /*b300*/  FMUL.FTZ R29, R38, R109 ;  /* 0x0000006d261d7220 */ /* 0x000fe20000410000 */
[----:B------:R-:W-:Y:S01]  /*b310*/  LOP3.LUT R26, R26, 0xffff0000, RZ, 0xc0, !PT ;  /* 0xffff00001a1a7812 */ /* 0x000fe200078ec0ff */
[----:B------:R-:W-:Y:S01]  /*b320*/  FMUL.FTZ R42, R39, R110 ;  /* 0x0000006e272a7220 */ /* 0x000fe20000410000 */
[----:B------:R-:W-:Y:S01]  /*b330*/  LOP3.LUT R27, R27, 0xffff0000, RZ, 0xc0, !PT ;  /* 0xffff00001b1b7812 */ /* 0x000fe200078ec0ff */
[----:B------:R-:W-:Y:S01]  /*b340*/  FMUL.FTZ R40, R38, R25 ;  /* 0x0000001926287220 */ /* 0x000fe20000410000 */
[-C--:B------:R-:W-:Y:S01]  /*b350*/  FMUL.FTZ R39, R39, R24.reuse ;  /* 0x0000001827277220 */ /* 0x080fe20000410000 */
[----:B------:R-:W-:Y:S01]  /*b360*/  FFMA.FTZ R30, R30, R31, R63 ;  /* 0x0000001f1e1e7223 */ /* 0x000fe2000001003f */
[C---:B------:R-:W-:Y:S01]  /*b370*/  FFMA.FTZ R38, R26.reuse, R25, -R29 ;  /* 0x000000191a267223 */ /* 0x040fe2000001081d */
[C---:B------:R-:W-:Y:S01]  /*b380*/  FFMA.FTZ R31, R27.reuse, R24, -R42 ;  /* 0x000000181b1f7223 */ /* 0x040fe2000001082a */
        /* <DEDUP_REMOVED lines=12> */
.L_x_1629:
[----:B------:R-:W-:Y:S05]  /*b450*/  BSYNC B2 ;  /* 0x0000000000027941 */ /* 0x000fea0003800000 */
.L_x_1628:
[----:B------:R-:W-:Y:S05]  /*b460*/  @P2 BRA `(.L_x_1625) ;  /* 0x0000000400c02947 */ /* 0x000fea0003800000 */
[----:B------:R-:W-:Y:S02]  /*b470*/  LEA.HI R118, R118, R69, RZ, 0x1d ;  /* 0x0000004576767211 */ /* 0x000fe400078fe8ff */
[----:B01----:R-:W-:Y:S02]  /*b480*/  LEA.HI R24, R21, R20, RZ, 0x6 ;  /* 0x0000001415187211 */ /* 0x003fe400078f30ff */
[----:B------:R-:W-:Y:S02]  /*b490*/  SHF.R.S32.HI R25, RZ, 0x1f, R118 ;  /* 0x0000001fff197819 */ /* 0x000fe40000011476 */
[----:B------:R-:W-:Y:S01]  /*b4a0*/  LOP3.LUT R27, R71, 0x38, R68, 0xf8, !PT ;  /* 0x00000038471b7812 */ /* 0x000fe200078ef844 */
[----:B------:R-:W-:Y:S01]  /*b4b0*/  IMAD.SHL.U32 R24, R24, 0x80, RZ ;  /* 0x0000008018187824 */ /* 0x000fe200078e00ff */
[----:B------:R-:W-:Y:S01]  /*b4c0*/  LEA.HI R25, R25, R118, RZ, 0x3 ;  /* 0x0000007619197211 */ /* 0x000fe200078f18ff */
[----:B------:R-:W-:Y:S01]  /*b4d0*/  IMAD.SHL.U32 R118, R118, 0x8, RZ ;  /* 0x0000000876767824 */ /* 0x000fe200078e00ff */
[----:B------:R-:W-:-:S02]  /*b4e0*/  R2UR UR4, R206 ;  /* 0x00000000ce0472ca */ /* 0x000fc400000e0000 */
[----:B------:R-:W-:Y:S01]  /*b4f0*/  LOP3.LUT R29, R24, 0xffffe000, RZ, 0xc0, !PT ;  /* 0xffffe000181d7812 */ /* 0x000fe200078ec0ff */
[----:B------:R-:W-:Y:S01]  /*b500*/  IMAD.SHL.U32 R25, R25, 0x400, RZ ;  /* 0x0000040019197824 */ /* 0x000fe200078e00ff */
[----:B------:R-:W-:Y:S02]  /*b510*/  LOP3.LUT R71, R71, 0x38, R118, 0xf8, !PT ;  /* 0x0000003847477812 */ /* 0x000fe400078ef876 */
[-C--:B------:R-:W-:Y:S01]  /*b520*/  LOP3.LUT R24, R27, R70.reuse, RZ, 0x3c, !PT ;  /* 0x000000461b187212 */ /* 0x080fe200078e3cff */
[----:B------:R-:W-:Y:S01]  /*b530*/  IMAD R29, R204, 0x200, R29 ;  /* 0x00000200cc1d7824 */ /* 0x000fe200078e021d */
[----:B------:R-:W-:Y:S02]  /*b540*/  LOP3.LUT R25, R25, 0x7fffe000, RZ, 0xc0, !PT ;  /* 0x7fffe00019197812 */ /* 0x000fe400078ec0ff */
[----:B------:R-:W-:Y:S01]  /*b550*/  LOP3.LUT R70, R71, R70, RZ, 0x3c, !PT ;  /* 0x0000004647467212 */ /* 0x000fe200078e3cff */
[----:B------:R-:W-:Y:S01]  /*b560*/  IMAD.IADD R24, R29, 0x1, R24 ;  /* 0x000000011d187824 */ /* 0x000fe200078e0218 */
[----:B------:R-:W-:Y:S01]  /*b570*/  SHF.R.U64 R39, R32, 0x10, R33 ;  /* 0x0000001020277819 */ /* 0x000fe20000001221 */
[----:B------:R-:W-:Y:S01]  /*b580*/  IMAD R25, R204, 0x200, R25 ;  /* 0x00000200cc197824 */ /* 0x000fe200078e0219 */
[----:B------:R-:W-:-:S02]  /*b590*/  SHF.R.U64 R43, R44, 0x10, R45 ;  /* 0x000000102c2b7819 */ /* 0x000fc4000000122d */
[----:B------:R-:W-:Y:S01]  /*b5a0*/  LEA R36, R24, UR4, 0x1 ;  /* 0x0000000418247c11 */ /* 0x000fe2000f8e08ff */
[----:B------:R-:W-:Y:S01]  /*b5b0*/  IMAD.IADD R37, R25, 0x1, R70 ;  /* 0x0000000119257824 */ /* 0x000fe200078e0246 */
[----:B------:R-:W-:Y:S02]  /*b5c0*/  PRMT R98, R98, 0x5410, R39 ;  /* 0x0000541062627816 */ /* 0x000fe40000000027 */
[----:B------:R-:W-:Y:S01]  /*b5d0*/  SHF.R.U32.HI R44, RZ, 0x10, R45 ;  /* 0x00000010ff2c7819 */ /* 0x000fe2000001162d */
[----:B------:R-:W0:Y:S01]  /*b5e0*/  LDS.128 R24, [R36] ;  /* 0x0000000024187984 */ /* 0x000e220000000c00 */
[----:B------:R-:W-:Y:S01]  /*b5f0*/  LEA R37, R37, UR39, 0x1 ;  /* 0x0000002725257c11 */ /* 0x000fe2000f8e08ff */
[----:B------:R-:W-:Y:S01]  /*b600*/  IMAD.U32 R45, R98, 0x10000, RZ ;  /* 0x00010000622d7824 */ /* 0x000fe200078e00ff */
[----:B------:R-:W-:Y:S02]  /*b610*/  SHF.R.U32.HI R32, RZ, 0x10, R33 ;  /* 0x00000010ff207819 */ /* 0x000fe40000011621 */
[----:B------:R-:W-:Y:S01]  /*b620*/  PRMT R94, R94, 0x5410, R43 ;  /* 0x000054105e5e7816 */ /* 0x000fe2000000002b */
[----:B------:R-:W1:Y:S01]  /*b630*/  LDS.128 R28, [R37+0x12400] ;  /* 0x01240000251c7984 */ /* 0x000e620000000c00 */
[----:B------:R-:W-:-:S02]  /*b640*/  PRMT R99, R99, 0x5410, R32 ;  /* 0x0000541063637816 */ /* 0x000fc40000000020 */
[----:B------:R-:W-:Y:S01]  /*b650*/  SHF.R.U64 R33, R34, 0x10, R35 ;  /* 0x0000001022217819 */ /* 0x000fe20000001223 */
[----:B------:R-:W-:Y:S01]  /*b660*/  IMAD.U32 R43, R94, 0x10000, RZ ;  /* 0x000100005e2b7824 */ /* 0x000fe200078e00ff */
[----:B------:R-:W-:Y:S02]  /*b670*/  SHF.R.U64 R41, R46, 0x10, R47 ;  /* 0x000000102e297819 */ /* 0x000fe4000000122f */
[----:B------:R-:W-:Y:S02]  /*b680*/  SHF.R.U32.HI R34, RZ, 0x10, R35 ;  /* 0x00000010ff227819 */ /* 0x000fe40000011623 */
[----:B------:R-:W-:Y:S02]  /*b690*/  SHF.R.U32.HI R46, RZ, 0x10, R47 ;  /* 0x00000010ff2e7819 */ /* 0x000fe4000001162f */
[----:B------:R-:W-:Y:S02]  /*b6a0*/  LOP3.LUT R47, R98, 0xffff0000, RZ, 0xc0, !PT ;  /* 0xffff0000622f7812 */ /* 0x000fe400078ec0ff */
[----:B------:R-:W-:-:S02]  /*b6b0*/  PRMT R95, R95, 0x5410, R44 ;  /* 0x000054105f5f7816 */ /* 0x000fc4000000002c */
[----:B------:R-:W-:Y:S02]  /*b6c0*/  PRMT R97, R97, 0x5410, R34 ;  /* 0x0000541061617816 */ /* 0x000fe40000000022 */
[----:B------:R-:W-:Y:S02]  /*b6d0*/  PRMT R96, R96, 0x5410, R33 ;  /* 0x0000541060607816 */ /* 0x000fe40000000021 */
[----:B------:R-:W-:Y:S01]  /*b6e0*/  PRMT R92, R92, 0x5410, R41 ;  /* 0x000054105c5c7816 */ /* 0x000fe20000000029 */
[----:B------:R-:W-:Y:S01]  /*b6f0*/  IMAD.U32 R42, R97, 0x10000, RZ ;  /* 0x00010000612a7824 */ /* 0x000fe200078e00ff */
[----:B------:R-:W-:Y:S01]  /*b700*/  PRMT R93, R93, 0x5410, R46 ;  /* 0x000054105d5d7816 */ /* 0x000fe2000000002e */
        /* <DEDUP_REMOVED lines=14> */
[----:B------:R-:W-:Y:S01]  /*b7f0*/  FFMA.FTZ R61, R32, R43, -R61 ;  /* 0x0000002b203d7223 */ /* 0x000fe2000001083d */
[----:B------:R-:W-:Y:S01]  /*b800*/  LOP3.LUT R43, R94, 0xffff0000, RZ, 0xc0, !PT ;  /* 0xffff00005e2b7812 */ /* 0x000fe200078ec0ff */
[----:B------:R-:W-:Y:S01]  /*b810*/  FFMA.FTZ R63, R32, R45, R63 ;  /* 0x0000002d203f7223 */ /* 0x000fe2000001003f */
[----:B------:R-:W-:Y:S02]  /*b820*/  IMAD.U32 R32, R95, 0x10000, RZ ;  /* 0x000100005f207824 */ /* 0x000fe400078e00ff */
[----:B------:R-:W-:Y:S02]  /*b830*/  IMAD.U32 R41, R31, 0x10000, RZ ;  /* 0x000100001f297824 */ /* 0x000fe400078e00ff */
[-C--:B------:R-:W-:Y:S01]  /*b840*/  FMUL.FTZ R45, R28, R43.reuse ;  /* 0x0000002b1c2d7220 */ /* 0x080fe20000410000 */
[C---:B------:R-:W-:Y:S01]  /*b850*/  FMUL.FTZ R28, R39.reuse, R38 ;  /* 0x00000026271c7220 */ /* 0x040fe20000410000 */
[C---:B------:R-:W-:Y:S01]  /*b860*/  FFMA.FTZ R44, R24.reuse, R43, -R65 ;  /* 0x0000002b182c7223 */ /* 0x040fe20000010841 */
[-C--:B------:R-:W-:Y:S01]  /*b870*/  FMUL.FTZ R39, R39, R32.reuse ;  /* 0x0000002027277220 */ /* 0x080fe20000410000 */
[----:B------:R-:W-:Y:S01]  /*b880*/  FFMA.FTZ R46, R24, R47, R45 ;  /* 0x0000002f182e7223 */ /* 0x000fe2000001002d */
[----:B------:R-:W-:Y:S01]  /*b890*/  FFMA.FTZ R43, R33, R32, -R28 ;  /* 0x00000020212b7223 */ /* 0x000fe2000001081c */
[----:B------:R-:W-:-:S02]  /*b8a0*/  IMAD.U32 R28, R93, 0x10000, RZ ;  /* 0x000100005d1c7824 */ /* 0x000fc400078e00ff */
[----:B------:R-:W-:Y:S01]  /*b8b0*/  FMUL.FTZ R60, R41, R42 ;  /* 0x0000002a293c7220 */ /* 0x000fe20000410000 */
[----:B------:R-:W-:Y:S01]  /*b8c0*/  LOP3.LUT R32, R99, 0xffff0000, RZ, 0xc0, !PT ;  /* 0xffff000063207812 */ /* 0x000fe200078ec0ff */
[----:B------:R-:W-:Y:S01]  /*b8d0*/  FFMA.FTZ R38, R33, R38, R39 ;  /* 0x0000002621267223 */ /* 0x000fe20000010027 */
[----:B------:R-:W-:Y:S01]  /*b8e0*/  LOP3.LUT R24, R95, 0xffff0000, RZ, 0xc0, !PT ;  /* 0xffff00005f187812 */ /* 0x000fe200078ec0ff */
[-C--:B------:R-:W-:Y:S01]  /*b8f0*/  FMUL.FTZ R62, R41, R28.reuse ;  /* 0x0000001c293e7220 */ /* 0x080fe20000410000 */
[----:B------:R-:W-:Y:S01]  /*b900*/  FFMA.FTZ R60, R35, R28, -R60 ;  /* 0x0000001c233c7223 */ /* 0x000fe2000001083c */
[C---:B------:R-:W-:Y:S01]  /*b910*/  FMUL.FTZ R28, R29.reuse, R32 ;  /* 0x000000201d1c7220 */ /* 0x040fe20000410000 */
[----:B------:R-:W-:Y:S02]  /*b920*/  IMAD.U32 R40, R30, 0x10000, RZ ;  /* 0x000100001e287824 */ /* 0x000fe400078e00ff */
[----:B------:R-:W-:Y:S01]  /*b930*/  FMUL.FTZ R29, R29, R24 ;  /* 0x000000181d1d7220 */ /* 0x000fe20000410000 */
[----:B------:R-:W-:-:S02]  /*b940*/  IMAD.U32 R39, R96, 0x10000, RZ ;  /* 0x0001000060277824 */ /* 0x000fc400078e00ff */
[----:B------:R-:W-:Y:S01]  /*b950*/  FFMA.FTZ R62, R35, R42, R62 ;  /* 0x0000002a233e7223 */ /* 0x000fe2000001003e */
[----:B------:R-:W-:Y:S02]  /*b960*/  IMAD.U32 R33, R92, 0x10000, RZ ;  /* 0x000100005c217824 */ /* 0x000fe400078e00ff */
[C---:B------:R-:W-:Y:S01]  /*b970*/  FFMA.FTZ R42, R25.reuse, R24, -R28 ;  /* 0x00000018192a7223 */ /* 0x040fe2000001081c */
[----:B------:R-:W-:Y:S01]  /*b980*/  FFMA.FTZ R35, R25, R32, R29 ;  /* 0x0000002019237223 */ /* 0x000fe2000001001d */
[----:B------:R-:W-:Y:S01]  /*b990*/  IMAD.U32 R34, R26, 0x10000, RZ ;  /* 0x000100001a227824 */ /* 0x000fe200078e00ff */
[----:B------:R-:W-:Y:S01]  /*b9a0*/  LOP3.LUT R30, R30, 0xffff0000, RZ, 0xc0, !PT ;  /* 0xffff00001e1e7812 */ /* 0x000fe200078ec0ff */
[C---:B------:R-:W-:Y:S01]  /*b9b0*/  FMUL.FTZ R41, R40.reuse, R39 ;  /* 0x0000002728297220 */ /* 0x040fe20000410000 */
[----:B------:R-:W-:Y:S01]  /*b9c0*/  LOP3.LUT R31, R31, 0xffff0000, RZ, 0xc0, !PT ;  /* 0xffff00001f1f7812 */ /* 0x000fe200078ec0ff */
[-C--:B------:R-:W-:Y:S01]  /*b9d0*/  FMUL.FTZ R45, R40, R33.reuse ;  /* 0x00000021282d7220 */ /* 0x080fe20000410000 */
[----:B------:R-:W-:Y:S01]  /*b9e0*/  LOP3.LUT R29, R96, 0xffff0000, RZ, 0xc0, !PT ;  /* 0xffff0000601d7812 */ /* 0x000fe200078ec0ff */
[C---:B------:R-:W-:Y:S01]  /*b9f0*/  FFMA.FTZ R41, R34.reuse, R33, -R41 ;  /* 0x0000002122297223 */ /* 0x040fe20000010829 */
[----:B------:R-:W-:Y:S01]  /*ba00*/  LOP3.LUT R28, R97, 0xffff0000, RZ, 0xc0, !PT ;  /* 0xffff0000611c7812 */ /* 0x000fe200078ec0ff */
[----:B------:R-:W-:Y:S01]  /*ba10*/  FFMA.FTZ R45, R34, R39, R45 ;  /* 0x00000027222d7223 */ /* 0x000fe2000001002d */
[----:B------:R-:W-:Y:S01]  /*ba20*/  LOP3.LUT R25, R92, 0xffff0000, RZ, 0xc0, !PT ;  /* 0xffff00005c197812 */ /* 0x000fe200078ec0ff */
[----:B------:R-:W-:Y:S01]  /*ba30*/  FMUL.FTZ R33, R30, R29 ;  /* 0x0000001d1e217220 */ /* 0x000fe20000410000 */
[----:B------:R-:W-:Y:S01]  /*ba40*/  LOP3.LUT R24, R93, 0xffff0000, RZ, 0xc0, !PT ;  /* 0xffff00005d187812 */ /* 0x000fe200078ec0ff */
[----:B------:R-:W-:Y:S01]  /*ba50*/  FMUL.FTZ R34, R31, R28 ;  /* 0x0000001c1f227220 */ /* 0x000fe20000410000 */
[----:B------:R-:W-:Y:S01]  /*ba60*/  LOP3.LUT R26, R26, 0xffff0000, RZ, 0xc0, !PT ;  /* 0xffff00001a1a7812 */ /* 0x000fe200078ec0ff */
[----:B------:R-:W-:-:S02]  /*ba70*/  FMUL.FTZ R32, R30, R25 ;  /* 0x000000191e207220 */ /* 0x000fc40000410000 */
[-C--:B------:R-:W-:Y:S01]  /*ba80*/  FMUL.FTZ R39, R31, R24.reuse ;  /* 0x000000181f277220 */ /* 0x080fe20000410000 */
[C---:B------:R-:W-:Y:S01]  /*ba90*/  FFMA.FTZ R31, R27.reuse, R24, -R34 ;  /* 0x000000181b1f7223 */ /* 0x040fe20000010822 */
[C---:B------:R-:W-:Y:S01]  /*baa0*/  FFMA.FTZ R30, R26.reuse, R25, -R33 ;  /* 0x000000191a1e7223 */ /* 0x040fe20000010821 */
[----:B------:R-:W-:Y:S01]  /*bab0*/  FFMA.FTZ R32, R26, R29, R32 ;  /* 0x0000001d1a207223 */ /* 0x000fe20000010020 */
[----:B------:R-:W-:Y:S01]  /*bac0*/  FFMA.FTZ R39, R27, R28, R39 ;  /* 0x0000001c1b277223 */ /* 0x000fe20000010027 */
[----:B------:R-:W-:Y:S02]  /*bad0*/  F2FP.BF16.F32.PACK_AB R24, R44, R61 ;  /* 0x0000003d2c18723e */ /* 0x000fe400000010ff */
[----:B------:R-:W-:Y:S02]  /*bae0*/  F2FP.BF16.F32.PACK_AB R25, R42, R43 ;  /* 0x0000002b2a19723e */ /* 0x000fe400000010ff */
[----:B------:R-:W-:Y:S02]  /*baf0*/  F2FP.BF16.F32.PACK_AB R26, R30, R41 ;  /* 0x000000291e1a723e */ /* 0x000fe400000010ff */
[----:B------:R-:W-:-:S02]  /*bb00*/  F2FP.BF16.F32.PACK_AB R27, R31, R60 ;  /* 0x0000003c1f1b723e */ /* 0x000fc400000010ff */
[----:B------:R-:W-:Y:S02]  /*bb10*/  F2FP.BF16.F32.PACK_AB R28, R46, R63 ;  /* 0x0000003f2e1c723e */ /* 0x000fe400000010ff */
[----:B------:R-:W-:Y:S01]  /*bb20*/  F2FP.BF16.F32.PACK_AB R29, R35, R38 ;  /* 0x00000026231d723e */ /* 0x000fe200000010ff */
[----:B------:R2:W-:Y:S01]  /*bb30*/  STS.128 [R36], R24 ;  /* 0x0000001824007388 */ /* 0x0005e20000000c00 */
[----:B------:R-:W-:Y:S02]  /*bb40*/  F2FP.BF16.F32.PACK_AB R30, R32, R45 ;  /* 0x0000002d201e723e */ /* 0x000fe400000010ff */
[----:B------:R-:W-:-:S05]  /*bb50*/  F2FP.BF16.F32.PACK_AB R31, R39, R62 ;  /* 0x0000003e271f723e */ /* 0x000fca00000010ff */
[----:B------:R2:W-:Y:S02]  /*bb60*/  STS.128 [R37+0x12400], R28 ;  /* 0x0124001c25007388 */ /* 0x0005e40000000c00 */
.L_x_1625:
[----:B------:R-:W-:Y:S05]  /*bb70*/  BSYNC B1 ;  /* 0x0000000000017941 */ /* 0x000fea0003800000 */
.L_x_1624:
[----:B-12---:R-:W-:-:S05]  /*bb80*/  VIADD R29, R195, 0x40 ;  /* 0x00000040c31d7836 */ /* 0x006fca0000000000 */
[----:B------:R-:W-:-:S13]  /*bb90*/  ISETP.GE.AND P0, PT, R29, R100, PT ;  /* 0x000000641d00720c */ /* 0x000fda0003f06270 */
[----:B------:R-:W-:Y:S05]  /*bba0*/  @P0 BRA `(.L_x_1606) ;  /* 0x0000001400680947 */ /* 0x000fea0003800000 */
[----:B------:R-:W1:Y:S01]  /*bbb0*/  LDC R32, c[0x0][0x3f4] ;  /* 0x0000fd00ff207b82 */ /* 0x000e620000000800 */
[----:B0-----:R-:W-:Y:S01]  /*bbc0*/  SHF.R.S32.HI R24, RZ, 0x1f, R29 ;  /* 0x0000001fff187819 */ /* 0x001fe2000001141d */
[----:B------:R-:W-:Y:S01]  /*bbd0*/  IMAD.SHL.U32 R33, R29, 0x40, RZ ;  /* 0x000000401d217824 */ /* 0x000fe200078e00ff */
[----:B------:R-:W-:Y:S01]  /*bbe0*/  BSSY B1, `(.L_x_1630) ;  /* 0x0000076000017945 */ /* 0x000fe20003800000 */
[C---:B------:R-:W-:Y:S01]  /*bbf0*/  VIADD R25, R77.reuse, 0x20 ;  /* 0x000000204d197836 */ /* 0x040fe20000000000 */
[----:B------:R-:W-:Y:S01]  /*bc00*/  LEA.HI R24, R24, R29, RZ, 0x3 ;  /* 0x0000001d18187211 */ /* 0x000fe200078f18ff */
[----:B------:R-:W-:Y:S01]  /*bc10*/  VIADD R27, R77, 0x40 ;  /* 0x000000404d1b7836 */ /* 0x000fe20000000000 */
[----:B------:R-:W-:-:S03]  /*bc20*/  LOP3.LUT R33, R33, 0x1c0, RZ, 0xc0, !PT ;  /* 0x000001c021217812 */ /* 0x000fc600078ec0ff */
[----:B------:R-:W-:Y:S01]  /*bc30*/  IMAD.SHL.U32 R24, R24, 0x40, RZ ;  /* 0x0000004018187824 */ /* 0x000fe200078e00ff */
[----:B------:R-:W-:-:S04]  /*bc40*/  SHF.R.U32.HI R34, RZ, 0x3, R33 ;  /* 0x00000003ff227819 */ /* 0x000fc80000011621 */
[----:B------:R-:W-:Y:S02]  /*bc50*/  LOP3.LUT R35, R24, 0xfffffe00, RZ, 0xc0, !PT ;  /* 0xfffffe0018237812 */ /* 0x000fe400078ec0ff */
[-C--:B-1----:R-:W-:Y:S02]  /*bc60*/  ISETP.GE.AND P0, PT, R77, R32.reuse, PT ;  /* 0x000000204d00720c */ /* 0x082fe40003f06270 */
[-C--:B------:R-:W-:Y:S02]  /*bc70*/  ISETP.GE.AND P1, PT, R25, R32.reuse, PT ;  /* 0x000000201900720c */ /* 0x080fe40003f26270 */
[----:B------:R-:W-:-:S09]  /*bc80*/  ISETP.GE.AND P2, PT, R27, R32, PT ;  /* 0x000000201b00720c */ /* 0x000fd20003f46270 */
[----:B------:R-:W-:Y:S05]  /*bc90*/  @P0 BRA `(.L_x_1631) ;  /* 0x0000000400a80947 */ /* 0x000fea0003800000 */
[----:B------:R-:W-:Y:S02]  /*bca0*/  LEA.HI R24, R32, R201, RZ, 0x1d ;  /* 0x000000c920187211 */ /* 0x000fe400078fe8ff */
[----:B------:R-:W-:Y:S02]  /*bcb0*/  R2UR UR4, R206 ;  /* 0x00000000ce0472ca */ /* 0x000fe400000e0000 */
[----:B------:R-:W-:Y:S01]  /*bcc0*/  SHF.R.S32.HI R25, RZ, 0x1f, R24 ;  /* 0x0000001fff197819 */ /* 0x000fe20000011418 */
[----:B------:R-:W-:Y:S01]  /*bcd0*/  IMAD.SHL.U32 R26, R24, 0x8, RZ ;  /* 0x00000008181a7824 */ /* 0x000fe200078e00ff */
[----:B------:R-:W-:Y:S02]  /*bce0*/  LOP3.LUT R77, R33, 0x38, R77, 0xf8, !PT ;  /* 0x00000038214d7812 */ /* 0x000fe400078ef84d */
[----:B------:R-:W-:Y:S02]  /*bcf0*/  LEA.HI R24, R25, R24, RZ, 0x3 ;  /* 0x0000001819187211 */ /* 0x000fe400078f18ff */
[----:B------:R-:W-:-:S02]  /*bd00*/  LOP3.LUT R25, R33, 0x38, R26, 0xf8, !PT ;  /* 0x0000003821197812 */ /* 0x000fc400078ef81a */
[----:B------:R-:W-:Y:S01]  /*bd10*/  LOP3.LUT R36, R35, R77, R34, 0xf6, !PT ;  /* 0x0000004d23247212 */ /* 0x000fe200078ef622 */
[----:B------:R-:W-:Y:S01]  /*bd20*/  IMAD.SHL.U32 R26, R24, 0x400, RZ ;  /* 0x00000400181a7824 */ /* 0x000fe200078e00ff */
[----:B------:R-:W-:Y:S02]  /*bd30*/  LOP3.LUT R24, R25, R34, RZ, 0x3c, !PT ;  /* 0x0000002219187212 */ /* 0x000fe400078e3cff */
[----:B------:R-:W-:Y:S02]  /*bd40*/  LEA R36, R36, UR4, 0x1 ;  /* 0x0000000424247c11 */ /* 0x000fe4000f8e08ff */
[----:B------:R-:W-:Y:S02]  /*bd50*/  LOP3.LUT R26, R26, 0x7fffe000, RZ, 0xc0, !PT ;  /* 0x7fffe0001a1a7812 */ /* 0x000fe400078ec0ff */
[----:B------:R-:W-:Y:S02]  /*bd60*/  SHF.R.U64 R40, R12, 0x10, R13 ;  /* 0x000000100c287819 */ /* 0x000fe4000000120d */
[----:B------:R-:W-:-:S02]  /*bd70*/  IADD3 R37, R24, R26, R35 ;  /* 0x0000001a18257210 */ /* 0x000fc40007ffe023 */
[----:B------:R-:W0:Y:S01]  /*bd80*/  LDS.128 R24, [R36] ;  /* 0x0000000024187984 */ /* 0x000e220000000c00 */
[----:B------:R-:W-:Y:S02]  /*bd90*/  SHF.R.U64 R38, R14, 0x10, R15 ;  /* 0x000000100e267819 */ /* 0x000fe4000000120f */
[----:B------:R-:W-:Y:S02]  /*bda0*/  LEA R37, R37, UR39, 0x1 ;  /* 0x0000002725257c11 */ /* 0x000fe4000f8e08ff */
[----:B------:R-:W-:Y:S02]  /*bdb0*/  SHF.R.U32.HI R13, RZ, 0x10, R13 ;  /* 0x00000010ff0d7819 */ /* 0x000fe4000001160d */
[----:B------:R-:W-:Y:S01]  /*bdc0*/  SHF.R.U64 R14, R56, 0x10, R57 ;  /* 0x00000010380e7819 */ /* 0x000fe20000001239 */
[----:B------:R-:W1:Y:S01]  /*bdd0*/  LDS.128 R28, [R37+0x12400] ;  /* 0x01240000251c7984 */ /* 0x000e620000000c00 */
[----:B------:R-:W-:Y:S02]  /*bde0*/  SHF.R.U64 R12, R58, 0x10, R59 ;  /* 0x000000103a0c7819 */ /* 0x000fe4000000123b */
[----:B------:R-:W-:-:S02]  /*bdf0*/  SHF.R.U32.HI R15, RZ, 0x10, R15 ;  /* 0x00000010ff0f7819 */ /* 0x000fc4000001160f */
[----:B------:R-:W-:Y:S02]  /*be00*/  SHF.R.U32.HI R57, RZ, 0x10, R57 ;  /* 0x00000010ff397819 */ /* 0x000fe40000011639 */
[----:B------:R-:W-:Y:S02]  /*be10*/  PRMT R104, R104, 0x5410, R13 ;  /* 0x0000541068687816 */ /* 0x000fe4000000000d */
[----:B------:R-:W-:Y:S02]  /*be20*/  PRMT R107, R107, 0x5410, R14 ;  /* 0x000054106b6b7816 */ /* 0x000fe4000000000e */
[----:B------:R-:W-:Y:S02]  /*be30*/  PRMT R105, R105, 0x5410, R12 ;  /* 0x0000541069697816 */ /* 0x000fe4000000000c */
[----:B------:R-:W-:Y:S01]  /*be40*/  PRMT R102, R102, 0x5410, R15 ;  /* 0x0000541066667816 */ /* 0x000fe2000000000f */
[----:B------:R-:W-:Y:S01]  /*be50*/  IMAD.U32 R43, R107, 0x10000, RZ ;  /* 0x000100006b2b7824 */ /* 0x000fe200078e00ff */
[----:B------:R-:W-:-:S02]  /*be60*/  PRMT R103, R103, 0x5410, R40 ;  /* 0x0000541067677816 */ /* 0x000fc40000000028 */
[----:B------:R-:W-:Y:S02]  /*be70*/  PRMT R101, R101, 0x5410, R38 ;  /* 0x0000541065657816 */ /* 0x000fe40000000026 */
[----:B------:R-:W-:Y:S01]  /*be80*/  PRMT R108, R108, 0x5410, R57 ;  /* 0x000054106c6c7816 */ /* 0x000fe20000000039 */
[----:B------:R-:W-:Y:S01]  /*be90*/  IMAD.U32 R42, R103, 0x10000, RZ ;  /* 0x00010000672a7824 */ /* 0x000fe200078e00ff */
[----:B------:R-:W-:Y:S02]  /*bea0*/  SHF.R.U32.HI R59, RZ, 0x10, R59 ;  /* 0x00000010ff3b7819 */ /* 0x000fe4000001163b */
[----:B------:R-:W-:Y:S01]  /*beb0*/  LOP3.LUT R107, R107, 0xffff0000, RZ, 0xc0, !PT ;  /* 0xffff00006b6b7812 */ /* 0x000fe200078ec0ff */
[----:B------:R-:W-:Y:S01]  /*bec0*/  IMAD.U32 R44, R108, 0x10000, RZ ;  /* 0x000100006c2c7824 */ /* 0x000fe200078e00ff */
[----:B------:R-:W-:Y:S02]  /*bed0*/  PRMT R106, R106, 0x5410, R59 ;  /* 0x000054106a6a7816 */ /* 0x000fe4000000003b */
[----:B------:R-:W-:-:S02]  /*bee0*/  LOP3.LUT R103, R103, 0xffff0000, RZ, 0xc0, !PT ;  /* 0xffff000067677812 */ /* 0x000fc400078ec0ff */
        /* <DEDUP_REMOVED lines=18> */
[----:B------:R-:W-:Y:S02]  /*c010*/  IMAD.U32 R41, R31, 0x10000, RZ ;  /* 0x000100001f297824 */ /* 0x000fe400078e00ff */
[----:B------:R-:W-:Y:S01]  /*c020*/  FFMA.FTZ R47, R12, R43, R47 ;  /* 0x0000002b0c2f7223 */ /* 0x000fe2000001002f */
[----:B------:R-:W-:Y:S02]  /*c030*/  IMAD.U32 R42, R106, 0x10000, RZ ;  /* 0x000100006a2a7824 */ /* 0x000fe400078e00ff */
[-C--:B------:R-:W-:Y:S01]  /*c040*/  FMUL.FTZ R39, R39, R27.reuse ;  /* 0x0000001b27277220 */ /* 0x080fe20000410000 */
[----:B------:R-:W-:Y:S02]  /*c050*/  IMAD.U32 R12, R102, 0x10000, RZ ;  /* 0x00010000660c7824 */ /* 0x000fe400078e00ff */
[C---:B------:R-:W-:Y:S01]  /*c060*/  FFMA.FTZ R57, R14.reuse, R27, -R57 ;  /* 0x0000001b0e397223 */ /* 0x040fe20000010839 */
[C---:B------:R-:W-:Y:S01]  /*c070*/  FMUL.FTZ R27, R41.reuse, R42 ;  /* 0x0000002a291b7220 */ /* 0x040fe20000410000 */
[----:B------:R-:W-:Y:S01]  /*c080*/  FFMA.FTZ R39, R14, R44, R39 ;  /* 0x0000002c0e277223 */ /* 0x000fe20000010027 */
[----:B------:R-:W-:Y:S01]  /*c090*/  FMUL.FTZ R43, R41, R12 ;  /* 0x0000000c292b7220 */ /* 0x000fe20000410000 */
[----:B------:R-:W-:-:S02]  /*c0a0*/  IMAD.U32 R40, R30, 0x10000, RZ ;  /* 0x000100001e287824 */ /* 0x000fc400078e00ff */
[----:B------:R-:W-:Y:S01]  /*c0b0*/  FFMA.FTZ R41, R38, R12, -R27 ;  /* 0x0000000c26297223 */ /* 0x000fe2000001081b */
[----:B------:R-:W-:Y:S01]  /*c0c0*/  FMUL.FTZ R12, R28, R107 ;  /* 0x0000006b1c0c7220 */ /* 0x000fe20000410000 */
[----:B------:R-:W-:Y:S02]  /*c0d0*/  IMAD.U32 R14, R105, 0x10000, RZ ;  /* 0x00010000690e7824 */ /* 0x000fe400078e00ff */
[----:B------:R-:W-:Y:S01]  /*c0e0*/  FFMA.FTZ R43, R38, R42, R43 ;  /* 0x0000002a262b7223 */ /* 0x000fe2000001002b */
[-C--:B------:R-:W-:Y:S01]  /*c0f0*/  FMUL.FTZ R38, R28, R103.reuse ;  /* 0x000000671c267220 */ /* 0x080fe20000410000 */
[----:B------:R-:W-:Y:S01]  /*c100*/  FFMA.FTZ R28, R13, R103, -R12 ;  /* 0x000000670d1c7223 */ /* 0x000fe2000001080c */
[----:B------:R-:W-:Y:S01]  /*c110*/  LOP3.LUT R30, R30, 0xffff0000, RZ, 0xc0, !PT ;  /* 0xffff00001e1e7812 */ /* 0x000fe200078ec0ff */
[----:B------:R-:W-:Y:S01]  /*c120*/  IMAD.U32 R12, R101, 0x10000, RZ ;  /* 0x00010000650c7824 */ /* 0x000fe200078e00ff */
[----:B------:R-:W-:Y:S01]  /*c130*/  LOP3.LUT R31, R31, 0xffff0000, RZ, 0xc0, !PT ;  /* 0xffff00001f1f7812 */ /* 0x000fe200078ec0ff */
[----:B------:R-:W-:Y:S01]  /*c140*/  FMUL.FTZ R42, R40, R14 ;  /* 0x0000000e282a7220 */ /* 0x000fe20000410000 */
[----:B------:R-:W-:Y:S01]  /*c150*/  LOP3.LUT R105, R105, 0xffff0000, RZ, 0xc0, !PT ;  /* 0xffff000069697812 */ /* 0x000fe200078ec0ff */
        /* <DEDUP_REMOVED lines=8> */
[C---:B------:R-:W-:Y:S01]  /*c1e0*/  FMUL.FTZ R12, R30.reuse, R105 ;  /* 0x000000691e0c7220 */ /* 0x040fe20000410000 */
[----:B------:R-:W-:Y:S01]  /*c1f0*/  FMUL.FTZ R13, R31, R106 ;  /* 0x0000006a1f0d7220 */ /* 0x000fe20000410000 */
[----:B------:R-:W-:Y:S01]  /*c200*/  FMUL.FTZ R29, R29, R104 ;  /* 0x000000681d1d7220 */ /* 0x000fe20000410000 */
[-C--:B------:R-:W-:Y:S01]  /*c210*/  FMUL.FTZ R30, R30, R101.reuse ;  /* 0x000000651e1e7220 */ /* 0x080fe20000410000 */
[----:B------:R-:W-:Y:S01]  /*c220*/  FMUL.FTZ R31, R31, R102 ;  /* 0x000000661f1f7220 */ /* 0x000fe20000410000 */
[----:B------:R-:W-:Y:S01]  /*c230*/  FFMA.FTZ R104, R24, R104, -R27 ;  /* 0x0000006818687223 */ /* 0x000fe2000001081b */
[----:B------:R-:W-:Y:S01]  /*c240*/  FFMA.FTZ R101, R25, R101, -R12 ;  /* 0x0000006519657223 */ /* 0x000fe2000001080c */
[----:B------:R-:W-:Y:S01]  /*c250*/  FFMA.FTZ R102, R26, R102, -R13 ;  /* 0x000000661a667223 */ /* 0x000fe2000001080d */
[----:B------:R-:W-:Y:S01]  /*c260*/  FFMA.FTZ R108, R24, R108, R29 ;  /* 0x0000006c186c7223 */ /* 0x000fe2000001001d */
        /* <DEDUP_REMOVED lines=13> */
.L_x_1631:
[----:B------:R-:W-:Y:S05]  /*c340*/  BSYNC B1 ;  /* 0x0000000000017941 */ /* 0x000fea0003800000 */
.L_x_1630:
[----:B------:R-:W-:Y:S04]  /*c350*/  BSSY B1, `(.L_x_1632) ;  /* 0x0000070000017945 */ /* 0x000fe80003800000 */
[----:B------:R-:W-:Y:S05]  /*c360*/  @P1 BRA `(.L_x_1633) ;  /* 0x0000000400b81947 */ /* 0x000fea0003800000 */
[----:B------:R-:W-:Y:S02]  /*c370*/  LEA.HI R74, R32, R74, RZ, 0x1d ;  /* 0x0000004a204a7211 */ /* 0x000fe400078fe8ff */
[----:B------:R-:W-:Y:S02]  /*c380*/  LEA.HI R75, R75, R78, RZ, 0x6 ;  /* 0x0000004e4b4b7211 */ /* 0x000fe400078f30ff */
[----:B0-----:R-:W-:Y:S01]  /*c390*/  SHF.R.S32.HI R13, RZ, 0x1f, R74 ;  /* 0x0000001fff0d7819 */ /* 0x001fe2000001144a */
[----:B------:R-:W-:Y:S01]  /*c3a0*/  IMAD.SHL.U32 R12, R74, 0x8, RZ ;  /* 0x000000084a0c7824 */ /* 0x000fe200078e00ff */
[----:B------:R-:W-:Y:S01]  /*c3b0*/  R2UR UR4, R206 ;  /* 0x00000000ce0472ca */ /* 0x000fe200000e0000 */
[----:B------:R-:W-:Y:S01]  /*c3c0*/  IMAD.SHL.U32 R75, R75, 0x80, RZ ;  /* 0x000000804b4b7824 */ /* 0x000fe200078e00ff */
[----:B------:R-:W-:Y:S02]  /*c3d0*/  LEA.HI R74, R13, R74, RZ, 0x3 ;  /* 0x0000004a0d4a7211 */ /* 0x000fe400078f18ff */
[----:B------:R-:W-:-:S02]  /*c3e0*/  LOP3.LUT R15, R33, 0x38, R76, 0xf8, !PT ;  /* 0x00000038210f7812 */ /* 0x000fc400078ef84c */
[----:B------:R-:W-:Y:S01]  /*c3f0*/  LOP3.LUT R14, R75, 0xffffe000, RZ, 0xc0, !PT ;  /* 0xffffe0004b0e7812 */ /* 0x000fe200078ec0ff */
[----:B------:R-:W-:Y:S01]  /*c400*/  IMAD.SHL.U32 R74, R74, 0x400, RZ ;  /* 0x000004004a4a7824 */ /* 0x000fe200078e00ff */
[----:B------:R-:W-:Y:S02]  /*c410*/  LOP3.LUT R15, R15, R34, RZ, 0x3c, !PT ;  /* 0x000000220f0f7212 */ /* 0x000fe400078e3cff */
[----:B------:R-:W-:Y:S02]  /*c420*/  LOP3.LUT R13, R33, 0x38, R12, 0xf8, !PT ;  /* 0x00000038210d7812 */ /* 0x000fe400078ef80c */
[----:B------:R-:W-:Y:S02]  /*c430*/  IADD3 R14, R15, R14, R35 ;  /* 0x0000000e0f0e7210 */ /* 0x000fe40007ffe023 */
[----:B------:R-:W-:Y:S02]  /*c440*/  LOP3.LUT R12, R13, R34, RZ, 0x3c, !PT ;  /* 0x000000220d0c7212 */ /* 0x000fe400078e3cff */
[----:B------:R-:W-:-:S02]  /*c450*/  LOP3.LUT R24, R74, 0x7fffe000, RZ, 0xc0, !PT ;  /* 0x7fffe0004a187812 */ /* 0x000fc400078ec0ff */
[----:B------:R-:W-:Y:S02]  /*c460*/  LEA R42, R14, UR4, 0x1 ;  /* 0x000000040e2a7c11 */ /* 0x000fe4000f8e08ff */
[----:B------:R-:W-:Y:S02]  /*c470*/  IADD3 R24, R12, R24, R35 ;  /* 0x000000180c187210 */ /* 0x000fe40007ffe023 */
[----:B------:R-:W-:Y:S01]  /*c480*/  SHF.R.U64 R31, R8, 0x10, R9 ;  /* 0x00000010081f7819 */ /* 0x000fe20000001209 */
[----:B------:R-:W0:Y:S01]  /*c490*/  LDS.128 R12, [R42] ;  /* 0x000000002a0c7984 */ /* 0x000e220000000c00 */
[----:B------:R-:W-:Y:S02]  /*c4a0*/  LEA R28, R24, UR39, 0x1 ;  /* 0x00000027181c7c11 */ /* 0x000fe4000f8e08ff */
[----:B------:R-:W-:Y:S02]  /*c4b0*/  SHF.R.U64 R29, R10, 0x10, R11 ;  /* 0x000000100a1d7819 */ /* 0x000fe4000000120b */
[----:B------:R-:W-:Y:S01]  /*c4c0*/  SHF.R.U32.HI R8, RZ, 0x10, R9 ;  /* 0x00000010ff087819 */ /* 0x000fe20000011609 */
[----:B------:R-:W1:Y:S01]  /*c4d0*/  LDS.128 R24, [R28+0x12400] ;  /* 0x012400001c187984 */ /* 0x000e620000000c00 */
[----:B------:R-:W-:-:S02]  /*c4e0*/  SHF.R.U32.HI R10, RZ, 0x10, R11 ;  /* 0x00000010ff0a7819 */ /* 0x000fc4000001160b */
[----:B------:R-:W-:Y:S02]  /*c4f0*/  SHF.R.U64 R11, R52, 0x10, R53 ;  /* 0x00000010340b7819 */ /* 0x000fe40000001235 */
[----:B------:R-:W-:Y:S02]  /*c500*/  SHF.R.U64 R9, R54, 0x10, R55 ;  /* 0x0000001036097819 */ /* 0x000fe40000001237 */
[----:B------:R-:W-:Y:S02]  /*c510*/  PRMT R87, R87, 0x5410, R8 ;  /* 0x0000541057577816 */ /* 0x000fe40000000008 */
[----:B------:R-:W-:Y:S02]  /*c520*/  PRMT R90, R90, 0x5410, R11 ;  /* 0x000054105a5a7816 */ /* 0x000fe4000000000b */
[----:B------:R-:W-:Y:S02]  /*c530*/  PRMT R88, R88, 0x5410, R9 ;  /* 0x0000541058587816 */ /* 0x000fe40000000009 */
[----:B------:R-:W-:Y:S01]  /*c540*/  PRMT R85, R85, 0x5410, R10 ;  /* 0x0000541055557816 */ /* 0x000fe2000000000a */
[----:B------:R-:W-:Y:S01]  /*c550*/  IMAD.U32 R38, R90, 0x10000, RZ ;  /* 0x000100005a267824 */ /* 0x000fe200078e00ff */
[----:B------:R-:W-:-:S02]  /*c560*/  PRMT R86, R86, 0x5410, R31 ;  /* 0x0000541056567816 */ /* 0x000fc4000000001f */
[----:B------:R-:W-:Y:S02]  /*c570*/  PRMT R84, R84, 0x5410, R29 ;  /* 0x0000541054547816 */ /* 0x000fe4000000001d */
[----:B------:R-:W-:Y:S01]  /*c580*/  SHF.R.U32.HI R52, RZ, 0x10, R53 ;  /* 0x00000010ff347819 */ /* 0x000fe20000011635 */
[----:B------:R-:W-:Y:S01]  /*c590*/  IMAD.U32 R37, R86, 0x10000, RZ ;  /* 0x0001000056257824 */ /* 0x000fe200078e00ff */
[----:B------:R-:W-:Y:S02]  /*c5a0*/  SHF.R.U32.HI R54, RZ, 0x10, R55 ;  /* 0x00000010ff367819 */ /* 0x000fe40000011637 */
[----:B------:R-:W-:Y:S02]  /*c5b0*/  PRMT R91, R91, 0x5410, R52 ;  /* 0x000054105b5b7816 */ /* 0x000fe40000000034 */
[----:B------:R-:W-:Y:S02]  /*c5c0*/  PRMT R89, R89, 0x5410, R54 ;  /* 0x0000541059597816 */ /* 0x000fe40000000036 */
[----:B------:R-:W-:Y:S01]  /*c5d0*/  LOP3.LUT R90, R90, 0xffff0000, RZ, 0xc0, !PT ;  /* 0xffff00005a5a7812 */ /* 0x000fe200078ec0ff */
[----:B------:R-:W-:Y:S01]  /*c5e0*/  IMAD.U32 R39, R91, 0x10000, RZ ;  /* 0x000100005b277824 */ /* 0x000fe200078e00ff */
        /* <DEDUP_REMOVED lines=22> */
[----:B------:R-:W-:Y:S01]  /*c750*/  FMUL.FTZ R47, R30, R15 ;  /* 0x0000000f1e2f7220 */ /* 0x000fe20000410000 */
[----:B------:R-:W-:Y:S01]  /*c760*/  IMAD.U32 R8, R85, 0x10000, RZ ;  /* 0x0001000055087824 */ /* 0x000fe200078e00ff */
[----:B------:R-:W-:Y:S01]  /*c770*/  LOP3.LUT R87, R87, 0xffff0000, RZ, 0xc0, !PT ;  /* 0xffff000057577812 */ /* 0x000fe200078ec0ff */
[----:B------:R-:W-:Y:S01]  /*c780*/  FMUL.FTZ R30, R36, R37 ;  /* 0x00000025241e7220 */ /* 0x000fe20000410000 */
[----:B------:R-:W-:Y:S01]  /*c790*/  FFMA.FTZ R47, R10, R39, R47 ;  /* 0x000000270a2f7223 */ /* 0x000fe2000001002f */
[-C--:B------:R-:W-:Y:S01]  /*c7a0*/  FMUL.FTZ R36, R36, R8.reuse ;  /* 0x0000000824247220 */ /* 0x080fe20000410000 */
[----:B------:R-:W-:Y:S01]  /*c7b0*/  FFMA.FTZ R45, R10, R15, -R45 ;  /* 0x0000000f0a2d7223 */ /* 0x000fe2000001082d */
[C---:B------:R-:W-:Y:S01]  /*c7c0*/  FFMA.FTZ R39, R29.reuse, R8, -R30 ;  /* 0x000000081d277223 */ /* 0x040fe2000001081e */
[C---:B------:R-:W-:Y:S01]  /*c7d0*/  FMUL.FTZ R8, R24.reuse, R90 ;  /* 0x0000005a18087220 */ /* 0x040fe20000410000 */
[----:B------:R-:W-:Y:S01]  /*c7e0*/  FFMA.FTZ R29, R29, R37, R36 ;  /* 0x000000251d1d7223 */ /* 0x000fe20000010024 */
[----:B------:R-:W-:Y:S01]  /*c7f0*/  FMUL.FTZ R24, R24, R86 ;  /* 0x0000005618187220 */ /* 0x000fe20000410000 */
[----:B------:R-:W-:-:S02]  /*c800*/  IMAD.U32 R31, R26, 0x10000, RZ ;  /* 0x000100001a1f7824 */ /* 0x000fc400078e00ff */
[----:B------:R-:W-:Y:S01]  /*c810*/  FFMA.FTZ R86, R9, R86, -R8 ;  /* 0x0000005609567223 */ /* 0x000fe20000010808 */
[----:B------:R-:W-:Y:S02]  /*c820*/  IMAD.U32 R10, R88, 0x10000, RZ ;  /* 0x00010000580a7824 */ /* 0x000fe400078e00ff */
[C---:B------:R-:W-:Y:S01]  /*c830*/  FMUL.FTZ R15, R25.reuse, R91 ;  /* 0x0000005b190f7220 */ /* 0x040fe20000410000 */
[-C--:B------:R-:W-:Y:S01]  /*c840*/  FMUL.FTZ R36, R25, R87.reuse ;  /* 0x0000005719247220 */ /* 0x080fe20000410000 */
[----:B------:R-:W-:Y:S01]  /*c850*/  IMAD.U32 R8, R84, 0x10000, RZ ;  /* 0x0001000054087824 */ /* 0x000fe200078e00ff */
        /* <DEDUP_REMOVED lines=9> */
[----:B------:R-:W-:Y:S01]  /*c8f0*/  FFMA.FTZ R24, R9, R90, R24 ;  /* 0x0000005a09187223 */ /* 0x000fe20000010018 */
[----:B------:R-:W-:Y:S01]  /*c900*/  LOP3.LUT R85, R85, 0xffff0000, RZ, 0xc0, !PT ;  /* 0xffff000055557812 */ /* 0x000fe200078ec0ff */
[C---:B------:R-:W-:Y:S01]  /*c910*/  FFMA.FTZ R38, R11.reuse, R8, -R38 ;  /* 0x000000080b267223 */ /* 0x040fe20000010826 */
[C---:B------:R-:W-:Y:S01]  /*c920*/  FMUL.FTZ R9, R26.reuse, R84 ;  /* 0x000000541a097220 */ /* 0x040fe20000410000 */
[----:B------:R-:W-:Y:S01]  /*c930*/  FFMA.FTZ R11, R11, R10, R12 ;  /* 0x0000000a0b0b7223 */ /* 0x000fe2000001000c */
[-C--:B------:R-:W-:Y:S01]  /*c940*/  FMUL.FTZ R8, R26, R88.reuse ;  /* 0x000000581a087220 */ /* 0x080fe20000410000 */
[C---:B------:R-:W-:Y:S01]  /*c950*/  FMUL.FTZ R25, R27.reuse, R89 ;  /* 0x000000591b197220 */ /* 0x040fe20000410000 */
[-C--:B------:R-:W-:Y:S01]  /*c960*/  FMUL.FTZ R10, R27, R85.reuse ;  /* 0x000000551b0a7220 */ /* 0x080fe20000410000 */
[C---:B------:R-:W-:Y:S01]  /*c970*/  FFMA.FTZ R88, R13.reuse, R88, R9 ;  /* 0x000000580d587223 */ /* 0x040fe20000010009 */
[----:B------:R-:W-:Y:S01]  /*c980*/  FFMA.FTZ R15, R13, R84, -R8 ;  /* 0x000000540d0f7223 */ /* 0x000fe20000010808 */
[C---:B------:R-:W-:Y:S01]  /*c990*/  FFMA.FTZ R26, R14.reuse, R85, -R25 ;  /* 0x000000550e1a7223 */ /* 0x040fe20000010819 */
[----:B------:R-:W-:Y:S01]  /*c9a0*/  FFMA.FTZ R40, R14, R89, R10 ;  /* 0x000000590e287223 */ /* 0x000fe2000001000a */
[----:B------:R-:W-:-:S02]  /*c9b0*/  F2FP.BF16.F32.PACK_AB R8, R86, R41 ;  /* 0x000000295608723e */ /* 0x000fc400000010ff */
[----:B------:R-:W-:Y:S02]  /*c9c0*/  F2FP.BF16.F32.PACK_AB R14, R88, R11 ;  /* 0x0000000b580e723e */ /* 0x000fe400000010ff */
[----:B------:R-:W-:Y:S02]  /*c9d0*/  F2FP.BF16.F32.PACK_AB R9, R30, R45 ;  /* 0x0000002d1e09723e */ /* 0x000fe400000010ff */
[----:B------:R-:W-:Y:S02]  /*c9e0*/  F2FP.BF16.F32.PACK_AB R10, R15, R38 ;  /* 0x000000260f0a723e */ /* 0x000fe400000010ff */
[----:B------:R-:W-:Y:S02]  /*c9f0*/  F2FP.BF16.F32.PACK_AB R11, R26, R39 ;  /* 0x000000271a0b723e */ /* 0x000fe400000010ff */
[----:B------:R-:W-:Y:S02]  /*ca00*/  F2FP.BF16.F32.PACK_AB R12, R24, R43 ;  /* 0x0000002b180c723e */ /* 0x000fe400000010ff */
[----:B------:R-:W-:Y:S01]  /*ca10*/  F2FP.BF16.F32.PACK_AB R13, R36, R47 ;  /* 0x0000002f240d723e */ /* 0x000fe200000010ff */
[----:B------:R1:W-:Y:S01]  /*ca20*/  STS.128 [R42], R8 ;  /* 0x000000082a007388 */ /* 0x0003e20000000c00 */
[----:B------:R-:W-:-:S05]  /*ca30*/  F2FP.BF16.F32.PACK_AB R15, R40, R29 ;  /* 0x0000001d280f723e */ /* 0x000fca00000010ff */
[----:B------:R1:W-:Y:S02]  /*ca40*/  STS.128 [R28+0x12400], R12 ;  /* 0x0124000c1c007388 */ /* 0x0003e40000000c00 */
.L_x_1633:
[----:B------:R-:W-:Y:S05]  /*ca50*/  BSYNC B1 ;  /* 0x0000000000017941 */ /* 0x000fea0003800000 */
.L_x_1632:
[----:B------:R-:W-:Y:S05]  /*ca60*/  @P2 BRA `(.L_x_1606) ;  /* 0x0000000400b82947 */ /* 0x000fea0003800000 */
[----:B------:R-:W-:Y:S02]  /*ca70*/  LEA.HI R32, R32, R69, RZ, 0x1d ;  /* 0x0000004520207211 */ /* 0x000fe400078fe8ff */
[----:B------:R-:W-:Y:S02]  /*ca80*/  LEA.HI R20, R21, R20, RZ, 0x6 ;  /* 0x0000001415147211 */ /* 0x000fe400078f30ff */
[----:B-1----:R-:W-:Y:S01]  /*ca90*/  SHF.R.S32.HI R9, RZ, 0x1f, R32 ;  /* 0x0000001fff097819 */ /* 0x002fe20000011420 */
[----:B------:R-:W-:Y:S01]  /*caa0*/  IMAD.SHL.U32 R8, R32, 0x8, RZ ;  /* 0x0000000820087824 */ /* 0x000fe200078e00ff */
[----:B------:R-:W-:Y:S01]  /*cab0*/  LOP3.LUT R11, R33, 0x38, R68, 0xf8, !PT ;  /* 0x00000038210b7812 */ /* 0x000fe200078ef844 */
[----:B------:R-:W-:Y:S01]  /*cac0*/  IMAD.SHL.U32 R20, R20, 0x80, RZ ;  /* 0x0000008014147824 */ /* 0x000fe200078e00ff */
[----:B------:R-:W-:Y:S02]  /*cad0*/  LEA.HI R9, R9, R32, RZ, 0x3 ;  /* 0x0000002009097211 */ /* 0x000fe400078f18ff */
[----:B------:R-:W-:-:S02]  /*cae0*/  LOP3.LUT R33, R33, 0x38, R8, 0xf8, !PT ;  /* 0x0000003821217812 */ /* 0x000fc400078ef808 */
[----:B------:R-:W-:Y:S01]  /*caf0*/  R2UR UR4, R206 ;  /* 0x00000000ce0472ca */ /* 0x000fe200000e0000 */
[----:B------:R-:W-:Y:S01]  /*cb00*/  IMAD.SHL.U32 R9, R9, 0x400, RZ ;  /* 0x0000040009097824 */ /* 0x000fe200078e00ff */
[-C--:B------:R-:W-:Y:S02]  /*cb10*/  LOP3.LUT R11, R11, R34.reuse, RZ, 0x3c, !PT ;  /* 0x000000220b0b7212 */ /* 0x080fe400078e3cff */
[----:B------:R-:W-:Y:S02]  /*cb20*/  LOP3.LUT R34, R33, R34, RZ, 0x3c, !PT ;  /* 0x0000002221227212 */ /* 0x000fe400078e3cff */
[----:B------:R-:W-:Y:S02]  /*cb30*/  LOP3.LUT R9, R9, 0x7fffe000, RZ, 0xc0, !PT ;  /* 0x7fffe00009097812 */ /* 0x000fe400078ec0ff */
[----:B------:R-:W-:Y:S02]  /*cb40*/  LOP3.LUT R20, R20, 0xffffe000, RZ, 0xc0, !PT ;  /* 0xffffe00014147812 */ /* 0x000fe400078ec0ff */
[----:B------:R-:W-:-:S02]  /*cb50*/  IADD3 R34, R34, R9, R35 ;  /* 0x0000000922227210 */ /* 0x000fc40007ffe023 */
[----:B------:R-:W-:Y:S02]  /*cb60*/  IADD3 R11, R11, R20, R35 ;  /* 0x000000140b0b7210 */ /* 0x000fe40007ffe023 */
[----:B------:R-:W-:Y:S02]  /*cb70*/  LEA R34, R34, UR39, 0x1 ;  /* 0x0000002722227c11 */ /* 0x000fe4000f8e08ff */
[----:B------:R-:W-:Y:S02]  /*cb80*/  LEA R32, R11, UR4, 0x1 ;  /* 0x000000040b207c11 */ /* 0x000fe4000f8e08ff */
[----:B0-----:R-:W-:Y:S01]  /*cb90*/  SHF.R.U64 R25, R48, 0x10, R49 ;  /* 0x0000001030197819 */ /* 0x001fe20000001231 */
[----:B------:R-:W0:Y:S01]  /*cba0*/  LDS.128 R12, [R34+0x12400] ;  /* 0x01240000220c7984 */ /* 0x000e220000000c00 */
[----:B------:R-:W-:Y:S02]  /*cbb0*/  SHF.R.U64 R20, R4, 0x10, R5 ;  /* 0x0000001004147819 */ /* 0x000fe40000001205 */
[--C-:B------:R-:W-:Y:S01]  /*cbc0*/  SHF.R.U64 R6, R6, 0x10, R7.reuse ;  /* 0x0000001006067819 */ /* 0x100fe20000001207 */
[----:B------:R-:W1:Y:S01]  /*cbd0*/  LDS.128 R8, [R32] ;  /* 0x0000000020087984 */ /* 0x000e620000000c00 */
[----:B------:R-:W-:-:S02]  /*cbe0*/  SHF.R.U32.HI R7, RZ, 0x10, R7 ;  /* 0x00000010ff077819 */ /* 0x000fc40000011607 */
[----:B------:R-:W-:Y:S02]  /*cbf0*/  PRMT R25, R2, 0x5410, R25 ;  /* 0x0000541002197816 */ /* 0x000fe40000000019 */
[----:B------:R-:W-:Y:S02]  /*cc00*/  PRMT R81, R81, 0x5410, R20 ;  /* 0x0000541051517816 */ /* 0x000fe40000000014 */
[----:B------:R-:W-:Y:S01]  /*cc10*/  SHF.R.U32.HI R5, RZ, 0x10, R5 ;  /* 0x00000010ff057819 */ /* 0x000fe20000011605 */
[----:B------:R-:W-:Y:S01]  /*cc20*/  IMAD.U32 R26, R25, 0x10000, RZ ;  /* 0x00010000191a7824 */ /* 0x000fe200078e00ff */
[----:B------:R-:W-:Y:S01]  /*cc30*/  SHF.R.U32.HI R27, RZ, 0x10, R49 ;  /* 0x00000010ff1b7819 */ /* 0x000fe20000011631 */
[----:B------:R-:W-:Y:S01]  /*cc40*/  IMAD.U32 R21, R81, 0x10000, RZ ;  /* 0x0001000051157824 */ /* 0x000fe200078e00ff */
[----:B------:R-:W-:Y:S02]  /*cc50*/  SHF.R.U64 R4, R50, 0x10, R51 ;  /* 0x0000001032047819 */ /* 0x000fe40000001233 */
[----:B------:R-:W-:-:S02]  /*cc60*/  PRMT R82, R82, 0x5410, R7 ;  /* 0x0000541052527816 */ /* 0x000fc40000000007 */
[----:B------:R-:W-:Y:S02]  /*cc70*/  SHF.R.U32.HI R50, RZ, 0x10, R51 ;  /* 0x00000010ff327819 */ /* 0x000fe40000011633 */
[----:B------:R-:W-:Y:S02]  /*cc80*/  PRMT R80, R80, 0x5410, R5 ;  /* 0x0000541050507816 */ /* 0x000fe40000000005 */
[----:B------:R-:W-:Y:S02]  /*cc90*/  PRMT R27, R0, 0x5410, R27 ;  /* 0x00005410001b7816 */ /* 0x000fe4000000001b */
[----:B------:R-:W-:Y:S01]  /*cca0*/  PRMT R29, R3, 0x5410, R50 ;  /* 0x00005410031d7816 */ /* 0x000fe20000000032 */
[----:B------:R-:W-:Y:S01]  /*ccb0*/  IMAD.U32 R24, R80, 0x10000, RZ ;  /* 0x0001000050187824 */ /* 0x000fe200078e00ff */
[----:B------:R-:W-:Y:S01]  /*ccc0*/  PRMT R79, R79, 0x5410, R4 ;  /* 0x000054104f4f7816 */ /* 0x000fe20000000004 */
[----:B------:R-:W-:Y:S01]  /*ccd0*/  IMAD.U32 R28, R27, 0x10000, RZ ;  /* 0x000100001b1c7824 */ /* 0x000fe200078e00ff */
[----:B------:R-:W-:-:S02]  /*cce0*/  PRMT R83, R83, 0x5410, R6 ;  /* 0x0000541053537816 */ /* 0x000fc40000000006 */
[----:B------:R-:W-:Y:S02]  /*ccf0*/  LOP3.LUT R25, R25, 0xffff0000, RZ, 0xc0, !PT ;  /* 0xffff000019197812 */ /* 0x000fe400078ec0ff */
[----:B------:R-:W-:Y:S02]  /*cd00*/  LOP3.LUT R81, R81, 0xffff0000, RZ, 0xc0, !PT ;  /* 0xffff000051517812 */ /* 0x000fe400078ec0ff */
[----:B------:R-:W-:Y:S01]  /*cd10*/  LOP3.LUT R27, R27, 0xffff0000, RZ, 0xc0, !PT ;  /* 0xffff00001b1b7812 */ /* 0x000fe200078ec0ff */
[----:B0-----:R-:W-:Y:S02]  /*cd20*/  IMAD.U32 R7, R12, 0x10000, RZ ;  /* 0x000100000c077824 */ /* 0x001fe400078e00ff */
[C---:B------:R-:W-:Y:S01]  /*cd30*/  IMAD.U32 R20, R15.reuse, 0x10000, RZ ;  /* 0x000100000f147824 */ /* 0x040fe200078e00ff */
[----:B------:R-:W-:Y:S01]  /*cd40*/  LOP3.LUT R15, R15, 0xffff0000, RZ, 0xc0, !PT ;  /* 0xffff00000f0f7812 */ /* 0x000fe200078ec0ff */
[----:B-1----:R-:W-:Y:S02]  /*cd50*/  IMAD.U32 R0, R8, 0x10000, RZ ;  /* 0x0001000008007824 */ /* 0x002fe400078e00ff */
[C---:B------:R-:W-:Y:S01]  /*cd60*/  FMUL.FTZ R31, R7.reuse, R26 ;  /* 0x0000001a071f7220 */ /* 0x040fe20000410000 */
[----:B------:R-:W-:Y:S01]  /*cd70*/  FMUL.FTZ R7, R7, R21 ;  /* 0x0000001507077220 */ /* 0x000fe20000410000 */
[C---:B------:R-:W-:Y:S01]  /*cd80*/  IMAD.U32 R4, R10.reuse, 0x10000, RZ ;  /* 0x000100000a047824 */ /* 0x040fe200078e00ff */
[----:B------:R-:W-:Y:S01]  /*cd90*/  LOP3.LUT R5, R10, 0xffff0000, RZ, 0xc0, !PT ;  /* 0xffff00000a057812 */ /* 0x000fe200078ec0ff */
[C---:B------:R-:W-:Y:S01]  /*cda0*/  IMAD.U32 R6, R11.reuse, 0x10000, RZ ;  /* 0x000100000b067824 */ /* 0x040fe200078e00ff */
[----:B------:R-:W-:Y:S01]  /*cdb0*/  LOP3.LUT R10, R11, 0xffff0000, RZ, 0xc0, !PT ;  /* 0xffff00000b0a7812 */ /* 0x000fe200078ec0ff */
[----:B------:R-:W-:-:S02]  /*cdc0*/  IMAD.U32 R11, R13, 0x10000, RZ ;  /* 0x000100000d0b7824 */ /* 0x000fc400078e00ff */
[C---:B------:R-:W-:Y:S01]  /*cdd0*/  FFMA.FTZ R31, R0.reuse, R21, -R31 ;  /* 0x00000015001f7223 */ /* 0x040fe2000001081f */
[----:B------:R-:W-:Y:S02]  /*cde0*/  IMAD.U32 R21, R29, 0x10000, RZ ;  /* 0x000100001d157824 */ /* 0x000fe400078e00ff */
[----:B------:R-:W-:Y:S01]  /*cdf0*/  FFMA.FTZ R26, R0, R26, R7 ;  /* 0x0000001a001a7223 */ /* 0x000fe20000010007 */
[----:B------:R-:W-:Y:S01]  /*ce00*/  IMAD.U32 R7, R82, 0x10000, RZ ;  /* 0x0001000052077824 */ /* 0x000fe200078e00ff */
[----:B------:R-:W-:Y:S01]  /*ce10*/  LOP3.LUT R2, R8, 0xffff0000, RZ, 0xc0, !PT ;  /* 0xffff000008027812 */ /* 0x000fe200078ec0ff */
[C---:B------:R-:W-:Y:S01]  /*ce20*/  IMAD.U32 R3, R9.reuse, 0x10000, RZ ;  /* 0x0001000009037824 */ /* 0x040fe200078e00ff */
[----:B------:R-:W-:Y:S01]  /*ce30*/  LOP3.LUT R8, R9, 0xffff0000, RZ, 0xc0, !PT ;  /* 0xffff000009087812 */ /* 0x000fe200078ec0ff */
[C---:B------:R-:W-:Y:S01]  /*ce40*/  FMUL.FTZ R30, R11.reuse, R28 ;  /* 0x0000001c0b1e7220 */ /* 0x040fe20000410000 */
[-C--:B------:R-:W-:Y:S01]  /*ce50*/  FMUL.FTZ R0, R11, R24.reuse ;  /* 0x000000180b007220 */ /* 0x080fe20000410000 */
[----:B------:R-:W-:Y:S01]  /*ce60*/  LOP3.LUT R9, R12, 0xffff0000, RZ, 0xc0, !PT ;  /* 0xffff00000c097812 */ /* 0x000fe200078ec0ff */
[C---:B------:R-:W-:Y:S01]  /*ce70*/  FMUL.FTZ R11, R20.reuse, R21 ;  /* 0x00000015140b7220 */ /* 0x040fe20000410000 */
[-C--:B------:R-:W-:Y:S01]  /*ce80*/  FMUL.FTZ R20, R20, R7.reuse ;  /* 0x0000000714147220 */ /* 0x080fe20000410000 */
[----:B------:R-:W-:Y:S01]  /*ce90*/  FFMA.FTZ R30, R3, R24, -R30 ;  /* 0x00000018031e7223 */ /* 0x000fe2000001081e */
[----:B------:R-:W-:Y:S01]  /*cea0*/  LOP3.LUT R12, R13, 0xffff0000, RZ, 0xc0, !PT ;  /* 0xffff00000d0c7812 */ /* 0x000fe200078ec0ff */
[C---:B------:R-:W-:Y:S01]  /*ceb0*/  FFMA.FTZ R24, R6.reuse, R7, -R11 ;  /* 0x0000000706187223 */ /* 0x040fe2000001080b */
[----:B------:R-:W-:Y:S01]  /*cec0*/  FFMA.FTZ R21, R6, R21, R20 ;  /* 0x0000001506157223 */ /* 0x000fe20000010014 */
[----:B------:R-:W-:Y:S01]  /*ced0*/  FMUL.FTZ R7, R9, R25 ;  /* 0x0000001909077220 */ /* 0x000fe20000410000 */
[----:B------:R-:W-:-:S02]  /*cee0*/  IMAD.U32 R13, R14, 0x10000, RZ ;  /* 0x000100000e0d7824 */ /* 0x000fc400078e00ff */
[----:B------:R-:W-:Y:S01]  /*cef0*/  FFMA.FTZ R28, R3, R28, R0 ;  /* 0x0000001c031c7223 */ /* 0x000fe20000010000 */
[----:B------:R-:W-:Y:S01]  /*cf00*/  IMAD.U32 R6, R79, 0x10000, RZ ;  /* 0x000100004f067824 */ /* 0x000fe200078e00ff */
[----:B------:R-:W-:Y:S01]  /*cf10*/  LOP3.LUT R3, R80, 0xffff0000, RZ, 0xc0, !PT ;  /* 0xffff000050037812 */ /* 0x000fe200078ec0ff */
[----:B------:R-:W-:Y:S01]  /*cf20*/  FFMA.FTZ R20, R2, R81, -R7 ;  /* 0x0000005102147223 */ /* 0x000fe20000010807 */
[----:B------:R-:W-:Y:S01]  /*cf30*/  LOP3.LUT R14, R14, 0xffff0000, RZ, 0xc0, !PT ;  /* 0xffff00000e0e7812 */ /* 0x000fe200078ec0ff */
[----:B------:R-:W-:Y:S02]  /*cf40*/  IMAD.U32 R0, R83, 0x10000, RZ ;  /* 0x0001000053007824 */ /* 0x000fe400078e00ff */
[C---:B------:R-:W-:Y:S01]  /*cf50*/  FMUL.FTZ R7, R12.reuse, R27 ;  /* 0x0000001b0c077220 */ /* 0x040fe20000410000 */
[----:B------:R-:W-:Y:S01]  /*cf60*/  FMUL.FTZ R11, R13, R6 ;  /* 0x000000060d0b7220 */ /* 0x000fe20000410000 */
[----:B------:R-:W-:Y:S01]  /*cf70*/  LOP3.LUT R79, R79, 0xffff0000, RZ, 0xc0, !PT ;  /* 0xffff00004f4f7812 */ /* 0x000fe200078ec0ff */
[----:B------:R-:W-:Y:S01]  /*cf80*/  FMUL.FTZ R9, R9, R81 ;  /* 0x0000005109097220 */ /* 0x000fe20000410000 */
[----:B------:R-:W-:Y:S01]  /*cf90*/  LOP3.LUT R29, R29, 0xffff0000, RZ, 0xc0, !PT ;  /* 0xffff00001d1d7812 */ /* 0x000fe200078ec0ff */
[-C--:B------:R-:W-:Y:S01]  /*cfa0*/  FMUL.FTZ R12, R12, R3.reuse ;  /* 0x000000030c0c7220 */ /* 0x080fe20000410000 */
[----:B------:R-:W-:Y:S01]  /*cfb0*/  LOP3.LUT R83, R83, 0xffff0000, RZ, 0xc0, !PT ;  /* 0xffff000053537812 */ /* 0x000fe200078ec0ff */
[----:B------:R-:W-:Y:S01]  /*cfc0*/  FFMA.FTZ R7, R8, R3, -R7 ;  /* 0x0000000308077223 */ /* 0x000fe20000010807 */
[----:B------:R-:W-:Y:S01]  /*cfd0*/  LOP3.LUT R82, R82, 0xffff0000, RZ, 0xc0, !PT ;  /* 0xffff000052527812 */ /* 0x000fe200078ec0ff */
[-C--:B------:R-:W-:Y:S01]  /*cfe0*/  FMUL.FTZ R13, R13, R0.reuse ;  /* 0x000000000d0d7220 */ /* 0x080fe20000410000 */
[----:B------:R-:W-:Y:S01]  /*cff0*/  FFMA.FTZ R11, R4, R0, -R11 ;  /* 0x00000000040b7223 */ /* 0x000fe2000001080b */
[----:B------:R-:W-:Y:S01]  /*d000*/  FFMA.FTZ R25, R2, R25, R9 ;  /* 0x0000001902197223 */ /* 0x000fe20000010009 */
[C---:B------:R-:W-:Y:S01]  /*d010*/  FMUL.FTZ R0, R14.reuse, R79 ;  /* 0x0000004f0e007220 */ /* 0x040fe20000410000 */
[C---:B------:R-:W-:Y:S01]  /*d020*/  FMUL.FTZ R3, R15.reuse, R29 ;  /* 0x0000001d0f037220 */ /* 0x040fe20000410000 */
[-C--:B------:R-:W-:Y:S01]  /*d030*/  FMUL.FTZ R14, R14, R83.reuse ;  /* 0x000000530e0e7220 */ /* 0x080fe20000410000 */
[-C--:B------:R-:W-:Y:S01]  /*d040*/  FMUL.FTZ R2, R15, R82.reuse ;  /* 0x000000520f027220 */ /* 0x080fe20000410000 */
[C---:B------:R-:W-:Y:S01]  /*d050*/  FFMA.FTZ R0, R5.reuse, R83, -R0 ;  /* 0x0000005305007223 */ /* 0x040fe20000010800 */
        /* <DEDUP_REMOVED lines=15> */
.L_x_1606:
[----:B------:R-:W-:Y:S05]  /*d150*/  BSYNC B0 ;  /* 0x0000000000007941 */ /* 0x000fea0003800000 */
.L_x_1585:
[----:B------:R-:W-:Y:S01]  /*d160*/  @!PT LDS RZ, [RZ] ;  /* 0x00000000fffff984 */ /* 0x000fe20000000800 */
[----:B------:R-:W-:Y:S01]  /*d170*/  @!PT LDS RZ, [RZ] ;  /* 0x00000000fffff984 */ /* 0x000fe20000000800 */
[----:B------:R-:W-:Y:S01]  /*d180*/  @!PT LDS RZ, [RZ] ;  /* 0x00000000fffff984 */ /* 0x000fe20000000800 */
[----:B------:R-:W-:Y:S01]  /*d190*/  @!PT LDS RZ, [RZ] ;  /* 0x00000000fffff984 */ /* 0x000fe20000000800 */
[----:B------:R5:W-:Y:S06]  /*d1a0*/  MEMBAR.ALL.CTA ;  /* 0x0000000000007992 */ /* 0x000bec0000008000 */
[----:B-----5:R-:W5:Y:S01]  /*d1b0*/  FENCE.VIEW.ASYNC.S ;  /* 0x00000000000073c6 */ /* 0x020f620000000000 */
[----:B------:R-:W-:Y:S05]  /*d1c0*/  WARPSYNC.ALL ;  /* 0x0000000000007948 */ /* 0x000fea0003800000 */
[----:B-----5:R-:W-:Y:S06]  /*d1d0*/  BAR.SYNC.DEFER_BLOCKING 0xd, 0x100 ;  /* 0x0344000000007b1d */ /* 0x020fec0000010000 */
.L_x_1582:
[----:B01-3--:R-:W3:Y:S02]  /*d1e0*/  LDL R0, [R1+0x294] ;  /* 0x0002940001007983 */ /* 0x00bee40000100800 */
[----:B---3--:R-:W-:-:S13]  /*d1f0*/  R2UR UR4, R0 ;  /* 0x00000000000472ca */ /* 0x008fda00000e0000 */
[----:B------:R-:W-:-:S06]  /*d200*/  ULOP3.LUT UR4, UR4, 0x1, URZ, 0xfc, !UPT ;  /* 0x0000000104047892 */ /* 0x000fcc000f8efc3f */
[----:B------:R-:W-:-:S05]  /*d210*/  IMAD.U32 R0, RZ, RZ, UR4 ;  /* 0x00000004ff007e24 */ /* 0x000fca000f8e00ff */
[----:B------:R-:W-:-:S13]  /*d220*/  ISETP.NE.AND P0, PT, R0, 0x3, PT ;  /* 0x000000030000780c */ /* 0x000fda0003f05270 */
[----:B------:R-:W-:Y:S05]  /*d230*/  @!P0 BRA `(.L_x_1634) ;  /* 0x0000000000048947 */ /* 0x000fea0003800000 */
[----:B------:R-:W-:Y:S01]  /*d240*/  BPT.TRAP 0x1 ;  /* 0x000000040000795c */ /* 0x000fe20000300000 */
.L_x_1634:
[----:B------:R-:W-:Y:S02]  /*d250*/  IMAD.U32 R13, RZ, RZ, UR38 ;  /* 0x00000026ff0d7e24 */ /* 0x000fe4000f8e00ff */
[----:B------:R-:W-:-:S03]  /*d260*/  IMAD.U32 R0, RZ, RZ, UR61 ;  /* 0x0000003dff007e24 */ /* 0x000fc6000f8e00ff */
[----:B------:R-:W-:Y:S02]  /*d270*/  LEA R13, R13, UR39, 0x3 ;  /* 0x000000270d0d7c11 */ /* 0x000fe4000f8e18ff */
[----:B------:R-:W-:-:S04]  /*d280*/  SHF.L.U32 R0, R0, 0x1f, RZ ;  /* 0x0000001f00007819 */ /* 0x000fc800000006ff */
[----:B------:R0:W1:Y:S01]  /*d290*/  SYNCS.PHASECHK.TRANS64.TRYWAIT P1, [R13+URZ+0x30830], R0 ;  /* 0x030830000d0075a7 */ /* 0x000062000802017f */
[----:B------:R-:W-:Y:S05]  /*d2a0*/  @!P0 BRA `(.L_x_1635) ;  /* 0x0000000000048947 */ /* 0x000fea0003800000 */
[----:B------:R-:W-:Y:S01]  /*d2b0*/  BPT.TRAP 0x1 ;  /* 0x000000040000795c */ /* 0x000fe20000300000 */
.L_x_1635:
[----:B-1----:R-:W-:Y:S05]  /*d2c0*/  @P1 BRA `(.L_x_1636) ;  /* 0x0000000000081947 */ /* 0x002fea0003800000 */
[----:B------:R-:W1:Y:S02]  /*d2d0*/  SYNCS.PHASECHK.TRANS64.TRYWAIT P1, [R13+URZ+0x30830], R0 ;  /* 0x030830000d0075a7 */ /* 0x000e64000802017f */
[----:B-1----:R-:W-:Y:S05]  /*d2e0*/  @!P1 BRA `(.L_x_1637) ;  /* 0x000001a000109947 */ /* 0x002fea0003800000 */
.L_x_1636:
[----:B------:R-:W-:Y:S05]  /*d2f0*/  WARPSYNC.ALL ;  /* 0x0000000000007948 */ /* 0x000fea0003800000 */
[----:B------:R-:W-:Y:S01]  /*d300*/  UIADD3 UR4, UR39, 0x1e400, URZ ;  /* 0x0001e40027047890 */ /* 0x000fe2000fffe03f */
[----:B--2-4-:R-:W-:Y:S01]  /*d310*/  WARPGROUP.ARRIVE ;  /* 0x00000000000079c5 */ /* 0x014fe20000000000 */
        /* <DEDUP_REMOVED lines=10> */
[----:B------:R-:W-:Y:S02]  /*d3c0*/  ULOP3.LUT UR4, UR40, 0x10000, URZ, 0xfc, !UPT ;  /* 0x0001000028047892 */ /* 0x000fe4000f8efc3f */
[----:B------:R-:W-:Y:S02]  /*d3d0*/  UIMAD UR5, UR38, 0x900, UR60 ;  /* 0x00000900260578a4 */ /* 0x000fe4000f8e023c */
[----:B------:R-:W-:Y:S02]  /*d3e0*/  UIADD3 UR56, UR4, 0x2, URZ ;  /* 0x0000000204387890 */ /* 0x000fe4000fffe03f */
[----:B------:R-:W-:Y:S01]  /*d3f0*/  UIADD3 UR58, UR5, 0x2, URZ ;  /* 0x00000002053a7890 */ /* 0x000fe2000fffe03f */
[----:B------:R-:W-:Y:S02]  /*d400*/  UMOV UR8, UR4 ;  /* 0x0000000400087c82 */ /* 0x000fe40008000000 */
[----:B------:R-:W-:Y:S01]  /*d410*/  UMOV UR10, UR5 ;  /* 0x00000005000a7c82 */ /* 0x000fe20008000000 */
[----:B------:R-:W-:Y:S01]  /*d420*/  UIADD3 UR52, UR4, 0x4, URZ ;  /* 0x0000000404347890 */ /* 0x000fe2000fffe03f */
[----:B------:R-:W-:Y:S01]  /*d430*/  HGMMA.64x96x16.F32.BF16 R24, gdesc[UR8], RZ, !UPT, gsb0 ;  /* 0x01600000081879f0 */ /* 0x000fe2000c0018ff */
[----:B------:R-:W-:Y:S01]  /*d440*/  UIADD3 UR54, UR5, 0x4, URZ ;  /* 0x0000000405367890 */ /* 0x000fe2000fffe03f */
[----:B------:R-:W-:Y:S01]  /*d450*/  IMAD.U32 R4, RZ, RZ, UR8 ;  /* 0x00000008ff047e24 */ /* 0x000fe2000f8e00ff */
        /* <DEDUP_REMOVED lines=72> */
.L_x_1638:
[----:B------:R-:W-:Y:S01]  /*d8e0*/  ULDC UR4, c[0x0][0x448] ;  /* 0x0001120000047ab9 */ /* 0x000fe20000000800 */
[----:B------:R-:W-:Y:S01]  /*d8f0*/  R2UR UR6, R23 ;  /* 0x00000000170672ca */ /* 0x000fe200000e0000 */
[----:B------:R-:W-:Y:S01]  /*d900*/  UISETP.NE.AND UP0, UPT, UR4, 0x1, UPT ;  /* 0x000000010400788c */ /* 0x000fe2000bf05270 */
[----:B------:R-:W-:Y:S01]  /*d910*/  R2UR UR4, R13 ;  /* 0x000000000d0472ca */ /* 0x000fe200000e0000 */
[----:B------:R-:W-:Y:S01]  /*d920*/  ULDC UR5, c[0x0][0x9d8] ;  /* 0x0002760000057ab9 */ /* 0x000fe20000000800 */
[----:B------:R-:W-:Y:S01]  /*d930*/  R2UR UR7, R19 ;  /* 0x00000000130772ca */ /* 0x000fe200000e0000 */
        /* <DEDUP_REMOVED lines=8> */
[----:B01----:R-:W-:Y:S01]  /*d9c0*/  VIADD R13, R192, UR6 ;  /* 0x00000006c00d7c36 */ /* 0x003fe20008000000 */
[----:B------:R-:W-:Y:S01]  /*d9d0*/  @UP0 ULDC UR6, c[0x0][0x44c] ;  /* 0x0001130000060ab9 */ /* 0x000fe20000000800 */
[----:B------:R-:W-:Y:S01]  /*d9e0*/  UIADD3 UR4, UR4, 0x30840, URZ ;  /* 0x0003084004047890 */ /* 0x000fe2000fffe03f */
[----:B------:R-:W-:Y:S01]  /*d9f0*/  FMUL.FTZ R48, R48, UR5 ;  /* 0x0000000530307c20 */ /* 0x000fe20008410000 */
[----:B------:R-:W-:-:S02]  /*da00*/  IMAD.MOV.U32 R46, RZ, RZ, R13 ;  /* 0x000000ffff2e7224 */ /* 0x000fc400078e000d */
[----:B------:R-:W-:Y:S01]  /*da10*/  FMUL.FTZ R7, R33, UR5 ;  /* 0x0000000521077c20 */ /* 0x000fe20008410000 */
[----:B------:R-:W-:Y:S01]  /*da20*/  UPRMT UR4, UR7, 0x654, UR4 ;  /* 0x0000065407047896 */ /* 0x000fe20008000004 */
[----:B------:R-:W-:Y:S01]  /*da30*/  @P1 IMAD.HI.U32 R14, R13, UR6, RZ ;  /* 0x000000060d0e1c27 */ /* 0x000fe2000f8e00ff */
[----:B------:R-:W-:-:S03]  /*da40*/  @UP0 ULDC UR6, c[0x0][0x450] ;  /* 0x0001140000060ab9 */ /* 0x000fc60000000800 */
[----:B------:R-:W-:Y:S01]  /*da50*/  FMUL.FTZ R40, R40, UR5 ;  /* 0x0000000528287c20 */ /* 0x000fe20008410000 */
        /* <DEDUP_REMOVED lines=8> */
[----:B------:R-:W-:Y:S01]  /*dae0*/  FMUL.FTZ R33, R35, UR5 ;  /* 0x0000000523217c20 */ /* 0x000fe20008410000 */
[----:B------:R0:W1:Y:S01]  /*daf0*/  MUFU.TANH R26, R36 ;  /* 0x00000024001a7308 */ /* 0x0000620000002400 */
[----:B------:R-:W-:Y:S01]  /*db00*/  FMUL.FTZ R2, R24, UR5 ;  /* 0x0000000518027c20 */ /* 0x000fe20008410000 */
[----:B------:R-:W-:Y:S01]  /*db10*/  FMUL.FTZ R3, R27, UR5 ;  /* 0x000000051b037c20 */ /* 0x000fe20008410000 */
[----:B------:R-:W-:Y:S01]  /*db20*/  FMUL.FTZ R35, R39, UR5 ;  /* 0x0000000527237c20 */ /* 0x000fe20008410000 */
[----:B------:R-:W-:Y:S01]  /*db30*/  FMUL.FTZ R30, R30, UR5 ;  /* 0x000000051e1e7c20 */ /* 0x000fe20008410000 */
[----:B------:R-:W-:Y:S01]  /*db40*/  FMUL.FTZ R31, R31, UR5 ;  /* 0x000000051f1f7c20 */ /* 0x000fe20008410000 */
[----:B------:R-:W-:Y:S01]  /*db50*/  FMUL.FTZ R39, R47, UR5 ;  /* 0x000000052f277c20 */ /* 0x000fe20008410000 */
[----:B------:R-:W-:Y:S01]  /*db60*/  FMUL.FTZ R49, R49, UR5 ;  /* 0x0000000531317c20 */ /* 0x000fe20008410000 */
[----:B------:R2:W3:Y:S01]  /*db70*/  MUFU.TANH R28, R37 ;  /* 0x00000025001c7308 */ /* 0x0004e20000002400 */
[----:B0-----:R-:W-:Y:S01]  /*db80*/  FMUL.FTZ R36, R42, UR5 ;  /* 0x000000052a247c20 */ /* 0x001fe20008410000 */
[----:B------:R-:W-:Y:S01]  /*db90*/  FMUL.FTZ R52, R52, UR5 ;  /* 0x0000000534347c20 */ /* 0x000fe20008410000 */
[----:B------:R-:W-:Y:S01]  /*dba0*/  FMUL.FTZ R53, R53, UR5 ;  /* 0x0000000535357c20 */ /* 0x000fe20008410000 */
[----:B------:R-:W-:Y:S01]  /*dbb0*/  FMUL.FTZ R42, R54, UR5 ;  /* 0x00000005362a7c20 */ /* 0x000fe20008410000 */
[----:B------:R-:W-:Y:S01]  /*dbc0*/  FMUL.FTZ R56, R56, UR5 ;  /* 0x0000000538387c20 */ /* 0x000fe20008410000 */
[----:B------:R-:W-:Y:S01]  /*dbd0*/  FMUL.FTZ R57, R57, UR5 ;  /* 0x0000000539397c20 */ /* 0x000fe20008410000 */
[----:B------:R-:W-:Y:S01]  /*dbe0*/  FMUL.FTZ R60, R60, UR5 ;  /* 0x000000053c3c7c20 */ /* 0x000fe20008410000 */
[----:B------:R0:W4:Y:S01]  /*dbf0*/  MUFU.TANH R21, R6 ;  /* 0x0000000600157308 */ /* 0x0001220000002400 */
[----:B--2---:R-:W-:Y:S01]  /*dc00*/  FMUL.FTZ R37, R43, UR5 ;  /* 0x000000052b257c20 */ /* 0x004fe20008410000 */
[----:B------:R-:W-:Y:S01]  /*dc10*/  FMUL.FTZ R43, R55, UR5 ;  /* 0x00000005372b7c20 */ /* 0x000fe20008410000 */
[----:B------:R-:W-:Y:S01]  /*dc20*/  FMUL.FTZ R61, R61, UR5 ;  /* 0x000000053d3d7c20 */ /* 0x000fe20008410000 */
[----:B------:R-:W-:Y:S01]  /*dc30*/  FMUL.FTZ R64, R64, UR5 ;  /* 0x0000000540407c20 */ /* 0x000fe20008410000 */
[----:B------:R-:W-:Y:S01]  /*dc40*/  FMUL.FTZ R65, R65, UR5 ;  /* 0x0000000541417c20 */ /* 0x000fe20008410000 */
[----:B------:R-:W-:Y:S01]  /*dc50*/  FMUL.FTZ R10, R66, UR5 ;  /* 0x00000005420a7c20 */ /* 0x000fe20008410000 */
[----:B------:R-:W-:Y:S01]  /*dc60*/  FMUL.FTZ R8, R67, UR5 ;  /* 0x0000000543087c20 */ /* 0x000fe20008410000 */
[----:B------:R2:W1:Y:S01]  /*dc70*/  MUFU.TANH R25, R7 ;  /* 0x0000000700197308 */ /* 0x0004620000002400 */
[----:B0-----:R-:W-:Y:S01]  /*dc80*/  FMUL.FTZ R6, R63, UR5 ;  /* 0x000000053f067c20 */ /* 0x001fe20008410000 */
[----:B------:R-:W-:Y:S01]  /*dc90*/  FMUL.FTZ R68, R68, UR5 ;  /* 0x0000000544447c20 */ /* 0x000fe20008410000 */
[----:B------:R-:W-:Y:S01]  /*dca0*/  FMUL.FTZ R69, R69, UR5 ;  /* 0x0000000545457c20 */ /* 0x000fe20008410000 */
[----:B------:R-:W-:Y:S01]  /*dcb0*/  FMUL.FTZ R27, R70, UR5 ;  /* 0x00000005461b7c20 */ /* 0x000fe20008410000 */
[----:B------:R-:W-:Y:S01]  /*dcc0*/  FMUL.FTZ R24, R71, UR5 ;  /* 0x0000000547187c20 */ /* 0x000fe20008410000 */
[----:B------:R-:W-:Y:S01]  /*dcd0*/  SYNCS.ARRIVE.TRANS64.RED.A1T0 RZ, [UR4], RZ ;  /* 0x000000ffffff79a7 */ /* 0x000fe20008100404 */
[----:B------:R-:W-:Y:S01]  /*dce0*/  IMAD.MOV.U32 R15, RZ, RZ, -0x60 ;  /* 0xffffffa0ff0f7424 */ /* 0x000fe200078e00ff */
[----:B------:R0:W1:Y:S01]  /*dcf0*/  MUFU.TANH R29, R40 ;  /* 0x00000028001d7308 */ /* 0x0000620000002400 */
[----:B--2---:R-:W-:Y:S01]  /*dd00*/  FMUL.FTZ R7, R62, UR5 ;  /* 0x000000053e077c20 */ /* 0x004fe20008410000 */
[----:B------:R-:W-:Y:S01]  /*dd10*/  ULDC UR55, c[0x0][0x9dc] ;  /* 0x0002770000377ab9 */ /* 0x000fe20000000800 */
[C---:B------:R-:W-:Y:S01]  /*dd20*/  IMAD R15, R72.reuse, R15, 0x61 ;  /* 0x00000061480f7424 */ /* 0x040fe200078e020f */
[----:B------:R-:W-:Y:S01]  /*dd30*/  ULOP3.LUT UR55, URZ, UR55, URZ, 0x33, !UPT ;  /* 0x000000373f377292 */ /* 0x000fe2000f8e333f */
[----:B------:R-:W-:-:S02]  /*dd40*/  IMAD R13, R72, -0x60, R18 ;  /* 0xffffffa0480d7824 */ /* 0x000fc400078e0212 */
[----:B------:R-:W-:Y:S01]  /*dd50*/  VIADD R67, R15, 0xffffffff ;  /* 0xffffffff0f437836 */ /* 0x000fe20000000000 */
[----:B------:R2:W1:Y:S01]  /*dd60*/  MUFU.TANH R74, R41 ;  /* 0x00000029004a7308 */ /* 0x0004620000002400 */
[----:B0-----:R-:W-:Y:S01]  /*dd70*/  FMUL.FTZ R40, R50, UR5 ;  /* 0x0000000532287c20 */ /* 0x001fe20008410000 */
[--C-:B------:R-:W-:Y:S01]  /*dd80*/  IADD3 R14, R18, R15, -R22.reuse ;  /* 0x0000000f120e7210 */ /* 0x100fe20007ffe816 */
[----:B------:R-:W-:-:S04]  /*dd90*/  IMAD.IADD R66, R67, 0x1, -R22 ;  /* 0x0000000143427824 */ /* 0x000fc800078e0a16 */
[----:B------:R-:W-:Y:S01]  /*dda0*/  IMAD.IADD R14, R14, 0x1, -R17 ;  /* 0x000000010e0e7824 */ /* 0x000fe200078e0a11 */
[----:B------:R0:W1:Y:S01]  /*ddb0*/  MUFU.TANH R75, R44 ;  /* 0x0000002c004b7308 */ /* 0x0000620000002400 */
[----:B--2---:R-:W-:Y:S02]  /*ddc0*/  FMUL.FTZ R41, R51, UR5 ;  /* 0x0000000533297c20 */ /* 0x004fe40008410000 */
[----:B------:R-:W-:-:S05]  /*ddd0*/  VIADD R63, R14, UR55 ;  /* 0x000000370e3f7c36 */ /* 0x000fca0008000000 */
[----:B------:R2:W1:Y:S01]  /*dde0*/  MUFU.TANH R76, R45 ;  /* 0x0000002d004c7308 */ /* 0x0004620000002400 */
[----:B0-----:R-:W-:-:S07]  /*ddf0*/  FMUL.FTZ R44, R58, UR5 ;  /* 0x000000053a2c7c20 */ /* 0x001fce0008410000 */
[----:B------:R0:W1:Y:S01]  /*de00*/  MUFU.TANH R77, R48 ;  /* 0x00000030004d7308 */ /* 0x0000620000002400 */
[----:B--2---:R-:W-:Y:S01]  /*de10*/  FMUL.FTZ R45, R59, UR5 ;  /* 0x000000053b2d7c20 */ /* 0x004fe20008410000 */
[----:B------:R-:W-:Y:S01]  /*de20*/  ULDC.64 UR4, c[0x0][0x9e0] ;  /* 0x0002780000047ab9 */ /* 0x000fe20000000a00 */
[----:B------:R-:W-:Y:S01]  /*de30*/  IADD3 R59, -R22, 0x60, R13 ;  /* 0x00000060163b7810 */ /* 0x000fe20007ffe10d */
[----:B------:R-:W-:Y:S01]  /*de40*/  UISETP.GE.AND UP1, UPT, UR5, 0x1, UPT ;  /* 0x000000010500788c */ /* 0x000fe2000bf26270 */
[----:B------:R-:W-:-:S03]  /*de50*/  VIADD R62, R14, UR4 ;  /* 0x000000040e3e7c36 */ /* 0x000fc60008000000 */
[----:B------:R-:W2:Y:S01]  /*de60*/  MUFU.TANH R2, R2 ;  /* 0x0000000200027308 */ /* 0x000ea20000002400 */
[----:B0-----:R-:W0:Y:S01]  /*de70*/  SHFL.IDX PT, R48, R46, RZ, 0x1c1f ;  /* 0x001c1fff2e307589 */ /* 0x001e2200000e0000 */
[----:B------:R-:W-:-:S06]  /*de80*/  PLOP3.LUT P1, PT, PT, PT, UP1, 0x40, 0x0 ;  /* 0x000000000000781c */ /* 0x000fcc0003f2e818 */
[----:B------:R-:W0:Y:S08]  /*de90*/  MUFU.TANH R9, R9 ;  /* 0x0000000900097308 */ /* 0x000e300000002400 */
[----:B------:R-:W1:Y:S08]  /*dea0*/  MUFU.TANH R0, R0 ;  /* 0x0000000000007308 */ /* 0x000e700000002400 */
[----:B------:R-:W1:Y:S01]  /*deb0*/  MUFU.TANH R3, R3 ;  /* 0x0000000300037308 */ /* 0x000e620000002400 */
[----:B0-----:R-:W-:-:S07]  /*dec0*/  VIADDMNMX R20, R48, R62, R59, PT ;  /* 0x0000003e30147246 */ /* 0x001fce000380013b */
        /* <DEDUP_REMOVED lines=41> */
[----:B------:R-:W-:Y:S01]  /*e160*/  UISETP.NE.AND UP2, UPT, UR5, 0x1, UPT ;  /* 0x000000010500788c */ /* 0x000fe2000bf45270 */
[----:B------:R-:W-:-:S05]  /*e170*/  LOP3.LUT R13, RZ, R13, RZ, 0x33, !PT ;  /* 0x0000000dff0d7212 */ /* 0x000fca00078e33ff */
[----:B------:R-:W-:-:S05]  /*e180*/  PLOP3.LUT P1, PT, PT, PT, UP2, 0x80, 0x0 ;  /* 0x000000000000781c */ /* 0x000fca0003f2f028 */
[----:B------:R-:W-:-:S08]  /*e190*/  @UP2 ULDC.64 UR6, c[0x0][0x9e8] ;  /* 0x00027a0000062ab9 */ /* 0x000fd00000000a00 */
[----:B------:R-:W-:-:S05]  /*e1a0*/  @P1 IMAD.HI.U32 R14, R13, UR6, RZ ;  /* 0x000000060d0e1c27 */ /* 0x000fca000f8e00ff */
[----:B------:R-:W-:-:S04]  /*e1b0*/  @P1 SHF.R.U32.HI R13, RZ, UR7, R14 ;  /* 0x00000007ff0d1c19 */ /* 0x000fc8000801160e */
[----:B------:R-:W-:Y:S01]  /*e1c0*/  LOP3.LUT R13, RZ, R13, RZ, 0x33, !PT ;  /* 0x0000000dff0d7212 */ /* 0x000fe200078e33ff */
[----:B------:R-:W-:Y:S06]  /*e1d0*/  BRA `(.L_x_1642) ;  /* 0x0000000000147947 */ /* 0x000fec0003800000 */
.L_x_1641:
[----:B------:R-:W-:-:S06]  /*e1e0*/  UISETP.NE.AND UP2, UPT, UR5, 0x1, UPT ;  /* 0x000000010500788c */ /* 0x000fcc000bf45270 */
[----:B------:R-:W-:-:S05]  /*e1f0*/  PLOP3.LUT P1, PT, PT, PT, UP2, 0x80, 0x0 ;  /* 0x000000000000781c */ /* 0x000fca0003f2f028 */
[----:B------:R-:W-:-:S08]  /*e200*/  @UP2 ULDC.64 UR6, c[0x0][0x9e8] ;  /* 0x00027a0000062ab9 */ /* 0x000fd00000000a00 */
[----:B------:R-:W-:-:S05]  /*e210*/  @P1 IMAD.HI.U32 R14, R13, UR6, RZ ;  /* 0x000000060d0e1c27 */ /* 0x000fca000f8e00ff */
[----:B------:R-:W-:-:S07]  /*e220*/  @P1 SHF.R.U32.HI R13, RZ, UR7, R14 ;  /* 0x00000007ff0d1c19 */ /* 0x000fce000801160e */
.L_x_1642:
[----:B------:R-:W-:Y:S05]  /*e230*/  BSYNC B0 ;  /* 0x0000000000007941 */ /* 0x000fea0003800000 */
.L_x_1640:
[----:B------:R-:W-:-:S05]  /*e240*/  IMAD R13, R13, UR5, R66 ;  /* 0x000000050d0d7c24 */ /* 0x000fca000f8e0242 */
[----:B------:R-:W-:Y:S02]  /*e250*/  VIMNMX R56, R56, R13, !PT ;  /* 0x0000000d38387248 */ /* 0x000fe40007fe0100 */
[----:B------:R-:W-:-:S07]  /*e260*/  VIADDMNMX R20, R13, UR5, R20, PT ;  /* 0x000000050d147c46 */ /* 0x000fce000b800114 */
.L_x_1639:
[C---:B------:R-:W-:Y:S02]  /*e270*/  ISETP.GE.AND P2, PT, R67.reuse, 0x9, PT ;  /* 0x000000094300780c */ /* 0x040fe40003f46270 */
[C---:B------:R-:W-:Y:S02]  /*e280*/  ISETP.GE.AND P1, PT, R67.reuse, 0x2, PT ;  /* 0x000000024300780c */ /* 0x040fe40003f26270 */
[C---:B------:R-:W-:Y:S02]  /*e290*/  ISETP.GT.AND P3, PT, R56.reuse, 0x8, !P2 ;  /* 0x000000083800780c */ /* 0x040fe40005764270 */
[----:B------:R-:W-:Y:S02]  /*e2a0*/  ISETP.GT.AND P4, PT, R56, 0x1, !P1 ;  /* 0x000000013800780c */ /* 0x000fe40004f84270 */
[----:B------:R-:W-:Y:S02]  /*e2b0*/  ISETP.LT.OR P3, PT, R20, 0x9, P3 ;  /* 0x000000091400780c */ /* 0x000fe40001f61670 */
[----:B------:R-:W-:-:S02]  /*e2c0*/  ISETP.GE.AND P5, PT, R67, 0x11, PT ;  /* 0x000000114300780c */ /* 0x000fc40003fa6270 */
[----:B0-----:R-:W-:Y:S02]  /*e2d0*/  FSEL R58, R11, -INF , !P3 ;  /* 0xff8000000b3a7808 */ /* 0x001fe40005800000 */
[----:B------:R-:W-:Y:S02]  /*e2e0*/  ISETP.LT.OR P4, PT, R20, 0x2, P4 ;  /* 0x000000021400780c */ /* 0x000fe40002781670 */
        /* <DEDUP_REMOVED lines=22> */
[C---:B------:R-:W-:Y:S02]  /*e450*/  ISETP.GE.AND P4, PT, R67.reuse, 0x21, PT ;  /* 0x000000214300780c */ /* 0x040fe40003f86270 */
        /* <DEDUP_REMOVED lines=79> */
[----:B------:R-:W-:Y:S01]  /*e950*/  ISETP.GE.AND P6, PT, R67, 0x5a, PT ;  /* 0x0000005a4300780c */ /* 0x000fe20003fc6270 */
[----:B------:R-:W0:Y:S03]  /*e960*/  SHFL.IDX PT, R2, R46, 0x1, 0x1c1f ;  /* 0x003c1f002e027f89 */ /* 0x000e2600000e0000 */
[----:B------:R-:W-:Y:S02]  /*e970*/  P2R R64, PR, RZ, 0x40 ;  /* 0x00000040ff407803 */ /* 0x000fe40000000000 */
[----:B------:R-:W-:-:S04]  /*e980*/  ISETP.GT.AND P6, PT, R56, 0x59, !P6 ;  /* 0x000000593800780c */ /* 0x000fc800077c4270 */
[----:B------:R-:W-:-:S04]  /*e990*/  ISETP.LT.OR P6, PT, R20, 0x5a, P6 ;  /* 0x0000005a1400780c */ /* 0x000fc800037c1670 */
[----:B------:R-:W-:Y:S02]  /*e9a0*/  FSEL R20, R69, -INF , !P6 ;  /* 0xff80000045147808 */ /* 0x000fe40007000000 */
[----:B------:R-:W-:Y:S02]  /*e9b0*/  PLOP3.LUT P6, PT, PT, PT, UP1, 0x40, 0x0 ;  /* 0x000000000000781c */ /* 0x000fe40003fce818 */
[----:B0-----:R-:W-:Y:S01]  /*e9c0*/  VIADDMNMX R56, R2, R62, R59, PT ;  /* 0x0000003e02387246 */ /* 0x001fe2000380013b */
[----:B------:R-:W-:-:S10]  /*e9d0*/  IMAD.IADD R59, R63, 0x1, R2 ;  /* 0x000000013f3b7824 */ /* 0x000fd400078e0202 */
[----:B------:R-:W-:Y:S05]  /*e9e0*/  @P6 BRA `(.L_x_1643) ;  /* 0x00000000005c6947 */ /* 0x000fea0003800000 */
        /* <DEDUP_REMOVED lines=8> */
[----:B------:R-:W-:Y:S01]  /*ea70*/  @P6 IMAD.HI.U32 R46, R2, UR6, RZ ;  /* 0x00000006022e6c27 */ /* 0x000fe2000f8e00ff */
[----:B------:R-:W-:-:S13]  /*ea80*/  PLOP3.LUT P6, PT, PT, PT, UP2, 0x80, 0x0 ;  /* 0x000000000000781c */ /* 0x000fda0003fcf028 */
[----:B------:R-:W-:-:S04]  /*ea90*/  @P6 SHF.R.U32.HI R2, RZ, UR7, R46 ;  /* 0x00000007ff026c19 */ /* 0x000fc8000801162e */
[----:B------:R-:W-:Y:S01]  /*eaa0*/  LOP3.LUT R2, RZ, R2, RZ, 0x33, !PT ;  /* 0x00000002ff027212 */ /* 0x000fe200078e33ff */
[----:B------:R-:W-:Y:S06]  /*eab0*/  BRA `(.L_x_1646) ;  /* 0x0000000000187947 */ /* 0x000fec0003800000 */
.L_x_1645:
[----:B------:R-:W-:-:S06]  /*eac0*/  UISETP.NE.AND UP2, UPT, UR5, 0x1, UPT ;  /* 0x000000010500788c */ /* 0x000fcc000bf45270 */
[----:B------:R-:W-:-:S05]  /*ead0*/  PLOP3.LUT P6, PT, PT, PT, UP2, 0x80, 0x0 ;  /* 0x000000000000781c */ /* 0x000fca0003fcf028 */
[----:B------:R-:W-:-:S08]  /*eae0*/  @UP2 ULDC.64 UR6, c[0x0][0x9e8] ;  /* 0x00027a0000062ab9 */ /* 0x000fd00000000a00 */
[----:B------:R-:W-:Y:S01]  /*eaf0*/  @P6 IMAD.HI.U32 R46, R2, UR6, RZ ;  /* 0x00000006022e6c27 */ /* 0x000fe2000f8e00ff */
[----:B------:R-:W-:-:S13]  /*eb00*/  PLOP3.LUT P6, PT, PT, PT, UP2, 0x80, 0x0 ;  /* 0x000000000000781c */ /* 0x000fda0003fcf028 */
[----:B------:R-:W-:-:S07]  /*eb10*/  @P6 SHF.R.U32.HI R2, RZ, UR7, R46 ;  /* 0x00000007ff026c19 */ /* 0x000fce000801162e */
.L_x_1646:
[----:B------:R-:W-:Y:S05]  /*eb20*/  BSYNC B0 ;  /* 0x0000000000007941 */ /* 0x000fea0003800000 */
.L_x_1644:
[----:B------:R-:W-:-:S05]  /*eb30*/  IMAD R2, R2, UR5, R66 ;  /* 0x0000000502027c24 */ /* 0x000fca000f8e0242 */
[----:B------:R-:W-:Y:S02]  /*eb40*/  VIMNMX R59, R59, R2, !PT ;  /* 0x000000023b3b7248 */ /* 0x000fe40007fe0100 */
[----:B------:R-:W-:-:S07]  /*eb50*/  VIADDMNMX R56, R2, UR5, R56, PT ;  /* 0x0000000502387c46 */ /* 0x000fce000b800138 */
.L_x_1643:
[C---:B------:R-:W-:Y:S01]  /*eb60*/  ISETP.GT.AND P1, PT, R59.reuse, 0x1, !P1 ;  /* 0x000000013b00780c */ /* 0x040fe20004f24270 */
[----:B------:R-:W-:Y:S01]  /*eb70*/  ULDC UR10, c[0x0][0x988] ;  /* 0x00026200000a7ab9 */ /* 0x000fe20000000800 */
[----:B------:R-:W-:Y:S01]  /*eb80*/  ISETP.GT.AND P2, PT, R59, 0x8, !P2 ;  /* 0x000000083b00780c */ /* 0x000fe20005744270 */
[----:B------:R-:W-:Y:S01]  /*eb90*/  @UP0 ULDC UR6, c[0x0][0x44c] ;  /* 0x0001130000060ab9 */ /* 0x000fe20000000800 */
[C---:B------:R-:W-:Y:S01]  /*eba0*/  ISETP.LT.OR P1, PT, R56.reuse, 0x2, P1 ;  /* 0x000000023800780c */ /* 0x040fe20000f21670 */
[----:B------:R-:W-:Y:S01]  /*ebb0*/  @UP0 ULDC UR15, c[0x0][0x450] ;  /* 0x00011400000f0ab9 */ /* 0x000fe20000000800 */
        /* <DEDUP_REMOVED lines=10> */
[----:B------:R-:W-:Y:S02]  /*ec60*/  FMNMX.FTZ R61, R65, R47, !PT ;  /* 0x0000002f413d7209 */ /* 0x000fe40007810000 */
[C---:B------:R-:W-:Y:S02]  /*ec70*/  ISETP.GT.AND P1, PT, R59.reuse, 0x10, !P1 ;  /* 0x000000103b00780c */ /* 0x040fe40004f24270 */
[C---:B------:R-:W-:Y:S02]  /*ec80*/  ISETP.GT.AND P3, PT, R59.reuse, 0x50, !P3 ;  /* 0x000000503b00780c */ /* 0x040fe40005f64270 */
[----:B------:R-:W-:Y:S02]  /*ec90*/  ISETP.LT.OR P1, PT, R56, 0x11, P1 ;  /* 0x000000113800780c */ /* 0x000fe40000f21670 */
[----:B------:R-:W-:-:S02]  /*eca0*/  ISETP.GT.AND P4, PT, R59, 0x51, !P4 ;  /* 0x000000513b00780c */ /* 0x000fc40006784270 */
[----:B------:R-:W-:Y:S02]  /*ecb0*/  FSEL R32, R32, -INF , !P1 ;  /* 0xff80000020207808 */ /* 0x000fe40004800000 */
[----:B------:R-:W-:Y:S02]  /*ecc0*/  ISETP.GT.AND P1, PT, R59, 0x11, !P2 ;  /* 0x000000113b00780c */ /* 0x000fe40005724270 */
[----:B------:R-:W-:Y:S02]  /*ecd0*/  ISETP.NE.AND P2, PT, R80, RZ, PT ;  /* 0x000000ff5000720c */ /* 0x000fe40003f45270 */
[C---:B------:R-:W-:Y:S02]  /*ece0*/  ISETP.LT.OR P1, PT, R56.reuse, 0x12, P1 ;  /* 0x000000123800780c */ /* 0x040fe40000f21670 */
[----:B------:R-:W-:Y:S02]  /*ecf0*/  ISETP.LT.OR P3, PT, R56, 0x51, P3 ;  /* 0x000000513800780c */ /* 0x000fe40001f61670 */
[----:B------:R-:W-:-:S02]  /*ed00*/  FSEL R33, R33, -INF , !P1 ;  /* 0xff80000021217808 */ /* 0x000fc40004800000 */
[C---:B------:R-:W-:Y:S02]  /*ed10*/  ISETP.GT.AND P1, PT, R59.reuse, 0x18, !P6 ;  /* 0x000000183b00780c */ /* 0x040fe40007724270 */
[----:B------:R-:W-:Y:S02]  /*ed20*/  ISETP.NE.AND P6, PT, R60, RZ, PT ;  /* 0x000000ff3c00720c */ /* 0x000fe40003fc5270 */
[----:B------:R-:W-:Y:S02]  /*ed30*/  ISETP.LT.OR P1, PT, R56, 0x19, P1 ;  /* 0x000000193800780c */ /* 0x000fe40000f21670 */
[----:B------:R-:W-:Y:S02]  /*ed40*/  ISETP.GT.AND P5, PT, R59, 0x58, !P5 ;  /* 0x000000583b00780c */ /* 0x000fe40006fa4270 */
[----:B------:R-:W-:Y:S02]  /*ed50*/  FSEL R34, R34, -INF , !P1 ;  /* 0xff80000022227808 */ /* 0x000fe40004800000 */
[----:B------:R-:W-:-:S02]  /*ed60*/  ISETP.NE.AND P1, PT, R85, RZ, PT ;  /* 0x000000ff5500720c */ /* 0x000fc40003f25270 */
[----:B------:R-:W-:Y:S02]  /*ed70*/  ISETP.LT.OR P4, PT, R56, 0x52, P4 ;  /* 0x000000523800780c */ /* 0x000fe40002781670 */
[----:B------:R-:W-:Y:S02]  /*ed80*/  ISETP.GT.AND P1, PT, R59, 0x19, !P1 ;  /* 0x000000193b00780c */ /* 0x000fe40004f24270 */
[----:B------:R-:W-:Y:S02]  /*ed90*/  FSEL R10, R10, -INF , !P3 ;  /* 0xff8000000a0a7808 */ /* 0x000fe40005800000 */
[C---:B------:R-:W-:Y:S02]  /*eda0*/  ISETP.LT.OR P1, PT, R56.reuse, 0x1a, P1 ;  /* 0x0000001a3800780c */ /* 0x040fe40000f21670 */
[----:B------:R-:W-:Y:S02]  /*edb0*/  ISETP.LT.OR P5, PT, R56, 0x59, P5 ;  /* 0x000000593800780c */ /* 0x000fe40002fa1670 */
        /* <DEDUP_REMOVED lines=8> */
[----:B------:R-:W-:-:S04]  /*ee40*/  ISETP.NE.AND P1, PT, R87, RZ, PT ;  /* 0x000000ff5700720c */ /* 0x000fc80003f25270 */
        /* <DEDUP_REMOVED lines=65> */
[----:B0-----:R-:W-:Y:S02]  /*f260*/  FMNMX.FTZ R0, R61, R0, !PT ;  /* 0x000000003d007209 */ /* 0x001fe40007810000 */
[----:B------:R-:W-:-:S03]  /*f270*/  FMNMX.FTZ R61, R46, R3, !PT ;  /* 0x000000032e3d7209 */ /* 0x000fc60007810000 */
[----:B------:R-:W0:Y:S02]  /*f280*/  SHFL.BFLY PT, R63, R0, 0x1, 0x1f ;  /* 0x0c201f00003f7f89 */ /* 0x000e2400000e0000 */
[----:B0-----:R-:W-:Y:S02]  /*f290*/  FMNMX.FTZ R2, R0, R63, !PT ;  /* 0x0000003f00027209 */ /* 0x001fe40007810000 */
[----:B------:R-:W-:Y:S02]  /*f2a0*/  FMNMX.FTZ R0, R30, R61, !PT ;  /* 0x0000003d1e007209 */ /* 0x000fe40007810000 */
[C---:B------:R-:W-:Y:S01]  /*f2b0*/  FSETP.NEU.FTZ.AND P1, PT, R2.reuse, -INF , PT ;  /* 0xff8000000200780b */ /* 0x040fe20003f3d000 */
[----:B------:R-:W-:Y:S01]  /*f2c0*/  FMUL.FTZ R60, R2, UR10 ;  /* 0x0000000a023c7c20 */ /* 0x000fe20008410000 */
[----:B------:R-:W-:-:S04]  /*f2d0*/  FMNMX.FTZ R61, R31, R0, !PT ;  /* 0x000000001f3d7209 */ /* 0x000fc80007810000 */
[----:B------:R-:W-:Y:S02]  /*f2e0*/  FMNMX.FTZ R0, R32, R61, !PT ;  /* 0x0000003d20007209 */ /* 0x000fe40007810000 */
[----:B------:R-:W-:Y:S02]  /*f2f0*/  FSEL R60, R60, RZ, P1 ;  /* 0x000000ff3c3c7208 */ /* 0x000fe40000800000 */
[----:B------:R-:W-:Y:S02]  /*f300*/  FMNMX.FTZ R61, R33, R0, !PT ;  /* 0x00000000213d7209 */ /* 0x000fe40007810000 */
[----:B------:R-:W-:Y:S01]  /*f310*/  ISETP.GT.AND P1, PT, R59, 0x41, !P6 ;  /* 0x000000413b00780c */ /* 0x000fe20007724270 */
        /* <DEDUP_REMOVED lines=11> */
[----:B------:R-:W-:Y:S01]  /*f3d0*/  ISETP.NE.AND P1, PT, R82, RZ, PT ;  /* 0x000000ff5200720c */ /* 0x000fe20003f25270 */
[----:B------:R-:W-:Y:S01]  /*f3e0*/  MUFU.EX2 R188, R188 ;  /* 0x000000bc00bc7308 */ /* 0x000fe20000000800 */
[----:B------:R-:W-:Y:S01]  /*f3f0*/  FMNMX.FTZ R61, R37, R0, !PT ;  /* 0x00000000253d7209 */ /* 0x000fe20007810000 */
[--C-:B------:R-:W-:Y:S01]  /*f400*/  FFMA.FTZ R49, R49, UR10, -R60.reuse ;  /* 0x0000000a31317c23 */ /* 0x100fe2000801083c */
[----:B------:R-:W-:Y:S01]  /*f410*/  ISETP.GT.AND P1, PT, R59, 0x48, !P1 ;  /* 0x000000483b00780c */ /* 0x000fe20004f24270 */
[--C-:B------:R-:W-:Y:S01]  /*f420*/  FFMA.FTZ R51, R51, UR10, -R60.reuse ;  /* 0x0000000a33337c23 */ /* 0x100fe2000801083c */
[----:B------:R-:W-:Y:S01]  /*f430*/  FMNMX.FTZ R0, R38, R61, !PT ;  /* 0x0000003d26007209 */ /* 0x000fe20007810000 */
[--C-:B------:R-:W-:Y:S01]  /*f440*/  FFMA.FTZ R13, R13, UR10, -R60.reuse ;  /* 0x0000000a0d0d7c23 */ /* 0x100fe2000801083c */
[----:B------:R-:W-:Y:S01]  /*f450*/  ISETP.LT.OR P1, PT, R56, 0x49, P1 ;  /* 0x000000493800780c */ /* 0x000fe20000f21670 */
[----:B------:R-:W0:Y:S01]  /*f460*/  MUFU.EX2 R47, R47 ;  /* 0x0000002f002f7308 */ /* 0x000e220000000800 */
[----:B------:R-:W-:Y:S01]  /*f470*/  FMNMX.FTZ R57, R39, R0, !PT ;  /* 0x0000000027397209 */ /* 0x000fe20007810000 */
[--C-:B------:R-:W-:Y:S01]  /*f480*/  FFMA.FTZ R14, R14, UR10, -R60.reuse ;  /* 0x0000000a0e0e7c23 */ /* 0x100fe2000801083c */
[----:B------:R-:W-:Y:S01]  /*f490*/  ISETP.NE.AND P6, PT, R64, RZ, PT ;  /* 0x000000ff4000720c */ /* 0x000fe20003fc5270 */
[--C-:B------:R-:W-:Y:S01]  /*f4a0*/  FFMA.FTZ R180, R53, UR10, -R60.reuse ;  /* 0x0000000a35b47c23 */ /* 0x100fe2000801083c */
[----:B------:R-:W-:Y:S01]  /*f4b0*/  FMNMX.FTZ R0, R40, R57, !PT ;  /* 0x0000003928007209 */ /* 0x000fe20007810000 */
[--C-:B------:R-:W-:Y:S01]  /*f4c0*/  FFMA.FTZ R182, R50, UR10, -R60.reuse ;  /* 0x0000000a32b67c23 */ /* 0x100fe2000801083c */
[----:B------:R-:W-:Y:S01]  /*f4d0*/  ISETP.GT.AND P6, PT, R59, 0x59, !P6 ;  /* 0x000000593b00780c */ /* 0x000fe200077c4270 */
[----:B------:R-:W1:Y:S01]  /*f4e0*/  MUFU.EX2 R190, R190 ;  /* 0x000000be00be7308 */ /* 0x000e620000000800 */
[----:B------:R-:W-:Y:S01]  /*f4f0*/  FMNMX.FTZ R57, R41, R0, !PT ;  /* 0x0000000029397209 */ /* 0x000fe20007810000 */
[--C-:B------:R-:W-:Y:S01]  /*f500*/  FFMA.FTZ R53, R48, UR10, -R60.reuse ;  /* 0x0000000a30357c23 */ /* 0x100fe2000801083c */
[----:B------:R-:W-:Y:S01]  /*f510*/  ISETP.LT.OR P6, PT, R56, 0x5a, P6 ;  /* 0x0000005a3800780c */ /* 0x000fe200037c1670 */
[--C-:B------:R-:W-:Y:S01]  /*f520*/  FFMA.FTZ R176, R29, UR10, -R60.reuse ;  /* 0x0000000a1db07c23 */ /* 0x100fe2000801083c */
[----:B------:R-:W-:Y:S01]  /*f530*/  FMNMX.FTZ R0, R42, R57, !PT ;  /* 0x000000392a007209 */ /* 0x000fe20007810000 */
[--C-:B------:R-:W-:Y:S01]  /*f540*/  FFMA.FTZ R57, R54, UR10, -R60.reuse ;  /* 0x0000000a36397c23 */ /* 0x100fe2000801083c */
[----:B------:R-:W-:Y:S01]  /*f550*/  FSEL R54, R7, -INF , !P1 ;  /* 0xff80000007367808 */ /* 0x000fe20004800000 */
[----:B------:R-:W2:Y:S01]  /*f560*/  MUFU.EX2 R49, R49 ;  /* 0x0000003100317308 */ /* 0x000ea20000000800 */
[----:B------:R-:W-:Y:S01]  /*f570*/  FMNMX.FTZ R55, R43, R0, !PT ;  /* 0x000000002b377209 */ /* 0x000fe20007810000 */
[--C-:B------:R-:W-:Y:S01]  /*f580*/  FFMA.FTZ R29, R28, UR10, -R60.reuse ;  /* 0x0000000a1c1d7c23 */ /* 0x100fe2000801083c */
[----:B------:R-:W-:Y:S01]  /*f590*/  FSEL R24, R24, -INF , !P6 ;  /* 0xff80000018187808 */ /* 0x000fe20007000000 */
[--C-:B------:R-:W-:Y:S01]  /*f5a0*/  FFMA.FTZ R178, R26, UR10, -R60.reuse ;  /* 0x0000000a1ab27c23 */ /* 0x100fe2000801083c */
[----:B------:R-:W-:Y:S01]  /*f5b0*/  FMNMX.FTZ R0, R44, R55, !PT ;  /* 0x000000372c007209 */ /* 0x000fe20007810000 */
[--C-:B------:R-:W-:Y:S01]  /*f5c0*/  FFMA.FTZ R25, R25, UR10, -R60.reuse ;  /* 0x0000000a19197c23 */ /* 0x100fe2000801083c */
[--C-:B------:R-:W-:Y:S01]  /*f5d0*/  FFMA.FTZ R15, R15, UR10, -R60.reuse ;  /* 0x0000000a0f0f7c23 */ /* 0x100fe2000801083c */
[----:B------:R3:W-:Y:S01]  /*f5e0*/  MUFU.EX2 R7, R57 ;  /* 0x0000003900077308 */ /* 0x0007e20000000800 */
[----:B------:R-:W-:Y:S01]  /*f5f0*/  FMNMX.FTZ R55, R45, R0, !PT ;  /* 0x000000002d377209 */ /* 0x000fe20007810000 */
[--C-:B------:R-:W-:Y:S01]  /*f600*/  FFMA.FTZ R12, R12, UR10, -R60.reuse ;  /* 0x0000000a0c0c7c23 */ /* 0x100fe2000801083c */
[--C-:B------:R-:W-:Y:S01]  /*f610*/  FFMA.FTZ R11, R11, UR10, -R60.reuse ;  /* 0x0000000a0b0b7c23 */ /* 0x100fe2000801083c */
[--C-:B------:R-:W-:Y:S01]  /*f620*/  FFMA.FTZ R9, R9, UR10, -R60.reuse ;  /* 0x0000000a09097c23 */ /* 0x100fe2000801083c */
[----:B------:R-:W-:Y:S01]  /*f630*/  FMNMX.FTZ R55, R54, R55, !PT ;  /* 0x0000003736377209 */ /* 0x000fe20007810000 */
[----:B------:R-:W-:-:S02]  /*f640*/  FFMA.FTZ R20, R20, UR10, -R60 ;  /* 0x0000000a14147c23 */ /* 0x000fc4000801083c */
[----:B------:R-:W4:Y:S01]  /*f650*/  MUFU.EX2 R184, R184 ;  /* 0x000000b800b87308 */ /* 0x000f220000000800 */
[----:B------:R-:W-:Y:S01]  /*f660*/  FMNMX.FTZ R55, R6, R55, !PT ;  /* 0x0000003706377209 */ /* 0x000fe20007810000 */
[----:B---3--:R-:W-:Y:S01]  /*f670*/  FFMA.FTZ R57, R52, UR10, -R60 ;  /* 0x0000000a34397c23 */ /* 0x008fe2000801083c */
[----:B------:R-:W-:Y:S02]  /*f680*/  FSEL R52, R27, -INF , !P5 ;  /* 0xff8000001b347808 */ /* 0x000fe40006800000 */
[----:B------:R-:W-:-:S03]  /*f690*/  FMNMX.FTZ R55, R10, R55, !PT ;  /* 0x000000370a377209 */ /* 0x000fc60007810000 */
[----:B------:R-:W3:Y:S01]  /*f6a0*/  MUFU.EX2 R51, R51 ;  /* 0x0000003300337308 */ /* 0x000ee20000000800 */
[----:B------:R-:W-:-:S04]  /*f6b0*/  FMNMX.FTZ R55, R8, R55, !PT ;  /* 0x0000003708377209 */ /* 0x000fc80007810000 */
[----:B------:R-:W-:-:S03]  /*f6c0*/  FMNMX.FTZ R55, R52, R55, !PT ;  /* 0x0000003734377209 */ /* 0x000fc60007810000 */
[----:B------:R0:W-:Y:S01]  /*f6d0*/  MUFU.EX2 R168, R13 ;  /* 0x0000000d00a87308 */ /* 0x0001e20000000800 */
[----:B------:R-:W-:-:S05]  /*f6e0*/  FMNMX.FTZ R55, R24, R55, !PT ;  /* 0x0000003718377209 */ /* 0x000fca0007810000 */
[----:B------:R-:W5:Y:S02]  /*f6f0*/  SHFL.BFLY PT, R0, R55, 0x2, 0x1f ;  /* 0x0c401f0037007f89 */ /* 0x000f6400000e0000 */
[----:B------:R-:W3:Y:S01]  /*f700*/  MUFU.EX2 R186, R186 ;  /* 0x000000ba00ba7308 */ /* 0x000ee20000000800 */
[----:B0-----:R-:W-:Y:S01]  /*f710*/  FADD.FTZ R13, R188, R47 ;  /* 0x0000002fbc0d7221 */ /* 0x001fe20000010000 */
[----:B------:R-:W-:-:S06]  /*f720*/  F2FP.BF16.F32.PACK_AB R188, R47, R188 ;  /* 0x000000bc2fbc723e */ /* 0x000fcc00000010ff */
[----:B------:R-:W0:Y:S08]  /*f730*/  MUFU.EX2 R180, R180 ;  /* 0x000000b400b47308 */ /* 0x000e300000000800 */
[----:B------:R-:W0:Y:S01]  /*f740*/  MUFU.EX2 R27, R57 ;  /* 0x00000039001b7308 */ /* 0x000e220000000800 */
[----:B-----5:R-:W-:-:S07]  /*f750*/  FMNMX.FTZ R21, R55, R0, !PT ;  /* 0x0000000037157209 */ /* 0x020fce0007810000 */
[----:B------:R1:W-:Y:S01]  /*f760*/  MUFU.EX2 R55, R14 ;  /* 0x0000000e00377308 */ /* 0x0003e20000000800 */
[----:B------:R-:W5:Y:S07]  /*f770*/  SHFL.BFLY PT, R0, R21, 0x1, 0x1f ;  /* 0x0c201f0015007f89 */ /* 0x000f6e00000e0000 */
[----:B------:R-:W0:Y:S01]  /*f780*/  MUFU.EX2 R182, R182 ;  /* 0x000000b600b67308 */ /* 0x000e220000000800 */
[----:B-1----:R-:W-:Y:S01]  /*f790*/  FADD.FTZ R14, R190, R13 ;  /* 0x0000000dbe0e7221 */ /* 0x002fe20000010000 */
[----:B--2---:R-:W-:-:S03]  /*f7a0*/  F2FP.BF16.F32.PACK_AB R190, R49, R190 ;  /* 0x000000be31be723e */ /* 0x004fc600000010ff */
[----:B------:R-:W-:-:S03]  /*f7b0*/  FADD.FTZ R13, R49, R14 ;  /* 0x0000000e310d7221 */ /* 0x000fc60000010000 */
[----:B------:R-:W1:Y:S01]  /*f7c0*/  MUFU.EX2 R53, R53 ;  /* 0x0000003500357308 */ /* 0x000e620000000800 */
[----:B----4-:R-:W-:Y:S01]  /*f7d0*/  FADD.FTZ R14, R184, R13 ;  /* 0x0000000db80e7221 */ /* 0x010fe20000010000 */
[----:B---3--:R-:W-:-:S03]  /*f7e0*/  F2FP.BF16.F32.PACK_AB R184, R51, R184 ;  /* 0x000000b833b8723e */ /* 0x008fc600000010ff */
[----:B------:R-:W-:-:S03]  /*f7f0*/  FADD.FTZ R13, R51, R14 ;  /* 0x0000000e330d7221 */ /* 0x000fc60000010000 */
[----:B------:R-:W2:Y:S01]  /*f800*/  MUFU.EX2 R176, R176 ;  /* 0x000000b000b07308 */ /* 0x000ea20000000800 */
[----:B------:R-:W-:Y:S01]  /*f810*/  FADD.FTZ R14, R186, R13 ;  /* 0x0000000dba0e7221 */ /* 0x000fe20000010000 */
[----:B------:R-:W-:Y:S02]  /*f820*/  F2FP.BF16.F32.PACK_AB R186, R7, R186 ;  /* 0x000000ba07ba723e */ /* 0x000fe400000010ff */
[----:B-----5:R-:W-:Y:S01]  /*f830*/  FMNMX.FTZ R0, R21, R0, !PT ;  /* 0x0000000015007209 */ /* 0x020fe20007810000 */
[----:B------:R-:W-:-:S03]  /*f840*/  FADD.FTZ R13, R7, R14 ;  /* 0x0000000e070d7221 */ /* 0x000fc60000010000 */
[C---:B------:R-:W-:Y:S01]  /*f850*/  FSETP.NEU.FTZ.AND P1, PT, R0.reuse, -INF , PT ;  /* 0xff8000000000780b */ /* 0x040fe20003f3d000 */
[----:B------:R-:W-:Y:S01]  /*f860*/  FMUL.FTZ R21, R0, UR10 ;  /* 0x0000000a00157c20 */ /* 0x000fe20008410000 */
[----:B0-----:R-:W-:Y:S01]  /*f870*/  FADD.FTZ R14, R180, R13 ;  /* 0x0000000db40e7221 */ /* 0x001fe20000010000 */
[----:B------:R-:W0:Y:S01]  /*f880*/  MUFU.EX2 R29, R29 ;  /* 0x0000001d001d7308 */ /* 0x000e220000000800 */
[----:B------:R-:W-:Y:S02]  /*f890*/  F2FP.BF16.F32.PACK_AB R180, R27, R180 ;  /* 0x000000b41bb4723e */ /* 0x000fe400000010ff */
[----:B------:R-:W-:Y:S01]  /*f8a0*/  FSEL R21, R21, RZ, P1 ;  /* 0x000000ff15157208 */ /* 0x000fe20000800000 */
[----:B------:R-:W-:Y:S01]  /*f8b0*/  FADD.FTZ R57, R27, R14 ;  /* 0x0000000e1b397221 */ /* 0x000fe20000010000 */
[----:B------:R-:W-:-:S03]  /*f8c0*/  PLOP3.LUT P1, PT, PT, PT, UP1, 0x40, 0x0 ;  /* 0x000000000000781c */ /* 0x000fc60003f2e818 */
        /* <DEDUP_REMOVED lines=14> */
[----:B------:R-:W3:Y:S01]  /*f9b0*/  MUFU.EX2 R3, R3 ;  /* 0x0000000300037308 */ /* 0x000ee20000000800 */
[----:B------:R-:W-:Y:S01]  /*f9c0*/  FFMA.FTZ R41, R41, UR10, -R21 ;  /* 0x0000000a29297c23 */ /* 0x000fe20008010815 */
[----:B------:R-:W-:Y:S01]  /*f9d0*/  FADD.FTZ R26, R182, R57 ;  /* 0x00000039b61a7221 */ /* 0x000fe20000010000 */
[--C-:B------:R-:W-:Y:S01]  /*f9e0*/  FFMA.FTZ R42, R42, UR10, -R21.reuse ;  /* 0x0000000a2a2a7c23 */ /* 0x100fe20008010815 */
[--C-:B------:R-:W-:Y:S01]  /*f9f0*/  FFMA.FTZ R43, R43, UR10, -R21.reuse ;  /* 0x0000000a2b2b7c23 */ /* 0x100fe20008010815 */
[--C-:B------:R-:W-:Y:S01]  /*fa00*/  FFMA.FTZ R44, R44, UR10, -R21.reuse ;  /* 0x0000000a2c2c7c23 */ /* 0x100fe20008010815 */
[----:B-1----:R-:W-:Y:S01]  /*fa10*/  FADD.FTZ R57, R53, R26 ;  /* 0x0000001a35397221 */ /* 0x002fe20000010000 */
[--C-:B------:R-:W-:Y:S01]  /*fa20*/  FFMA.FTZ R45, R45, UR10, -R21.reuse ;  /* 0x0000000a2d2d7c23 */ /* 0x100fe20008010815 */
[----:B------:R-:W1:Y:S01]  /*fa30*/  MUFU.EX2 R30, R30 ;  /* 0x0000001e001e7308 */ /* 0x000e620000000800 */
[----:B------:R-:W-:Y:S01]  /*fa40*/  FFMA.FTZ R54, R54, UR10, -R21 ;  /* 0x0000000a36367c23 */ /* 0x000fe20008010815 */
[----:B--2---:R-:W-:Y:S01]  /*fa50*/  FADD.FTZ R26, R176, R57 ;  /* 0x00000039b01a7221 */ /* 0x004fe20000010000 */
[--C-:B------:R-:W-:Y:S01]  /*fa60*/  FFMA.FTZ R6, R6, UR10, -R21.reuse ;  /* 0x0000000a06067c23 */ /* 0x100fe20008010815 */
[--C-:B------:R-:W-:Y:S01]  /*fa70*/  FFMA.FTZ R10, R10, UR10, -R21.reuse ;  /* 0x0000000a0a0a7c23 */ /* 0x100fe20008010815 */
[--C-:B------:R-:W-:Y:S01]  /*fa80*/  FFMA.FTZ R8, R8, UR10, -R21.reuse ;  /* 0x0000000a08087c23 */ /* 0x100fe20008010815 */
[----:B0-----:R-:W-:Y:S01]  /*fa90*/  FADD.FTZ R57, R29, R26 ;  /* 0x0000001a1d397221 */ /* 0x001fe20000010000 */
[----:B------:R-:W-:Y:S01]  /*faa0*/  FFMA.FTZ R52, R52, UR10, -R21 ;  /* 0x0000000a34347c23 */ /* 0x000fe20008010815 */
[----:B------:R-:W0:Y:S01]  /*fab0*/  MUFU.EX2 R31, R31 ;  /* 0x0000001f001f7308 */ /* 0x000e220000000800 */
[----:B---3--:R-:W-:Y:S01]  /*fac0*/  FADD.FTZ R13, R46, R3 ;  /* 0x000000032e0d7221 */ /* 0x008fe20000010000 */
[----:B------:R-:W-:Y:S01]  /*fad0*/  FFMA.FTZ R21, R24, UR10, -R21 ;  /* 0x0000000a18157c23 */ /* 0x000fe20008010815 */
[----:B------:R-:W-:-:S02]  /*fae0*/  F2FP.BF16.F32.PACK_AB R189, R3, R46 ;  /* 0x0000002e03bd723e */ /* 0x000fc400000010ff */
[----:B------:R-:W-:Y:S02]  /*faf0*/  F2FP.BF16.F32.PACK_AB R182, R53, R182 ;  /* 0x000000b635b6723e */ /* 0x000fe400000010ff */
[----:B------:R-:W-:Y:S01]  /*fb00*/  F2FP.BF16.F32.PACK_AB R176, R29, R176 ;  /* 0x000000b01db0723e */ /* 0x000fe200000010ff */
[----:B------:R-:W2:Y:S01]  /*fb10*/  MUFU.EX2 R32, R32 ;  /* 0x0000002000207308 */ /* 0x000ea20000000800 */
[----:B-1----:R-:W-:-:S07]  /*fb20*/  FADD.FTZ R14, R30, R13 ;  /* 0x0000000d1e0e7221 */ /* 0x002fce0000010000 */
[----:B------:R-:W1:Y:S01]  /*fb30*/  MUFU.EX2 R33, R33 ;  /* 0x0000002100217308 */ /* 0x000e620000000800 */
[C---:B0-----:R-:W-:Y:S01]  /*fb40*/  FADD.FTZ R13, R31.reuse, R14 ;  /* 0x0000000e1f0d7221 */ /* 0x041fe20000010000 */
[----:B------:R-:W-:-:S06]  /*fb50*/  F2FP.BF16.F32.PACK_AB R191, R31, R30 ;  /* 0x0000001e1fbf723e */ /* 0x000fcc00000010ff */
        /* <DEDUP_REMOVED lines=9> */
[----:B------:R-:W-:-:S06]  /*fbf0*/  F2FP.BF16.F32.PACK_AB R187, R35, R34 ;  /* 0x0000002223bb723e */ /* 0x000fcc00000010ff */
        /* <DEDUP_REMOVED lines=13> */
[----:B--2---:R-:W-:-:S07]  /*fcd0*/  FADD.FTZ R14, R40, R7 ;  /* 0x00000007280e7221 */ /* 0x004fce0000010000 */
[----:B------:R-:W2:Y:S01]  /*fce0*/  MUFU.EX2 R172, R172 ;  /* 0x000000ac00ac7308 */ /* 0x000ea20000000800 */
[C---:B-1----:R-:W-:Y:S01]  /*fcf0*/  FADD.FTZ R57, R25.reuse, R26 ;  /* 0x0000001a19397221 */ /* 0x042fe20000010000 */
[----:B------:R-:W-:-:S06]  /*fd00*/  F2FP.BF16.F32.PACK_AB R178, R25, R178 ;  /* 0x000000b219b2723e */ /* 0x000fcc00000010ff */
[----:B------:R-:W-:Y:S01]  /*fd10*/  MUFU.EX2 R42, R42 ;  /* 0x0000002a002a7308 */ /* 0x000fe20000000800 */
[C---:B0-----:R-:W-:Y:S01]  /*fd20*/  FADD.FTZ R7, R41.reuse, R14 ;  /* 0x0000000e29077221 */ /* 0x041fe20000010000 */
[----:B------:R-:W-:-:S06]  /*fd30*/  F2FP.BF16.F32.PACK_AB R177, R41, R40 ;  /* 0x0000002829b1723e */ /* 0x000fcc00000010ff */
[----:B------:R-:W0:Y:S01]  /*fd40*/  MUFU.EX2 R15, R15 ;  /* 0x0000000f000f7308 */ /* 0x000e220000000800 */
[----:B--2---:R-:W-:-:S07]  /*fd50*/  FADD.FTZ R24, R172, R57 ;  /* 0x00000039ac187221 */ /* 0x004fce0000010000 */
[----:B------:R-:W1:Y:S08]  /*fd60*/  MUFU.EX2 R43, R43 ;  /* 0x0000002b002b7308 */ /* 0x000e700000000800 */
[----:B------:R-:W2:Y:S01]  /*fd70*/  MUFU.EX2 R12, R12 ;  /* 0x0000000c000c7308 */ /* 0x000ea20000000800 */
[C---:B0-----:R-:W-:Y:S01]  /*fd80*/  FADD.FTZ R47, R15.reuse, R24 ;  /* 0x000000180f2f7221 */ /* 0x041fe20000010000 */
[----:B------:R-:W-:-:S06]  /*fd90*/  F2FP.BF16.F32.PACK_AB R172, R15, R172 ;  /* 0x000000ac0fac723e */ /* 0x000fcc00000010ff */
[----:B------:R-:W-:Y:S01]  /*fda0*/  MUFU.EX2 R44, R44 ;  /* 0x0000002c002c7308 */ /* 0x000fe20000000800 */
[----:B-1----:R-:W-:-:S07]  /*fdb0*/  F2FP.BF16.F32.PACK_AB R179, R43, R42 ;  /* 0x0000002a2bb3723e */ /* 0x002fce00000010ff */
[----:B------:R-:W0:Y:S01]  /*fdc0*/  MUFU.EX2 R45, R45 ;  /* 0x0000002d002d7308 */ /* 0x000e220000000800 */
[----:B--2---:R-:W-:Y:S01]  /*fdd0*/  FADD.FTZ R24, R12, R47 ;  /* 0x0000002f0c187221 */ /* 0x004fe20000010000 */
[----:B------:R-:W-:-:S03]  /*fde0*/  F2FP.BF16.F32.PACK_AB R174, R55, R12 ;  /* 0x0000000c37ae723e */ /* 0x000fc600000010ff */
[----:B------:R-:W-:-:S03]  /*fdf0*/  FADD.FTZ R24, R55, R24 ;  /* 0x0000001837187221 */ /* 0x000fc60000010000 */
[----:B------:R-:W-:Y:S08]  /*fe00*/  MUFU.EX2 R54, R54 ;  /* 0x0000003600367308 */ /* 0x000ff00000000800 */
[----:B------:R1:W-:Y:S01]  /*fe10*/  MUFU.EX2 R175, R6 ;  /* 0x0000000600af7308 */ /* 0x0003e20000000800 */
[----:B0-----:R-:W-:-:S07]  /*fe20*/  F2FP.BF16.F32.PACK_AB R173, R45, R44 ;  /* 0x0000002c2dad723e */ /* 0x001fce00000010ff */
[----:B------:R-:W0:Y:S01]  /*fe30*/  MUFU.EX2 R11, R11 ;  /* 0x0000000b000b7308 */ /* 0x000e220000000800 */
[----:B-1----:R-:W-:-:S04]  /*fe40*/  FADD.FTZ R6, R42, R7 ;  /* 0x000000072a067221 */ /* 0x002fc80000010000 */
[----:B------:R-:W-:-:S03]  /*fe50*/  FADD.FTZ R7, R43, R6 ;  /* 0x000000062b077221 */ /* 0x000fc60000010000 */
[----:B------:R-:W1:Y:S01]  /*fe60*/  MUFU.EX2 R10, R10 ;  /* 0x0000000a000a7308 */ /* 0x000e620000000800 */
[----:B------:R-:W-:Y:S01]  /*fe70*/  FADD.FTZ R12, R44, R7 ;  /* 0x000000072c0c7221 */ /* 0x000fe20000010000 */
[----:B------:R-:W-:-:S03]  /*fe80*/  VIADD R7, R72, 0xfffffffe ;  /* 0xfffffffe48077836 */ /* 0x000fc60000000000 */
[----:B------:R-:W-:-:S03]  /*fe90*/  FADD.FTZ R3, R45, R12 ;  /* 0x0000000c2d037221 */ /* 0x000fc60000010000 */
[----:B------:R2:W3:Y:S01]  /*fea0*/  MUFU.EX2 R169, R8 ;  /* 0x0000000800a97308 */ /* 0x0004e20000000800 */
[----:B0-----:R-:W-:-:S04]  /*feb0*/  FADD.FTZ R13, R11, R24 ;  /* 0x000000180b0d7221 */ /* 0x001fc80000010000 */
[C---:B------:R-:W-:Y:S01]  /*fec0*/  FADD.FTZ R14, R168.reuse, R13 ;  /* 0x0000000da80e7221 */ /* 0x040fe20000010000 */
[----:B------:R-:W-:Y:S02]  /*fed0*/  F2FP.BF16.F32.PACK_AB R168, R168, R11 ;  /* 0x0000000ba8a8723e */ /* 0x000fe400000010ff */
[----:B------:R-:W0:Y:S01]  /*fee0*/  MUFU.EX2 R9, R9 ;  /* 0x0000000900097308 */ /* 0x000e220000000800 */
[----:B--2---:R-:W-:-:S04]  /*fef0*/  FADD.FTZ R8, R54, R3 ;  /* 0x0000000336087221 */ /* 0x004fc80000010000 */
[C---:B------:R-:W-:Y:S01]  /*ff00*/  FADD.FTZ R3, R175.reuse, R8 ;  /* 0x00000008af037221 */ /* 0x040fe20000010000 */
[----:B------:R-:W-:Y:S02]  /*ff10*/  F2FP.BF16.F32.PACK_AB R175, R175, R54 ;  /* 0x00000036afaf723e */ /* 0x000fe400000010ff */
[----:B------:R-:W2:Y:S01]  /*ff20*/  MUFU.EX2 R52, R52 ;  /* 0x0000003400347308 */ /* 0x000ea20000000800 */
[----:B-1----:R-:W-:-:S04]  /*ff30*/  FADD.FTZ R8, R10, R3 ;  /* 0x000000030a087221 */ /* 0x002fc80000010000 */
[C---:B---3--:R-:W-:Y:S01]  /*ff40*/  FADD.FTZ R3, R169.reuse, R8 ;  /* 0x00000008a9037221 */ /* 0x048fe20000010000 */
[----:B------:R-:W-:Y:S02]  /*ff50*/  F2FP.BF16.F32.PACK_AB R169, R169, R10 ;  /* 0x0000000aa9a9723e */ /* 0x000fe400000010ff */
[----:B------:R-:W1:Y:S01]  /*ff60*/  MUFU.EX2 R20, R20 ;  /* 0x0000001400147308 */ /* 0x000e620000000800 */
[----:B0-----:R-:W-:-:S07]  /*ff70*/  FADD.FTZ R13, R9, R14 ;  /* 0x0000000e090d7221 */ /* 0x001fce0000010000 */
[----:B------:R-:W0:Y:S01]  /*ff80*/  MUFU.EX2 R21, R21 ;  /* 0x0000001500157308 */ /* 0x000e220000000800 */
[----:B--2---:R-:W-:Y:S01]  /*ff90*/  FADD.FTZ R8, R52, R3 ;  /* 0x0000000334087221 */ /* 0x004fe20000010000 */
[C---:B-1----:R-:W-:Y:S01]  /*ffa0*/  FADD.FTZ R6, R20.reuse, R13 ;  /* 0x0000000d14067221 */ /* 0x042fe20000010000 */
[----:B------:R-:W-:Y:S02]  /*ffb0*/  F2FP.BF16.F32.PACK_AB R170, R20, R9 ;  /* 0x0000000914aa723e */ /* 0x000fe400000010ff */
[C---:B0-----:R-:W-:Y:S01]  /*ffc0*/  FADD.FTZ R3, R21.reuse, R8 ;  /* 0x0000000815037221 */ /* 0x041fe20000010000 */
[----:B------:R-:W-:Y:S01]  /*ffd0*/  F2FP.BF16.F32.PACK_AB R171, R21, R52 ;  /* 0x0000003415ab723e */ /* 0x000fe200000010ff */
        /* <DEDUP_REMOVED lines=11> */
.L_x_1648:
[----:B------:R-:W-:-:S11]  /*10090*/  UISETP.NE.AND UP2, UPT, UR5, 0x1, UPT ;  /* 0x000000010500788c */ /* 0x000fd6000bf45270 */
[----:B------:R-:W-:Y:S02]  /*100a0*/  @UP2 ULDC.64 UR6, c[0x0][0x9e8] ;  /* 0x00027a0000062ab9 */ /* 0x000fe40000000a00 */
[----:B------:R-:W-:-:S04]  /*100b0*/  UIMAD.WIDE.U32 UR14, UR11, UR6, URZ ;  /* 0x000000060b0e72a5 */ /* 0x000fc8000f8e003f */
[----:B------:R-:W-:-:S12]  /*100c0*/  @UP2 USHF.R.U32.HI UR11, URZ, UR7, UR15 ;  /* 0x000000073f0b2299 */ /* 0x000fd8000801160f */
.L_x_1649:
[----:B------:R-:W-:-:S04]  /*100d0*/  UIMAD UR5, UR11, UR5, UR5 ;  /* 0x000000050b0572a4 */ /* 0x000fc8000f8e0205 */
[----:B------:R-:W-:-:S04]  /*100e0*/  UISETP.LT.AND UP2, UPT, UR4, UR5, UPT ;  /* 0x000000050400728c */ /* 0x000fc8000bf41270 */
[----:B------:R-:W-:-:S12]  /*100f0*/  USEL UR4, UR4, UR5, UP2 ;  /* 0x0000000504047287 */ /* 0x000fd80009000000 */
.L_x_1647:
        /* <DEDUP_REMOVED lines=58> */
[----:B------:R-:W-:Y:S01]  /*104a0*/  IMAD.MOV.U32 R8, RZ, RZ, 0x3f800000 ;  /* 0x3f800000ff087424 */ /* 0x000fe200078e00ff */
[----:B------:R-:W-:Y:S01]  /*104b0*/  ULDC UR54, c[0x0][0x9e4] ;  /* 0x0002790000367ab9 */ /* 0x000fe20000000800 */
[----:B------:R-:W-:Y:S01]  /*104c0*/  IMAD.MOV.U32 R119, RZ, RZ, RZ ;  /* 0x000000ffff777224 */ /* 0x000fe200078e00ff */
[----:B------:R-:W-:Y:S01]  /*104d0*/  ULDC UR4, c[0x0][0x9d8] ;  /* 0x0002760000047ab9 */ /* 0x000fe20000000800 */
[----:B------:R-:W-:Y:S01]  /*104e0*/  ULDC UR58, c[0x0][0x988] ;  /* 0x00026200003a7ab9 */ /* 0x000fe20000000800 */
[----:B------:R-:W-:-:S05]  /*104f0*/  ULDC UR59, c[0x0][0x9e0] ;  /* 0x00027800003b7ab9 */ /* 0x000fca0000000800 */
.L_x_1669:
[----:B------:R-:W-:-:S04]  /*10500*/  UIADD3 UR5, UR38, 0x1, URZ ;  /* 0x0000000126057890 */ /* 0x000fc8000fffe03f */
[----:B------:R-:W-:-:S04]  /*10510*/  UISETP.NE.AND UP2, UPT, UR5, 0x2, UPT ;  /* 0x000000020500788c */ /* 0x000fc8000bf45270 */
[----:B------:R-:W-:Y:S02]  /*10520*/  USEL UR50, URZ, 0x1, UP2 ;  /* 0x000000013f327887 */ /* 0x000fe40009000000 */
[----:B------:R-:W-:Y:S02]  /*10530*/  USEL UR5, UR5, URZ, UP2 ;  /* 0x0000003f05057287 */ /* 0x000fe40009000000 */
[----:B------:R-:W-:Y:S01]  /*10540*/  ULOP3.LUT UR50, UR61, UR50, URZ, 0x3c, !UPT ;  /* 0x000000323d327292 */ /* 0x000fe2000f8e3c3f */
[----:B------:R-:W-:Y:S11]  /*10550*/  @!P0 BRA `(.L_x_1651) ;  /* 0x0000000000048947 */ /* 0x000ff60003800000 */
[----:B------:R-:W-:Y:S01]  /*10560*/  BPT.TRAP 0x1 ;  /* 0x000000040000795c */ /* 0x000fe20000300000 */
.L_x_1651:
[----:B------:R-:W-:Y:S01]  /*10570*/  ULEA UR7, UR5, UR39, 0x3 ;  /* 0x0000002705077291 */ /* 0x000fe2000f8e183f */
[----:B------:R-:W-:-:S05]  /*10580*/  IMAD.U32 R9, RZ, RZ, UR50 ;  /* 0x00000032ff097e24 */ /* 0x000fca000f8e00ff */
[----:B------:R-:W-:-:S04]  /*10590*/  SHF.L.U32 R9, R9, 0x1f, RZ ;  /* 0x0000001f09097819 */ /* 0x000fc800000006ff */
[----:B------:R0:W1:Y:S01]  /*105a0*/  SYNCS.PHASECHK.TRANS64.TRYWAIT P1, [UR7+0x30830], R9 ;  /* 0x03083009ff0075a7 */ /* 0x0000620008020147 */
[----:B------:R-:W-:Y:S05]  /*105b0*/  @!P0 BRA `(.L_x_1652) ;  /* 0x0000000000048947 */ /* 0x000fea0003800000 */
[----:B------:R-:W-:Y:S01]  /*105c0*/  BPT.TRAP 0x1 ;  /* 0x000000040000795c */ /* 0x000fe20000300000 */
.L_x_1652:
[-C--:B------:R-:W-:Y:S01]  /*105d0*/  FMUL.FTZ R24, R24, R11.reuse ;  /* 0x0000000b18187220 */ /* 0x080fe20000410000 */
[----:B------:R-:W-:Y:S01]  /*105e0*/  FMUL.FTZ R25, R25, R11 ;  /* 0x0000000b19197220 */ /* 0x000fe20000410000 */
[----:B-1----:R-:W-:Y:S06]  /*105f0*/  @P1 BRA `(.L_x_1653) ;  /* 0x0000000000081947 */ /* 0x002fec0003800000 */
[----:B------:R-:W1:Y:S02]  /*10600*/  SYNCS.PHASECHK.TRANS64.TRYWAIT P1, [UR7+0x30830], R9 ;  /* 0x03083009ff0075a7 */ /* 0x000e640008020147 */
[----:B-1----:R-:W-:Y:S05]  /*10610*/  @!P1 BRA `(.L_x_1654) ;  /* 0x0000016c00589947 */ /* 0x002fea0003800000 */
.L_x_1653:
        /* <DEDUP_REMOVED lines=119> */
[-C--:B------:R-:W-:Y:S01]  /*10d90*/  FMUL.FTZ R114, R114, R8.reuse ;  /* 0x0000000872727220 */ /* 0x080fe20000410000 */
[-C--:B------:R-:W-:Y:S01]  /*10da0*/  FMUL.FTZ R115, R115, R8.reuse ;  /* 0x0000000873737220 */ /* 0x080fe20000410000 */
[-C--:B------:R-:W-:Y:S01]  /*10db0*/  FMUL.FTZ R118, R118, R8.reuse ;  /* 0x0000000876767220 */ /* 0x080fe20000410000 */
[----:B------:R-:W-:Y:S02]  /*10dc0*/  FMUL.FTZ R119, R119, R8 ;  /* 0x0000000877777220 */ /* 0x000fe40000410000 */
[----:B------:R-:W-:Y:S01]  /*10dd0*/  HGMMA.64x96x16.F32.BF16 R120, gdesc[UR44], R120, gsb0 ;  /* 0x016000002c7879f0 */ /* 0x000fe20008001878 */
[----:B------:R-:W-:Y:S01]  /*10de0*/  UIADD3 UR46, UR6, 0x4, URZ ;  /* 0x00000004062e7890 */ /* 0x000fe2000fffe03f */
[----:B------:R-:W-:Y:S01]  /*10df0*/  UMOV UR44, UR52 ;  /* 0x00000034002c7c82 */ /* 0x000fe20008000000 */
[----:B------:R-:W-:Y:S01]  /*10e00*/  UMOV UR45, UR53 ;  /* 0x00000035002d7c82 */ /* 0x000fe20008000000 */
        /* <DEDUP_REMOVED lines=38> */
.L_x_1655:
[----:B------:R-:W-:Y:S01]  /*11070*/  ULEA UR6, UR38, UR39, 0x3 ;  /* 0x0000002726067291 */ /* 0x000fe2000f8e183f */
[----:B------:R-:W-:-:S05]  /*11080*/  IMAD.U32 R8, RZ, RZ, UR61 ;  /* 0x0000003dff087e24 */ /* 0x000fca000f8e00ff */
[----:B------:R-:W-:-:S04]  /*11090*/  SHF.L.U32 R8, R8, 0x1f, RZ ;  /* 0x0000001f08087819 */ /* 0x000fc800000006ff */
[----:B------:R2:W3:Y:S01]  /*110a0*/  SYNCS.PHASECHK.TRANS64.TRYWAIT P1, [UR6+0x30850], R8 ;  /* 0x03085008ff0075a7 */ /* 0x0004e20008020146 */
[----:B------:R-:W-:Y:S05]  /*110b0*/  @!P0 BRA `(.L_x_1656) ;  /* 0x0000000000048947 */ /* 0x000fea0003800000 */
[----:B------:R-:W-:Y:S01]  /*110c0*/  BPT.TRAP 0x1 ;  /* 0x000000040000795c */ /* 0x000fe20000300000 */
.L_x_1656:
[----:B---3--:R-:W-:Y:S05]  /*110d0*/  @P1 BRA `(.L_x_1657) ;  /* 0x0000000000081947 */ /* 0x008fea0003800000 */
[----:B------:R-:W3:Y:S02]  /*110e0*/  SYNCS.PHASECHK.TRANS64.TRYWAIT P1, [UR6+0x30850], R8 ;  /* 0x03085008ff0075a7 */ /* 0x000ee40008020146 */
[----:B---3--:R-:W-:Y:S05]  /*110f0*/  @!P1 BRA `(.L_x_1658) ;  /* 0x0000016000b89947 */ /* 0x008fea0003800000 */
.L_x_1657:
        /* <DEDUP_REMOVED lines=37> */
.L_x_1659:
[----:B------:R-:W-:Y:S01]  /*11350*/  R2UR UR10, R23 ;  /* 0x00000000170a72ca */ /* 0x000fe200000e0000 */
[----:B------:R-:W-:Y:S01]  /*11360*/  FMUL.FTZ R15, R127, UR4 ;  /* 0x000000047f0f7c20 */ /* 0x000fe20008410000 */
[----:B------:R-:W-:Y:S01]  /*11370*/  PLOP3.LUT P1, PT, PT, PT, UP0, 0x80, 0x0 ;  /* 0x000000000000781c */ /* 0x000fe20003f2f008 */
[----:B------:R-:W-:Y:S01]  /*11380*/  FMUL.FTZ R127, R133, UR4 ;  /* 0x00000004857f7c20 */ /* 0x000fe20008410000 */
[----:B------:R-:W-:Y:S01]  /*11390*/  PLOP3.LUT P2, PT, PT, PT, UP0, 0x80, 0x0 ;  /* 0x000000000000781c */ /* 0x000fe20003f4f008 */
[----:B------:R-:W-:Y:S01]  /*113a0*/  FMUL.FTZ R133, R143, UR4 ;  /* 0x000000048f857c20 */ /* 0x000fe20008410000 */
[----:B------:R-:W-:Y:S01]  /*113b0*/  FMUL.FTZ R143, R149, UR4 ;  /* 0x00000004958f7c20 */ /* 0x000fe20008410000 */
[----:B------:R-:W-:Y:S01]  /*113c0*/  FMUL.FTZ R149, R159, UR4 ;  /* 0x000000049f957c20 */ /* 0x000fe20008410000 */
[----:B------:R-:W-:Y:S01]  /*113d0*/  R2UR UR11, R19 ;  /* 0x00000000130b72ca */ /* 0x000fe200000e0000 */
[----:B------:R-:W-:Y:S01]  /*113e0*/  FMUL.FTZ R12, R120, UR4 ;  /* 0x00000004780c7c20 */ /* 0x000fe20008410000 */
[----:B0-2---:R-:W-:Y:S01]  /*113f0*/  FMUL.FTZ R8, R122, UR4 ;  /* 0x000000047a087c20 */ /* 0x005fe20008410000 */
[----:B-1----:R-:W-:Y:S01]  /*11400*/  FMUL.FTZ R9, R123, UR4 ;  /* 0x000000047b097c20 */ /* 0x002fe20008410000 */
[----:B------:R-:W-:Y:S01]  /*11410*/  FMUL.FTZ R13, R121, UR4 ;  /* 0x00000004790d7c20 */ /* 0x000fe20008410000 */
[----:B------:R-:W-:Y:S01]  /*11420*/  VIADD R159, R192, UR10 ;  /* 0x0000000ac09f7c36 */ /* 0x000fe20008000000 */
[----:B------:R-:W-:Y:S01]  /*11430*/  @UP0 ULDC UR10, c[0x0][0x44c] ;  /* 0x00011300000a0ab9 */ /* 0x000fe20000000800 */
        /* <DEDUP_REMOVED lines=48> */
[----:B------:R-:W-:Y:S01]  /*11740*/  UPRMT UR7, UR11, 0x654, UR7 ;  /* 0x000006540b077896 */ /* 0x000fe20008000007 */
[----:B------:R-:W-:Y:S02]  /*11750*/  IMAD.IADD R157, R162, 0x1, -R22 ;  /* 0x00000001a29d7824 */ /* 0x000fe400078e0a16 */
        /* <DEDUP_REMOVED lines=66> */
.L_x_1662:
[----:B------:R-:W-:-:S05]  /*11b80*/  IMAD.U32 R168, RZ, RZ, UR54 ;  /* 0x00000036ffa87e24 */ /* 0x000fca000f8e00ff */
[----:B------:R-:W-:-:S13]  /*11b90*/  ISETP.NE.AND P1, PT, R168, 0x1, PT ;  /* 0x00000001a800780c */ /* 0x000fda0003f25270 */
[----:B------:R-:W1:Y:S02]  /*11ba0*/  @P1 LDC.64 R10, c[0x0][0x9e8] ;  /* 0x00027a00ff0a1b82 */ /* 0x000e640000000a00 */
[----:B-1----:R-:W-:-:S05]  /*11bb0*/  @P1 IMAD.HI.U32 R10, R167, R10, RZ ;  /* 0x0000000aa70a1227 */ /* 0x002fca00078e00ff */
[----:B------:R-:W-:-:S07]  /*11bc0*/  @P1 SHF.R.U32.HI R167, RZ, R11, R10 ;  /* 0x0000000bffa71219 */ /* 0x000fce000001160a */
.L_x_1663:
[----:B------:R-:W-:Y:S05]  /*11bd0*/  BSYNC B0 ;  /* 0x0000000000007941 */ /* 0x000fea0003800000 */
.L_x_1661:
[----:B------:R-:W-:-:S05]  /*11be0*/  IMAD R167, R167, R168, R157 ;  /* 0x000000a8a7a77224 */ /* 0x000fca00078e029d */
[----:B------:R-:W-:Y:S02]  /*11bf0*/  VIADDMNMX R164, R167, R168, R164, PT ;  /* 0x000000a8a7a47246 */ /* 0x000fe400038001a4 */
[----:B------:R-:W-:-:S07]  /*11c00*/  VIMNMX R163, R163, R167, !PT ;  /* 0x000000a7a3a37248 */ /* 0x000fce0007fe0100 */
.L_x_1660:
[C---:B------:R-:W-:Y:S01]  /*11c10*/  ISETP.GE.AND P6, PT, R162.reuse, 0xa, PT ;  /* 0x0000000aa200780c */ /* 0x040fe20003fc6270 */
[----:B------:R-:W1:Y:S01]  /*11c20*/  SHFL.IDX PT, R159, R159, 0x1, 0x1c1f ;  /* 0x003c1f009f9f7f89 */ /* 0x000e6200000e0000 */
        /* <DEDUP_REMOVED lines=13> */
[----:B------:R-:W-:Y:S01]  /*11d00*/  ISETP.GT.AND P4, PT, R163, 0x9, !P6 ;  /* 0x00000009a300780c */ /* 0x000fe20007784270 */
        /* <DEDUP_REMOVED lines=135> */
.L_x_1666:
[----:B------:R-:W-:-:S05]  /*12580*/  IMAD.U32 R162, RZ, RZ, UR54 ;  /* 0x00000036ffa27e24 */ /* 0x000fca000f8e00ff */
[----:B------:R-:W-:-:S13]  /*12590*/  ISETP.NE.AND P6, PT, R162, 0x1, PT ;  /* 0x00000001a200780c */ /* 0x000fda0003fc5270 */
[----:B------:R-:W0:Y:S02]  /*125a0*/  @P6 LDC.64 R10, c[0x0][0x9e8] ;  /* 0x00027a00ff0a6b82 */ /* 0x000e240000000a00 */
[----:B0-----:R-:W-:-:S05]  /*125b0*/  @P6 IMAD.HI.U32 R10, R159, R10, RZ ;  /* 0x0000000a9f0a6227 */ /* 0x001fca00078e00ff */
[----:B------:R-:W-:-:S07]  /*125c0*/  @P6 SHF.R.U32.HI R159, RZ, R11, R10 ;  /* 0x0000000bff9f6219 */ /* 0x000fce000001160a */
.L_x_1667:
[----:B------:R-:W-:Y:S05]  /*125d0*/  BSYNC B0 ;  /* 0x0000000000007941 */ /* 0x000fea0003800000 */
.L_x_1665:
[----:B------:R-:W-:-:S05]  /*125e0*/  IMAD R157, R159, R162, R157 ;  /* 0x000000a29f9d7224 */ /* 0x000fca00078e029d */
[----:B------:R-:W-:Y:S02]  /*125f0*/  VIADDMNMX R166, R157, R162, R166, PT ;  /* 0x000000a29da67246 */ /* 0x000fe400038001a6 */
[----:B------:R-:W-:-:S07]  /*12600*/  VIMNMX R165, R165, R157, !PT ;  /* 0x0000009da5a57248 */ /* 0x000fce0007fe0100 */
.L_x_1664:
[C---:B------:R-:W-:Y:S01]  /*12610*/  ISETP.GT.AND P1, PT, R165.reuse, 0x1, !P1 ;  /* 0x00000001a500780c */ /* 0x040fe20004f24270 */
[----:B------:R-:W-:Y:S01]  /*12620*/  UMOV UR10, UR58 ;  /* 0x0000003a000a7c82 */ /* 0x000fe20008000000 */
[----:B------:R-:W-:Y:S02]  /*12630*/  ISETP.GT.AND P2, PT, R165, 0x8, !P2 ;  /* 0x00000008a500780c */ /* 0x000fe40005744270 */
[C---:B------:R-:W-:Y:S02]  /*12640*/  ISETP.LT.OR P1, PT, R166.reuse, 0x2, P1 ;  /* 0x00000002a600780c */ /* 0x040fe40000f21670 */
[----:B------:R-:W-:Y:S02]  /*12650*/  ISETP.LT.OR P2, PT, R166, 0x9, P2 ;  /* 0x00000009a600780c */ /* 0x000fe40001741670 */
[----:B------:R-:W-:Y:S02]  /*12660*/  FSEL R10, R9, -INF , !P1 ;  /* 0xff800000090a7808 */ /* 0x000fe40004800000 */
[----:B------:R-:W-:-:S02]  /*12670*/  LOP3.LUT P1, RZ, R16, 0x4, RZ, 0xc0, !PT ;  /* 0x0000000410ff7812 */ /* 0x000fc4000782c0ff */
[----:B------:R-:W-:Y:S02]  /*12680*/  FMNMX.FTZ R162, R12, R2, !PT ;  /* 0x000000020ca27209 */ /* 0x000fe40007810000 */
[----:B------:R-:W-:Y:S02]  /*12690*/  ISETP.GT.AND P1, PT, R165, 0x9, !P1 ;  /* 0x00000009a500780c */ /* 0x000fe40004f24270 */
[----:B------:R-:W-:Y:S02]  /*126a0*/  FSEL R14, R14, -INF , !P2 ;  /* 0xff8000000e0e7808 */ /* 0x000fe40005000000 */
        /* <DEDUP_REMOVED lines=92> */
[----:B------:R-:W-:Y:S01]  /*12c70*/  ISETP.GT.AND P1, PT, R165, 0x41, !P2 ;  /* 0x00000041a500780c */ /* 0x000fe20005724270 */
[----:B------:R-:W-:Y:S01]  /*12c80*/  FMUL.FTZ R11, R9, UR10 ;  /* 0x0000000a090b7c20 */ /* 0x000fe20008410000 */
[----:B------:R-:W-:Y:S02]  /*12c90*/  LOP3.LUT P2, RZ, R16, 0x2, RZ, 0xc0, !PT ;  /* 0x0000000210ff7812 */ /* 0x000fe4000784c0ff */
[----:B------:R-:W-:-:S02]  /*12ca0*/  ISETP.LT.OR P1, PT, R166, 0x42, P1 ;  /* 0x00000042a600780c */ /* 0x000fc40000f21670 */
[----:B------:R-:W-:Y:S02]  /*12cb0*/  ISETP.GT.AND P2, PT, R165, RZ, !P2 ;  /* 0x000000ffa500720c */ /* 0x000fe40005744270 */
[----:B------:R-:W-:Y:S02]  /*12cc0*/  FSEL R145, R145, -INF , !P1 ;  /* 0xff80000091917808 */ /* 0x000fe40004800000 */
[----:B------:R-:W-:Y:S02]  /*12cd0*/  ISETP.LT.OR P2, PT, R166, 0x1, P2 ;  /* 0x00000001a600780c */ /* 0x000fe40001741670 */
[----:B------:R-:W-:Y:S02]  /*12ce0*/  ISETP.GT.AND P1, PT, R165, 0x48, !P6 ;  /* 0x00000048a500780c */ /* 0x000fe40007724270 */
[----:B------:R-:W-:Y:S02]  /*12cf0*/  FSEL R8, R8, -INF , !P2 ;  /* 0xff80000008087808 */ /* 0x000fe40005000000 */
[----:B------:R-:W-:-:S02]  /*12d00*/  FSETP.NEU.FTZ.AND P2, PT, R9, -INF , PT ;  /* 0xff8000000900780b */ /* 0x000fc40003f5d000 */
[----:B------:R-:W-:Y:S02]  /*12d10*/  FMNMX.FTZ R157, R8, R0, !PT ;  /* 0x00000000089d7209 */ /* 0x000fe40007810000 */
[----:B------:R-:W-:Y:S02]  /*12d20*/  FSEL R11, R11, RZ, P2 ;  /* 0x000000ff0b0b7208 */ /* 0x000fe40001000000 */
[----:B------:R-:W-:Y:S02]  /*12d30*/  FMNMX.FTZ R157, R10, R157, !PT ;  /* 0x0000009d0a9d7209 */ /* 0x000fe40007810000 */
[----:B------:R-:W-:Y:S01]  /*12d40*/  ISETP.LT.OR P1, PT, R166, 0x49, P1 ;  /* 0x00000049a600780c */ /* 0x000fe20000f21670 */
[--C-:B------:R-:W-:Y:S01]  /*12d50*/  FFMA.FTZ R188, R12, UR10, -R11.reuse ;  /* 0x0000000a0cbc7c23 */ /* 0x100fe2000801080b */
[----:B------:R-:W-:Y:S01]  /*12d60*/  FMNMX.FTZ R12, R14, R157, !PT ;  /* 0x0000009d0e0c7209 */ /* 0x000fe20007810000 */
[--C-:B------:R-:W-:Y:S01]  /*12d70*/  FFMA.FTZ R159, R13, UR10, -R11.reuse ;  /* 0x0000000a0d9f7c23 */ /* 0x100fe2000801080b */
[--C-:B------:R-:W-:Y:S01]  /*12d80*/  FFMA.FTZ R190, R20, UR10, -R11.reuse ;  /* 0x0000000a14be7c23 */ /* 0x100fe2000801080b */
[--C-:B------:R-:W-:Y:S01]  /*12d90*/  FFMA.FTZ R20, R21, UR10, -R11.reuse ;  /* 0x0000000a15147c23 */ /* 0x100fe2000801080b */
[----:B------:R-:W-:Y:S01]  /*12da0*/  FMNMX.FTZ R13, R15, R12, !PT ;  /* 0x0000000c0f0d7209 */ /* 0x000fe20007810000 */
[--C-:B------:R-:W-:Y:S01]  /*12db0*/  FFMA.FTZ R184, R122, UR10, -R11.reuse ;  /* 0x0000000a7ab87c23 */ /* 0x100fe2000801080b */
[----:B------:R-:W-:Y:S01]  /*12dc0*/  FSEL R148, R148, -INF , !P1 ;  /* 0xff80000094947808 */ /* 0x000fe20004800000 */
[--C-:B------:R-:W-:Y:S01]  /*12dd0*/  FFMA.FTZ R123, R123, UR10, -R11.reuse ;  /* 0x0000000a7b7b7c23 */ /* 0x100fe2000801080b */
[----:B------:R-:W-:Y:S01]  /*12de0*/  FMNMX.FTZ R12, R120, R13, !PT ;  /* 0x0000000d780c7209 */ /* 0x000fe20007810000 */
[--C-:B------:R-:W-:Y:S01]  /*12df0*/  FFMA.FTZ R182, R134, UR10, -R11.reuse ;  /* 0x0000000a86b67c23 */ /* 0x100fe2000801080b */
[----:B------:R-:W-:Y:S01]  /*12e00*/  LOP3.LUT P1, RZ, R16, 0x20, RZ, 0xc0, !PT ;  /* 0x0000002010ff7812 */ /* 0x000fe2000782c0ff */
[--C-:B------:R-:W-:Y:S01]  /*12e10*/  FFMA.FTZ R134, R135, UR10, -R11.reuse ;  /* 0x0000000a87867c23 */ /* 0x100fe2000801080b */
[----:B------:R-:W-:Y:S01]  /*12e20*/  FMNMX.FTZ R13, R121, R12, !PT ;  /* 0x0000000c790d7209 */ /* 0x000fe20007810000 */
[--C-:B------:R-:W-:Y:S01]  /*12e30*/  FFMA.FTZ R131, R131, UR10, -R11.reuse ;  /* 0x0000000a83837c23 */ /* 0x100fe2000801080b */
        /* <DEDUP_REMOVED lines=20> */
[----:B------:R0:W-:Y:S01]  /*12f80*/  MUFU.EX2 R13, R123 ;  /* 0x0000007b000d7308 */ /* 0x0001e20000000800 */
[----:B------:R-:W-:Y:S01]  /*12f90*/  ISETP.LT.OR P6, PT, R166, 0x5a, P6 ;  /* 0x0000005aa600780c */ /* 0x000fe200037c1670 */
[----:B------:R-:W-:Y:S01]  /*12fa0*/  FFMA.FTZ R161, R161, UR10, -R11 ;  /* 0x0000000aa1a17c23 */ /* 0x000fe2000801080b */
[----:B------:R-:W-:-:S02]  /*12fb0*/  FMNMX.FTZ R21, R133, R12, !PT ;  /* 0x0000000c85157209 */ /* 0x000fc40007810000 */
[----:B------:R-:W-:Y:S02]  /*12fc0*/  FSEL R158, R158, -INF , !P6 ;  /* 0xff8000009e9e7808 */ /* 0x000fe40007000000 */
[----:B------:R-:W-:Y:S01]  /*12fd0*/  FMNMX.FTZ R12, R136, R21, !PT ;  /* 0x00000015880c7209 */ /* 0x000fe20007810000 */
[----:B------:R-:W-:Y:S03]  /*12fe0*/  MUFU.EX2 R188, R188 ;  /* 0x000000bc00bc7308 */ /* 0x000fe60000000800 */
[----:B------:R-:W-:Y:S01]  /*12ff0*/  FMNMX.FTZ R21, R137, R12, !PT ;  /* 0x0000000c89157209 */ /* 0x000fe20007810000 */
[--C-:B------:R-:W-:Y:S01]  /*13000*/  FFMA.FTZ R12, R127, UR10, -R11.reuse ;  /* 0x0000000a7f0c7c23 */ /* 0x100fe2000801080b */
[----:B------:R-:W-:Y:S02]  /*13010*/  FFMA.FTZ R127, R147, UR10, -R11 ;  /* 0x0000000a937f7c23 */ /* 0x000fe4000801080b */
        /* <DEDUP_REMOVED lines=8> */
[----:B0-----:R-:W-:-:S04]  /*130a0*/  FMNMX.FTZ R123, R149, R122, !PT ;  /* 0x0000007a957b7209 */ /* 0x001fc80007810000 */
[----:B------:R-:W-:Y:S01]  /*130b0*/  FMNMX.FTZ R122, R152, R123, !PT ;  /* 0x0000007b987a7209 */ /* 0x000fe20007810000 */
[----:B------:R0:W-:Y:S03]  /*130c0*/  MUFU.EX2 R21, R131 ;  /* 0x0000008300157308 */ /* 0x0001e60000000800 */
[----:B------:R-:W-:-:S04]  /*130d0*/  FMNMX.FTZ R123, R153, R122, !PT ;  /* 0x0000007a997b7209 */ /* 0x000fc80007810000 */
[----:B------:R-:W-:Y:S01]  /*130e0*/  FMNMX.FTZ R123, R156, R123, !PT ;  /* 0x0000007b9c7b7209 */ /* 0x000fe20007810000 */
[----:B------:R-:W-:Y:S01]  /*130f0*/  MUFU.EX2 R184, R184 ;  /* 0x000000b800b87308 */ /* 0x000fe20000000800 */
[----:B0-----:R-:W-:Y:S02]  /*13100*/  FFMA.FTZ R131, R139, UR10, -R11 ;  /* 0x0000000a8b837c23 */ /* 0x001fe4000801080b */
[----:B------:R-:W-:-:S05]  /*13110*/  FMNMX.FTZ R122, R158, R123, !PT ;  /* 0x0000007b9e7a7209 */ /* 0x000fca0007810000 */
[----:B------:R-:W0:Y:S01]  /*13120*/  SHFL.BFLY PT, R123, R122, 0x2, 0x1f ;  /* 0x0c401f007a7b7f89 */ /* 0x000e2200000e0000 */
[----:B------:R-:W-:Y:S08]  /*13130*/  MUFU.EX2 R186, R186 ;  /* 0x000000ba00ba7308 */ /* 0x000ff00000000800 */
[----:B------:R-:W-:Y:S08]  /*13140*/  MUFU.EX2 R12, R12 ;  /* 0x0000000c000c7308 */ /* 0x000ff00000000800 */
[----:B------:R-:W-:Y:S01]  /*13150*/  MUFU.EX2 R180, R180 ;  /* 0x000000b400b47308 */ /* 0x000fe20000000800 */
[----:B0-----:R-:W-:Y:S01]  /*13160*/  FMNMX.FTZ R122, R122, R123, !PT ;  /* 0x0000007b7a7a7209 */ /* 0x001fe20007810000 */
[----:B------:R-:W-:Y:S01]  /*13170*/  FFMA.FTZ R123, R155, UR10, -R11 ;  /* 0x0000000a9b7b7c23 */ /* 0x000fe2000801080b */
[----:B------:R-:W-:-:S05]  /*13180*/  FSEL R11, R9, RZ, P2 ;  /* 0x000000ff090b7208 */ /* 0x000fca0001000000 */
[----:B------:R-:W-:Y:S01]  /*13190*/  MUFU.EX2 R182, R182 ;  /* 0x000000b600b67308 */ /* 0x000fe20000000800 */
[----:B------:R-:W0:Y:S01]  /*131a0*/  SHFL.BFLY PT, R135, R122, 0x1, 0x1f ;  /* 0x0c201f007a877f89 */ /* 0x000e2200000e0000 */
[----:B------:R-:W-:-:S04]  /*131b0*/  FADD.FTZ R11, -R11, R2 ;  /* 0x000000020b0b7221 */ /* 0x000fc80000010100 */
[----:B------:R-:W-:Y:S02]  /*131c0*/  FMUL.FTZ R11, R11, UR10 ;  /* 0x0000000a0b0b7c20 */ /* 0x000fe40008410000 */
[----:B------:R-:W-:Y:S08]  /*131d0*/  MUFU.EX2 R134, R134 ;  /* 0x0000008600867308 */ /* 0x000ff00000000800 */
[----:B------:R-:W1:Y:S08]  /*131e0*/  MUFU.EX2 R11, R11 ;  /* 0x0000000b000b7308 */ /* 0x000e700000000800 */
[----:B------:R-:W-:Y:S01]  /*131f0*/  MUFU.EX2 R176, R176 ;  /* 0x000000b000b07308 */ /* 0x000fe20000000800 */
[----:B0-----:R-:W-:-:S04]  /*13200*/  FMNMX.FTZ R122, R122, R135, !PT ;  /* 0x000000877a7a7209 */ /* 0x001fc80007810000 */
[C---:B------:R-:W-:Y:S01]  /*13210*/  FSETP.NEU.FTZ.AND P1, PT, R122.reuse, -INF , PT ;  /* 0xff8000007a00780b */ /* 0x040fe20003f3d000 */
[----:B------:R-:W-:Y:S02]  /*13220*/  FMUL.FTZ R135, R122, UR10 ;  /* 0x0000000a7a877c20 */ /* 0x000fe40008410000 */
[----:B------:R-:W-:Y:S01]  /*13230*/  MUFU.EX2 R131, R131 ;  /* 0x0000008300837308 */ /* 0x000fe20000000800 */
[----:B-1----:R-:W-:Y:S02]  /*13240*/  FFMA.FTZ R6, R11, R6, R188 ;  /* 0x000000060b067223 */ /* 0x002fe400000100bc */
[----:B------:R-:W-:-:S05]  /*13250*/  FSEL R135, R135, RZ, P1 ;  /* 0x000000ff87877208 */ /* 0x000fca0000800000 */
[--C-:B------:R-:W-:Y:S01]  /*13260*/  FFMA.FTZ R138, R15, UR10, -R135.reuse ;  /* 0x0000000a0f8a7c23 */ /* 0x100fe20008010887 */
        /* <DEDUP_REMOVED lines=8> */
[--C-:B------:R-:W-:Y:S01]  /*132f0*/  FFMA.FTZ R183, R132, UR10, -R135.reuse ;  /* 0x0000000a84b77c23 */ /* 0x100fe20008010887 */
[--C-:B------:R-:W-:Y:S01]  /*13300*/  FFMA.FTZ R187, R124, UR10, -R135.reuse ;  /* 0x0000000a7cbb7c23 */ /* 0x100fe20008010887 */
[----:B------:R-:W-:Y:S01]  /*13310*/  FMUL.FTZ R121, R121, UR10 ;  /* 0x0000000a79797c20 */ /* 0x000fe20008410000 */
        /* <DEDUP_REMOVED lines=16> */
[----:B------:R-:W-:-:S04]  /*13420*/  FFMA.FTZ R120, R158, UR10, -R135 ;  /* 0x0000000a9e787c23 */ /* 0x000fc80008010887 */
[----:B------:R-:W2:Y:S01]  /*13430*/  MUFU.EX2 R139, R139 ;  /* 0x0000008b008b7308 */ /* 0x000ea20000000800 */
[----:B0-----:R-:W-:-:S07]  /*13440*/  FFMA.FTZ R121, R153, UR10, -R135 ;  /* 0x0000000a99797c23 */ /* 0x001fce0008010887 */
[----:B------:R-:W0:Y:S01]  /*13450*/  MUFU.EX2 R191, R191 ;  /* 0x000000bf00bf7308 */ /* 0x000e220000000800 */
[----:B-1----:R-:W-:Y:S01]  /*13460*/  FFMA.FTZ R132, R8, R3, R189 ;  /* 0x0000000308847223 */ /* 0x002fe200000100bd */
[----:B------:R-:W-:-:S04]  /*13470*/  FADD.FTZ R3, R157, R6 ;  /* 0x000000069d037221 */ /* 0x000fc80000010000 */
[----:B------:R-:W-:Y:S02]  /*13480*/  FADD.FTZ R3, R190, R3 ;  /* 0x00000003be037221 */ /* 0x000fe40000010000 */
[----:B------:R-:W1:Y:S01]  /*13490*/  MUFU.EX2 R185, R185 ;  /* 0x000000b900b97308 */ /* 0x000e620000000800 */
[----:B--2---:R-:W-:Y:S01]  /*134a0*/  FADD.FTZ R132, R139, R132 ;  /* 0x000000848b847221 */ /* 0x004fe20000010000 */
[----:B------:R-:W-:-:S06]  /*134b0*/  FADD.FTZ R3, R20, R3 ;  /* 0x0000000314037221 */ /* 0x000fcc0000010000 */
[----:B------:R-:W2:Y:S01]  /*134c0*/  MUFU.EX2 R15, R15 ;  /* 0x0000000f000f7308 */ /* 0x000ea20000000800 */
[----:B0-----:R-:W-:Y:S01]  /*134d0*/  FADD.FTZ R133, R191, R132 ;  /* 0x00000084bf857221 */ /* 0x001fe20000010000 */
[----:B------:R-:W-:-:S03]  /*134e0*/  FADD.FTZ R132, R184, R3 ;  /* 0x00000003b8847221 */ /* 0x000fc60000010000 */
        /* <DEDUP_REMOVED lines=8> */
[----:B------:R-:W-:-:S06]  /*13570*/  FADD.FTZ R132, R180, R3 ;  /* 0x00000003b4847221 */ /* 0x000fcc0000010000 */
[----:B------:R-:W2:Y:S01]  /*13580*/  MUFU.EX2 R181, R181 ;  /* 0x000000b500b57308 */ /* 0x000ea20000000800 */
[----:B0-----:R-:W-:-:S07]  /*13590*/  FADD.FTZ R133, R187, R6 ;  /* 0x00000006bb857221 */ /* 0x001fce0000010000 */
        /* <DEDUP_REMOVED lines=9> */
[----:B0-----:R-:W-:-:S07]  /*13630*/  FADD.FTZ R6, R10, R3 ;  /* 0x000000030a067221 */ /* 0x001fce0000010000 */
[----:B------:R-:W0:Y:S01]  /*13640*/  MUFU.EX2 R177, R177 ;  /* 0x000000b100b17308 */ /* 0x000e220000000800 */
[----:B-1----:R-:W-:-:S07]  /*13650*/  FADD.FTZ R3, R183, R6 ;  /* 0x00000006b7037221 */ /* 0x002fce0000010000 */
[----:B------:R-:W1:Y:S01]  /*13660*/  MUFU.EX2 R125, R125 ;  /* 0x0000007d007d7308 */ /* 0x000e620000000800 */
[----:B--2---:R-:W-:Y:S01]  /*13670*/  FADD.FTZ R6, R0, R3 ;  /* 0x0000000300067221 */ /* 0x004fe20000010000 */
[----:B------:R-:W-:-:S06]  /*13680*/  FADD.FTZ R3, R131, R132 ;  /* 0x0000008483037221 */ /* 0x000fcc0000010000 */
        /* <DEDUP_REMOVED lines=40> */
[----:B--2---:R-:W-:-:S03]  /*13910*/  FADD.FTZ R6, R2, R3 ;  /* 0x0000000302067221 */ /* 0x004fc60000010000 */
[----:B0-----:R-:W-:Y:S01]  /*13920*/  FADD.FTZ R3, R120, R133 ;  /* 0x0000008578037221 */ /* 0x001fe20000010000 */
[----:B------:R-:W-:Y:S06]  /*13930*/  @!P0 BRA `(.L_x_1668) ;  /* 0x0000000000048947 */ /* 0x000fec0003800000 */
[----:B------:R-:W-:Y:S01]  /*13940*/  BPT.TRAP 0x1 ;  /* 0x000000040000795c */ /* 0x000fe20000300000 */
.L_x_1668:
[----:B------:R-:W-:Y:S01]  /*13950*/  R2UR UR7, R19 ;  /* 0x00000000130772ca */ /* 0x000fe200000e0000 */
[----:B------:R-:W-:Y:S01]  /*13960*/  UIADD3 UR6, UR6, 0x30860, URZ ;  /* 0x0003086006067890 */ /* 0x000fe2000fffe03f */
[C---:B------:R-:W-:Y:S01]  /*13970*/  ISETP.GT.AND P1, PT, R7.reuse, UR51, PT ;  /* 0x0000003307007c0c */ /* 0x040fe2000bf24270 */
        /* <DEDUP_REMOVED lines=9> */
[----:B------:R-:W-:Y:S01]  /*13a10*/  UPRMT UR6, UR7, 0x654, UR6 ;  /* 0x0000065407067896 */ /* 0x000fe20008000006 */
[----:B------:R-:W-:Y:S02]  /*13a20*/  F2FP.BF16.F32.PACK_AB R190, R20, R190 ;  /* 0x000000be14be723e */ /* 0x000fe400000010ff */
[----:B------:R-:W-:Y:S02]  /*13a30*/  F2FP.BF16.F32.PACK_AB R191, R138, R191 ;  /* 0x000000bf8abf723e */ /* 0x000fe400000010ff */
[----:B------:R-:W-:Y:S02]  /*13a40*/  F2FP.BF16.F32.PACK_AB R184, R13, R184 ;  /* 0x000000b80db8723e */ /* 0x000fe400000010ff */
[----:B------:R-:W-:Y:S02]  /*13a50*/  F2FP.BF16.F32.PACK_AB R185, R15, R185 ;  /* 0x000000b90fb9723e */ /* 0x000fe400000010ff */
[----:B------:R-:W-:Y:S01]  /*13a60*/  SYNCS.ARRIVE.TRANS64.RED.A1T0 RZ, [UR6], RZ ;  /* 0x000000ffffff79a7 */ /* 0x000fe20008100406 */
        /* <DEDUP_REMOVED lines=16> */
[----:B------:R-:W-:Y:S06]  /*13b70*/  @P1 BRA `(.L_x_1669) ;  /* 0xffffffc800601947 */ /* 0x000fec000383ffff */
[----:B------:R-:W-:Y:S01]  /*13b80*/  IMAD.MOV.U32 R0, RZ, RZ, R122 ;  /* 0x000000ffff007224 */ /* 0x000fe200078e007a */
[----:B------:R-:W-:Y:S01]  /*13b90*/  UMOV UR38, UR5 ;  /* 0x0000000500267c82 */ /* 0x000fe20008000000 */
[----:B------:R-:W-:Y:S01]  /*13ba0*/  IMAD.MOV.U32 R2, RZ, RZ, R9 ;  /* 0x000000ffff027224 */ /* 0x000fe200078e0009 */
[----:B------:R-:W-:-:S06]  /*13bb0*/  UMOV UR61, UR50 ;  /* 0x00000032003d7c82 */ /* 0x000fcc0008000000 */
.L_x_1650:
[----:B------:R-:W-:Y:S01]  /*13bc0*/  R2UR UR5, R23 ;  /* 0x00000000170572ca */ /* 0x000fe200000e0000 */
[----:B------:R-:W-:Y:S01]  /*13bd0*/  ULDC UR4, c[0x0][0x448] ;  /* 0x0001120000047ab9 */ /* 0x000fe20000000800 */
[----:B------:R-:W-:Y:S01]  /*13be0*/  IADD3 R9, R18, 0x1, -R17 ;  /* 0x0000000112097810 */ /* 0x000fe20007ffe811 */
[----:B------:R-:W-:Y:S01]  /*13bf0*/  UISETP.NE.AND UP0, UPT, UR4, 0x1, UPT ;  /* 0x000000010400788c */ /* 0x000fe2000bf05270 */
[----:B------:R-:W-:Y:S02]  /*13c00*/  ULDC UR11, c[0x0][0x9e4] ;  /* 0x00027900000b7ab9 */ /* 0x000fe40000000800 */
[----:B------:R-:W-:Y:S01]  /*13c10*/  R2UR UR7, R9 ;  /* 0x00000000090772ca */ /* 0x000fe200000e0000 */
[----:B------:R-:W-:Y:S01]  /*13c20*/  UISETP.GE.AND UP1, UPT, UR11, 0x1, UPT ;  /* 0x000000010b00788c */ /* 0x000fe2000bf26270 */
[----:B------:R-:W-:-:S05]  /*13c30*/  ULDC UR15, c[0x0][0x9dc] ;  /* 0x00027700000f7ab9 */ /* 0x000fca0000000800 */
[----:B------:R-:W-:Y:S01]  /*13c40*/  UIADD3 UR6, UR5, 0x7f, URZ ;  /* 0x0000007f05067890 */ /* 0x000fe2000fffe03f */
[----:B------:R-:W-:Y:S01]  /*13c50*/  PLOP3.LUT P1, PT, PT, PT, UP1, 0x40, 0x0 ;  /* 0x000000000000781c */ /* 0x000fe20003f2e818 */
        /* <DEDUP_REMOVED lines=18> */
.L_x_1671:
[----:B------:R-:W-:-:S11]  /*13d80*/  UISETP.NE.AND UP2, UPT, UR11, 0x1, UPT ;  /* 0x000000010b00788c */ /* 0x000fd6000bf45270 */
[----:B------:R-:W-:Y:S02]  /*13d90*/  @UP2 ULDC.64 UR4, c[0x0][0x9e8] ;  /* 0x00027a0000042ab9 */ /* 0x000fe40000000a00 */
[----:B------:R-:W-:-:S04]  /*13da0*/  UIMAD.WIDE.U32 UR6, UR14, UR4, URZ ;  /* 0x000000040e0672a5 */ /* 0x000fc8000f8e003f */
[----:B------:R-:W-:-:S12]  /*13db0*/  @UP2 USHF.R.U32.HI UR14, URZ, UR5, UR7 ;  /* 0x000000053f0e2299 */ /* 0x000fd80008011607 */
.L_x_1672:
[----:B------:R-:W-:-:S04]  /*13dc0*/  UIMAD UR11, UR14, UR11, URZ ;  /* 0x0000000b0e0b72a4 */ /* 0x000fc8000f8e023f */
[----:B------:R-:W-:-:S04]  /*13dd0*/  UISETP.LT.AND UP2, UPT, UR15, UR11, UPT ;  /* 0x0000000b0f00728c */ /* 0x000fc8000bf41270 */
[----:B------:R-:W-:-:S12]  /*13de0*/  USEL UR15, UR15, UR11, !UP2 ;  /* 0x0000000b0f0f7287 */ /* 0x000fd8000d000000 */
.L_x_1670:
        /* <DEDUP_REMOVED lines=15> */
.L_x_1684:
[----:B------:R-:W-:-:S04]  /*13ee0*/  UISETP.NE.AND UP2, UPT, UR4, 0x1, UPT ;  /* 0x000000010400788c */ /* 0x000fc8000bf45270 */
[----:B------:R-:W-:-:S04]  /*13ef0*/  USEL UR61, URZ, 0x1, UP2 ;  /* 0x000000013f3d7887 */ /* 0x000fc80009000000 */
[----:B------:R-:W-:Y:S01]  /*13f00*/  ULOP3.LUT UR61, UR50, UR61, URZ, 0x3c, !UPT ;  /* 0x0000003d323d7292 */ /* 0x000fe2000f8e3c3f */
[----:B------:R-:W-:Y:S11]  /*13f10*/  @!P0 BRA `(.L_x_1674) ;  /* 0x0000000000048947 */ /* 0x000ff60003800000 */
[----:B------:R-:W-:Y:S01]  /*13f20*/  BPT.TRAP 0x1 ;  /* 0x000000040000795c */ /* 0x000fe20000300000 */
.L_x_1674:
        /* <DEDUP_REMOVED lines=9> */
.L_x_1675:
[-C--:B------:R-:W-:Y:S01]  /*13fc0*/  FMUL.FTZ R24, R24, R11.reuse ;  /* 0x0000000b18187220 */ /* 0x080fe20000410000 */
[----:B------:R-:W-:Y:S01]  /*13fd0*/  FMUL.FTZ R25, R25, R11 ;  /* 0x0000000b19197220 */ /* 0x000fe20000410000 */
[----:B-1----:R-:W-:Y:S06]  /*13fe0*/  @P1 BRA `(.L_x_1676) ;  /* 0x0000000000081947 */ /* 0x002fec0003800000 */
[----:B------:R-:W1:Y:S02]  /*13ff0*/  SYNCS.PHASECHK.TRANS64.TRYWAIT P1, [UR7+0x30830], R0 ;  /* 0x03083000ff0075a7 */ /* 0x000e640008020147 */
[----:B-1----:R-:W-:Y:S05]  /*14000*/  @!P1 BRA `(.L_x_1677) ;  /* 0x00000134000c9947 */ /* 0x002fea0003800000 */
.L_x_1676:
        /* <DEDUP_REMOVED lines=165> */
.L_x_1678:
[----:B------:R-:W-:Y:S01]  /*14a60*/  ULEA UR6, UR4, UR39, 0x3 ;  /* 0x0000002704067291 */ /* 0x000fe2000f8e183f */
[----:B01----:R-:W-:-:S05]  /*14a70*/  IMAD.U32 R0, RZ, RZ, UR50 ;  /* 0x00000032ff007e24 */ /* 0x003fca000f8e00ff */
[----:B------:R-:W-:-:S04]  /*14a80*/  SHF.L.U32 R0, R0, 0x1f, RZ ;  /* 0x0000001f00007819 */ /* 0x000fc800000006ff */
[----:B------:R0:W1:Y:S01]  /*14a90*/  SYNCS.PHASECHK.TRANS64.TRYWAIT P1, [UR6+0x30850], R0 ;  /* 0x03085000ff0075a7 */ /* 0x0000620008020146 */
[----:B------:R-:W-:Y:S05]  /*14aa0*/  @!P0 BRA `(.L_x_1679) ;  /* 0x0000000000048947 */ /* 0x000fea0003800000 */
[----:B------:R-:W-:Y:S01]  /*14ab0*/  BPT.TRAP 0x1 ;  /* 0x000000040000795c */ /* 0x000fe20000300000 */
.L_x_1679:
[----:B-1----:R-:W-:Y:S05]  /*14ac0*/  @P1 BRA `(.L_x_1680) ;  /* 0x0000000000081947 */ /* 0x002fea0003800000 */
[----:B------:R-:W1:Y:S02]  /*14ad0*/  SYNCS.PHASECHK.TRANS64.TRYWAIT P1, [UR6+0x30850], R0 ;  /* 0x03085000ff0075a7 */ /* 0x000e640008020146 */
[----:B-1----:R-:W-:Y:S05]  /*14ae0*/  @!P1 BRA `(.L_x_1681) ;  /* 0x00000128006c9947 */ /* 0x002fea0003800000 */
.L_x_1680:
        /* <DEDUP_REMOVED lines=37> */
.L_x_1682:
        /* <DEDUP_REMOVED lines=23> */
[----:B01----:R-:W-:Y:S01]  /*14eb0*/  FMNMX.FTZ R0, R12, R9, !PT ;  /* 0x000000090c007209 */ /* 0x003fe20007810000 */
[----:B------:R-:W-:Y:S01]  /*14ec0*/  FMUL.FTZ R129, R135, UR5 ;  /* 0x0000000587817c20 */ /* 0x000fe20008410000 */
[----:B------:R-:W-:Y:S01]  /*14ed0*/  FMUL.FTZ R132, R138, UR5 ;  /* 0x000000058a847c20 */ /* 0x000fe20008410000 */
[----:B------:R-:W-:Y:S01]  /*14ee0*/  FMUL.FTZ R134, R140, UR5 ;  /* 0x000000058c867c20 */ /* 0x000fe20008410000 */
[----:B------:R-:W-:Y:S01]  /*14ef0*/  FMUL.FTZ R133, R139, UR5 ;  /* 0x000000058b857c20 */ /* 0x000fe20008410000 */
[----:B------:R-:W-:Y:S01]  /*14f00*/  FMUL.FTZ R135, R141, UR5 ;  /* 0x000000058d877c20 */ /* 0x000fe20008410000 */
[----:B------:R-:W-:Y:S01]  /*14f10*/  FMUL.FTZ R136, R142, UR5 ;  /* 0x000000058e887c20 */ /* 0x000fe20008410000 */
[----:B------:R-:W0:Y:S01]  /*14f20*/  MUFU.TANH R15, R15 ;  /* 0x0000000f000f7308 */ /* 0x000e220000002400 */
[----:B--2---:R-:W-:Y:S01]  /*14f30*/  FMNMX.FTZ R11, R13, R0, !PT ;  /* 0x000000000d0b7209 */ /* 0x004fe20007810000 */
        /* <DEDUP_REMOVED lines=24> */
[----:B------:R-:W-:Y:S01]  /*150c0*/  UMOV UR10, UR54 ;  /* 0x00000036000a7c82 */ /* 0x000fe20008000000 */
[----:B------:R-:W-:Y:S01]  /*150d0*/  R2UR UR4, R19 ;  /* 0x00000000130472ca */ /* 0x000fe200000e0000 */
[----:B------:R-:W-:-:S04]  /*150e0*/  UIADD3 UR7, UR7, 0x30840, URZ ;  /* 0x0003084007077890 */ /* 0x000fc8000fffe03f */
[----:B------:R-:W1:Y:S01]  /*150f0*/  MUFU.TANH R122, R122 ;  /* 0x0000007a007a7308 */ /* 0x000e620000002400 */
[----:B--2---:R-:W-:-:S07]  /*15100*/  FMNMX.FTZ R11, R21, R0, !PT ;  /* 0x00000000150b7209 */ /* 0x004fce0007810000 */
[----:B------:R-:W2:Y:S01]  /*15110*/  MUFU.TANH R121, R121 ;  /* 0x0000007900797308 */ /* 0x000ea20000002400 */
[----:B0-----:R-:W-:Y:S01]  /*15120*/  FMNMX.FTZ R2, R120, R155, !PT ;  /* 0x0000009b78027209 */ /* 0x001fe20007810000 */
[----:B------:R-:W-:-:S06]  /*15130*/  UPRMT UR7, UR4, 0x654, UR7 ;  /* 0x0000065404077896 */ /* 0x000fcc0008000007 */
[----:B------:R-:W0:Y:S01]  /*15140*/  MUFU.TANH R123, R123 ;  /* 0x0000007b007b7308 */ /* 0x000e220000002400 */
[----:B-1----:R-:W-:Y:S02]  /*15150*/  FMNMX.FTZ R0, R122, R11, !PT ;  /* 0x0000000b7a007209 */ /* 0x002fe40007810000 */
[----:B------:R-:W-:Y:S05]  /*15160*/  SYNCS.ARRIVE.TRANS64.RED.A1T0 RZ, [UR7], RZ ;  /* 0x000000ffffff79a7 */ /* 0x000fea0008100407 */
[----:B------:R-:W1:Y:S01]  /*15170*/  MUFU.TANH R124, R124 ;  /* 0x0000007c007c7308 */ /* 0x000e620000002400 */
[----:B--2---:R-:W-:-:S07]  /*15180*/  FMNMX.FTZ R155, R121, R2, !PT ;  /* 0x00000002799b7209 */ /* 0x004fce0007810000 */
[----:B------:R-:W2:Y:S01]  /*15190*/  MUFU.TANH R126, R126 ;  /* 0x0000007e007e7308 */ /* 0x000ea20000002400 */
[----:B0-----:R-:W-:-:S07]  /*151a0*/  FMNMX.FTZ R11, R123, R0, !PT ;  /* 0x000000007b0b7209 */ /* 0x001fce0007810000 */
[----:B------:R-:W0:Y:S01]  /*151b0*/  MUFU.TANH R125, R125 ;  /* 0x0000007d007d7308 */ /* 0x000e220000002400 */
[----:B-1----:R-:W-:Y:S01]  /*151c0*/  FMNMX.FTZ R2, R124, R155, !PT ;  /* 0x0000009b7c027209 */ /* 0x002fe20007810000 */
[----:B------:R-:W-:-:S06]  /*151d0*/  FMUL.FTZ R155, R161, UR5 ;  /* 0x00000005a19b7c20 */ /* 0x000fcc0008410000 */
        /* <DEDUP_REMOVED lines=16> */
[----:B------:R-:W-:-:S06]  /*152e0*/  FMUL.FTZ R157, R163, UR5 ;  /* 0x00000005a39d7c20 */ /* 0x000fcc0008410000 */
        /* <DEDUP_REMOVED lines=55> */
[----:B0-----:R-:W-:Y:S02]  /*15660*/  FMNMX.FTZ R8, R159, R0, !PT ;  /* 0x000000009f087209 */ /* 0x001fe40007810000 */
[----:B-1----:R-:W-:-:S03]  /*15670*/  FMNMX.FTZ R2, R160, R163, !PT ;  /* 0x000000a3a0027209 */ /* 0x002fc60007810000 */
[----:B------:R-:W0:Y:S01]  /*15680*/  SHFL.BFLY PT, R163, R8, 0x2, 0x1f ;  /* 0x0c401f0008a37f89 */ /* 0x000e2200000e0000 */
[----:B--2---:R-:W-:-:S05]  /*15690*/  FMNMX.FTZ R11, R161, R2, !PT ;  /* 0x00000002a10b7209 */ /* 0x004fca0007810000 */
[----:B------:R-:W1:Y:S01]  /*156a0*/  SHFL.BFLY PT, R0, R11, 0x2, 0x1f ;  /* 0x0c401f000b007f89 */ /* 0x000e6200000e0000 */
[----:B0-----:R-:W-:-:S05]  /*156b0*/  FMNMX.FTZ R163, R8, R163, !PT ;  /* 0x000000a308a37209 */ /* 0x001fca0007810000 */
[----:B------:R-:W0:Y:S01]  /*156c0*/  SHFL.BFLY PT, R2, R163, 0x1, 0x1f ;  /* 0x0c201f00a3027f89 */ /* 0x000e2200000e0000 */
[----:B-1----:R-:W-:-:S05]  /*156d0*/  FMNMX.FTZ R162, R11, R0, !PT ;  /* 0x000000000ba27209 */ /* 0x002fca0007810000 */
[----:B------:R-:W1:Y:S01]  /*156e0*/  SHFL.BFLY PT, R165, R162, 0x1, 0x1f ;  /* 0x0c201f00a2a57f89 */ /* 0x000e6200000e0000 */
[----:B0-----:R-:W-:-:S05]  /*156f0*/  FMNMX.FTZ R2, R163, R2, !PT ;  /* 0x00000002a3027209 */ /* 0x001fca0007810000 */
[----:B------:R-:W-:Y:S01]  /*15700*/  FADD.FTZ R9, -R2, R9 ;  /* 0x0000000902097221 */ /* 0x000fe20000010100 */
[----:B-1----:R-:W-:-:S03]  /*15710*/  FMNMX.FTZ R0, R162, R165, !PT ;  /* 0x000000a5a2007209 */ /* 0x002fc60007810000 */
[----:B------:R-:W-:Y:S01]  /*15720*/  FMUL.FTZ R165, R9, UR10 ;  /* 0x0000000a09a57c20 */ /* 0x000fe20008410000 */
[----:B------:R-:W-:Y:S01]  /*15730*/  FMUL.FTZ R9, R2, UR10 ;  /* 0x0000000a02097c20 */ /* 0x000fe20008410000 */
[----:B------:R-:W-:-:S03]  /*15740*/  FADD.FTZ R8, -R0, R10 ;  /* 0x0000000a00087221 */ /* 0x000fc60000010100 */
[--C-:B------:R-:W-:Y:S01]  /*15750*/  FFMA.FTZ R162, R123, UR10, -R9.reuse ;  /* 0x0000000a7ba27c23 */ /* 0x100fe20008010809 */
[--C-:B------:R-:W-:Y:S01]  /*15760*/  FFMA.FTZ R123, R131, UR10, -R9.reuse ;  /* 0x0000000a837b7c23 */ /* 0x100fe20008010809 */
[----:B------:R-:W-:Y:S01]  /*15770*/  FMUL.FTZ R131, R0, UR10 ;  /* 0x0000000a00837c20 */ /* 0x000fe20008410000 */
[--C-:B------:R-:W-:Y:S01]  /*15780*/  FFMA.FTZ R188, R12, UR10, -R9.reuse ;  /* 0x0000000a0cbc7c23 */ /* 0x100fe20008010809 */
[----:B------:R-:W-:Y:S01]  /*15790*/  FMUL.FTZ R8, R8, UR10 ;  /* 0x0000000a08087c20 */ /* 0x000fe20008410000 */
[----:B------:R-:W-:Y:S01]  /*157a0*/  FFMA.FTZ R164, R13, UR10, -R9 ;  /* 0x0000000a0da47c23 */ /* 0x000fe20008010809 */
[----:B------:R-:W-:Y:S01]  /*157b0*/  FFMA.FTZ R189, R14, UR10, -R131 ;  /* 0x0000000a0ebd7c23 */ /* 0x000fe20008010883 */
[----:B------:R-:W-:Y:S01]  /*157c0*/  FFMA.FTZ R180, R130, UR10, -R9 ;  /* 0x0000000a82b47c23 */ /* 0x000fe20008010809 */
[----:B------:R-:W-:Y:S01]  /*157d0*/  FFMA.FTZ R130, R15, UR10, -R131 ;  /* 0x0000000a0f827c23 */ /* 0x000fe20008010883 */
[----:B------:R-:W-:Y:S01]  /*157e0*/  MUFU.EX2 R11, R165 ;  /* 0x000000a5000b7308 */ /* 0x000fe20000000800 */
[----:B------:R-:W-:Y:S01]  /*157f0*/  FFMA.FTZ R190, R20, UR10, -R9 ;  /* 0x0000000a14be7c23 */ /* 0x000fe20008010809 */
[----:B------:R-:W-:Y:S01]  /*15800*/  FFMA.FTZ R191, R120, UR10, -R131 ;  /* 0x0000000a78bf7c23 */ /* 0x000fe20008010883 */
[--C-:B------:R-:W-:Y:S01]  /*15810*/  FFMA.FTZ R186, R126, UR10, -R9.reuse ;  /* 0x0000000a7eba7c23 */ /* 0x100fe20008010809 */
[--C-:B------:R-:W-:Y:S01]  /*15820*/  FFMA.FTZ R163, R21, UR10, -R9.reuse ;  /* 0x0000000a15a37c23 */ /* 0x100fe20008010809 */
[----:B------:R-:W-:Y:S01]  /*15830*/  FFMA.FTZ R126, R127, UR10, -R9 ;  /* 0x0000000a7f7e7c23 */ /* 0x000fe20008010809 */
[----:B------:R-:W-:Y:S01]  /*15840*/  FFMA.FTZ R127, R121, UR10, -R131 ;  /* 0x0000000a797f7c23 */ /* 0x000fe20008010883 */
[----:B------:R-:W-:Y:S01]  /*15850*/  FFMA.FTZ R184, R122, UR10, -R9 ;  /* 0x0000000a7ab87c23 */ /* 0x000fe20008010809 */
        /* <DEDUP_REMOVED lines=22> */
[----:B------:R-:W-:Y:S01]  /*159c0*/  FFMA.FTZ R124, R161, UR10, -R131 ;  /* 0x0000000aa17c7c23 */ /* 0x000fe20008010883 */
[----:B0-----:R-:W-:Y:S01]  /*159d0*/  FFMA.FTZ R131, R11, R6, R188 ;  /* 0x000000060b837223 */ /* 0x001fe200000100bc */
[----:B------:R-:W0:Y:S01]  /*159e0*/  MUFU.EX2 R164, R164 ;  /* 0x000000a400a47308 */ /* 0x000e220000000800 */
        /* <DEDUP_REMOVED lines=8> */
[----:B-1----:R-:W-:Y:S01]  /*15a70*/  FFMA.FTZ R3, R8, R3, R189 ;  /* 0x0000000308037223 */ /* 0x002fe200000100bd */
[--C-:B------:R-:W-:Y:S01]  /*15a80*/  FFMA.FTZ R13, R147, UR10, -R9.reuse ;  /* 0x0000000a930d7c23 */ /* 0x100fe20008010809 */
[--C-:B------:R-:W-:Y:S01]  /*15a90*/  FFMA.FTZ R174, R150, UR10, -R9.reuse ;  /* 0x0000000a96ae7c23 */ /* 0x100fe20008010809 */
[--C-:B------:R-:W-:Y:S01]  /*15aa0*/  FFMA.FTZ R12, R151, UR10, -R9.reuse ;  /* 0x0000000a970c7c23 */ /* 0x100fe20008010809 */
[--C-:B------:R-:W-:Y:S01]  /*15ab0*/  FFMA.FTZ R168, R154, UR10, -R9.reuse ;  /* 0x0000000a9aa87c23 */ /* 0x100fe20008010809 */
[--C-:B------:R-:W-:Y:S01]  /*15ac0*/  FFMA.FTZ R10, R155, UR10, -R9.reuse ;  /* 0x0000000a9b0a7c23 */ /* 0x100fe20008010809 */
[----:B------:R-:W-:Y:S01]  /*15ad0*/  FFMA.FTZ R170, R158, UR10, -R9 ;  /* 0x0000000a9eaa7c23 */ /* 0x000fe20008010809 */
        /* <DEDUP_REMOVED lines=93> */
.L_x_1683:
[----:B------:R-:W-:Y:S01]  /*160b0*/  R2UR UR4, R19 ;  /* 0x00000000130472ca */ /* 0x000fe200000e0000 */
[----:B------:R-:W-:Y:S01]  /*160c0*/  UIADD3 UR6, UR6, 0x30860, URZ ;  /* 0x0003086006067890 */ /* 0x000fe2000fffe03f */
[C---:B------:R-:W-:Y:S01]  /*160d0*/  ISETP.GT.AND P1, PT, R7.reuse, UR51, PT ;  /* 0x0000003307007c0c */ /* 0x040fe2000bf24270 */
        /* <DEDUP_REMOVED lines=8> */
[----:B------:R-:W-:Y:S01]  /*16160*/  F2FP.BF16.F32.PACK_AB R190, R163, R190 ;  /* 0x000000bea3be723e */ /* 0x000fe200000010ff */
[----:B------:R-:W-:Y:S01]  /*16170*/  UPRMT UR6, UR4, 0x654, UR6 ;  /* 0x0000065404067896 */ /* 0x000fe20008000006 */
[----:B------:R-:W-:Y:S02]  /*16180*/  F2FP.BF16.F32.PACK_AB R191, R127, R191 ;  /* 0x000000bf7fbf723e */ /* 0x000fe400000010ff */
[----:B------:R-:W-:Y:S01]  /*16190*/  UMOV UR4, UR38 ;  /* 0x0000002600047c82 */ /* 0x000fe20008000000 */
[----:B------:R-:W-:Y:S02]  /*161a0*/  F2FP.BF16.F32.PACK_AB R184, R162, R184 ;  /* 0x000000b8a2b8723e */ /* 0x000fe400000010ff */
[----:B------:R-:W-:Y:S02]  /*161b0*/  F2FP.BF16.F32.PACK_AB R185, R121, R185 ;  /* 0x000000b979b9723e */ /* 0x000fe400000010ff */
[----:B------:R-:W-:Y:S01]  /*161c0*/  F2FP.BF16.F32.PACK_AB R186, R126, R186 ;  /* 0x000000ba7eba723e */ /* 0x000fe200000010ff */
        /* <DEDUP_REMOVED lines=17> */
.L_x_1673:
        /* <DEDUP_REMOVED lines=10> */
[----:B------:R-:W-:-:S05]  /*16380*/  ULDC UR58, c[0x0][0x9e0] ;  /* 0x00027800003a7ab9 */ /* 0x000fca0000000800 */
.L_x_1704:
[----:B------:R-:W-:-:S04]  /*16390*/  UISETP.NE.AND UP2, UPT, UR4, 0x1, UPT ;  /* 0x000000010400788c */ /* 0x000fc8000bf45270 */
[----:B------:R-:W-:-:S04]  /*163a0*/  USEL UR61, URZ, 0x1, UP2 ;  /* 0x000000013f3d7887 */ /* 0x000fc80009000000 */
[----:B------:R-:W-:Y:S01]  /*163b0*/  ULOP3.LUT UR61, UR50, UR61, URZ, 0x3c, !UPT ;  /* 0x0000003d323d7292 */ /* 0x000fe2000f8e3c3f */
[----:B------:R-:W-:Y:S11]  /*163c0*/  @!P0 BRA `(.L_x_1686) ;  /* 0x0000000000048947 */ /* 0x000ff60003800000 */
[----:B------:R-:W-:Y:S01]  /*163d0*/  BPT.TRAP 0x1 ;  /* 0x000000040000795c */ /* 0x000fe20000300000 */
.L_x_1686:
        /* <DEDUP_REMOVED lines=9> */
.L_x_1687:
[-C--:B------:R-:W-:Y:S01]  /*16470*/  FMUL.FTZ R24, R24, R11.reuse ;  /* 0x0000000b18187220 */ /* 0x080fe20000410000 */
[----:B------:R-:W-:Y:S01]  /*16480*/  FMUL.FTZ R25, R25, R11 ;  /* 0x0000000b19197220 */ /* 0x000fe20000410000 */
[----:B-1----:R-:W-:Y:S06]  /*16490*/  @P1 BRA `(.L_x_1688) ;  /* 0x0000000000081947 */ /* 0x002fec0003800000 */
[----:B------:R-:W1:Y:S02]  /*164a0*/  SYNCS.PHASECHK.TRANS64.TRYWAIT P1, [UR7+0x30830], R0 ;  /* 0x03083000ff0075a7 */ /* 0x000e640008020147 */
[----:B-1----:R-:W-:Y:S05]  /*164b0*/  @!P1 BRA `(.L_x_1689) ;  /* 0x0000011000109947 */ /* 0x002fea0003800000 */
.L_x_1688:
        /* <DEDUP_REMOVED lines=165> */
.L_x_1690:
[----:B------:R-:W-:Y:S01]  /*16f10*/  ULEA UR6, UR4, UR39, 0x3 ;  /* 0x0000002704067291 */ /* 0x000fe2000f8e183f */
[----:B01----:R-:W-:-:S05]  /*16f20*/  IMAD.U32 R0, RZ, RZ, UR50 ;  /* 0x00000032ff007e24 */ /* 0x003fca000f8e00ff */
[----:B------:R-:W-:-:S04]  /*16f30*/  SHF.L.U32 R0, R0, 0x1f, RZ ;  /* 0x0000001f00007819 */ /* 0x000fc800000006ff */
[----:B------:R0:W1:Y:S01]  /*16f40*/  SYNCS.PHASECHK.TRANS64.TRYWAIT P1, [UR6+0x30850], R0 ;  /* 0x03085000ff0075a7 */ /* 0x0000620008020146 */
[----:B------:R-:W-:Y:S05]  /*16f50*/  @!P0 BRA `(.L_x_1691) ;  /* 0x0000000000048947 */ /* 0x000fea0003800000 */
[----:B------:R-:W-:Y:S01]  /*16f60*/  BPT.TRAP 0x1 ;  /* 0x000000040000795c */ /* 0x000fe20000300000 */
.L_x_1691:
[----:B-1----:R-:W-:Y:S05]  /*16f70*/  @P1 BRA `(.L_x_1692) ;  /* 0x0000000000081947 */ /* 0x002fea0003800000 */
[----:B------:R-:W1:Y:S02]  /*16f80*/  SYNCS.PHASECHK.TRANS64.TRYWAIT P1, [UR6+0x30850], R0 ;  /* 0x03085000ff0075a7 */ /* 0x000e640008020146 */
[----:B-1----:R-:W-:Y:S05]  /*16f90*/  @!P1 BRA `(.L_x_1693) ;  /* 0x0000010400709947 */ /* 0x002fea0003800000 */
.L_x_1692:
        /* <DEDUP_REMOVED lines=37> */
.L_x_1694:
        /* <DEDUP_REMOVED lines=10> */
[----:B01----:R-:W-:Y:S01]  /*17290*/  FMUL.FTZ R0, R122, UR5 ;  /* 0x000000057a007c20 */ /* 0x003fe20008410000 */
[----:B------:R-:W-:Y:S01]  /*172a0*/  FMUL.FTZ R20, R124, UR5 ;  /* 0x000000057c147c20 */ /* 0x000fe20008410000 */
        /* <DEDUP_REMOVED lines=119> */
.L_x_1697:
[----:B------:R-:W-:-:S05]  /*17a20*/  IMAD.U32 R168, RZ, RZ, UR51 ;  /* 0x00000033ffa87e24 */ /* 0x000fca000f8e00ff */
[----:B------:R-:W-:-:S13]  /*17a30*/  ISETP.NE.AND P1, PT, R168, 0x1, PT ;  /* 0x00000001a800780c */ /* 0x000fda0003f25270 */
[----:B------:R-:W1:Y:S02]  /*17a40*/  @P1 LDC.64 R12, c[0x0][0x9e8] ;  /* 0x00027a00ff0c1b82 */ /* 0x000e640000000a00 */
[----:B-1----:R-:W-:-:S05]  /*17a50*/  @P1 IMAD.HI.U32 R12, R167, R12, RZ ;  /* 0x0000000ca70c1227 */ /* 0x002fca00078e00ff */
[----:B------:R-:W-:-:S07]  /*17a60*/  @P1 SHF.R.U32.HI R167, RZ, R13, R12 ;  /* 0x0000000dffa71219 */ /* 0x000fce000001160c */
.L_x_1698:
[----:B------:R-:W-:Y:S05]  /*17a70*/  BSYNC B0 ;  /* 0x0000000000007941 */ /* 0x000fea0003800000 */
.L_x_1696:
[----:B------:R-:W-:-:S05]  /*17a80*/  IMAD R167, R167, R168, R158 ;  /* 0x000000a8a7a77224 */ /* 0x000fca00078e029e */
[----:B------:R-:W-:Y:S02]  /*17a90*/  VIADDMNMX R164, R167, R168, R164, PT ;  /* 0x000000a8a7a47246 */ /* 0x000fe400038001a4 */
[----:B------:R-:W-:-:S07]  /*17aa0*/  VIMNMX R163, R163, R167, !PT ;  /* 0x000000a7a3a37248 */ /* 0x000fce0007fe0100 */
.L_x_1695:
        /* <DEDUP_REMOVED lines=151> */
.L_x_1701:
[----:B------:R-:W-:-:S05]  /*18420*/  IMAD.U32 R162, RZ, RZ, UR51 ;  /* 0x00000033ffa27e24 */ /* 0x000fca000f8e00ff */
[----:B------:R-:W-:-:S13]  /*18430*/  ISETP.NE.AND P6, PT, R162, 0x1, PT ;  /* 0x00000001a200780c */ /* 0x000fda0003fc5270 */
[----:B------:R-:W0:Y:S02]  /*18440*/  @P6 LDC.64 R12, c[0x0][0x9e8] ;  /* 0x00027a00ff0c6b82 */ /* 0x000e240000000a00 */
[----:B0-----:R-:W-:-:S05]  /*18450*/  @P6 IMAD.HI.U32 R12, R159, R12, RZ ;  /* 0x0000000c9f0c6227 */ /* 0x001fca00078e00ff */
[----:B------:R-:W-:-:S07]  /*18460*/  @P6 SHF.R.U32.HI R159, RZ, R13, R12 ;  /* 0x0000000dff9f6219 */ /* 0x000fce000001160c */
.L_x_1702:
[----:B------:R-:W-:Y:S05]  /*18470*/  BSYNC B0 ;  /* 0x0000000000007941 */ /* 0x000fea0003800000 */
.L_x_1700:
[----:B------:R-:W-:-:S05]  /*18480*/  IMAD R159, R159, R162, R158 ;  /* 0x000000a29f9f7224 */ /* 0x000fca00078e029e */
[----:B------:R-:W-:Y:S02]  /*18490*/  VIADDMNMX R166, R159, R162, R166, PT ;  /* 0x000000a29fa67246 */ /* 0x000fe400038001a6 */
[----:B------:R-:W-:-:S07]  /*184a0*/  VIMNMX R165, R165, R159, !PT ;  /* 0x0000009fa5a57248 */ /* 0x000fce0007fe0100 */
.L_x_1699:
        /* <DEDUP_REMOVED lines=104> */
[----:B------:R-:W-:-:S02]  /*18b30*/  ISETP.LT.OR P1, PT, R166, 0x42, P1 ;  /* 0x00000042a600780c */ /* 0x000fc40000f21670 */
[----:B------:R-:W-:Y:S02]  /*18b40*/  ISETP.GT.AND P2, PT, R165, RZ, !P2 ;  /* 0x000000ffa500720c */ /* 0x000fe40005744270 */
[----:B------:R-:W-:Y:S02]  /*18b50*/  FSEL R145, R145, -INF , !P1 ;  /* 0xff80000091917808 */ /* 0x000fe40004800000 */
[----:B------:R-:W-:Y:S02]  /*18b60*/  ISETP.LT.OR P2, PT, R166, 0x1, P2 ;  /* 0x00000001a600780c */ /* 0x000fe40001741670 */
[----:B------:R-:W-:Y:S02]  /*18b70*/  ISETP.GT.AND P1, PT, R165, 0x48, !P6 ;  /* 0x00000048a500780c */ /* 0x000fe40007724270 */
[----:B------:R-:W-:Y:S01]  /*18b80*/  FSEL R13, R0, -INF , !P2 ;  /* 0xff800000000d7808 */ /* 0x000fe20005000000 */
[C---:B------:R-:W-:Y:S01]  /*18b90*/  FMUL.FTZ R0, R2.reuse, UR10 ;  /* 0x0000000a02007c20 */ /* 0x040fe20008410000 */
        /* <DEDUP_REMOVED lines=65> */
[----:B------:R-:W-:-:S05]  /*18fb0*/  FMNMX.FTZ R8, R157, R8, !PT ;  /* 0x000000089d087209 */ /* 0x000fca0007810000 */
[----:B------:R-:W0:Y:S02]  /*18fc0*/  SHFL.BFLY PT, R11, R8, 0x2, 0x1f ;  /* 0x0c401f00080b7f89 */ /* 0x000e2400000e0000 */
        /* <DEDUP_REMOVED lines=9> */
[----:B0-----:R-:W-:-:S02]  /*19060*/  FMNMX.FTZ R0, R11, R8, !PT ;  /* 0x000000080b007209 */ /* 0x001fc40007810000 */
[----:B------:R-:W-:Y:S02]  /*19070*/  FSEL R11, R2, RZ, P2 ;  /* 0x000000ff020b7208 */ /* 0x000fe40001000000 */
[C---:B------:R-:W-:Y:S01]  /*19080*/  FSETP.NEU.FTZ.AND P1, PT, R0.reuse, -INF , PT ;  /* 0xff8000000000780b */ /* 0x040fe20003f3d000 */
[C---:B------:R-:W-:Y:S02]  /*19090*/  FMUL.FTZ R135, R0.reuse, UR10 ;  /* 0x0000000a00877c20 */ /* 0x040fe40008410000 */
[----:B------:R-:W-:Y:S01]  /*190a0*/  MUFU.EX2 R131, R131 ;  /* 0x0000008300837308 */ /* 0x000fe20000000800 */
[----:B------:R-:W-:Y:S01]  /*190b0*/  FADD.FTZ R11, -R11, R10 ;  /* 0x0000000a0b0b7221 */ /* 0x000fe20000010100 */
[----:B------:R-:W-:Y:S02]  /*190c0*/  FSEL R8, R0, RZ, P1 ;  /* 0x000000ff00087208 */ /* 0x000fe40000800000 */
[----:B------:R-:W-:Y:S01]  /*190d0*/  FSEL R135, R135, RZ, P1 ;  /* 0x000000ff87877208 */ /* 0x000fe20000800000 */
[----:B------:R-:W-:-:S02]  /*190e0*/  FMUL.FTZ R11, R11, UR10 ;  /* 0x0000000a0b0b7c20 */ /* 0x000fc40008410000 */
        /* <DEDUP_REMOVED lines=26> */
[----:B0-----:R-:W-:Y:S01]  /*19290*/  FFMA.FTZ R6, R11, R6, R188 ;  /* 0x000000060b067223 */ /* 0x001fe200000100bc */
[--C-:B------:R-:W-:Y:S01]  /*192a0*/  FFMA.FTZ R169, R151, UR10, -R135.reuse ;  /* 0x0000000a97a97c23 */ /* 0x100fe20008010887 */
[--C-:B------:R-:W-:Y:S01]  /*192b0*/  FFMA.FTZ R121, R153, UR10, -R135.reuse ;  /* 0x0000000a99797c23 */ /* 0x100fe20008010887 */
[--C-:B------:R-:W-:Y:S01]  /*192c0*/  FFMA.FTZ R171, R155, UR10, -R135.reuse ;  /* 0x0000000a9bab7c23 */ /* 0x100fe20008010887 */
[----:B------:R-:W-:Y:S01]  /*192d0*/  FADD.FTZ R133, R159, R6 ;  /* 0x000000069f857221 */ /* 0x000fe20000010000 */
[----:B------:R-:W-:-:S02]  /*192e0*/  FFMA.FTZ R120, R157, UR10, -R135 ;  /* 0x0000000a9d787c23 */ /* 0x000fc40008010887 */
[----:B------:R-:W0:Y:S01]  /*192f0*/  MUFU.EX2 R138, R138 ;  /* 0x0000008a008a7308 */ /* 0x000e220000000800 */
[----:B------:R-:W-:-:S04]  /*19300*/  FADD.FTZ R133, R190, R133 ;  /* 0x00000085be857221 */ /* 0x000fc80000010000 */
[----:B------:R-:W-:-:S03]  /*19310*/  FADD.FTZ R133, R158, R133 ;  /* 0x000000859e857221 */ /* 0x000fc60000010000 */
[----:B------:R-:W2:Y:S01]  /*19320*/  MUFU.EX2 R191, R191 ;  /* 0x000000bf00bf7308 */ /* 0x000ea20000000800 */
[----:B-1----:R-:W-:Y:S01]  /*19330*/  FFMA.FTZ R3, R8, R3, R189 ;  /* 0x0000000308037223 */ /* 0x002fe200000100bd */
[----:B------:R-:W-:-:S04]  /*19340*/  FADD.FTZ R132, R184, R133 ;  /* 0x00000085b8847221 */ /* 0x000fc80000010000 */
[----:B------:R-:W-:Y:S02]  /*19350*/  FADD.FTZ R133, R21, R132 ;  /* 0x0000008415857221 */ /* 0x000fe40000010000 */
[----:B------:R-:W1:Y:S01]  /*19360*/  MUFU.EX2 R15, R15 ;  /* 0x0000000f000f7308 */ /* 0x000e620000000800 */
[----:B0-----:R-:W-:Y:S01]  /*19370*/  FADD.FTZ R6, R138, R3 ;  /* 0x000000038a067221 */ /* 0x001fe20000010000 */
[----:B------:R-:W-:-:S04]  /*19380*/  FADD.FTZ R133, R186, R133 ;  /* 0x00000085ba857221 */ /* 0x000fc80000010000 */
[----:B------:R-:W-:Y:S02]  /*19390*/  FADD.FTZ R133, R20, R133 ;  /* 0x0000008514857221 */ /* 0x000fe40000010000 */
[----:B------:R-:W0:Y:S01]  /*193a0*/  MUFU.EX2 R185, R185 ;  /* 0x000000b900b97308 */ /* 0x000e220000000800 */
[----:B--2---:R-:W-:Y:S01]  /*193b0*/  FADD.FTZ R6, R191, R6 ;  /* 0x00000006bf067221 */ /* 0x004fe20000010000 */
[----:B------:R-:W-:-:S04]  /*193c0*/  FADD.FTZ R133, R180, R133 ;  /* 0x00000085b4857221 */ /* 0x000fc80000010000 */
[----:B------:R-:W-:Y:S02]  /*193d0*/  FADD.FTZ R133, R122, R133 ;  /* 0x000000857a857221 */ /* 0x000fe40000010000 */
[----:B------:R-:W2:Y:S01]  /*193e0*/  MUFU.EX2 R14, R14 ;  /* 0x0000000e000e7308 */ /* 0x000ea20000000800 */
[----:B-1----:R-:W-:Y:S01]  /*193f0*/  FADD.FTZ R6, R15, R6 ;  /* 0x000000060f067221 */ /* 0x002fe20000010000 */
[----:B------:R-:W-:-:S04]  /*19400*/  FADD.FTZ R133, R182, R133 ;  /* 0x00000085b6857221 */ /* 0x000fc80000010000 */
[----:B------:R-:W-:Y:S02]  /*19410*/  FADD.FTZ R133, R134, R133 ;  /* 0x0000008586857221 */ /* 0x000fe40000010000 */
        /* <DEDUP_REMOVED lines=13> */
[----:B------:R-:W-:-:S04]  /*194f0*/  FADD.FTZ R3, R131, R132 ;  /* 0x0000008483037221 */ /* 0x000fc80000010000 */
[----:B------:R-:W-:Y:S02]  /*19500*/  FADD.FTZ R3, R178, R3 ;  /* 0x00000003b2037221 */ /* 0x000fe40000010000 */
        /* <DEDUP_REMOVED lines=46> */
.L_x_1703:
[----:B------:R-:W-:Y:S01]  /*197f0*/  R2UR UR4, R193 ;  /* 0x00000000c10472ca */ /* 0x000fe200000e0000 */
[----:B------:R-:W-:Y:S01]  /*19800*/  UIADD3 UR6, UR6, 0x30860, URZ ;  /* 0x0003086006067890 */ /* 0x000fe2000fffe03f */
[----:B------:R-:W-:Y:S01]  /*19810*/  R2UR UR7, R19 ;  /* 0x00000000130772ca */ /* 0x000fe200000e0000 */
        /* <DEDUP_REMOVED lines=9> */
[----:B------:R-:W-:Y:S01]  /*198b0*/  UPRMT UR6, UR7, 0x654, UR6 ;  /* 0x0000065407067896 */ /* 0x000fe20008000006 */
[----:B------:R-:W-:Y:S01]  /*198c0*/  F2FP.BF16.F32.PACK_AB R191, R15, R191 ;  /* 0x000000bf0fbf723e */ /* 0x000fe200000010ff */
[----:B------:R-:W-:Y:S01]  /*198d0*/  UMOV UR4, UR38 ;  /* 0x0000002600047c82 */ /* 0x000fe20008000000 */
[----:B------:R-:W-:Y:S01]  /*198e0*/  F2FP.BF16.F32.PACK_AB R184, R21, R184 ;  /* 0x000000b815b8723e */ /* 0x000fe200000010ff */
[----:B------:R-:W-:Y:S01]  /*198f0*/  VIADD R7, R7, 0xffffffff ;  /* 0xffffffff07077836 */ /* 0x000fe20000000000 */
[----:B------:R-:W-:Y:S02]  /*19900*/  F2FP.BF16.F32.PACK_AB R185, R14, R185 ;  /* 0x000000b90eb9723e */ /* 0x000fe400000010ff */
[----:B------:R-:W-:-:S02]  /*19910*/  F2FP.BF16.F32.PACK_AB R186, R20, R186 ;  /* 0x000000ba14ba723e */ /* 0x000fc400000010ff */
[----:B------:R-:W-:Y:S01]  /*19920*/  SYNCS.ARRIVE.TRANS64.RED.A1T0 RZ, [UR6], RZ ;  /* 0x000000ffffff79a7 */ /* 0x000fe20008100406 */
        /* <DEDUP_REMOVED lines=16> */
.L_x_1685:
        /* <DEDUP_REMOVED lines=99> */
.L_x_1705:
[----:B------:R-:W-:Y:S01]  /*1a060*/  ULEA UR5, UR38, UR39, 0x3 ;  /* 0x0000002726057291 */ /* 0x000fe2000f8e183f */
[----:B------:R-:W-:-:S05]  /*1a070*/  IMAD.U32 R4, RZ, RZ, UR61 ;  /* 0x0000003dff047e24 */ /* 0x000fca000f8e00ff */
[----:B------:R-:W-:-:S04]  /*1a080*/  SHF.L.U32 R4, R4, 0x1f, RZ ;  /* 0x0000001f04047819 */ /* 0x000fc800000006ff */
[----:B------:R0:W1:Y:S01]  /*1a090*/  SYNCS.PHASECHK.TRANS64.TRYWAIT P1, [UR5+0x30850], R4 ;  /* 0x03085004ff0075a7 */ /* 0x0000620008020145 */
[----:B------:R-:W-:Y:S05]  /*1a0a0*/  @!P0 BRA `(.L_x_1706) ;  /* 0x0000000000048947 */ /* 0x000fea0003800000 */
[----:B------:R-:W-:Y:S01]  /*1a0b0*/  BPT.TRAP 0x1 ;  /* 0x000000040000795c */ /* 0x000fe20000300000 */
.L_x_1706:
[----:B-1----:R-:W-:Y:S05]  /*1a0c0*/  @P1 BRA `(.L_x_1707) ;  /* 0x0000000000081947 */ /* 0x002fea0003800000 */
[----:B------:R-:W1:Y:S02]  /*1a0d0*/  SYNCS.PHASECHK.TRANS64.TRYWAIT P1, [UR5+0x30850], R4 ;  /* 0x03085004ff0075a7 */ /* 0x000e640008020145 */
[----:B-1----:R-:W-:Y:S05]  /*1a0e0*/  @!P1 BRA `(.L_x_1708) ;  /* 0x000000d400349947 */ /* 0x002fea0003800000 */
.L_x_1707:
[----:B------:R-:W-:Y:S01]  /*1a0f0*/  UIADD3 UR39, UR39, 0x400, URZ ;  /* 0x0000040027277890 */ /* 0x000fe2000fffe03f */
[----:B------:R-:W-:Y:S01]  /*1a100*/  WARPGROUP.ARRIVE ;  /* 0x00000000000079c5 */ /* 0x000fe20000000000 */
[----:B------:R-:W-:Y:S01]  /*1a110*/  UMOV UR7, 0x40000040 ;  /* 0x4000004000077882 */ /* 0x000fe20000000000 */
[----:B-1----:R-:W0:Y:S01]  /*1a120*/  SHFL.BFLY PT, R5, R6, 0x2, 0x1f ;  /* 0x0c401f0006057f89 */ /* 0x002e2200000e0000 */
[----:B------:R-:W-:Y:S01]  /*1a130*/  USHF.R.U32.HI UR39, URZ, 0x4, UR39 ;  /* 0x000000043f277899 */ /* 0x000fe20008011627 */
[----:B------:R-:W-:Y:S02]  /*1a140*/  IMAD.MOV.U32 R9, RZ, RZ, RZ ;  /* 0x000000ffff097224 */ /* 0x000fe400078e00ff */
[----:B------:R-:W1:Y:S01]  /*1a150*/  SHFL.BFLY PT, R8, R3, 0x2, 0x1f ;  /* 0x0c401f0003087f89 */ /* 0x000e6200000e0000 */
[----:B------:R-:W-:-:S04]  /*1a160*/  ULOP3.LUT UR39, UR39, 0x3fff, URZ, 0xc0, !UPT ;  /* 0x00003fff27277892 */ /* 0x000fc8000f8ec03f */
[----:B------:R-:W-:-:S04]  /*1a170*/  ULOP3.LUT UR4, UR39, 0x3000000, URZ, 0xfc, !UPT ;  /* 0x0300000027047892 */ /* 0x000fc8000f8efc3f */
[----:B------:R-:W-:-:S07]  /*1a180*/  UIMAD UR4, UR38, 0x900, UR4 ;  /* 0x00000900260478a4 */ /* 0x000fce000f8e0204 */
[----:B------:R-:W-:Y:S02]  /*1a190*/  UMOV UR6, UR4 ;  /* 0x0000000400067c82 */ /* 0x000fe40008000000 */
[----:B------:R-:W-:Y:S01]  /*1a1a0*/  HGMMA.64x192x16.F32.BF16 R24, R188, gdesc[UR4].tnspB, R24, gsb0 ;  /* 0x42e00004bc187df0 */ /* 0x000fe20008001818 */
[----:B------:R-:W-:Y:S01]  /*1a1b0*/  UIADD3 UR6, UR4, 0x80, URZ ;  /* 0x0000008004067890 */ /* 0x000fe2000fffe03f */
[----:B0-----:R-:W-:Y:S01]  /*1a1c0*/  FADD.FTZ R4, R5, R6 ;  /* 0x0000000605047221 */ /* 0x001fe20000010000 */
[----:B------:R-:W-:Y:S01]  /*1a1d0*/  UMOV UR7, 0x40000040 ;  /* 0x4000004000077882 */ /* 0x000fe20000000000 */
[----:B-1----:R-:W-:-:S03]  /*1a1e0*/  FADD.FTZ R8, R8, R3 ;  /* 0x0000000308087221 */ /* 0x002fc60000010000 */
[----:B------:R-:W0:Y:S01]  /*1a1f0*/  SHFL.BFLY PT, R5, R4, 0x1, 0x1f ;  /* 0x0c201f0004057f89 */ /* 0x000e2200000e0000 */
[----:B------:R-:W-:-:S03]  /*1a200*/  IMAD.MOV.U32 R3, RZ, RZ, -0x800000 ;  /* 0xff800000ff037424 */ /* 0x000fc600078e00ff */
[----:B------:R-:W1:Y:S01]  /*1a210*/  SHFL.BFLY PT, R7, R8, 0x1, 0x1f ;  /* 0x0c201f0008077f89 */ /* 0x000e6200000e0000 */
[----:B0-----:R-:W-:Y:S01]  /*1a220*/  FADD.FTZ R12, R4, R5 ;  /* 0x00000005040c7221 */ /* 0x001fe20000010000 */
[----:B------:R-:W-:Y:S02]  /*1a230*/  IMAD.MOV.U32 R5, RZ, RZ, RZ ;  /* 0x000000ffff057224 */ /* 0x000fe400078e00ff */
[----:B------:R-:W-:Y:S02]  /*1a240*/  IMAD.MOV.U32 R4, RZ, RZ, -0x800000 ;  /* 0xff800000ff047424 */ /* 0x000fe400078e00ff */
[----:B-1----:R-:W-:Y:S01]  /*1a250*/  FADD.FTZ R13, R8, R7 ;  /* 0x00000007080d7221 */ /* 0x002fe20000010000 */
[----:B------:R-:W-:Y:S01]  /*1a260*/  FSETP.NE.FTZ.AND P1, PT, R12, RZ, PT ;  /* 0x000000ff0c00720b */ /* 0x000fe20003f35000 */
[----:B------:R-:W-:Y:S02]  /*1a270*/  IMAD.U32 R7, RZ, RZ, UR10 ;  /* 0x0000000aff077e24 */ /* 0x000fe4000f8e00ff */
[----:B------:R-:W-:Y:S01]  /*1a280*/  IMAD.U32 R8, RZ, RZ, UR10 ;  /* 0x0000000aff087e24 */ /* 0x000fe2000f8e00ff */
        /* <DEDUP_REMOVED lines=38> */
.L_x_1709:
[----:B------:R-:W-:Y:S01]  /*1a4f0*/  R2UR UR6, R19 ;  /* 0x00000000130672ca */ /* 0x000fe200000e0000 */
[----:B------:R-:W-:Y:S01]  /*1a500*/  UIADD3 UR4, UR5, 0x30860, URZ ;  /* 0x0003086005047890 */ /* 0x000fe2000fffe03f */
[----:B------:R-:W-:Y:S01]  /*1a510*/  R2UR UR7, R228 ;  /* 0x00000000e40772ca */ /* 0x000fe200000e0000 */
        /* <DEDUP_REMOVED lines=10> */
[----:B------:R-:W-:Y:S01]  /*1a5c0*/  UPRMT UR4, UR6, 0x654, UR4 ;  /* 0x0000065406047896 */ /* 0x000fe20008000004 */
        /* <DEDUP_REMOVED lines=45> */
[----:B------:R-:W-:Y:S01]  /*1a8a0*/  FMUL.FTZ R27, R27, R5 ;  /* 0x000000051b1b7220 */ /* 0x000fe20000410000 */
[----:B------:R-:W-:-:S02]  /*1a8b0*/  IMAD.U32 R228, RZ, RZ, UR7 ;  /* 0x00000007ffe47e24 */ /* 0x000fc4000f8e00ff */
        /* <DEDUP_REMOVED lines=48> */
.L_x_1579:
[----:B------:R-:W1:Y:S08]  /*1abc0*/  S2UR UR4, SR_CgaCtaId ;  /* 0x00000000000479c3 */ /* 0x000e700000008800 */
[----:B------:R-:W-:Y:S06]  /*1abd0*/  BAR.SYNC.DEFER_BLOCKING 0x5, 0x180 ;  /* 0x0146000000007b1d */ /* 0x000fec0000010000 */
[----:B------:R-:W-:Y:S01]  /*1abe0*/  UMOV UR39, 0x400 ;  /* 0x0000040000277882 */ /* 0x000fe20000000000 */
[----:B------:R-:W-:Y:S01]  /*1abf0*/  BSSY B0, `(.L_x_1710) ;  /* 0x00003a0000007945 */ /* 0x000fe20003800000 */
[----:B-1----:R-:W-:-:S02]  /*1ac00*/  ULEA UR39, UR4, UR39, 0x18 ;  /* 0x0000002704277291 */ /* 0x002fc4000f8ec03f */
[----:B------:R-:W-:-:S07]  /*1ac10*/  IMAD.U32 R19, RZ, RZ, UR4 ;  /* 0x00000004ff137e24 */ /* 0x000fce000f8e00ff */
[----:B------:R-:W1:Y:S02]  /*1ac20*/  LDS.128 R8, [UR39+0x308d0] ;  /* 0x0308d027ff087984 */ /* 0x000e640008000c00 */
[----:B-1----:R-:W-:Y:S02]  /*1ac30*/  R2UR UR4, R9 ;  /* 0x00000000090472ca */ /* 0x002fe400000e0000 */
[----:B------:R-:W-:Y:S01]  /*1ac40*/  R2UR UR40, R11 ;  /* 0x000000000b2872ca */ /* 0x000fe200000e0000 */
[----:B------:R-:W-:Y:S06]  /*1ac50*/  BAR.ARV 0x4, 0x180 ;  /* 0x0106000000007b1d */ /* 0x000fec0000002000 */
[----:B------:R-:W-:Y:S08]  /*1ac60*/  @P0 BRA `(.L_x_1711) ;  /* 0x0000002c001c0947 */ /* 0x000ff00003800000 */
[----:B------:R-:W2:Y:S01]  /*1ac70*/  LDL R0, [R1+0x2ec] ;  /* 0x0002ec0001007983 */ /* 0x000ea20000100800 */
[----:B------:R-:W1:Y:S01]  /*1ac80*/  S2UR UR5, SR_SWINHI ;  /* 0x00000000000579c3 */ /* 0x000e620000002f00 */
[----:B------:R-:W-:-:S07]  /*1ac90*/  R2UR UR8, R23 ;  /* 0x00000000170872ca */ /* 0x000fce00000e0000 */
[----:B------:R-:W4:Y:S01]  /*1aca0*/  LDC.64 R142, c[0x0][0xc00] ;  /* 0x00030000ff8e7b82 */ /* 0x000f220000000a00 */
[----:B------:R-:W-:Y:S01]  /*1acb0*/  UMOV UR6, UR39 ;  /* 0x0000002700067c82 */ /* 0x000fe20008000000 */
[----:B-1----:R-:W-:Y:S01]  /*1acc0*/  UMOV UR7, UR5 ;  /* 0x0000000500077c82 */ /* 0x002fe20008000000 */
[----:B------:R-:W-:Y:S02]  /*1acd0*/  IMAD.U32 R8, RZ, RZ, UR6 ;  /* 0x00000006ff087e24 */ /* 0x000fe4000f8e00ff */
[----:B------:R-:W-:-:S03]  /*1ace0*/  IMAD.U32 R9, RZ, RZ, UR7 ;  /* 0x00000007ff097e24 */ /* 0x000fc6000f8e00ff */
[----:B------:R-:W-:Y:S01]  /*1acf0*/  BAR.SYNC.DEFER_BLOCKING 0x1, 0x100 ;  /* 0x0044000000007b1d */ /* 0x000fe20000010000 */
[----:B--2---:R-:W-:-:S03]  /*1ad00*/  IMAD.WIDE R12, R0, 0x2, R8 ;  /* 0x00000002000c7825 */ /* 0x004fc600078e0208 */
        /* <DEDUP_REMOVED lines=14> */
[C---:B---3--:R-:W-:Y:S01]  /*1adf0*/  IADD3 R14, P5, R12.reuse, 0x4000, RZ ;  /* 0x000040000c0e7810 */ /* 0x048fe20007fbe0ff */
        /* <DEDUP_REMOVED lines=12> */
[----:B------:R-:W-:Y:S02]  /*1aec0*/  LOP3.LUT R15, R86, 0x380, RZ, 0xc0, !PT ;  /* 0x00000380560f7812 */ /* 0x000fe400078ec0ff */
[----:B------:R-:W-:Y:S02]  /*1aed0*/  SHF.R.U64 R17, R17, 0x3, RZ ;  /* 0x0000000311117819 */ /* 0x000fe400000012ff */
[----:B------:R-:W-:Y:S02]  /*1aee0*/  SHF.R.U64 R11, R11, 0x3, RZ ;  /* 0x000000030b0b7819 */ /* 0x000fe400000012ff */
[----:B------:R-:W-:Y:S02]  /*1aef0*/  SHF.R.U64 R15, R15, 0x3, RZ ;  /* 0x000000030f0f7819 */ /* 0x000fe400000012ff */
[----:B------:R-:W-:Y:S02]  /*1af00*/  LOP3.LUT R84, R17, R84, RZ, 0x3c, !PT ;  /* 0x0000005411547212 */ /* 0x000fe400078e3cff */
[----:B------:R-:W-:-:S02]  /*1af10*/  LOP3.LUT R88, R11, R88, RZ, 0x3c, !PT ;  /* 0x000000580b587212 */ /* 0x000fc400078e3cff */
[----:B------:R-:W-:Y:S02]  /*1af20*/  LOP3.LUT R17, R72, 0x380, RZ, 0xc0, !PT ;  /* 0x0000038048117812 */ /* 0x000fe400078ec0ff */
[----:B------:R-:W-:Y:S02]  /*1af30*/  LOP3.LUT R86, R15, R86, RZ, 0x3c, !PT ;  /* 0x000000560f567212 */ /* 0x000fe400078e3cff */
[----:B------:R-:W-:Y:S02]  /*1af40*/  LOP3.LUT R11, R14, 0x380, RZ, 0xc0, !PT ;  /* 0x000003800e0b7812 */ /* 0x000fe400078ec0ff */
[----:B------:R-:W-:Y:S02]  /*1af50*/  LOP3.LUT R15, R18, 0x380, RZ, 0xc0, !PT ;  /* 0x00000380120f7812 */ /* 0x000fe400078ec0ff */
[----:B------:R-:W-:Y:S02]  /*1af60*/  SHF.R.U64 R17, R17, 0x3, RZ ;  /* 0x0000000311117819 */ /* 0x000fe400000012ff */
[----:B------:R-:W-:-:S02]  /*1af70*/  SHF.R.U64 R11, R11, 0x3, RZ ;  /* 0x000000030b0b7819 */ /* 0x000fc400000012ff */
[----:B------:R-:W-:Y:S02]  /*1af80*/  SHF.R.U64 R15, R15, 0x3, RZ ;  /* 0x000000030f0f7819 */ /* 0x000fe400000012ff */
[----:B------:R-:W-:Y:S02]  /*1af90*/  LOP3.LUT R92, R17, R72, RZ, 0x3c, !PT ;  /* 0x00000048115c7212 */ /* 0x000fe400078e3cff */
[----:B------:R-:W-:Y:S02]  /*1afa0*/  LOP3.LUT R90, R103, 0x380, RZ, 0xc0, !PT ;  /* 0x00000380675a7812 */ /* 0x000fe400078ec0ff */
[----:B------:R-:W-:Y:S02]  /*1afb0*/  LOP3.LUT R72, R11, R14, RZ, 0x3c, !PT ;  /* 0x0000000e0b487212 */ /* 0x000fe400078e3cff */
[----:B------:R-:W-:Y:S02]  /*1afc0*/  LOP3.LUT R94, R15, R18, RZ, 0x3c, !PT ;  /* 0x000000120f5e7212 */ /* 0x000fe400078e3cff */
[----:B------:R-:W-:-:S02]  /*1afd0*/  LOP3.LUT R11, R0, 0x380, RZ, 0xc0, !PT ;  /* 0x00000380000b7812 */ /* 0x000fc400078ec0ff */
[----:B------:R-:W-:Y:S02]  /*1afe0*/  LOP3.LUT R18, R5, 0x380, RZ, 0xc0, !PT ;  /* 0x0000038005127812 */ /* 0x000fe400078ec0ff */
[----:B------:R-:W-:Y:S02]  /*1aff0*/  LOP3.LUT R17, R2, 0x380, RZ, 0xc0, !PT ;  /* 0x0000038002117812 */ /* 0x000fe400078ec0ff */
[----:B------:R-:W-:Y:S02]  /*1b000*/  LOP3.LUT R74, R141, 0x380, RZ, 0xc0, !PT ;  /* 0x000003808d4a7812 */ /* 0x000fe400078ec0ff */
[----:B------:R-:W-:Y:S02]  /*1b010*/  SHF.R.U64 R90, R90, 0x3, RZ ;  /* 0x000000035a5a7819 */ /* 0x000fe400000012ff */
[----:B------:R-:W-:Y:S02]  /*1b020*/  SHF.R.U64 R11, R11, 0x3, RZ ;  /* 0x000000030b0b7819 */ /* 0x000fe400000012ff */
[----:B------:R-:W-:-:S02]  /*1b030*/  SHF.R.U64 R18, R18, 0x3, RZ ;  /* 0x0000000312127819 */ /* 0x000fc400000012ff */
[----:B------:R-:W-:Y:S02]  /*1b040*/  SHF.R.U64 R17, R17, 0x3, RZ ;  /* 0x0000000311117819 */ /* 0x000fe400000012ff */
[----:B------:R-:W-:Y:S02]  /*1b050*/  SHF.R.U64 R74, R74, 0x3, RZ ;  /* 0x000000034a4a7819 */ /* 0x000fe400000012ff */
[----:B------:R-:W-:Y:S02]  /*1b060*/  LOP3.LUT R90, R90, R103, RZ, 0x3c, !PT ;  /* 0x000000675a5a7212 */ /* 0x000fe400078e3cff */
[----:B------:R-:W-:Y:S02]  /*1b070*/  MOV R103, R12 ;  /* 0x0000000c00677202 */ /* 0x000fe40000000f00 */
[----:B------:R-:W-:Y:S02]  /*1b080*/  LOP3.LUT R96, R11, R0, RZ, 0x3c, !PT ;  /* 0x000000000b607212 */ /* 0x000fe400078e3cff */
[----:B------:R-:W-:-:S02]  /*1b090*/  F2FP.BF16.F32.PACK_AB R12, R25, R24 ;  /* 0x00000018190c723e */ /* 0x000fc400000010ff */
[----:B------:R-:W-:Y:S02]  /*1b0a0*/  F2FP.BF16.F32.PACK_AB R13, R27, R26 ;  /* 0x0000001a1b0d723e */ /* 0x000fe400000010ff */
[----:B------:R-:W-:Y:S02]  /*1b0b0*/  F2FP.BF16.F32.PACK_AB R14, R29, R28 ;  /* 0x0000001c1d0e723e */ /* 0x000fe400000010ff */
[----:B------:R-:W-:Y:S02]  /*1b0c0*/  F2FP.BF16.F32.PACK_AB R15, R31, R30 ;  /* 0x0000001e1f0f723e */ /* 0x000fe400000010ff */
[----:B------:R-:W-:Y:S02]  /*1b0d0*/  LOP3.LUT R100, R18, R5, RZ, 0x3c, !PT ;  /* 0x0000000512647212 */ /* 0x000fe400078e3cff */
[----:B------:R-:W-:Y:S01]  /*1b0e0*/  LOP3.LUT R98, R17, R2, RZ, 0x3c, !PT ;  /* 0x0000000211627212 */ /* 0x000fe200078e3cff */
[----:B------:R1:W-:Y:S01]  /*1b0f0*/  STSM.16.M88.4 [R103], R12 ;  /* 0x0000000c67007844 */ /* 0x0003e20000000200 */
[----:B------:R-:W-:-:S02]  /*1b100*/  LOP3.LUT R74, R74, R141, RZ, 0x3c, !PT ;  /* 0x0000008d4a4a7212 */ /* 0x000fc400078e3cff */
[----:B------:R-:W-:Y:S01]  /*1b110*/  MOV R5, R84 ;  /* 0x0000005400057202 */ /* 0x000fe20000000f00 */
[----:B------:R-:W2:Y:S01]  /*1b120*/  LDC.64 R140, c[0x0][0xc00] ;  /* 0x00030000ff8c7b82 */ /* 0x000ea20000000a00 */
        /* <DEDUP_REMOVED lines=9> */
[----:B------:R-:W-:Y:S01]  /*1b1c0*/  MOV R102, R94 ;  /* 0x0000005e00667202 */ /* 0x000fe20000000f00 */
[----:B------:R3:W-:Y:S01]  /*1b1d0*/  STSM.16.M88.4 [R96], R84 ;  /* 0x0000005460007844 */ /* 0x0007e20000000200 */
[----:B------:R-:W-:-:S02]  /*1b1e0*/  MOV R100, R100 ;  /* 0x0000006400647202 */ /* 0x000fc40000000f00 */
[----:B------:R-:W-:Y:S02]  /*1b1f0*/  F2FP.BF16.F32.PACK_AB R88, R41, R40 ;  /* 0x000000282958723e */ /* 0x000fe400000010ff */
        /* <DEDUP_REMOVED lines=12> */
[----:B-1----:R-:W-:Y:S02]  /*1b2c0*/  F2FP.BF16.F32.PACK_AB R12, R57, R56 ;  /* 0x00000038390c723e */ /* 0x002fe400000010ff */
[----:B------:R-:W-:-:S02]  /*1b2d0*/  F2FP.BF16.F32.PACK_AB R13, R59, R58 ;  /* 0x0000003a3b0d723e */ /* 0x000fc400000010ff */
[----:B------:R-:W-:Y:S02]  /*1b2e0*/  F2FP.BF16.F32.PACK_AB R14, R61, R60 ;  /* 0x0000003c3d0e723e */ /* 0x000fe400000010ff */
[----:B------:R-:W-:Y:S02]  /*1b2f0*/  F2FP.BF16.F32.PACK_AB R15, R63, R62 ;  /* 0x0000003e3f0f723e */ /* 0x000fe400000010ff */
[----:B------:R-:W-:Y:S02]  /*1b300*/  F2FP.BF16.F32.PACK_AB R72, R65, R64 ;  /* 0x000000404148723e */ /* 0x000fe400000010ff */
[----:B------:R-:W-:Y:S01]  /*1b310*/  F2FP.BF16.F32.PACK_AB R73, R67, R66 ;  /* 0x000000424349723e */ /* 0x000fe200000010ff */
[----:B------:R-:W-:Y:S01]  /*1b320*/  STSM.16.M88.4 [R101], R12 ;  /* 0x0000000c65007844 */ /* 0x000fe20000000200 */
[----:B------:R-:W-:Y:S02]  /*1b330*/  F2FP.BF16.F32.PACK_AB R74, R69, R68 ;  /* 0x00000044454a723e */ /* 0x000fe400000010ff */
[----:B------:R-:W-:-:S02]  /*1b340*/  F2FP.BF16.F32.PACK_AB R75, R71, R70 ;  /* 0x00000046474b723e */ /* 0x000fc400000010ff */
[----:B---3--:R-:W-:Y:S02]  /*1b350*/  F2FP.BF16.F32.PACK_AB R84, R7, R6 ;  /* 0x000000060754723e */ /* 0x008fe400000010ff */
[----:B------:R-:W-:Y:S01]  /*1b360*/  F2FP.BF16.F32.PACK_AB R85, R129, R128 ;  /* 0x000000808155723e */ /* 0x000fe200000010ff */
[----:B------:R1:W-:Y:S01]  /*1b370*/  STSM.16.M88.4 [R102], R72 ;  /* 0x0000004866007844 */ /* 0x0003e20000000200 */
[----:B------:R-:W-:Y:S02]  /*1b380*/  F2FP.BF16.F32.PACK_AB R86, R77, R76 ;  /* 0x0000004c4d56723e */ /* 0x000fe400000010ff */
[----:B------:R-:W-:Y:S02]  /*1b390*/  F2FP.BF16.F32.PACK_AB R87, R79, R78 ;  /* 0x0000004e4f57723e */ /* 0x000fe400000010ff */
[----:B0-----:R-:W-:Y:S02]  /*1b3a0*/  F2FP.BF16.F32.PACK_AB R88, R81, R80 ;  /* 0x000000505158723e */ /* 0x001fe400000010ff */
[----:B------:R-:W-:Y:S01]  /*1b3b0*/  F2FP.BF16.F32.PACK_AB R89, R83, R82 ;  /* 0x000000525359723e */ /* 0x000fe200000010ff */
[----:B------:R0:W-:Y:S01]  /*1b3c0*/  STSM.16.M88.4 [R18], R84 ;  /* 0x0000005412007844 */ /* 0x0001e20000000200 */
[----:B------:R-:W-:-:S02]  /*1b3d0*/  F2FP.BF16.F32.PACK_AB R90, R21, R20 ;  /* 0x00000014155a723e */ /* 0x000fc400000010ff */
[----:B------:R-:W-:Y:S02]  /*1b3e0*/  F2FP.BF16.F32.PACK_AB R91, R131, R130 ;  /* 0x00000082835b723e */ /* 0x000fe400000010ff */
[----:B----4-:R-:W-:Y:S02]  /*1b3f0*/  F2FP.BF16.F32.PACK_AB R92, R121, R120 ;  /* 0x00000078795c723e */ /* 0x010fe400000010ff */
[----:B------:R-:W-:Y:S01]  /*1b400*/  F2FP.BF16.F32.PACK_AB R93, R133, R132 ;  /* 0x00000084855d723e */ /* 0x000fe200000010ff */
[----:B------:R-:W-:Y:S01]  /*1b410*/  STSM.16.M88.4 [R17], R88 ;  /* 0x0000005811007844 */ /* 0x000fe20000000200 */
[----:B------:R-:W-:Y:S01]  /*1b420*/  F2FP.BF16.F32.PACK_AB R94, R123, R122 ;  /* 0x0000007a7b5e723e */ /* 0x000fe200000010ff */
[----:B-1----:R-:W-:Y:S01]  /*1b430*/  IMAD.WIDE R72, R202, 0x4, R142 ;  /* 0x00000004ca487825 */ /* 0x002fe200078e028e */
[----:B------:R-:W-:Y:S02]  /*1b440*/  F2FP.BF16.F32.PACK_AB R95, R135, R134 ;  /* 0x00000086875f723e */ /* 0x000fe400000010ff */
[----:B------:R-:W-:-:S02]  /*1b450*/  F2FP.BF16.F32.PACK_AB R96, R125, R124 ;  /* 0x0000007c7d60723e */ /* 0x000fc400000010ff */
[----:B------:R-:W-:Y:S01]  /*1b460*/  F2FP.BF16.F32.PACK_AB R97, R137, R136 ;  /* 0x000000888961723e */ /* 0x000fe200000010ff */
[----:B------:R1:W-:Y:S01]  /*1b470*/  STSM.16.M88.4 [R0], R92 ;  /* 0x0000005c00007844 */ /* 0x0003e20000000200 */
[----:B------:R-:W-:Y:S01]  /*1b480*/  F2FP.BF16.F32.PACK_AB R98, R127, R126 ;  /* 0x0000007e7f62723e */ /* 0x000fe200000010ff */
[----:B------:R-:W-:Y:S01]  /*1b490*/  ULDC UR5, c[0x0][0xa88] ;  /* 0x0002a20000057ab9 */ /* 0x000fe20000000800 */
[----:B------:R-:W-:Y:S01]  /*1b4a0*/  F2FP.BF16.F32.PACK_AB R99, R139, R138 ;  /* 0x0000008a8b63723e */ /* 0x000fe200000010ff */
[----:B0-----:R-:W0:Y:S01]  /*1b4b0*/  LDC.64 R84, c[0x0][0xba8] ;  /* 0x0002ea00ff547b82 */ /* 0x001e220000000a00 */
[----:B------:R-:W-:Y:S02]  /*1b4c0*/  F2FP.BF16.F32.PACK_AB R100, R105, R104 ;  /* 0x000000686964723e */ /* 0x000fe400000010ff */
[----:B------:R-:W-:Y:S01]  /*1b4d0*/  F2FP.BF16.F32.PACK_AB R101, R107, R106 ;  /* 0x0000006a6b65723e */ /* 0x000fe200000010ff */
[----:B------:R3:W-:Y:S01]  /*1b4e0*/  STSM.16.M88.4 [R11], R96 ;  /* 0x000000600b007844 */ /* 0x0007e20000000200 */
[----:B------:R-:W-:-:S02]  /*1b4f0*/  F2FP.BF16.F32.PACK_AB R102, R109, R108 ;  /* 0x0000006c6d66723e */ /* 0x000fc400000010ff */
[----:B------:R-:W-:Y:S02]  /*1b500*/  F2FP.BF16.F32.PACK_AB R103, R111, R110 ;  /* 0x0000006e6f67723e */ /* 0x000fe400000010ff */
[----:B------:R-:W-:Y:S02]  /*1b510*/  F2FP.BF16.F32.PACK_AB R12, R113, R112 ;  /* 0x00000070710c723e */ /* 0x000fe400000010ff */
[----:B------:R-:W-:Y:S01]  /*1b520*/  F2FP.BF16.F32.PACK_AB R13, R115, R114 ;  /* 0x00000072730d723e */ /* 0x000fe200000010ff */
[----:B------:R4:W-:Y:S01]  /*1b530*/  STSM.16.M88.4 [R5], R100 ;  /* 0x0000006405007844 */ /* 0x0009e20000000200 */
[----:B------:R-:W-:Y:S01]  /*1b540*/  F2FP.BF16.F32.PACK_AB R14, R117, R116 ;  /* 0x00000074750e723e */ /* 0x000fe200000010ff */
[----:B-1----:R-:W-:Y:S01]  /*1b550*/  IMAD.MOV.U32 R0, RZ, RZ, RZ ;  /* 0x000000ffff007224 */ /* 0x002fe200078e00ff */
[----:B------:R-:W-:Y:S02]  /*1b560*/  F2FP.BF16.F32.PACK_AB R15, R119, R118 ;  /* 0x00000076770f723e */ /* 0x000fe400000010ff */
[----:B--2---:R-:W-:-:S03]  /*1b570*/  ISETP.NE.U32.AND P0, PT, R140, RZ, PT ;  /* 0x000000ff8c00720c */ /* 0x004fc60003f05070 */
[----:B------:R1:W-:Y:S01]  /*1b580*/  STSM.16.M88.4 [R2], R12 ;  /* 0x0000000c02007844 */ /* 0x0003e20000000200 */
[----:B------:R-:W-:Y:S01]  /*1b590*/  ISETP.NE.AND.EX P0, PT, R141, RZ, PT, P0 ;  /* 0x000000ff8d00720c */ /* 0x000fe20003f05300 */
[----:B---3--:R-:W2:Y:S08]  /*1b5a0*/  LDC R11, c[0x0][0xbe8] ;  /* 0x0002fa00ff0b7b82 */ /* 0x008eb00000000800 */
[----:B------:R-:W-:Y:S08]  /*1b5b0*/  BAR.SYNC.DEFER_BLOCKING 0x1, 0x100 ;  /* 0x0044000000007b1d */ /* 0x000ff00000010000 */
[----:B----4-:R-:W3:Y:S08]  /*1b5c0*/  LDC R5, c[0x0][0xad4] ;  /* 0x0002b500ff057b82 */ /* 0x010ef00000000800 */
[----:B-1----:R-:W1:Y:S01]  /*1b5d0*/  LDC.64 R12, c[0x0][0xc08] ;  /* 0x00030200ff0c7b82 */ /* 0x002e620000000a00 */
[----:B------:R-:W4:Y:S01]  /*1b5e0*/  @P0 LDG.E R0, desc[UR36][R72.64] ;  /* 0x0000002448000981 */ /* 0x000f22000c1e1900 */
[----:B------:R-:W-:Y:S01]  /*1b5f0*/  ISETP.NE.AND P2, PT, R200, RZ, PT ;  /* 0x000000ffc800720c */ /* 0x000fe20003f45270 */
[----:B------:R-:W-:-:S02]  /*1b600*/  IMAD.MOV.U32 R86, RZ, RZ, 0x9b8 ;  /* 0x000009b8ff567424 */ /* 0x000fc400078e00ff */
[----:B------:R-:W-:Y:S01]  /*1b610*/  IMAD.U32 R18, RZ, RZ, UR5 ;  /* 0x00000005ff127e24 */ /* 0x000fe2000f8e00ff */
[----:B-1----:R-:W-:-:S04]  /*1b620*/  ISETP.NE.U32.AND P1, PT, R12, RZ, PT ;  /* 0x000000ff0c00720c */ /* 0x002fc80003f25070 */
[----:B------:R-:W-:-:S13]  /*1b630*/  ISETP.NE.AND.EX P1, PT, R13, RZ, PT, P1 ;  /* 0x000000ff0d00720c */ /* 0x000fda0003f25310 */
[----:B------:R-:W1:Y:S01]  /*1b640*/  @P1 LDC.64 R12, c[0x0][0xc08] ;  /* 0x00030200ff0c1b82 */ /* 0x000e620000000a00 */
[----:B---3--:R-:W-:-:S04]  /*1b650*/  SEL R5, R200, R5, P2 ;  /* 0x00000005c8057207 */ /* 0x008fc80001000000 */
[----:B------:R-:W-:Y:S02]  /*1b660*/  ISETP.GT.AND P3, PT, R5, 0x1, PT ;  /* 0x000000010500780c */ /* 0x000fe40003f64270 */
[----:B--2---:R-:W-:Y:S02]  /*1b670*/  ISETP.NE.AND P4, PT, R11, 0x1, PT ;  /* 0x000000010b00780c */ /* 0x004fe40003f85270 */
[----:B------:R-:W-:-:S04]  /*1b680*/  SEL R86, R86, 0x978, P3 ;  /* 0x0000097856567807 */ /* 0x000fc80001800000 */
[----:B------:R-:W2:Y:S01]  /*1b690*/  LDC.64 R14, c[0x0][R86+0x218] ;  /* 0x00008600560e7b82 */ /* 0x000ea20000000a00 */
[----:B-1----:R-:W-:Y:S01]  /*1b6a0*/  @P1 IMAD.WIDE R12, R202, 0x4, R12 ;  /* 0x00000004ca0c1825 */ /* 0x002fe200078e020c */
[----:B------:R-:W-:-:S06]  /*1b6b0*/  ISETP.NE.U32.AND P2, PT, R140, RZ, PT ;  /* 0x000000ff8c00720c */ /* 0x000fcc0003f45070 */
[----:B------:R-:W1:Y:S01]  /*1b6c0*/  @P4 LDC R91, c[0x0][0xbec] ;  /* 0x0002fb00ff5b4b82 */ /* 0x000e620000000800 */
[----:B------:R3:W5:Y:S01]  /*1b6d0*/  @P1 LDG.E R18, desc[UR36][R12.64] ;  /* 0x000000240c121981 */ /* 0x000762000c1e1900 */
[----:B------:R-:W-:Y:S01]  /*1b6e0*/  ISETP.NE.AND.EX P2, PT, R141, RZ, PT, P2 ;  /* 0x000000ff8d00720c */ /* 0x000fe20003f45320 */
[----:B------:R-:W-:Y:S01]  /*1b6f0*/  VIADD R88, R192, UR8 ;  /* 0x00000008c0587c36 */ /* 0x000fe20008000000 */
[----:B------:R-:W-:-:S04]  /*1b700*/  SHF.R.S32.HI R2, RZ, 0x1f, R202 ;  /* 0x0000001fff027819 */ /* 0x000fc800000114ca */
[----:B------:R-:W1:Y:S01]  /*1b710*/  @P4 LDC R93, c[0x0][0xbf0] ;  /* 0x0002fc00ff5d4b82 */ /* 0x000e620000000800 */
[----:B------:R-:W-:Y:S02]  /*1b720*/  SEL R202, R202, RZ, !P2 ;  /* 0x000000ffcaca7207 */ /* 0x000fe40005000000 */
[----:B------:R-:W-:Y:S01]  /*1b730*/  SEL R5, R2, RZ, !P2 ;  /* 0x000000ff02057207 */ /* 0x000fe20005000000 */
[-C--:B--2---:R-:W-:Y:S02]  /*1b740*/  IMAD R17, R15, R194.reuse, RZ ;  /* 0x000000c20f117224 */ /* 0x084fe400078e02ff */
[----:B------:R-:W-:Y:S02]  /*1b750*/  IMAD.WIDE.U32 R14, R14, R194, RZ ;  /* 0x000000c20e0e7225 */ /* 0x000fe400078e00ff */
[----:B---3--:R2:W3:Y:S02]  /*1b760*/  LDC.64 R12, c[0x0][R86+0x220] ;  /* 0x00008800560c7b82 */ /* 0x0084e40000000a00 */
[----:B------:R-:W-:-:S06]  /*1b770*/  IMAD.IADD R15, R15, 0x1, R17 ;  /* 0x000000010f0f7824 */ /* 0x000fcc00078e0211 */
[----:B------:R2:W1:Y:S08]  /*1b780*/  LDC.64 R74, c[0x0][R86+0x228] ;  /* 0x00008a00564a7b82 */ /* 0x0004700000000a00 */
[----:B--2---:R-:W2:Y:S01]  /*1b790*/  LDC.64 R86, c[0x0][R86+0x210] ;  /* 0x0000840056567b82 */ /* 0x004ea20000000a00 */
[----:B---3--:R-:W-:-:S07]  /*1b7a0*/  IMAD R2, R13, R202, RZ ;  /* 0x000000ca0d027224 */ /* 0x008fce00078e02ff */
[----:B0-----:R-:W0:Y:S01]  /*1b7b0*/  @!P3 LDC R84, c[0x0][0xb50] ;  /* 0x0002d400ff54bb82 */ /* 0x001e220000000800 */
[C---:B------:R-:W-:Y:S01]  /*1b7c0*/  IMAD R89, R12.reuse, R5, R2 ;  /* 0x000000050c597224 */ /* 0x040fe200078e0202 */
[----:B------:R-:W-:Y:S01]  /*1b7d0*/  SEL R5, R205, RZ, P3 ;  /* 0x000000ffcd057207 */ /* 0x000fe20001800000 */
[----:B------:R-:W-:-:S05]  /*1b7e0*/  IMAD.WIDE.U32 R12, R12, R202, RZ ;  /* 0x000000ca0c0c7225 */ /* 0x000fca00078e00ff */
[----:B------:R-:W3:Y:S01]  /*1b7f0*/  @!P3 LDC R85, c[0x0][0xb54] ;  /* 0x0002d500ff55bb82 */ /* 0x000ee20000000800 */
[----:B------:R-:W-:Y:S02]  /*1b800*/  IMAD.IADD R89, R13, 0x1, R89 ;  /* 0x000000010d597824 */ /* 0x000fe400078e0259 */
[----:B------:R-:W-:Y:S02]  /*1b810*/  IMAD.MOV.U32 R13, RZ, RZ, R88 ;  /* 0x000000ffff0d7224 */ /* 0x000fe400078e0058 */
[-C--:B-1----:R-:W-:Y:S02]  /*1b820*/  IMAD R17, R75, R5.reuse, RZ ;  /* 0x000000054b117224 */ /* 0x082fe400078e02ff */
[----:B------:R-:W-:-:S04]  /*1b830*/  IMAD.WIDE.U32 R74, R74, R5, RZ ;  /* 0x000000054a4a7225 */ /* 0x000fc800078e00ff */
[----:B------:R-:W-:Y:S01]  /*1b840*/  IMAD.IADD R17, R75, 0x1, R17 ;  /* 0x000000014b117824 */ /* 0x000fe200078e0211 */
[--C-:B----4-:R-:W-:Y:S01]  /*1b850*/  IADD3 R14, P2, P5, R12, R14, R0.reuse ;  /* 0x0000000e0c0e7210 */ /* 0x110fe20007d5e000 */
[----:B------:R-:W-:Y:S01]  /*1b860*/  @P4 IMAD.HI.U32 R12, R88, R91, RZ ;  /* 0x0000005b580c4227 */ /* 0x000fe200078e00ff */
[----:B------:R-:W-:-:S04]  /*1b870*/  SHF.R.S32.HI R2, RZ, 0x1f, R0 ;  /* 0x0000001fff027819 */ /* 0x000fc80000011400 */
[----:B------:R-:W-:Y:S02]  /*1b880*/  @P4 SHF.R.U32.HI R13, RZ, R93, R12 ;  /* 0x0000005dff0d4219 */ /* 0x000fe4000001160c */
[----:B------:R-:W-:Y:S02]  /*1b890*/  IADD3.X R15, R89, R15, R2, P2, P5 ;  /* 0x0000000f590f7210 */ /* 0x000fe400017ea402 */
[----:B------:R-:W-:Y:S01]  /*1b8a0*/  IADD3 R74, P2, P5, R13, R14, R74 ;  /* 0x0000000e0d4a7210 */ /* 0x000fe20007d5e04a */
[--C-:B------:R-:W-:Y:S01]  /*1b8b0*/  IMAD.MOV R5, RZ, RZ, -R13.reuse ;  /* 0x000000ffff057224 */ /* 0x100fe200078e0a0d */
[----:B------:R-:W-:-:S03]  /*1b8c0*/  SHF.R.S32.HI R12, RZ, 0x1f, R13 ;  /* 0x0000001fff0c7819 */ /* 0x000fc6000001140d */
[----:B------:R-:W-:Y:S01]  /*1b8d0*/  IMAD R5, R11, R5, R88 ;  /* 0x000000050b057224 */ /* 0x000fe200078e0258 */
[----:B------:R-:W-:-:S03]  /*1b8e0*/  IADD3.X R75, R12, R15, R17, P2, P5 ;  /* 0x0000000f0c4b7210 */ /* 0x000fc600017ea411 */
[-C--:B--2---:R-:W-:Y:S01]  /*1b8f0*/  IMAD R12, R87, R5.reuse, RZ ;  /* 0x00000005570c7224 */ /* 0x084fe200078e02ff */
[----:B------:R-:W-:Y:S01]  /*1b900*/  SHF.R.S32.HI R13, RZ, 0x1f, R5 ;  /* 0x0000001fff0d7819 */ /* 0x000fe20000011405 */
[----:B------:R-:W-:-:S04]  /*1b910*/  IMAD.WIDE.U32 R74, R86, R5, R74 ;  /* 0x00000005564a7225 */ /* 0x000fc800078e004a */
[----:B------:R-:W-:Y:S01]  /*1b920*/  IMAD R13, R86, R13, R12 ;  /* 0x0000000d560d7224 */ /* 0x000fe200078e020c */
[----:B0-----:R-:W-:-:S03]  /*1b930*/  LEA R84, P2, R74, R84, 0x2 ;  /* 0x000000544a547211 */ /* 0x001fc600078410ff */
[----:B------:R-:W-:-:S05]  /*1b940*/  IMAD.IADD R5, R75, 0x1, R13 ;  /* 0x000000014b057824 */ /* 0x000fca00078e020d */
[----:B---3--:R-:W-:Y:S01]  /*1b950*/  LEA.HI.X R5, R74, R85, R5, 0x2, P2 ;  /* 0x000000554a057211 */ /* 0x008fe200010f1405 */
[----:B------:R-:W-:Y:S06]  /*1b960*/  @P1 BRA `(.L_x_1712) ;  /* 0x0000000000101947 */ /* 0x000fec0003800000 */
[----:B------:R-:W-:Y:S05]  /*1b970*/  @!P0 BRA `(.L_x_1712) ;  /* 0x00000000000c8947 */ /* 0x000fea0003800000 */
[----:B------:R-:W2:Y:S04]  /*1b980*/  LDG.E R13, desc[UR36][R72.64] ;  /* 0x00000024480d7981 */ /* 0x000ea8000c1e1900 */
[----:B-----5:R-:W2:Y:S02]  /*1b990*/  LDG.E R18, desc[UR36][R72.64+0x4] ;  /* 0x0000042448127981 */ /* 0x020ea4000c1e1900 */
[----:B--2---:R-:W-:-:S07]  /*1b9a0*/  IMAD.IADD R18, R18, 0x1, -R13 ;  /* 0x0000000112127824 */ /* 0x004fce00078e0a0d */
.L_x_1712:
[----:B------:R-:W2:Y:S04]  /*1b9b0*/  LDL R17, [R1+0x2e8] ;  /* 0x0002e80001117983 */ /* 0x000ea80000100800 */
[----:B------:R-:W3:Y:S01]  /*1b9c0*/  LDL R73, [R1+0x2e0] ;  /* 0x0002e00001497983 */ /* 0x000ee20000100800 */
[----:B------:R-:W-:-:S03]  /*1b9d0*/  R2UR UR5, R23 ;  /* 0x00000000170572ca */ /* 0x000fc600000e0000 */
[----:B------:R-:W-:Y:S04]  /*1b9e0*/  SHFL.IDX PT, R12, R84, RZ, 0x1c1f ;  /* 0x001c1fff540c7589 */ /* 0x000fe800000e0000 */
[----:B------:R-:W0:Y:S04]  /*1b9f0*/  SHFL.IDX PT, R13, R5, RZ, 0x1c1f ;  /* 0x001c1fff050d7589 */ /* 0x000e2800000e0000 */
[----:B------:R-:W-:Y:S04]  /*1ba00*/  SHFL.IDX PT, R14, R84, 0x1, 0x1c1f ;  /* 0x003c1f00540e7f89 */ /* 0x000fe800000e0000 */
[----:B------:R-:W1:Y:S01]  /*1ba10*/  SHFL.IDX PT, R15, R5, 0x1, 0x1c1f ;  /* 0x003c1f00050f7f89 */ /* 0x000e6200000e0000 */
[----:B--2---:R-:W-:-:S02]  /*1ba20*/  VIADD R72, R17, UR5 ;  /* 0x0000000511487c36 */ /* 0x004fc40008000000 */
        /* <DEDUP_REMOVED lines=8> */
[----:B------:R-:W2:Y:S01]  /*1bab0*/  LDL R73, [R1+0x284] ;  /* 0x0002840001497983 */ /* 0x000ea20000100800 */
[----:B------:R-:W-:Y:S01]  /*1bac0*/  R2UR UR5, R23 ;  /* 0x00000000170572ca */ /* 0x000fe200000e0000 */
[----:B------:R-:W1:Y:S01]  /*1bad0*/  @P4 LDC R65, c[0x0][0xbf0] ;  /* 0x0002fc00ff414b82 */ /* 0x000e620000000800 */
[----:B------:R-:W-:-:S07]  /*1bae0*/  ULDC.64 UR6, c[0x0][0xaa0] ;  /* 0x0002a80000067ab9 */ /* 0x000fce0000000a00 */
[----:B------:R-:W3:Y:S01]  /*1baf0*/  @P4 LDC R23, c[0x0][0xbec] ;  /* 0x0002fb00ff174b82 */ /* 0x000ee20000000800 */
[----:B------:R-:W-:-:S03]  /*1bb00*/  SHF.R.S32.HI R21, RZ, 0x1f, R202 ;  /* 0x0000001fff157819 */ /* 0x000fc600000114ca */
[----:B------:R-:W-:Y:S01]  /*1bb10*/  VIADD R64, R227, UR5 ;  /* 0x00000005e3407c36 */ /* 0x000fe20008000000 */
[----:B------:R-:W-:Y:S01]  /*1bb20*/  BSSY B1, `(.L_x_1714) ;  /* 0x000008f000017945 */ /* 0x000fe20003800000 */
[----:B--2---:R-:W-:-:S04]  /*1bb30*/  IMAD.SHL.U32 R18, R73, 0x8, RZ ;  /* 0x0000000849127824 */ /* 0x004fc800078e00ff */
[----:B0-----:R-:W-:-:S04]  /*1bb40*/  IMAD R3, R227, 0x40, R18 ;  /* 0x00000040e3037824 */ /* 0x001fc800078e0212 */
[----:B------:R-:W-:-:S03]  /*1bb50*/  IMAD.WIDE R8, R3, 0x2, R8 ;  /* 0x0000000203087825 */ /* 0x000fc600078e0208 */
[C---:B------:R-:W-:Y:S02]  /*1bb60*/  IADD3 R37, P1, R8.reuse, 0x5000, RZ ;  /* 0x0000500008257810 */ /* 0x040fe40007f3e0ff */
[C---:B------:R-:W-:Y:S02]  /*1bb70*/  IADD3 R13, P3, R8.reuse, 0x1000, RZ ;  /* 0x00001000080d7810 */ /* 0x040fe40007f7e0ff */
[C---:B------:R-:W-:Y:S02]  /*1bb80*/  IADD3 R25, P2, R8.reuse, 0x2000, RZ ;  /* 0x0000200008197810 */ /* 0x040fe40007f5e0ff */
[C---:B------:R-:W-:Y:S02]  /*1bb90*/  IADD3 R29, P6, R8.reuse, 0x3000, RZ ;  /* 0x00003000081d7810 */ /* 0x040fe40007fde0ff */
[----:B------:R-:W-:Y:S02]  /*1bba0*/  IADD3 R33, P5, R8, 0x4000, RZ ;  /* 0x0000400008217810 */ /* 0x000fe40007fbe0ff */
[----:B------:R-:W-:-:S02]  /*1bbb0*/  LOP3.LUT R36, R37, 0x380, RZ, 0xc0, !PT ;  /* 0x0000038025247812 */ /* 0x000fc400078ec0ff */
[----:B------:R-:W-:Y:S02]  /*1bbc0*/  LOP3.LUT R12, R13, 0x380, RZ, 0xc0, !PT ;  /* 0x000003800d0c7812 */ /* 0x000fe400078ec0ff */
[----:B------:R-:W-:Y:S02]  /*1bbd0*/  LOP3.LUT R24, R25, 0x380, RZ, 0xc0, !PT ;  /* 0x0000038019187812 */ /* 0x000fe400078ec0ff */
[----:B------:R-:W-:Y:S02]  /*1bbe0*/  LOP3.LUT R28, R29, 0x380, RZ, 0xc0, !PT ;  /* 0x000003801d1c7812 */ /* 0x000fe400078ec0ff */
[----:B------:R-:W-:Y:S02]  /*1bbf0*/  LOP3.LUT R32, R33, 0x380, RZ, 0xc0, !PT ;  /* 0x0000038021207812 */ /* 0x000fe400078ec0ff */
[----:B------:R-:W-:Y:S02]  /*1bc00*/  SHF.R.U64 R36, R36, 0x3, RZ ;  /* 0x0000000324247819 */ /* 0x000fe400000012ff */
[----:B------:R-:W-:-:S02]  /*1bc10*/  SHF.R.U64 R12, R12, 0x3, RZ ;  /* 0x000000030c0c7819 */ /* 0x000fc400000012ff */
[----:B------:R-:W-:Y:S02]  /*1bc20*/  SHF.R.U64 R24, R24, 0x3, RZ ;  /* 0x0000000318187819 */ /* 0x000fe400000012ff */
[----:B------:R-:W-:Y:S02]  /*1bc30*/  SHF.R.U64 R28, R28, 0x3, RZ ;  /* 0x000000031c1c7819 */ /* 0x000fe400000012ff */
[----:B------:R-:W-:Y:S02]  /*1bc40*/  SHF.R.U64 R32, R32, 0x3, RZ ;  /* 0x0000000320207819 */ /* 0x000fe400000012ff */
[----:B------:R-:W-:Y:S01]  /*1bc50*/  LOP3.LUT R36, R36, R37, RZ, 0x3c, !PT ;  /* 0x0000002524247212 */ /* 0x000fe200078e3cff */
[--C-:B------:R-:W-:Y:S01]  /*1bc60*/  IMAD.X R37, RZ, RZ, R9.reuse, P1 ;  /* 0x000000ffff257224 */ /* 0x100fe200008e0609 */
[----:B------:R-:W-:Y:S02]  /*1bc70*/  IADD3 R4, P1, R8, 0xb000, RZ ;  /* 0x0000b00008047810 */ /* 0x000fe40007f3e0ff */
        /* <DEDUP_REMOVED lines=8> */
[C---:B------:R-:W-:Y:S01]  /*1bd00*/  IADD3 R41, P0, R8.reuse, 0x6000, RZ ;  /* 0x0000600008297810 */ /* 0x040fe20007f1e0ff */
[----:B------:R-:W-:Y:S01]  /*1bd10*/  IMAD.X R61, RZ, RZ, R9, P1 ;  /* 0x000000ffff3d7224 */ /* 0x000fe200008e0609 */
[C---:B------:R-:W-:Y:S01]  /*1bd20*/  IADD3 R45, P3, R8.reuse, 0x7000, RZ ;  /* 0x00007000082d7810 */ /* 0x040fe20007f7e0ff */
[----:B------:R-:W5:Y:S01]  /*1bd30*/  LD.E.128 R12, desc[UR36][R12.64] ;  /* 0x000000240c0c7980 */ /* 0x000f62000c101d00 */
[----:B------:R-:W-:-:S02]  /*1bd40*/  IADD3 R49, P2, R8, 0x8000, RZ ;  /* 0x0000800008317810 */ /* 0x000fc40007f5e0ff */
[C---:B------:R-:W-:Y:S01]  /*1bd50*/  IADD3 R53, P6, R8.reuse, 0x9000, RZ ;  /* 0x0000900008357810 */ /* 0x040fe20007fde0ff */
[----:B------:R-:W5:Y:S01]  /*1bd60*/  LD.E.128 R24, desc[UR36][R24.64] ;  /* 0x0000002418187980 */ /* 0x000f62000c101d00 */
[C---:B------:R-:W-:Y:S02]  /*1bd70*/  IADD3 R57, P5, R8.reuse, 0xa000, RZ ;  /* 0x0000a00008397810 */ /* 0x040fe40007fbe0ff */
[----:B------:R-:W-:Y:S01]  /*1bd80*/  LOP3.LUT R5, R8, 0x380, RZ, 0xc0, !PT ;  /* 0x0000038008057812 */ /* 0x000fe200078ec0ff */
[----:B------:R-:W5:Y:S01]  /*1bd90*/  LD.E.128 R28, desc[UR36][R28.64] ;  /* 0x000000241c1c7980 */ /* 0x000f62000c101d00 */
[----:B------:R-:W-:Y:S02]  /*1bda0*/  LOP3.LUT R3, R4, 0x380, RZ, 0xc0, !PT ;  /* 0x0000038004037812 */ /* 0x000fe400078ec0ff */
[----:B------:R-:W-:Y:S01]  /*1bdb0*/  LOP3.LUT R40, R41, 0x380, RZ, 0xc0, !PT ;  /* 0x0000038029287812 */ /* 0x000fe200078ec0ff */
[----:B------:R-:W5:Y:S01]  /*1bdc0*/  LD.E.128 R32, desc[UR36][R32.64] ;  /* 0x0000002420207980 */ /* 0x000f62000c101d00 */
[----:B------:R-:W-:-:S02]  /*1bdd0*/  LOP3.LUT R44, R45, 0x380, RZ, 0xc0, !PT ;  /* 0x000003802d2c7812 */ /* 0x000fc400078ec0ff */
[----:B------:R-:W-:Y:S01]  /*1bde0*/  LOP3.LUT R48, R49, 0x380, RZ, 0xc0, !PT ;  /* 0x0000038031307812 */ /* 0x000fe200078ec0ff */
[----:B------:R-:W5:Y:S01]  /*1bdf0*/  LD.E.128 R36, desc[UR36][R36.64] ;  /* 0x0000002424247980 */ /* 0x000f62000c101d00 */
[----:B------:R-:W-:Y:S02]  /*1be00*/  LOP3.LUT R52, R53, 0x380, RZ, 0xc0, !PT ;  /* 0x0000038035347812 */ /* 0x000fe400078ec0ff */
[----:B------:R-:W-:Y:S02]  /*1be10*/  LOP3.LUT R56, R57, 0x380, RZ, 0xc0, !PT ;  /* 0x0000038039387812 */ /* 0x000fe400078ec0ff */
[----:B------:R-:W-:Y:S02]  /*1be20*/  SHF.R.U64 R5, R5, 0x3, RZ ;  /* 0x0000000305057819 */ /* 0x000fe400000012ff */
[----:B------:R-:W-:Y:S02]  /*1be30*/  SHF.R.U64 R3, R3, 0x3, RZ ;  /* 0x0000000303037819 */ /* 0x000fe400000012ff */
[----:B------:R-:W-:-:S02]  /*1be40*/  SHF.R.U64 R40, R40, 0x3, RZ ;  /* 0x0000000328287819 */ /* 0x000fc400000012ff */
[----:B------:R-:W-:Y:S02]  /*1be50*/  SHF.R.U64 R44, R44, 0x3, RZ ;  /* 0x000000032c2c7819 */ /* 0x000fe400000012ff */
[----:B------:R-:W-:Y:S02]  /*1be60*/  SHF.R.U64 R48, R48, 0x3, RZ ;  /* 0x0000000330307819 */ /* 0x000fe400000012ff */
[----:B------:R-:W-:Y:S02]  /*1be70*/  SHF.R.U64 R52, R52, 0x3, RZ ;  /* 0x0000000334347819 */ /* 0x000fe400000012ff */
[----:B------:R-:W-:Y:S02]  /*1be80*/  SHF.R.U64 R56, R56, 0x3, RZ ;  /* 0x0000000338387819 */ /* 0x000fe400000012ff */
[----:B------:R-:W-:Y:S02]  /*1be90*/  LOP3.LUT R8, R5, R8, RZ, 0x3c, !PT ;  /* 0x0000000805087212 */ /* 0x000fe400078e3cff */
[----:B------:R-:W-:Y:S01]  /*1bea0*/  LOP3.LUT R60, R3, R4, RZ, 0x3c, !PT ;  /* 0x00000004033c7212 */ /* 0x000fe200078e3cff */
[----:B------:R-:W-:Y:S01]  /*1beb0*/  IMAD R3, R2, UR6, RZ ;  /* 0x0000000602037c24 */ /* 0x000fe2000f8e02ff */
        /* <DEDUP_REMOVED lines=10> */
[----:B------:R0:W5:Y:S04]  /*1bf60*/  LD.E.128 R4, desc[UR36][R8.64] ;  /* 0x0000002408047980 */ /* 0x000168000c101d00 */
[----:B------:R-:W5:Y:S04]  /*1bf70*/  LD.E.128 R40, desc[UR36][R40.64] ;  /* 0x0000002428287980 */ /* 0x000f68000c101d00 */
[----:B------:R-:W5:Y:S01]  /*1bf80*/  LD.E.128 R44, desc[UR36][R44.64] ;  /* 0x000000242c2c7980 */ /* 0x000f62000c101d00 */
[----:B0-----:R-:W-:-:S02]  /*1bf90*/  IMAD R9, R0, UR7, R3 ;  /* 0x0000000700097c24 */ /* 0x001fc4000f8e0203 */
[----:B------:R-:W-:Y:S01]  /*1bfa0*/  IMAD.WIDE.U32 R2, R0, UR6, RZ ;  /* 0x0000000600027c25 */ /* 0x000fe2000f8e00ff */
[----:B------:R-:W-:Y:S01]  /*1bfb0*/  ULDC.64 UR6, c[0x0][0xae8] ;  /* 0x0002ba0000067ab9 */ /* 0x000fe20000000a00 */
[----:B------:R-:W5:Y:S02]  /*1bfc0*/  LD.E.128 R48, desc[UR36][R48.64] ;  /* 0x0000002430307980 */ /* 0x000f64000c101d00 */
[----:B------:R-:W-:Y:S02]  /*1bfd0*/  IMAD R0, R73, 0x20, R227 ;  /* 0x0000002049007824 */ /* 0x000fe400078e02e3 */
[----:B------:R-:W-:Y:S01]  /*1bfe0*/  IMAD.IADD R3, R3, 0x1, R9 ;  /* 0x0000000103037824 */ /* 0x000fe200078e0209 */
[----:B------:R-:W5:Y:S01]  /*1bff0*/  LD.E.128 R52, desc[UR36][R52.64] ;  /* 0x0000002434347980 */ /* 0x000f62000c101d00 */
[----:B------:R-:W-:Y:S02]  /*1c000*/  VIADD R20, R0, UR5 ;  /* 0x0000000500147c36 */ /* 0x000fe40008000000 */
[----:B------:R-:W-:Y:S01]  /*1c010*/  IMAD.WIDE.U32 R2, R194, UR6, R2 ;  /* 0x00000006c2027c25 */ /* 0x000fe2000f8e0002 */
[----:B------:R-:W5:Y:S03]  /*1c020*/  LD.E.128 R56, desc[UR36][R56.64] ;  /* 0x0000002438387980 */ /* 0x000f66000c101d00 */
[----:B---3--:R-:W-:Y:S01]  /*1c030*/  @P4 IMAD.HI.U32 R0, R20, R23, RZ ;  /* 0x0000001714004227 */ /* 0x008fe200078e00ff */
[----:B------:R-:W5:Y:S03]  /*1c040*/  LD.E.128 R60, desc[UR36][R60.64] ;  /* 0x000000243c3c7980 */ /* 0x000f66000c101d00 */
[----:B------:R-:W-:Y:S01]  /*1c050*/  IMAD R3, R194, UR7, R3 ;  /* 0x00000007c2037c24 */ /* 0x000fe2000f8e0203 */
[----:B------:R-:W-:Y:S01]  /*1c060*/  ULDC.64 UR6, c[0x0][0xaf0] ;  /* 0x0002bc0000067ab9 */ /* 0x000fe20000000a00 */
[----:B------:R-:W-:Y:S01]  /*1c070*/  IMAD.MOV.U32 R9, RZ, RZ, R20 ;  /* 0x000000ffff097224 */ /* 0x000fe200078e0014 */
[----:B-1----:R-:W-:Y:S01]  /*1c080*/  @P4 SHF.R.U32.HI R9, RZ, R65, R0 ;  /* 0x00000041ff094219 */ /* 0x002fe20000011600 */
[----:B------:R-:W-:Y:S01]  /*1c090*/  IMAD R21, R21, UR6, RZ ;  /* 0x0000000615157c24 */ /* 0x000fe2000f8e02ff */
[----:B------:R-:W-:Y:S01]  /*1c0a0*/  @!PT LDS RZ, [RZ] ;  /* 0x00000000fffff984 */ /* 0x000fe20000000800 */
[----:B------:R-:W-:Y:S01]  /*1c0b0*/  @!PT LDS RZ, [RZ] ;  /* 0x00000000fffff984 */ /* 0x000fe20000000800 */
[----:B------:R-:W-:Y:S01]  /*1c0c0*/  @!PT LDS RZ, [RZ] ;  /* 0x00000000fffff984 */ /* 0x000fe20000000800 */
[----:B------:R-:W-:Y:S01]  /*1c0d0*/  @!PT LDS RZ, [RZ] ;  /* 0x00000000fffff984 */ /* 0x000fe20000000800 */
[----:B------:R0:W-:Y:S06]  /*1c0e0*/  MEMBAR.ALL.CTA ;  /* 0x0000000000007992 */ /* 0x0001ec0000008000 */
[----:B0-----:R-:W0:Y:S01]  /*1c0f0*/  FENCE.VIEW.ASYNC.S ;  /* 0x00000000000073c6 */ /* 0x001e220000000000 */
[--C-:B------:R-:W-:Y:S01]  /*1c100*/  SHF.R.S32.HI R0, RZ, 0x1f, R9.reuse ;  /* 0x0000001fff007819 */ /* 0x100fe20000011409 */
[----:B------:R-:W-:-:S02]  /*1c110*/  IMAD.MOV R8, RZ, RZ, -R9 ;  /* 0x000000ffff087224 */ /* 0x000fc400078e0a09 */
[C---:B------:R-:W-:Y:S02]  /*1c120*/  IMAD R21, R202.reuse, UR7, R21 ;  /* 0x00000007ca157c24 */ /* 0x040fe4000f8e0215 */
[----:B------:R-:W-:Y:S01]  /*1c130*/  IMAD.WIDE.U32 R2, R202, UR6, R2 ;  /* 0x00000006ca027c25 */ /* 0x000fe2000f8e0002 */
[----:B------:R-:W-:-:S03]  /*1c140*/  ULDC.64 UR6, c[0x0][0xae0] ;  /* 0x0002b80000067ab9 */ /* 0x000fc60000000a00 */
[----:B------:R-:W-:Y:S02]  /*1c150*/  IMAD R0, R0, UR6, RZ ;  /* 0x0000000600007c24 */ /* 0x000fe4000f8e02ff */
[----:B------:R-:W-:Y:S02]  /*1c160*/  IMAD R11, R11, R8, R20 ;  /* 0x000000080b0b7224 */ /* 0x000fe400078e0214 */
[----:B------:R-:W-:Y:S02]  /*1c170*/  IMAD.IADD R3, R3, 0x1, R21 ;  /* 0x0000000103037824 */ /* 0x000fe400078e0215 */
[C---:B------:R-:W-:Y:S01]  /*1c180*/  IMAD R21, R9.reuse, UR7, R0 ;  /* 0x0000000709157c24 */ /* 0x040fe2000f8e0200 */
[----:B------:R-:W-:Y:S01]  /*1c190*/  SHF.R.S32.HI R0, RZ, 0x1f, R11 ;  /* 0x0000001fff007819 */ /* 0x000fe2000001140b */
[----:B------:R-:W-:Y:S01]  /*1c1a0*/  IMAD.WIDE.U32 R2, R9, UR6, R2 ;  /* 0x0000000609027c25 */ /* 0x000fe2000f8e0002 */
[----:B------:R-:W-:-:S03]  /*1c1b0*/  ULDC.64 UR6, c[0x0][0xad8] ;  /* 0x0002b60000067ab9 */ /* 0x000fc60000000a00 */
[----:B------:R-:W-:Y:S02]  /*1c1c0*/  IMAD.IADD R3, R3, 0x1, R21 ;  /* 0x0000000103037824 */ /* 0x000fe400078e0215 */
[----:B------:R-:W-:Y:S01]  /*1c1d0*/  IMAD R8, R0, UR6, RZ ;  /* 0x0000000600087c24 */ /* 0x000fe2000f8e02ff */
[----:B------:R-:W-:Y:S01]  /*1c1e0*/  UIADD3 UR5, UR39, 0x30820, URZ ;  /* 0x0003082027057890 */ /* 0x000fe2000fffe03f */
[----:B------:R-:W-:Y:S01]  /*1c1f0*/  IMAD.WIDE.U32 R2, R11, UR6, R2 ;  /* 0x000000060b027c25 */ /* 0x000fe2000f8e0002 */
[----:B------:R-:W-:-:S03]  /*1c200*/  ISETP.GE.AND P2, PT, R64, R17, PT ;  /* 0x000000114000720c */ /* 0x000fc60003f46270 */
[----:B------:R-:W-:Y:S01]  /*1c210*/  IMAD R9, R11, UR7, R8 ;  /* 0x000000070b097c24 */ /* 0x000fe2000f8e0208 */
[----:B------:R-:W-:Y:S01]  /*1c220*/  ULDC.64 UR6, c[0x0][0xa80] ;  /* 0x0002a00000067ab9 */ /* 0x000fe20000000a00 */
[----:B------:R-:W-:Y:S01]  /*1c230*/  UPRMT UR5, URZ, 0x654, UR5 ;  /* 0x000006543f057896 */ /* 0x000fe20008000005 */
[----:B------:R-:W-:Y:S01]  /*1c240*/  LEA R11, P3, R2, UR6, 0x1 ;  /* 0x00000006020b7c11 */ /* 0x000fe2000f8608ff */
[----:B------:R-:W-:Y:S02]  /*1c250*/  IMAD.IADD R3, R3, 0x1, R9 ;  /* 0x0000000103037824 */ /* 0x000fe400078e0209 */
[----:B------:R-:W-:-:S03]  /*1c260*/  VIADD R0, R64, 0x20 ;  /* 0x0000002040007836 */ /* 0x000fc60000000000 */
[----:B------:R-:W-:Y:S01]  /*1c270*/  LEA.HI.X R23, R2, UR7, R3, 0x1, P3 ;  /* 0x0000000702177c11 */ /* 0x000fe200098f0c03 */
[----:B------:R-:W-:Y:S01]  /*1c280*/  VIADD R8, R64, 0x40 ;  /* 0x0000004040087836 */ /* 0x000fe20000000000 */
[----:B0-----:R-:W-:Y:S01]  /*1c290*/  SYNCS.ARRIVE.TRANS64.RED.A1T0 RZ, [UR5], RZ ;  /* 0x000000ffffff79a7 */ /* 0x001fe20008100405 */
[C---:B------:R-:W-:Y:S02]  /*1c2a0*/  VIADD R66, R18.reuse, 0x40 ;  /* 0x0000004012427836 */ /* 0x040fe40000000000 */
[----:B------:R-:W-:Y:S01]  /*1c2b0*/  VIADD R68, R18, 0x80 ;  /* 0x0000008012447836 */ /* 0x000fe20000000000 */
[----:B------:R0:W1:Y:S01]  /*1c2c0*/  SHFL.IDX PT, R9, R11, RZ, 0x181f ;  /* 0x00181fff0b097589 */ /* 0x00006200000e0000 */
[----:B------:R-:W-:-:S03]  /*1c2d0*/  ISETP.GE.AND P0, PT, R0, R17, PT ;  /* 0x000000110000720c */ /* 0x000fc60003f06270 */
[----:B------:R0:W2:Y:S01]  /*1c2e0*/  SHFL.IDX PT, R21, R23, RZ, 0x181f ;  /* 0x00181fff17157589 */ /* 0x0000a200000e0000 */
[----:B------:R-:W-:Y:S02]  /*1c2f0*/  ISETP.GE.AND P1, PT, R8, R17, PT ;  /* 0x000000110800720c */ /* 0x000fe40003f26270 */
[----:B------:R-:W-:Y:S02]  /*1c300*/  SHF.R.S32.HI R67, RZ, 0x1f, R18 ;  /* 0x0000001fff437819 */ /* 0x000fe40000011412 */
[----:B------:R-:W-:Y:S02]  /*1c310*/  SHF.R.S32.HI R65, RZ, 0x1f, R66 ;  /* 0x0000001fff417819 */ /* 0x000fe40000011442 */
[----:B------:R-:W-:Y:S01]  /*1c320*/  SHF.R.S32.HI R69, RZ, 0x1f, R68 ;  /* 0x0000001fff457819 */ /* 0x000fe20000011444 */
[----:B0-----:R-:W-:Y:S06]  /*1c330*/  @P2 BRA `(.L_x_1715) ;  /* 0x0000000000342947 */ /* 0x001fec0003800000 */
        /* <DEDUP_REMOVED lines=13> */
.L_x_1715:
[----:B------:R-:W-:Y:S05]  /*1c410*/  BSYNC B1 ;  /* 0x0000000000017941 */ /* 0x000fea0003800000 */
.L_x_1714:
[----:B0----5:R0:W3:Y:S01]  /*1c420*/  SHFL.IDX PT, R7, R23, 0x1, 0x181f ;  /* 0x00381f0017077f89 */ /* 0x0210e200000e0000 */
[----:B------:R-:W-:Y:S03]  /*1c430*/  BSSY B1, `(.L_x_1716) ;  /* 0x0000010000017945 */ /* 0x000fe60003800000 */
[----:B------:R0:W4:Y:S01]  /*1c440*/  SHFL.IDX PT, R3, R11, 0x1, 0x181f ;  /* 0x00381f000b037f89 */ /* 0x00012200000e0000 */
[----:B------:R-:W-:Y:S05]  /*1c450*/  @P0 BRA `(.L_x_1717) ;  /* 0x0000000000340947 */ /* 0x000fea0003800000 */
[----:B------:R-:W-:Y:S02]  /*1c460*/  ULDC UR5, c[0x0][0xac8] ;  /* 0x0002b20000057ab9 */ /* 0x000fe40000000800 */
[----:B------:R-:W-:Y:S02]  /*1c470*/  ISETP.GE.AND P4, PT, R18, UR5, PT ;  /* 0x0000000512007c0c */ /* 0x000fe4000bf86270 */
[----:B------:R-:W-:Y:S02]  /*1c480*/  ISETP.GE.AND P5, PT, R66, UR5, PT ;  /* 0x0000000542007c0c */ /* 0x000fe4000bfa6270 */
[----:B------:R-:W-:-:S09]  /*1c490*/  ISETP.GE.AND P6, PT, R68, UR5, PT ;  /* 0x0000000544007c0c */ /* 0x000fd2000bfc6270 */
[-C--:B----4-:R-:W-:Y:S02]  /*1c4a0*/  @!P4 LEA R2, P0, R18, R3.reuse, 0x1 ;  /* 0x000000031202c211 */ /* 0x090fe400078008ff */
[-C--:B------:R-:W-:Y:S02]  /*1c4b0*/  @!P5 LEA R4, P2, R66, R3.reuse, 0x1 ;  /* 0x000000034204d211 */ /* 0x080fe400078408ff */
[----:B------:R-:W-:Y:S02]  /*1c4c0*/  @!P6 LEA R6, P3, R68, R3, 0x1 ;  /* 0x000000034406e211 */ /* 0x000fe400078608ff */
[-C--:B---3--:R-:W-:Y:S02]  /*1c4d0*/  @!P4 LEA.HI.X R3, R18, R7.reuse, R67, 0x1, P0 ;  /* 0x000000071203c211 */ /* 0x088fe400000f0c43 */
[-C--:B------:R-:W-:Y:S02]  /*1c4e0*/  @!P5 LEA.HI.X R5, R66, R7.reuse, R65, 0x1, P2 ;  /* 0x000000074205d211 */ /* 0x080fe400010f0c41 */
[----:B------:R-:W-:Y:S01]  /*1c4f0*/  @!P6 LEA.HI.X R7, R68, R7, R69, 0x1, P3 ;  /* 0x000000074407e211 */ /* 0x000fe200018f0c45 */
[----:B------:R3:W-:Y:S04]  /*1c500*/  @!P4 ST.E.128 desc[UR36][R2.64], R12 ;  /* 0x0000000c0200c985 */ /* 0x0007e8000c101d24 */
[----:B------:R3:W-:Y:S04]  /*1c510*/  @!P5 ST.E.128 desc[UR36][R4.64], R36 ;  /* 0x000000240400d985 */ /* 0x0007e8000c101d24 */
[----:B------:R3:W-:Y:S02]  /*1c520*/  @!P6 ST.E.128 desc[UR36][R6.64], R52 ;  /* 0x000000340600e985 */ /* 0x0007e4000c101d24 */
.L_x_1717:
[----:B------:R-:W-:Y:S05]  /*1c530*/  BSYNC B1 ;  /* 0x0000000000017941 */ /* 0x000fea0003800000 */
.L_x_1716:
[----:B---3--:R3:W0:Y:S01]  /*1c540*/  SHFL.IDX PT, R7, R23, 0x2, 0x181f ;  /* 0x00581f0017077f89 */ /* 0x00862200000e0000 */
[----:B------:R-:W-:Y:S03]  /*1c550*/  BSSY B1, `(.L_x_1718) ;  /* 0x0000010000017945 */ /* 0x000fe60003800000 */
[----:B----4-:R3:W4:Y:S01]  /*1c560*/  SHFL.IDX PT, R3, R11, 0x2, 0x181f ;  /* 0x00581f000b037f89 */ /* 0x01072200000e0000 */
        /* <DEDUP_REMOVED lines=14> */
.L_x_1719:
[----:B------:R-:W-:Y:S05]  /*1c650*/  BSYNC B1 ;  /* 0x0000000000017941 */ /* 0x000fea0003800000 */
.L_x_1718:
[----:B------:R-:W-:Y:S01]  /*1c660*/  VIADD R0, R64, 0x60 ;  /* 0x0000006040007836 */ /* 0x000fe20000000000 */
[----:B0--3--:R-:W0:Y:S04]  /*1c670*/  SHFL.IDX PT, R23, R23, 0x3, 0x181f ;  /* 0x00781f0017177f89 */ /* 0x009e2800000e0000 */
[----:B------:R-:W-:Y:S01]  /*1c680*/  ISETP.GE.AND P0, PT, R0, R17, PT ;  /* 0x000000110000720c */ /* 0x000fe20003f06270 */
[----:B------:R-:W3:-:S12]  /*1c690*/  SHFL.IDX PT, R11, R11, 0x3, 0x181f ;  /* 0x00781f000b0b7f89 */ /* 0x000ed800000e0000 */
[----:B------:R-:W-:Y:S05]  /*1c6a0*/  @P0 BRA `(.L_x_1720) ;  /* 0x0000001c00d00947 */ /* 0x000fea0003800000 */
[----:B------:R-:W-:Y:S02]  /*1c6b0*/  ULDC UR5, c[0x0][0xac8] ;  /* 0x0002b20000057ab9 */ /* 0x000fe40000000800 */
[----:B------:R-:W-:Y:S02]  /*1c6c0*/  ISETP.GE.AND P2, PT, R18, UR5, PT ;  /* 0x0000000512007c0c */ /* 0x000fe4000bf46270 */
[----:B------:R-:W-:-:S11]  /*1c6d0*/  ISETP.GE.AND P3, PT, R66, UR5, PT ;  /* 0x0000000542007c0c */ /* 0x000fd6000bf66270 */
[-C--:B---3--:R-:W-:Y:S02]  /*1c6e0*/  @!P2 LEA R2, P0, R18, R11.reuse, 0x1 ;  /* 0x0000000b1202a211 */ /* 0x088fe400078008ff */
[----:B------:R-:W-:Y:S02]  /*1c6f0*/  @!P3 LEA R4, P1, R66, R11, 0x1 ;  /* 0x0000000b4204b211 */ /* 0x000fe400078208ff */
[-C--:B0---4-:R-:W-:Y:S02]  /*1c700*/  @!P2 LEA.HI.X R3, R18, R23.reuse, R67, 0x1, P0 ;  /* 0x000000171203a211 */ /* 0x091fe400000f0c43 */
        /* <DEDUP_REMOVED lines=9> */
.L_x_1713:
[----:B------:R1:W5:Y:S01]  /*1c7a0*/  LDL R140, [R1+0x2dc] ;  /* 0x0002dc00018c7983 */ /* 0x0003620000100800 */
[----:B------:R-:W-:Y:S01]  /*1c7b0*/  ULDC.64 UR6, c[0x0][0xb08] ;  /* 0x0002c20000067ab9 */ /* 0x000fe20000000a00 */
[----:B0-----:R-:W0:Y:S02]  /*1c7c0*/  @P4 LDC R13, c[0x0][0xbec] ;  /* 0x0002fb00ff0d4b82 */ /* 0x001e240000000800 */
        /* <DEDUP_REMOVED lines=19> */
[----:B------:R-:W-:Y:S01]  /*1c900*/  IMAD R5, R2, UR6, RZ ;  /* 0x0000000602057c24 */ /* 0x000fe2000f8e02ff */
[----:B------:R-:W-:Y:S01]  /*1c910*/  ULDC.64 UR8, c[0x0][0xb30] ;  /* 0x0002cc0000087ab9 */ /* 0x000fe20000000a00 */
[----:B------:R-:W-:Y:S01]  /*1c920*/  IMAD.WIDE.U32 R2, R0, UR6, RZ ;  /* 0x0000000600027c25 */ /* 0x000fe2000f8e00ff */
[----:B------:R-:W-:Y:S01]  /*1c930*/  UIADD3 UR5, UR39, 0x30820, URZ ;  /* 0x0003082027057890 */ /* 0x000fe2000fffe03f */
[----:B------:R-:W-:Y:S01]  /*1c940*/  ISETP.GE.AND P0, PT, R72, R17, PT ;  /* 0x000000114800720c */ /* 0x000fe20003f06270 */
[----:B------:R-:W-:Y:S01]  /*1c950*/  BSSY B1, `(.L_x_1721) ;  /* 0x000008d000017945 */ /* 0x000fe20003800000 */
[----:B------:R-:W-:Y:S01]  /*1c960*/  IMAD R5, R0, UR7, R5 ;  /* 0x0000000700057c24 */ /* 0x000fe2000f8e0205 */
[----:B------:R-:W-:Y:S01]  /*1c970*/  ULDC.64 UR6, c[0x0][0xb38] ;  /* 0x0002ce0000067ab9 */ /* 0x000fe20000000a00 */
[----:B------:R-:W2:Y:S01]  /*1c980*/  @P4 LDC R0, c[0x0][0xbf0] ;  /* 0x0002fc00ff004b82 */ /* 0x000ea20000000800 */
[----:B0-----:R-:W-:Y:S01]  /*1c990*/  @P4 IMAD.HI.U32 R13, R88, R13, RZ ;  /* 0x0000000d580d4227 */ /* 0x001fe200078e00ff */
[----:B------:R-:W-:-:S03]  /*1c9a0*/  UPRMT UR5, URZ, 0x654, UR5 ;  /* 0x000006543f057896 */ /* 0x000fc60008000005 */
[----:B------:R-:W-:Y:S01]  /*1c9b0*/  IMAD.IADD R3, R3, 0x1, R5 ;  /* 0x0000000103037824 */ /* 0x000fe200078e0205 */
[----:B------:R-:W-:Y:S01]  /*1c9c0*/  SHF.R.S32.HI R5, RZ, 0x1f, R202 ;  /* 0x0000001fff057819 */ /* 0x000fe200000114ca */
[----:B------:R-:W-:-:S04]  /*1c9d0*/  IMAD.WIDE.U32 R2, R194, UR6, R2 ;  /* 0x00000006c2027c25 */ /* 0x000fc8000f8e0002 */
[----:B------:R-:W-:Y:S01]  /*1c9e0*/  SYNCS.ARRIVE.TRANS64.RED.A1T0 RZ, [UR5], RZ ;  /* 0x000000ffffff79a7 */ /* 0x000fe20008100405 */
[----:B------:R-:W-:Y:S01]  /*1c9f0*/  IMAD R3, R194, UR7, R3 ;  /* 0x00000007c2037c24 */ /* 0x000fe2000f8e0203 */
[----:B------:R-:W-:Y:S02]  /*1ca00*/  ULDC.64 UR6, c[0x0][0xb40] ;  /* 0x0002d00000067ab9 */ /* 0x000fe40000000a00 */
[----:B------:R-:W-:Y:S02]  /*1ca10*/  IMAD R5, R5, UR6, RZ ;  /* 0x0000000605057c24 */ /* 0x000fe4000f8e02ff */
[----:B------:R-:W-:-:S04]  /*1ca20*/  IMAD.WIDE.U32 R2, R202, UR6, R2 ;  /* 0x00000006ca027c25 */ /* 0x000fc8000f8e0002 */
[----:B------:R-:W-:Y:S01]  /*1ca30*/  IMAD R9, R202, UR7, R5 ;  /* 0x00000007ca097c24 */ /* 0x000fe2000f8e0205 */
[----:B------:R-:W-:Y:S01]  /*1ca40*/  ULDC.64 UR6, c[0x0][0xb48] ;  /* 0x0002d20000067ab9 */ /* 0x000fe20000000a00 */
[----:B------:R-:W-:Y:S01]  /*1ca50*/  IMAD.MOV.U32 R5, RZ, RZ, R88 ;  /* 0x000000ffff057224 */ /* 0x000fe200078e0058 */
[----:B--2---:R-:W-:Y:S01]  /*1ca60*/  @P4 SHF.R.U32.HI R5, RZ, R0, R13 ;  /* 0x00000000ff054219 */ /* 0x004fe2000001160d */
[----:B------:R-:W-:-:S03]  /*1ca70*/  IMAD.IADD R3, R3, 0x1, R9 ;  /* 0x0000000103037824 */ /* 0x000fc600078e0209 */
[--C-:B------:R-:W-:Y:S01]  /*1ca80*/  SHF.R.S32.HI R0, RZ, 0x1f, R5.reuse ;  /* 0x0000001fff007819 */ /* 0x100fe20000011405 */
[----:B------:R-:W-:Y:S02]  /*1ca90*/  IMAD.MOV R4, RZ, RZ, -R5 ;  /* 0x000000ffff047224 */ /* 0x000fe400078e0a05 */
[----:B------:R-:W-:-:S04]  /*1caa0*/  IMAD.WIDE.U32 R2, R205, UR6, R2 ;  /* 0x00000006cd027c25 */ /* 0x000fc8000f8e0002 */
[----:B------:R-:W-:Y:S02]  /*1cab0*/  IMAD R11, R11, R4, R88 ;  /* 0x000000040b0b7224 */ /* 0x000fe400078e0258 */
[----:B------:R-:W-:Y:S02]  /*1cac0*/  IMAD R0, R0, UR8, RZ ;  /* 0x0000000800007c24 */ /* 0x000fe4000f8e02ff */
[----:B------:R-:W-:Y:S01]  /*1cad0*/  IMAD R3, R205, UR7, R3 ;  /* 0x00000007cd037c24 */ /* 0x000fe2000f8e0203 */
[----:B------:R-:W-:Y:S01]  /*1cae0*/  ULDC.64 UR6, c[0x0][0xb28] ;  /* 0x0002ca0000067ab9 */ /* 0x000fe20000000a00 */
        /* <DEDUP_REMOVED lines=11> */
[----:B------:R1:W0:Y:S04]  /*1cba0*/  SHFL.IDX PT, R2, R0, RZ, 0x1c1f ;  /* 0x001c1fff00027589 */ /* 0x00022800000e0000 */
[----:B------:R1:W2:Y:S01]  /*1cbb0*/  SHFL.IDX PT, R3, R11, RZ, 0x1c1f ;  /* 0x001c1fff0b037589 */ /* 0x0002a200000e0000 */
[----:B------:R-:W-:Y:S05]  /*1cbc0*/  @P0 BRA `(.L_x_1722) ;  /* 0x0000000400940947 */ /* 0x000fea0003800000 */
[----:B------:R-:W-:Y:S01]  /*1cbd0*/  ULDC UR5, c[0x0][0xac8] ;  /* 0x0002b20000057ab9 */ /* 0x000fe20000000800 */
[----:B------:R-:W-:Y:S01]  /*1cbe0*/  VIADD R23, R22, 0xb0 ;  /* 0x000000b016177836 */ /* 0x000fe20000000000 */
[----:B------:R-:W-:Y:S02]  /*1cbf0*/  ISETP.GE.AND P1, PT, R223, UR5, PT ;  /* 0x00000005df007c0c */ /* 0x000fe4000bf26270 */
[----:B------:R-:W-:Y:S02]  /*1cc00*/  ISETP.GE.AND P0, PT, R222, UR5, PT ;  /* 0x00000005de007c0c */ /* 0x000fe4000bf06270 */
[----:B------:R-:W-:Y:S02]  /*1cc10*/  ISETP.GE.AND P2, PT, R22, UR5, PT ;  /* 0x0000000516007c0c */ /* 0x000fe4000bf46270 */
[----:B------:R-:W-:Y:S02]  /*1cc20*/  ISETP.GE.AND P3, PT, R221, UR5, PT ;  /* 0x00000005dd007c0c */ /* 0x000fe4000bf66270 */
[----:B------:R-:W-:-:S05]  /*1cc30*/  ISETP.GE.AND P4, PT, R220, UR5, PT ;  /* 0x00000005dc007c0c */ /* 0x000fca000bf86270 */
[CC--:B0-----:R-:W-:Y:S02]  /*1cc40*/  @!P1 LEA R4, P5, R223.reuse, R2.reuse, 0x2 ;  /* 0x00000002df049211 */ /* 0x0c1fe400078a10ff */
[-C--:B------:R-:W-:Y:S02]  /*1cc50*/  @!P0 LEA R8, P6, R222, R2.reuse, 0x2 ;  /* 0x00000002de088211 */ /* 0x080fe400078c10ff */
[-C--:B--2--5:R-:W-:Y:S01]  /*1cc60*/  @!P1 LEA.HI.X R5, R223, R3.reuse, R140, 0x2, P5 ;  /* 0x00000003df059211 */ /* 0x0a4fe200028f148c */
[----:B------:R-:W-:Y:S01]  /*1cc70*/  @!P2 IMAD.WIDE R12, R22, 0x4, R2 ;  /* 0x00000004160ca825 */ /* 0x000fe200078e0202 */
[----:B------:R-:W-:Y:S02]  /*1cc80*/  ISETP.GE.AND P5, PT, R219, UR5, PT ;  /* 0x00000005db007c0c */ /* 0x000fe4000bfa6270 */
[----:B------:R-:W-:Y:S02]  /*1cc90*/  @!P0 LEA.HI.X R9, R222, R3, R103, 0x2, P6 ;  /* 0x00000003de098211 */ /* 0x000fe400030f1467 */
[----:B------:R-:W-:Y:S01]  /*1cca0*/  @!P2 ST.E.64 desc[UR36][R12.64], R24 ;  /* 0x000000180c00a985 */ /* 0x000fe2000c101b24 */
[----:B------:R-:W-:-:S02]  /*1ccb0*/  @!P3 LEA R14, P6, R221, R2, 0x2 ;  /* 0x00000002dd0eb211 */ /* 0x000fc400078c10ff */
[-C--:B------:R-:W-:Y:S01]  /*1ccc0*/  @!P4 LEA R72, P2, R220, R2.reuse, 0x2 ;  /* 0x00000002dc48c211 */ /* 0x080fe200078410ff */
[----:B------:R0:W-:Y:S01]  /*1ccd0*/  @!P1 ST.E.64 desc[UR36][R4.64], R28 ;  /* 0x0000001c04009985 */ /* 0x0001e2000c101b24 */
[----:B------:R-:W-:Y:S02]  /*1cce0*/  ISETP.GE.AND P1, PT, R217, UR5, PT ;  /* 0x00000005d9007c0c */ /* 0x000fe4000bf26270 */
[-C--:B------:R-:W-:Y:S01]  /*1ccf0*/  @!P3 LEA.HI.X R15, R221, R3.reuse, R102, 0x2, P6 ;  /* 0x00000003dd0fb211 */ /* 0x080fe200030f1466 */
[----:B------:R2:W-:Y:S01]  /*1cd00*/  @!P0 ST.E.64 desc[UR36][R8.64], R32 ;  /* 0x0000002008008985 */ /* 0x0005e2000c101b24 */
[----:B------:R-:W-:Y:S02]  /*1cd10*/  ISETP.GE.AND P0, PT, R218, UR5, PT ;  /* 0x00000005da007c0c */ /* 0x000fe4000bf06270 */
[----:B------:R-:W-:Y:S01]  /*1cd20*/  @!P5 LEA R74, P6, R219, R2, 0x2 ;  /* 0x00000002db4ad211 */ /* 0x000fe200078c10ff */
[----:B------:R3:W-:Y:S01]  /*1cd30*/  @!P3 ST.E.64 desc[UR36][R14.64], R36 ;  /* 0x000000240e00b985 */ /* 0x0007e2000c101b24 */
[----:B------:R-:W-:-:S02]  /*1cd40*/  @!P4 LEA.HI.X R73, R220, R3, R101, 0x2, P2 ;  /* 0x00000003dc49c211 */ /* 0x000fc400010f1465 */
[----:B------:R-:W-:Y:S02]  /*1cd50*/  ISETP.GE.AND P2, PT, R216, UR5, PT ;  /* 0x00000005d8007c0c */ /* 0x000fe4000bf46270 */
[----:B------:R-:W-:Y:S01]  /*1cd60*/  @!P5 LEA.HI.X R75, R219, R3, R100, 0x2, P6 ;  /* 0x00000003db4bd211 */ /* 0x000fe200030f1464 */
[----:B------:R-:W-:Y:S01]  /*1cd70*/  @!P4 ST.E.64 desc[UR36][R72.64], R40 ;  /* 0x000000284800c985 */ /* 0x000fe2000c101b24 */
[----:B------:R-:W-:Y:S02]  /*1cd80*/  ISETP.GE.AND P3, PT, R215, UR5, PT ;  /* 0x00000005d7007c0c */ /* 0x000fe4000bf66270 */
[----:B------:R-:W-:Y:S01]  /*1cd90*/  ISETP.GE.AND P4, PT, R214, UR5, PT ;  /* 0x00000005d6007c0c */ /* 0x000fe2000bf86270 */
[----:B------:R-:W-:Y:S01]  /*1cda0*/  @!P5 ST.E.64 desc[UR36][R74.64], R44 ;  /* 0x0000002c4a00d985 */ /* 0x000fe2000c101b24 */
[-C--:B0-----:R-:W-:Y:S01]  /*1cdb0*/  @!P0 LEA R4, P6, R218, R2.reuse, 0x2 ;  /* 0x00000002da048211 */ /* 0x081fe200078c10ff */
[----:B--2---:R-:W-:Y:S01]  /*1cdc0*/  VIADD R33, R22, 0xb8 ;  /* 0x000000b816217836 */ /* 0x004fe20000000000 */
[----:B------:R-:W-:-:S02]  /*1cdd0*/  @!P1 LEA R8, P5, R217, R2, 0x2 ;  /* 0x00000002d9089211 */ /* 0x000fc400078a10ff */
[-C--:B------:R-:W-:Y:S02]  /*1cde0*/  @!P0 LEA.HI.X R5, R218, R3.reuse, R99, 0x2, P6 ;  /* 0x00000003da058211 */ /* 0x080fe400030f1463 */
[CC--:B------:R-:W-:Y:S02]  /*1cdf0*/  @!P2 LEA R12, P6, R216.reuse, R2.reuse, 0x2 ;  /* 0x00000002d80ca211 */ /* 0x0c0fe400078c10ff */
[-C--:B------:R-:W-:Y:S01]  /*1ce00*/  @!P1 LEA.HI.X R9, R217, R3.reuse, R98, 0x2, P5 ;  /* 0x00000003d9099211 */ /* 0x080fe200028f1462 */
[----:B------:R0:W-:Y:S01]  /*1ce10*/  @!P0 ST.E.64 desc[UR36][R4.64], R48 ;  /* 0x0000003004008985 */ /* 0x0001e2000c101b24 */
[----:B------:R-:W-:Y:S02]  /*1ce20*/  ISETP.GE.AND P5, PT, R213, UR5, PT ;  /* 0x00000005d5007c0c */ /* 0x000fe4000bfa6270 */
[----:B------:R-:W-:Y:S01]  /*1ce30*/  @!P2 LEA.HI.X R13, R216, R3, R97, 0x2, P6 ;  /* 0x00000003d80da211 */ /* 0x000fe200030f1461 */
[----:B------:R2:W-:Y:S01]  /*1ce40*/  @!P1 ST.E.64 desc[UR36][R8.64], R52 ;  /* 0x0000003408009985 */ /* 0x0005e2000c101b24 */
[----:B---3--:R-:W-:-:S02]  /*1ce50*/  @!P3 LEA R14, P1, R215, R2, 0x2 ;  /* 0x00000002d70eb211 */ /* 0x008fc400078210ff */
[-C--:B------:R-:W-:Y:S01]  /*1ce60*/  @!P4 LEA R24, P0, R214, R2.reuse, 0x2 ;  /* 0x00000002d618c211 */ /* 0x080fe200078010ff */
[----:B------:R3:W-:Y:S01]  /*1ce70*/  @!P2 ST.E.64 desc[UR36][R12.64], R56 ;  /* 0x000000380c00a985 */ /* 0x0007e2000c101b24 */
[----:B------:R-:W-:Y:S02]  /*1ce80*/  ISETP.GE.AND P2, PT, R212, UR5, PT ;  /* 0x00000005d4007c0c */ /* 0x000fe4000bf46270 */
[-C--:B------:R-:W-:Y:S02]  /*1ce90*/  @!P3 LEA.HI.X R15, R215, R3.reuse, R96, 0x2, P1 ;  /* 0x00000003d70fb211 */ /* 0x080fe400008f1460 */
[----:B------:R-:W-:Y:S02]  /*1cea0*/  ISETP.GE.AND P1, PT, R211, UR5, PT ;  /* 0x00000005d3007c0c */ /* 0x000fe4000bf26270 */
[----:B------:R-:W-:Y:S01]  /*1ceb0*/  @!P5 LEA R28, P6, R213, R2, 0x2 ;  /* 0x00000002d51cd211 */ /* 0x000fe200078c10ff */
[----:B------:R4:W-:Y:S01]  /*1cec0*/  @!P3 ST.E.64 desc[UR36][R14.64], R60 ;  /* 0x0000003c0e00b985 */ /* 0x0009e2000c101b24 */
[----:B------:R-:W-:-:S02]  /*1ced0*/  @!P4 LEA.HI.X R25, R214, R3, R95, 0x2, P0 ;  /* 0x00000003d619c211 */ /* 0x000fc400000f145f */
[----:B------:R-:W-:Y:S02]  /*1cee0*/  ISETP.GE.AND P0, PT, R210, UR5, PT ;  /* 0x00000005d2007c0c */ /* 0x000fe4000bf06270 */
[----:B------:R-:W-:Y:S01]  /*1cef0*/  @!P5 LEA.HI.X R29, R213, R3, R94, 0x2, P6 ;  /* 0x00000003d51dd211 */ /* 0x000fe200030f145e */
[----:B------:R1:W-:Y:S01]  /*1cf00*/  @!P4 ST.E.64 desc[UR36][R24.64], R64 ;  /* 0x000000401800c985 */ /* 0x0003e2000c101b24 */
[----:B------:R-:W-:Y:S02]  /*1cf10*/  ISETP.GE.AND P3, PT, R209, UR5, PT ;  /* 0x00000005d1007c0c */ /* 0x000fe4000bf66270 */
[-C--:B0-----:R-:W-:Y:S01]  /*1cf20*/  @!P2 LEA R4, P6, R212, R2.reuse, 0x2 ;  /* 0x00000002d404a211 */ /* 0x081fe200078c10ff */
[----:B------:R0:W-:Y:S01]  /*1cf30*/  @!P5 ST.E.64 desc[UR36][R28.64], R68 ;  /* 0x000000441c00d985 */ /* 0x0001e2000c101b24 */
[----:B--2---:R-:W-:Y:S02]  /*1cf40*/  @!P1 LEA R8, P4, R211, R2, 0x2 ;  /* 0x00000002d3089211 */ /* 0x004fe400078810ff */
[----:B------:R-:W-:-:S02]  /*1cf50*/  ISETP.GE.AND P5, PT, R208, UR5, PT ;  /* 0x00000005d0007c0c */ /* 0x000fc4000bfa6270 */
[-C--:B------:R-:W-:Y:S02]  /*1cf60*/  @!P2 LEA.HI.X R5, R212, R3.reuse, R93, 0x2, P6 ;  /* 0x00000003d405a211 */ /* 0x080fe400030f145d */
[-C--:B------:R-:W-:Y:S02]  /*1cf70*/  @!P1 LEA.HI.X R9, R211, R3.reuse, R92, 0x2, P4 ;  /* 0x00000003d3099211 */ /* 0x080fe400020f145c */
[CC--:B---3--:R-:W-:Y:S01]  /*1cf80*/  @!P0 LEA R12, P6, R210.reuse, R2.reuse, 0x2 ;  /* 0x00000002d20c8211 */ /* 0x0c8fe200078c10ff */
[----:B------:R2:W-:Y:S01]  /*1cf90*/  @!P2 ST.E.64 desc[UR36][R4.64], R6 ;  /* 0x000000060400a985 */ /* 0x0005e2000c101b24 */
[----:B------:R-:W-:Y:S02]  /*1cfa0*/  ISETP.GE.AND P4, PT, R207, UR5, PT ;  /* 0x00000005cf007c0c */ /* 0x000fe4000bf86270 */
[----:B------:R-:W-:Y:S01]  /*1cfb0*/  @!P0 LEA.HI.X R13, R210, R3, R91, 0x2, P6 ;  /* 0x00000003d20d8211 */ /* 0x000fe200030f145b */
[----:B------:R3:W-:Y:S01]  /*1cfc0*/  @!P1 ST.E.64 desc[UR36][R8.64], R76 ;  /* 0x0000004c08009985 */ /* 0x0007e2000c101b24 */
[----:B----4-:R-:W-:-:S02]  /*1cfd0*/  @!P3 LEA R14, P1, R209, R2, 0x2 ;  /* 0x00000002d10eb211 */ /* 0x010fc400078210ff */
[-C--:B-1----:R-:W-:Y:S01]  /*1cfe0*/  @!P5 LEA R24, P2, R208, R2.reuse, 0x2 ;  /* 0x00000002d018d211 */ /* 0x082fe200078410ff */
[----:B------:R1:W-:Y:S01]  /*1cff0*/  @!P0 ST.E.64 desc[UR36][R12.64], R80 ;  /* 0x000000500c008985 */ /* 0x0003e2000c101b24 */
[-C--:B------:R-:W-:Y:S02]  /*1d000*/  @!P3 LEA.HI.X R15, R209, R3.reuse, R90, 0x2, P1 ;  /* 0x00000003d10fb211 */ /* 0x080fe400008f145a */
[----:B------:R-:W-:Y:S02]  /*1d010*/  ISETP.GE.AND P1, PT, R226, UR5, PT ;  /* 0x00000005e2007c0c */ /* 0x000fe4000bf26270 */
[----:B------:R-:W-:Y:S01]  /*1d020*/  ISETP.GE.AND P0, PT, R225, UR5, PT ;  /* 0x00000005e1007c0c */ /* 0x000fe2000bf06270 */
[----:B------:R4:W-:Y:S01]  /*1d030*/  @!P3 ST.E.64 desc[UR36][R14.64], R20 ;  /* 0x000000140e00b985 */ /* 0x0009e2000c101b24 */
[----:B------:R-:W-:Y:S02]  /*1d040*/  @!P5 LEA.HI.X R25, R208, R3, R89, 0x2, P2 ;  /* 0x00000003d019d211 */ /* 0x000fe400010f1459 */
[----:B0-----:R-:W-:-:S02]  /*1d050*/  @!P4 LEA R28, P6, R207, R2, 0x2 ;  /* 0x00000002cf1cc211 */ /* 0x001fc400078c10ff */
[----:B------:R-:W-:Y:S01]  /*1d060*/  ISETP.GE.AND P2, PT, R224, UR5, PT ;  /* 0x00000005e0007c0c */ /* 0x000fe2000bf46270 */
[----:B------:R0:W-:Y:S01]  /*1d070*/  @!P5 ST.E.64 desc[UR36][R24.64], R120 ;  /* 0x000000781800d985 */ /* 0x0001e2000c101b24 */
[----:B------:R-:W-:Y:S02]  /*1d080*/  @!P4 LEA.HI.X R29, R207, R3, R87, 0x2, P6 ;  /* 0x00000003cf1dc211 */ /* 0x000fe400030f1457 */
[----:B------:R-:W-:Y:S02]  /*1d090*/  ISETP.GE.AND P3, PT, R203, UR5, PT ;  /* 0x00000005cb007c0c */ /* 0x000fe4000bf66270 */
[-C--:B--2---:R-:W-:Y:S01]  /*1d0a0*/  @!P1 LEA R4, P5, R226, R2.reuse, 0x2 ;  /* 0x00000002e2049211 */ /* 0x084fe200078a10ff */
[----:B------:R0:W-:Y:S01]  /*1d0b0*/  @!P4 ST.E.64 desc[UR36][R28.64], R122 ;  /* 0x0000007a1c00c985 */ /* 0x0001e2000c101b24 */
[----:B------:R-:W-:Y:S02]  /*1d0c0*/  ISETP.GE.AND P4, PT, R23, UR5, PT ;  /* 0x0000000517007c0c */ /* 0x000fe4000bf86270 */
[----:B------:R-:W-:-:S02]  /*1d0d0*/  @!P0 LEA R6, P6, R225, R2, 0x2 ;  /* 0x00000002e1068211 */ /* 0x000fc400078c10ff */
[-C--:B------:R-:W-:Y:S02]  /*1d0e0*/  @!P1 LEA.HI.X R5, R226, R3.reuse, R86, 0x2, P5 ;  /* 0x00000003e2059211 */ /* 0x080fe400028f1456 */
[C---:B---3--:R-:W-:Y:S02]  /*1d0f0*/  @!P2 LEA R8, P5, R224.reuse, R2, 0x2 ;  /* 0x00000002e008a211 */ /* 0x048fe400078a10ff */
[-C--:B------:R-:W-:Y:S01]  /*1d100*/  @!P0 LEA.HI.X R7, R225, R3.reuse, R85, 0x2, P6 ;  /* 0x00000003e1078211 */ /* 0x080fe200030f1455 */
[----:B------:R0:W-:Y:S01]  /*1d110*/  @!P1 ST.E.64 desc[UR36][R4.64], R124 ;  /* 0x0000007c04009985 */ /* 0x0001e2000c101b24 */
[----:B------:R-:W-:Y:S02]  /*1d120*/  ISETP.GE.AND P6, PT, R33, UR5, PT ;  /* 0x0000000521007c0c */ /* 0x000fe4000bfc6270 */
[----:B------:R-:W-:Y:S01]  /*1d130*/  @!P2 LEA.HI.X R9, R224, R3, R84, 0x2, P5 ;  /* 0x00000003e009a211 */ /* 0x000fe200028f1454 */
[----:B------:R0:W-:Y:S01]  /*1d140*/  @!P0 ST.E.64 desc[UR36][R6.64], R126 ;  /* 0x0000007e06008985 */ /* 0x0001e2000c101b24 */
[----:B-1----:R-:W-:-:S02]  /*1d150*/  SHF.R.S32.HI R13, RZ, 0x1f, R203 ;  /* 0x0000001fff0d7819 */ /* 0x002fc400000114cb */
[CC--:B------:R-:W-:Y:S01]  /*1d160*/  @!P3 LEA R12, P5, R203.reuse, R2.reuse, 0x2 ;  /* 0x00000002cb0cb211 */ /* 0x0c0fe200078a10ff */
[----:B------:R0:W-:Y:S01]  /*1d170*/  @!P2 ST.E.64 desc[UR36][R8.64], R104 ;  /* 0x000000680800a985 */ /* 0x0001e2000c101b24 */
[----:B----4-:R-:W-:Y:S02]  /*1d180*/  SHF.R.S32.HI R15, RZ, 0x1f, R23 ;  /* 0x0000001fff0f7819 */ /* 0x010fe40000011417 */
[-C--:B------:R-:W-:Y:S02]  /*1d190*/  @!P3 LEA.HI.X R13, R203, R3.reuse, R13, 0x2, P5 ;  /* 0x00000003cb0db211 */ /* 0x080fe400028f140d */
[C---:B------:R-:W-:Y:S02]  /*1d1a0*/  @!P4 LEA R14, P5, R23.reuse, R2, 0x2 ;  /* 0x00000002170ec211 */ /* 0x040fe400078a10ff */
[----:B------:R-:W-:Y:S01]  /*1d1b0*/  SHF.R.S32.HI R20, RZ, 0x1f, R33 ;  /* 0x0000001fff147819 */ /* 0x000fe20000011421 */
[----:B------:R0:W-:Y:S01]  /*1d1c0*/  @!P3 ST.E.64 desc[UR36][R12.64], R108 ;  /* 0x0000006c0c00b985 */ /* 0x0001e2000c101b24 */
[----:B------:R-:W-:-:S02]  /*1d1d0*/  @!P4 LEA.HI.X R15, R23, R3, R15, 0x2, P5 ;  /* 0x00000003170fc211 */ /* 0x000fc400028f140f */
[----:B------:R-:W-:-:S03]  /*1d1e0*/  @!P6 LEA R2, P5, R33, R2, 0x2 ;  /* 0x000000022102e211 */ /* 0x000fc600078a10ff */
[----:B------:R0:W-:Y:S01]  /*1d1f0*/  @!P4 ST.E.64 desc[UR36][R14.64], R112 ;  /* 0x000000700e00c985 */ /* 0x0001e2000c101b24 */
[----:B------:R-:W-:-:S05]  /*1d200*/  @!P6 LEA.HI.X R3, R33, R3, R20, 0x2, P5 ;  /* 0x000000032103e211 */ /* 0x000fca00028f1414 */
[----:B------:R0:W-:Y:S04]  /*1d210*/  @!P6 ST.E.64 desc[UR36][R2.64], R116 ;  /* 0x000000740200e985 */ /* 0x0001e8000c101b24 */
.L_x_1722:
[----:B------:R-:W-:Y:S05]  /*1d220*/  BSYNC B1 ;  /* 0x0000000000017941 */ /* 0x000fea0003800000 */
.L_x_1721:
[----:B------:R-:W-:Y:S01]  /*1d230*/  ISETP.GE.AND P0, PT, R18, R17, PT ;  /* 0x000000111200720c */ /* 0x000fe20003f06270 */
[----:B0-2---:R0:W2:Y:S04]  /*1d240*/  SHFL.IDX PT, R3, R11, 0x1, 0x1c1f ;  /* 0x003c1f000b037f89 */ /* 0x0050a800000e0000 */
[----:B------:R0:W3:Y:S08]  /*1d250*/  SHFL.IDX PT, R2, R0, 0x1, 0x1c1f ;  /* 0x003c1f0000027f89 */ /* 0x0000f000000e0000 */
[----:B0-----:R-:W-:Y:S05]  /*1d260*/  @P0 BRA `(.L_x_1720) ;  /* 0x0000001000e00947 */ /* 0x001fea0003800000 */
[----:B------:R-:W-:Y:S01]  /*1d270*/  ULDC UR5, c[0x0][0xac8] ;  /* 0x0002b20000057ab9 */ /* 0x000fe20000000800 */
[----:B-1----:R-:W-:Y:S01]  /*1d280*/  VIADD R11, R22, 0xb0 ;  /* 0x000000b0160b7836 */ /* 0x002fe20000000000 */
[----:B------:R-:W-:Y:S02]  /*1d290*/  ISETP.GE.AND P4, PT, R223, UR5, PT ;  /* 0x00000005df007c0c */ /* 0x000fe4000bf86270 */
[----:B------:R-:W-:Y:S02]  /*1d2a0*/  ISETP.GE.AND P3, PT, R222, UR5, PT ;  /* 0x00000005de007c0c */ /* 0x000fe4000bf66270 */
[----:B------:R-:W-:Y:S02]  /*1d2b0*/  ISETP.GE.AND P5, PT, R22, UR5, PT ;  /* 0x0000000516007c0c */ /* 0x000fe4000bfa6270 */
[----:B------:R-:W-:Y:S02]  /*1d2c0*/  ISETP.GE.AND P1, PT, R220, UR5, PT ;  /* 0x00000005dc007c0c */ /* 0x000fe4000bf26270 */
[----:B------:R-:W-:-:S02]  /*1d2d0*/  ISETP.GE.AND P0, PT, R221, UR5, PT ;  /* 0x00000005dd007c0c */ /* 0x000fc4000bf06270 */
[----:B------:R-:W-:-:S03]  /*1d2e0*/  SHF.R.S32.HI R0, RZ, 0x1f, R11 ;  /* 0x0000001fff007819 */ /* 0x000fc6000001140b */
[CC--:B---3--:R-:W-:Y:S02]  /*1d2f0*/  @!P4 LEA R6, P2, R223.reuse, R2.reuse, 0x2 ;  /* 0x00000002df06c211 */ /* 0x0c8fe400078410ff */
[-C--:B------:R-:W-:Y:S02]  /*1d300*/  @!P3 LEA R8, P6, R222, R2.reuse, 0x2 ;  /* 0x00000002de08b211 */ /* 0x080fe400078c10ff */
[----:B--2---:R-:W-:Y:S01]  /*1d310*/  @!P5 IMAD.WIDE R4, R22, 0x4, R2 ;  /* 0x000000041604d825 */ /* 0x004fe200078e0202 */
[-C--:B-----5:R-:W-:Y:S02]  /*1d320*/  @!P4 LEA.HI.X R7, R223, R3.reuse, R140, 0x2, P2 ;  /* 0x00000003df07c211 */ /* 0x0a0fe400010f148c */
[----:B------:R-:W-:Y:S02]  /*1d330*/  ISETP.GE.AND P2, PT, R219, UR5, PT ;  /* 0x00000005db007c0c */ /* 0x000fe4000bf46270 */
[----:B------:R-:W-:Y:S01]  /*1d340*/  @!P3 LEA.HI.X R9, R222, R3, R103, 0x2, P6 ;  /* 0x00000003de09b211 */ /* 0x000fe200030f1467 */
[----:B------:R0:W-:Y:S01]  /*1d350*/  @!P5 ST.E.64 desc[UR36][R4.64], R26 ;  /* 0x0000001a0400d985 */ /* 0x0001e2000c101b24 */
[----:B------:R-:W-:-:S02]  /*1d360*/  @!P1 LEA R14, P5, R220, R2, 0x2 ;  /* 0x00000002dc0e9211 */ /* 0x000fc400078a10ff */
[----:B------:R-:W-:Y:S01]  /*1d370*/  @!P0 LEA R12, P6, R221, R2, 0x2 ;  /* 0x00000002dd0c8211 */ /* 0x000fe200078c10ff */
[----:B------:R1:W-:Y:S01]  /*1d380*/  @!P4 ST.E.64 desc[UR36][R6.64], R30 ;  /* 0x0000001e0600c985 */ /* 0x0003e2000c101b24 */
[----:B------:R-:W-:Y:S02]  /*1d390*/  ISETP.GE.AND P4, PT, R217, UR5, PT ;  /* 0x00000005d9007c0c */ /* 0x000fe4000bf86270 */
[-C--:B------:R-:W-:Y:S01]  /*1d3a0*/  @!P1 LEA.HI.X R15, R220, R3.reuse, R101, 0x2, P5 ;  /* 0x00000003dc0f9211 */ /* 0x080fe200028f1465 */
[----:B------:R2:W-:Y:S01]  /*1d3b0*/  @!P3 ST.E.64 desc[UR36][R8.64], R34 ;  /* 0x000000220800b985 */ /* 0x0005e2000c101b24 */
[----:B------:R-:W-:Y:S02]  /*1d3c0*/  ISETP.GE.AND P3, PT, R218, UR5, PT ;  /* 0x00000005da007c0c */ /* 0x000fe4000bf66270 */
[----:B------:R-:W-:Y:S02]  /*1d3d0*/  ISETP.GE.AND P5, PT, R216, UR5, PT ;  /* 0x00000005d8007c0c */ /* 0x000fe4000bfa6270 */
[----:B------:R-:W-:-:S02]  /*1d3e0*/  @!P0 LEA.HI.X R13, R221, R3, R102, 0x2, P6 ;  /* 0x00000003dd0d8211 */ /* 0x000fc400030f1466 */
[----:B------:R-:W-:-:S03]  /*1d3f0*/  @!P2 LEA R20, P6, R219, R2, 0x2 ;  /* 0x00000002db14a211 */ /* 0x000fc600078c10ff */
[----:B------:R3:W-:Y:S01]  /*1d400*/  @!P0 ST.E.64 desc[UR36][R12.64], R38 ;  /* 0x000000260c008985 */ /* 0x0007e2000c101b24 */
[-C--:B------:R-:W-:Y:S02]  /*1d410*/  @!P2 LEA.HI.X R21, R219, R3.reuse, R100, 0x2, P6 ;  /* 0x00000003db15a211 */ /* 0x080fe400030f1464 */
[----:B------:R-:W-:Y:S01]  /*1d420*/  ISETP.GE.AND P0, PT, R215, UR5, PT ;  /* 0x00000005d7007c0c */ /* 0x000fe2000bf06270 */
[----:B------:R4:W-:Y:S01]  /*1d430*/  @!P1 ST.E.64 desc[UR36][R14.64], R42 ;  /* 0x0000002a0e009985 */ /* 0x0009e2000c101b24 */
[-C--:B0-----:R-:W-:Y:S02]  /*1d440*/  @!P3 LEA R4, P6, R218, R2.reuse, 0x2 ;  /* 0x00000002da04b211 */ /* 0x081fe400078c10ff */
[----:B------:R-:W-:Y:S01]  /*1d450*/  ISETP.GE.AND P1, PT, R214, UR5, PT ;  /* 0x00000005d6007c0c */ /* 0x000fe2000bf26270 */
[----:B------:R0:W-:Y:S01]  /*1d460*/  @!P2 ST.E.64 desc[UR36][R20.64], R46 ;  /* 0x0000002e1400a985 */ /* 0x0001e2000c101b24 */
[----:B-1----:R-:W-:Y:S02]  /*1d470*/  @!P4 LEA R6, P2, R217, R2, 0x2 ;  /* 0x00000002d906c211 */ /* 0x002fe400078410ff */
[----:B------:R-:W-:-:S02]  /*1d480*/  @!P3 LEA.HI.X R5, R218, R3, R99, 0x2, P6 ;  /* 0x00000003da05b211 */ /* 0x000fc400030f1463 */
[CC--:B--2---:R-:W-:Y:S02]  /*1d490*/  @!P5 LEA R8, P6, R216.reuse, R2.reuse, 0x2 ;  /* 0x00000002d808d211 */ /* 0x0c4fe400078c10ff */
[-C--:B------:R-:W-:Y:S01]  /*1d4a0*/  @!P4 LEA.HI.X R7, R217, R3.reuse, R98, 0x2, P2 ;  /* 0x00000003d907c211 */ /* 0x080fe200010f1462 */
[----:B------:R1:W-:Y:S01]  /*1d4b0*/  @!P3 ST.E.64 desc[UR36][R4.64], R50 ;  /* 0x000000320400b985 */ /* 0x0003e2000c101b24 */
[----:B------:R-:W-:Y:S02]  /*1d4c0*/  ISETP.GE.AND P2, PT, R213, UR5, PT ;  /* 0x00000005d5007c0c */ /* 0x000fe4000bf46270 */
[----:B------:R-:W-:Y:S01]  /*1d4d0*/  @!P5 LEA.HI.X R9, R216, R3, R97, 0x2, P6 ;  /* 0x00000003d809d211 */ /* 0x000fe200030f1461 */
[----:B------:R2:W-:Y:S01]  /*1d4e0*/  @!P4 ST.E.64 desc[UR36][R6.64], R54 ;  /* 0x000000360600c985 */ /* 0x0005e2000c101b24 */
[-C--:B---3--:R-:W-:Y:S02]  /*1d4f0*/  @!P0 LEA R12, P4, R215, R2.reuse, 0x2 ;  /* 0x00000002d70c8211 */ /* 0x088fe400078810ff */
[----:B------:R-:W-:Y:S01]  /*1d500*/  ISETP.GE.AND P3, PT, R212, UR5, PT ;  /* 0x00000005d4007c0c */ /* 0x000fe2000bf66270 */
[----:B------:R3:W-:Y:S01]  /*1d510*/  @!P5 ST.E.64 desc[UR36][R8.64], R58 ;  /* 0x0000003a0800d985 */ /* 0x0007e2000c101b24 */
[----:B----4-:R-:W-:-:S02]  /*1d520*/  @!P1 LEA R14, P5, R214, R2, 0x2 ;  /* 0x00000002d60e9211 */ /* 0x010fc400078a10ff */
[-C--:B------:R-:W-:Y:S02]  /*1d530*/  @!P0 LEA.HI.X R13, R215, R3.reuse, R96, 0x2, P4 ;  /* 0x00000003d70d8211 */ /* 0x080fe400020f1460 */
[----:B------:R-:W-:Y:S02]  /*1d540*/  ISETP.GE.AND P4, PT, R211, UR5, PT ;  /* 0x00000005d3007c0c */ /* 0x000fe4000bf86270 */
[----:B------:R-:W-:Y:S01]  /*1d550*/  @!P1 LEA.HI.X R15, R214, R3, R95, 0x2, P5 ;  /* 0x00000003d60f9211 */ /* 0x000fe200028f145f */
[----:B------:R4:W-:Y:S01]  /*1d560*/  @!P0 ST.E.64 desc[UR36][R12.64], R62 ;  /* 0x0000003e0c008985 */ /* 0x0009e2000c101b24 */
[----:B------:R-:W-:Y:S02]  /*1d570*/  ISETP.GE.AND P5, PT, R210, UR5, PT ;  /* 0x00000005d2007c0c */ /* 0x000fe4000bfa6270 */
[----:B0-----:R-:W-:Y:S01]  /*1d580*/  @!P2 LEA R20, P6, R213, R2, 0x2 ;  /* 0x00000002d514a211 */ /* 0x001fe200078c10ff */
[----:B------:R0:W-:Y:S01]  /*1d590*/  @!P1 ST.E.64 desc[UR36][R14.64], R66 ;  /* 0x000000420e009985 */ /* 0x0001e2000c101b24 */
[----:B------:R-:W-:-:S02]  /*1d5a0*/  ISETP.GE.AND P0, PT, R209, UR5, PT ;  /* 0x00000005d1007c0c */ /* 0x000fc4000bf06270 */
[-C--:B------:R-:W-:Y:S02]  /*1d5b0*/  @!P2 LEA.HI.X R21, R213, R3.reuse, R94, 0x2, P6 ;  /* 0x00000003d515a211 */ /* 0x080fe400030f145e */
[-C--:B-1----:R-:W-:Y:S02]  /*1d5c0*/  @!P3 LEA R4, P6, R212, R2.reuse, 0x2 ;  /* 0x00000002d404b211 */ /* 0x082fe400078c10ff */
[----:B------:R-:W-:Y:S01]  /*1d5d0*/  ISETP.GE.AND P1, PT, R208, UR5, PT ;  /* 0x00000005d0007c0c */ /* 0x000fe2000bf26270 */
[----:B------:R1:W-:Y:S01]  /*1d5e0*/  @!P2 ST.E.64 desc[UR36][R20.64], R70 ;  /* 0x000000461400a985 */ /* 0x0003e2000c101b24 */
[-C--:B--2---:R-:W-:Y:S02]  /*1d5f0*/  @!P4 LEA R6, P2, R211, R2.reuse, 0x2 ;  /* 0x00000002d306c211 */ /* 0x084fe400078410ff */
[----:B------:R-:W-:Y:S02]  /*1d600*/  @!P3 LEA.HI.X R5, R212, R3, R93, 0x2, P6 ;  /* 0x00000003d405b211 */ /* 0x000fe400030f145d */
[----:B---3--:R-:W-:-:S02]  /*1d610*/  @!P5 LEA R8, P6, R210, R2, 0x2 ;  /* 0x00000002d208d211 */ /* 0x008fc400078c10ff */
[-C--:B------:R-:W-:Y:S01]  /*1d620*/  @!P4 LEA.HI.X R7, R211, R3.reuse, R92, 0x2, P2 ;  /* 0x00000003d307c211 */ /* 0x080fe200010f145c */
[----:B------:R2:W-:Y:S01]  /*1d630*/  @!P3 ST.E.64 desc[UR36][R4.64], R128 ;  /* 0x000000800400b985 */ /* 0x0005e2000c101b24 */
[----:B------:R-:W-:Y:S02]  /*1d640*/  @!P5 LEA.HI.X R9, R210, R3, R91, 0x2, P6 ;  /* 0x00000003d209d211 */ /* 0x000fe400030f145b */
[----:B------:R-:W-:Y:S01]  /*1d650*/  ISETP.GE.AND P2, PT, R207, UR5, PT ;  /* 0x00000005cf007c0c */ /* 0x000fe2000bf46270 */
[----:B------:R-:W-:Y:S01]  /*1d660*/  @!P4 ST.E.64 desc[UR36][R6.64], R78 ;  /* 0x0000004e0600c985 */ /* 0x000fe2000c101b24 */
[-C--:B----4-:R-:W-:Y:S02]  /*1d670*/  @!P0 LEA R12, P3, R209, R2.reuse, 0x2 ;  /* 0x00000002d10c8211 */ /* 0x090fe400078610ff */
[----:B0-----:R-:W-:Y:S01]  /*1d680*/  @!P1 LEA R14, P6, R208, R2, 0x2 ;  /* 0x00000002d00e9211 */ /* 0x001fe200078c10ff */
[----:B------:R0:W-:Y:S01]  /*1d690*/  @!P5 ST.E.64 desc[UR36][R8.64], R82 ;  /* 0x000000520800d985 */ /* 0x0001e2000c101b24 */
[----:B------:R-:W-:-:S02]  /*1d6a0*/  ISETP.GE.AND P5, PT, R226, UR5, PT ;  /* 0x00000005e2007c0c */ /* 0x000fc4000bfa6270 */
[-C--:B------:R-:W-:Y:S02]  /*1d6b0*/  @!P0 LEA.HI.X R13, R209, R3.reuse, R90, 0x2, P3 ;  /* 0x00000003d10d8211 */ /* 0x080fe400018f145a */
[----:B------:R-:W-:Y:S02]  /*1d6c0*/  @!P1 LEA.HI.X R15, R208, R3, R89, 0x2, P6 ;  /* 0x00000003d00f9211 */ /* 0x000fe400030f1459 */
[----:B------:R-:W-:Y:S01]  /*1d6d0*/  ISETP.GE.AND P6, PT, R203, UR5, PT ;  /* 0x00000005cb007c0c */ /* 0x000fe2000bfc6270 */
[----:B------:R3:W-:Y:S01]  /*1d6e0*/  @!P0 ST.E.64 desc[UR36][R12.64], R130 ;  /* 0x000000820c008985 */ /* 0x0007e2000c101b24 */
[----:B------:R-:W-:Y:S02]  /*1d6f0*/  ISETP.GE.AND P4, PT, R225, UR5, PT ;  /* 0x00000005e1007c0c */ /* 0x000fe4000bf86270 */
[----:B-1----:R-:W-:Y:S01]  /*1d700*/  @!P2 LEA R20, P3, R207, R2, 0x2 ;  /* 0x00000002cf14a211 */ /* 0x002fe200078610ff */
[----:B------:R1:W-:Y:S01]  /*1d710*/  @!P1 ST.E.64 desc[UR36][R14.64], R132 ;  /* 0x000000840e009985 */ /* 0x0003e2000c101b24 */
[----:B------:R-:W-:-:S02]  /*1d720*/  ISETP.GE.AND P1, PT, R224, UR5, PT ;  /* 0x00000005e0007c0c */ /* 0x000fc4000bf26270 */
[----:B------:R-:W-:Y:S02]  /*1d730*/  ISETP.GE.AND P0, PT, R11, UR5, PT ;  /* 0x000000050b007c0c */ /* 0x000fe4000bf06270 */
[-C--:B------:R-:W-:Y:S02]  /*1d740*/  @!P2 LEA.HI.X R21, R207, R3.reuse, R87, 0x2, P3 ;  /* 0x00000003cf15a211 */ /* 0x080fe400018f1457 */
[CC--:B--2---:R-:W-:Y:S02]  /*1d750*/  @!P5 LEA R4, P3, R226.reuse, R2.reuse, 0x2 ;  /* 0x00000002e204d211 */ /* 0x0c4fe400078610ff */
[----:B0-----:R-:W-:Y:S01]  /*1d760*/  SHF.R.S32.HI R8, RZ, 0x1f, R203 ;  /* 0x0000001fff087819 */ /* 0x001fe200000114cb */
[----:B------:R1:W-:Y:S01]  /*1d770*/  @!P2 ST.E.64 desc[UR36][R20.64], R134 ;  /* 0x000000861400a985 */ /* 0x0003e2000c101b24 */
[----:B------:R-:W-:Y:S02]  /*1d780*/  @!P5 LEA.HI.X R5, R226, R3, R86, 0x2, P3 ;  /* 0x00000003e205d211 */ /* 0x000fe400018f1456 */
[----:B---3--:R-:W-:-:S02]  /*1d790*/  @!P6 LEA R12, P3, R203, R2, 0x2 ;  /* 0x00000002cb0ce211 */ /* 0x008fc400078610ff */
[-C--:B------:R-:W-:Y:S01]  /*1d7a0*/  @!P4 LEA R6, P2, R225, R2.reuse, 0x2 ;  /* 0x00000002e106c211 */ /* 0x080fe200078410ff */
[----:B------:R1:W-:Y:S01]  /*1d7b0*/  @!P5 ST.E.64 desc[UR36][R4.64], R136 ;  /* 0x000000880400d985 */ /* 0x0003e2000c101b24 */
[-C--:B------:R-:W-:Y:S02]  /*1d7c0*/  @!P6 LEA.HI.X R13, R203, R3.reuse, R8, 0x2, P3 ;  /* 0x00000003cb0de211 */ /* 0x080fe400018f1408 */
[CC--:B------:R-:W-:Y:S02]  /*1d7d0*/  @!P1 LEA R8, P3, R224.reuse, R2.reuse, 0x2 ;  /* 0x00000002e0089211 */ /* 0x0c0fe400078610ff */
[-C--:B------:R-:W-:Y:S02]  /*1d7e0*/  @!P4 LEA.HI.X R7, R225, R3.reuse, R85, 0x2, P2 ;  /* 0x00000003e107c211 */ /* 0x080fe400010f1455 */
[C---:B------:R-:W-:Y:S02]  /*1d7f0*/  @!P0 LEA R24, P2, R11.reuse, R2, 0x2 ;  /* 0x000000020b188211 */ /* 0x040fe400078410ff */
[-C--:B------:R-:W-:Y:S01]  /*1d800*/  @!P1 LEA.HI.X R9, R224, R3.reuse, R84, 0x2, P3 ;  /* 0x00000003e0099211 */ /* 0x080fe200018f1454 */
[----:B------:R1:W-:Y:S01]  /*1d810*/  @!P4 ST.E.64 desc[UR36][R6.64], R138 ;  /* 0x0000008a0600c985 */ /* 0x0003e2000c101b24 */
[----:B------:R-:W-:Y:S01]  /*1d820*/  @!P0 LEA.HI.X R25, R11, R3, R0, 0x2, P2 ;  /* 0x000000030b198211 */ /* 0x000fe200010f1400 */
[----:B------:R-:W-:-:S02]  /*1d830*/  VIADD R11, R22, 0xb8 ;  /* 0x000000b8160b7836 */ /* 0x000fc40000000000 */
[----:B------:R1:W-:Y:S04]  /*1d840*/  @!P1 ST.E.64 desc[UR36][R8.64], R106 ;  /* 0x0000006a08009985 */ /* 0x0003e8000c101b24 */
[----:B------:R1:W-:Y:S04]  /*1d850*/  @!P6 ST.E.64 desc[UR36][R12.64], R110 ;  /* 0x0000006e0c00e985 */ /* 0x0003e8000c101b24 */
[----:B------:R1:W-:Y:S01]  /*1d860*/  @!P0 ST.E.64 desc[UR36][R24.64], R114 ;  /* 0x0000007218008985 */ /* 0x0003e2000c101b24 */
[----:B------:R-:W-:-:S13]  /*1d870*/  ISETP.GE.AND P0, PT, R11, UR5, PT ;  /* 0x000000050b007c0c */ /* 0x000fda000bf06270 */
[----:B-1----:R-:W-:Y:S05]  /*1d880*/  @P0 BRA `(.L_x_1720) ;  /* 0x0000000c00580947 */ /* 0x002fea0003800000 */
[----:B------:R-:W-:Y:S02]  /*1d890*/  LEA R2, P0, R11, R2, 0x2 ;  /* 0x000000020b027211 */ /* 0x000fe400078010ff */
[----:B------:R-:W-:-:S04]  /*1d8a0*/  SHF.R.S32.HI R0, RZ, 0x1f, R11 ;  /* 0x0000001fff007819 */ /* 0x000fc8000001140b */
[----:B------:R-:W-:-:S05]  /*1d8b0*/  LEA.HI.X R3, R11, R3, R0, 0x2, P0 ;  /* 0x000000030b037211 */ /* 0x000fca00000f1400 */
[----:B------:R0:W-:Y:S01]  /*1d8c0*/  ST.E.64 desc[UR36][R2.64], R118 ;  /* 0x0000007602007985 */ /* 0x0001e2000c101b24 */
[----:B------:R-:W-:Y:S05]  /*1d8d0*/  BRA `(.L_x_1720) ;  /* 0x0000000c00447947 */ /* 0x000fea0003800000 */
.L_x_1711:
[----:B------:R-:W1:Y:S01]  /*1d8e0*/  LDC.64 R6, c[0x0][0xc08] ;  /* 0x00030200ff067b82 */ /* 0x000e620000000a00 */
[----:B------:R-:W-:-:S07]  /*1d8f0*/  IMAD.MOV.U32 R11, RZ, RZ, RZ ;  /* 0x000000ffff0b7224 */ /* 0x000fce00078e00ff */
[----:B------:R-:W2:Y:S08]  /*1d900*/  LDC.64 R4, c[0x0][0xc00] ;  /* 0x00030000ff047b82 */ /* 0x000eb00000000a00 */
[----:B------:R-:W4:Y:S01]  /*1d910*/  LDC.64 R2, c[0x0][0xc00] ;  /* 0x00030000ff027b82 */ /* 0x000f220000000a00 */
[----:B-1----:R-:W-:-:S04]  /*1d920*/  ISETP.NE.U32.AND P0, PT, R6, RZ, PT ;  /* 0x000000ff0600720c */ /* 0x002fc80003f05070 */
[----:B------:R-:W-:Y:S02]  /*1d930*/  ISETP.NE.AND.EX P1, PT, R7, RZ, PT, P0 ;  /* 0x000000ff0700720c */ /* 0x000fe40003f25300 */
[----:B--2---:R-:W-:-:S04]  /*1d940*/  ISETP.NE.U32.AND P0, PT, R4, RZ, PT ;  /* 0x000000ff0400720c */ /* 0x004fc80003f05070 */
[----:B------:R-:W-:Y:S01]  /*1d950*/  ISETP.NE.AND.EX P0, PT, R5, RZ, PT, P0 ;  /* 0x000000ff0500720c */ /* 0x000fe20003f05300 */
[----:B------:R-:W-:Y:S01]  /*1d960*/  ULDC UR5, c[0x0][0xa88] ;  /* 0x0002a20000057ab9 */ /* 0x000fe20000000800 */
[----:B----4-:R-:W-:-:S05]  /*1d970*/  IMAD.WIDE R2, R202, 0x4, R2 ;  /* 0x00000004ca027825 */ /* 0x010fca00078e0202 */
[----:B------:R-:W1:Y:S01]  /*1d980*/  @P1 LDC.64 R4, c[0x0][0xc08] ;  /* 0x00030200ff041b82 */ /* 0x000e620000000a00 */
[----:B------:R-:W-:-:S05]  /*1d990*/  IMAD.U32 R0, RZ, RZ, UR5 ;  /* 0x00000005ff007e24 */ /* 0x000fca000f8e00ff */
[----:B------:R2:W5:Y:S01]  /*1d9a0*/  @P0 LDG.E R11, desc[UR36][R2.64] ;  /* 0x00000024020b0981 */ /* 0x000562000c1e1900 */
[----:B-1----:R-:W-:-:S05]  /*1d9b0*/  @P1 IMAD.WIDE R4, R202, 0x4, R4 ;  /* 0x00000004ca041825 */ /* 0x002fca00078e0204 */
[----:B------:R2:W5:Y:S01]  /*1d9c0*/  @P1 LDG.E R0, desc[UR36][R4.64] ;  /* 0x0000002404001981 */ /* 0x000562000c1e1900 */
[----:B------:R-:W-:Y:S02]  /*1d9d0*/  ISETP.NE.AND P2, PT, R200, RZ, PT ;  /* 0x000000ffc800720c */ /* 0x000fe40003f45270 */
[----:B------:R-:W-:Y:S02]  /*1d9e0*/  ISETP.GT.AND P3, PT, R196, 0x7f, PT ;  /* 0x0000007fc400780c */ /* 0x000fe40003f64270 */
[----:B------:R-:W-:-:S09]  /*1d9f0*/  SHF.R.S32.HI R20, RZ, 0x1f, R202 ;  /* 0x0000001fff147819 */ /* 0x000fd200000114ca */
[----:B------:R-:W1:Y:S02]  /*1da00*/  @!P2 LDC R200, c[0x0][0xad4] ;  /* 0x0002b500ffc8ab82 */ /* 0x000e640000000800 */
[----:B-1----:R-:W-:Y:S01]  /*1da10*/  ISETP.GT.AND P2, PT, R200, 0x1, PT ;  /* 0x00000001c800780c */ /* 0x002fe20003f44270 */
[----:B--2---:R-:W-:-:S12]  /*1da20*/  @P1 BRA `(.L_x_1723) ;  /* 0x0000000000101947 */ /* 0x004fd80003800000 */
[----:B------:R-:W-:Y:S05]  /*1da30*/  @!P0 BRA `(.L_x_1723) ;  /* 0x00000000000c8947 */ /* 0x000fea0003800000 */
[----:B------:R-:W2:Y:S04]  /*1da40*/  LDG.E R5, desc[UR36][R2.64] ;  /* 0x0000002402057981 */ /* 0x000ea8000c1e1900 */
[----:B-----5:R-:W2:Y:S02]  /*1da50*/  LDG.E R0, desc[UR36][R2.64+0x4] ;  /* 0x0000042402007981 */ /* 0x020ea4000c1e1900 */
[----:B--2---:R-:W-:-:S07]  /*1da60*/  IMAD.IADD R0, R0, 0x1, -R5 ;  /* 0x0000000100007824 */ /* 0x004fce00078e0a05 */
.L_x_1723:
[----:B------:R-:W-:Y:S01]  /*1da70*/  BSSY B1, `(.L_x_1724) ;  /* 0x0000038000017945 */ /* 0x000fe20003800000 */
[----:B------:R-:W-:Y:S02]  /*1da80*/  SEL R25, R202, RZ, !P0 ;  /* 0x000000ffca197207 */ /* 0x000fe40004000000 */
[----:B------:R-:W-:Y:S02]  /*1da90*/  SEL R20, R20, RZ, !P0 ;  /* 0x000000ff14147207 */ /* 0x000fe40004000000 */
[----:B-----5:R-:W-:Y:S01]  /*1daa0*/  SHF.R.S32.HI R18, RZ, 0x1f, R11 ;  /* 0x0000001fff127819 */ /* 0x020fe2000001140b */
[----:B------:R-:W-:Y:S06]  /*1dab0*/  @P3 BRA `(.L_x_1725) ;  /* 0x0000000000cc3947 */ /* 0x000fec0003800000 */
[----:B------:R-:W1:Y:S01]  /*1dac0*/  S2R R3, SR_TID.X ;  /* 0x0000000000037919 */ /* 0x000e620000002100 */
[----:B------:R-:W2:Y:S01]  /*1dad0*/  LDC R31, c[0x0][0xbe8] ;  /* 0x0002fa00ff1f7b82 */ /* 0x000ea20000000800 */
[----:B------:R-:W-:-:S13]  /*1dae0*/  R2UR UR5, R23 ;  /* 0x00000000170572ca */ /* 0x000fda00000e0000 */
[----:B------:R-:W-:Y:S02]  /*1daf0*/  IMAD.U32 R27, RZ, RZ, UR5 ;  /* 0x00000005ff1b7e24 */ /* 0x000fe4000f8e00ff */
[----:B--2---:R-:W-:-:S03]  /*1db00*/  IMAD R2, R0, R31, RZ ;  /* 0x0000001f00027224 */ /* 0x004fc600078e02ff */
[----:B-1----:R-:W-:-:S04]  /*1db10*/  IADD3 R27, R27, -0x80, R3 ;  /* 0xffffff801b1b7810 */ /* 0x002fc80007ffe003 */
[----:B------:R-:W-:-:S13]  /*1db20*/  ISETP.GE.AND P0, PT, R27, R2, PT ;  /* 0x000000021b00720c */ /* 0x000fda0003f06270 */
[----:B------:R-:W-:Y:S05]  /*1db30*/  @P0 BRA `(.L_x_1725) ;  /* 0x0000000000ac0947 */ /* 0x000fea0003800000 */
[----:B------:R-:W-:Y:S01]  /*1db40*/  ISETP.NE.AND P1, PT, R31, 0x1, PT ;  /* 0x000000011f00780c */ /* 0x000fe20003f25270 */
[----:B------:R-:W-:Y:S01]  /*1db50*/  IMAD.MOV.U32 R17, RZ, RZ, 0x9b8 ;  /* 0x000009b8ff117424 */ /* 0x000fe200078e00ff */
[----:B------:R-:W-:Y:S01]  /*1db60*/  ISETP.GT.AND P0, PT, R200, 0x1, PT ;  /* 0x00000001c800780c */ /* 0x000fe20003f04270 */
[----:B------:R-:W1:Y:S01]  /*1db70*/  LDC.64 R28, c[0x0][0xba8] ;  /* 0x0002ea00ff1c7b82 */ /* 0x000e620000000a00 */
[----:B------:R-:W-:Y:S02]  /*1db80*/  IMAD.MOV.U32 R15, RZ, RZ, R27 ;  /* 0x000000ffff0f7224 */ /* 0x000fe400078e001b */
[----:B------:R-:W-:Y:S02]  /*1db90*/  SEL R17, R17, 0x978, P0 ;  /* 0x0000097811117807 */ /* 0x000fe40000000000 */
[----:B------:R-:W-:-:S03]  /*1dba0*/  SEL R205, R205, RZ, P0 ;  /* 0x000000ffcdcd7207 */ /* 0x000fc60000000000 */
[----:B------:R-:W2:Y:S08]  /*1dbb0*/  LDC.64 R4, c[0x0][R17+0x220] ;  /* 0x0000880011047b82 */ /* 0x000eb00000000a00 */
[----:B---3--:R-:W3:Y:S08]  /*1dbc0*/  @P1 LDC R14, c[0x0][0xbec] ;  /* 0x0002fb00ff0e1b82 */ /* 0x008ef00000000800 */
[----:B------:R-:W4:Y:S08]  /*1dbd0*/  LDC.64 R2, c[0x0][R17+0x218] ;  /* 0x0000860011027b82 */ /* 0x000f300000000a00 */
[----:B------:R-:W5:Y:S01]  /*1dbe0*/  @P1 LDC R33, c[0x0][0xbf0] ;  /* 0x0002fc00ff211b82 */ /* 0x000f620000000800 */
[----:B--2---:R-:W-:-:S02]  /*1dbf0*/  IMAD R5, R5, R25, RZ ;  /* 0x0000001905057224 */ /* 0x004fc400078e02ff */
[----:B------:R-:W-:-:S04]  /*1dc00*/  IMAD.WIDE.U32 R12, R4, R25, RZ ;  /* 0x00000019040c7225 */ /* 0x000fc800078e00ff */
[----:B------:R-:W-:Y:S01]  /*1dc10*/  IMAD R5, R4, R20, R5 ;  /* 0x0000001404057224 */ /* 0x000fe200078e0205 */
[----:B------:R-:W2:Y:S01]  /*1dc20*/  LDC.64 R6, c[0x0][R17+0x228] ;  /* 0x00008a0011067b82 */ /* 0x000ea20000000a00 */
[----:B---3--:R-:W-:-:S04]  /*1dc30*/  @P1 IMAD.HI.U32 R14, R27, R14, RZ ;  /* 0x0000000e1b0e1227 */ /* 0x008fc800078e00ff */
[----:B------:R-:W-:-:S03]  /*1dc40*/  IMAD.IADD R13, R13, 0x1, R5 ;  /* 0x000000010d0d7824 */ /* 0x000fc600078e0205 */
[----:B------:R-:W3:Y:S01]  /*1dc50*/  LDC.64 R8, c[0x0][R17+0x210] ;  /* 0x0000840011087b82 */ /* 0x000ee20000000a00 */
[-C--:B----4-:R-:W-:Y:S02]  /*1dc60*/  IMAD R21, R3, R194.reuse, RZ ;  /* 0x000000c203157224 */ /* 0x090fe400078e02ff */
[----:B------:R-:W-:-:S04]  /*1dc70*/  IMAD.WIDE.U32 R2, R2, R194, RZ ;  /* 0x000000c202027225 */ /* 0x000fc800078e00ff */
[----:B------:R-:W-:Y:S01]  /*1dc80*/  IMAD.IADD R21, R3, 0x1, R21 ;  /* 0x0000000103157824 */ /* 0x000fe200078e0215 */
[----:B-----5:R-:W-:Y:S01]  /*1dc90*/  @P1 SHF.R.U32.HI R15, RZ, R33, R14 ;  /* 0x00000021ff0f1219 */ /* 0x020fe2000001160e */
[----:B-1----:R-:W1:Y:S01]  /*1dca0*/  @!P0 LDC R28, c[0x0][0xb50] ;  /* 0x0002d400ff1c8b82 */ /* 0x002e620000000800 */
[----:B------:R-:W-:-:S03]  /*1dcb0*/  IADD3 R4, P1, P3, R12, R2, R11 ;  /* 0x000000020c047210 */ /* 0x000fc60007b3e00b */
[----:B------:R-:W-:Y:S02]  /*1dcc0*/  IMAD.MOV R12, RZ, RZ, -R15 ;  /* 0x000000ffff0c7224 */ /* 0x000fe400078e0a0f */
[----:B--2---:R-:W-:Y:S02]  /*1dcd0*/  IMAD.WIDE.U32 R2, R6, R205, RZ ;  /* 0x000000cd06027225 */ /* 0x004fe400078e00ff */
[----:B------:R-:W2:Y:S01]  /*1dce0*/  @!P0 LDC R29, c[0x0][0xb54] ;  /* 0x0002d500ff1d8b82 */ /* 0x000ea20000000800 */
[----:B------:R-:W-:Y:S01]  /*1dcf0*/  IADD3.X R6, R13, R21, R18, P1, P3 ;  /* 0x000000150d067210 */ /* 0x000fe20000fe6412 */
[----:B------:R-:W-:Y:S01]  /*1dd00*/  IMAD R7, R7, R205, RZ ;  /* 0x000000cd07077224 */ /* 0x000fe200078e02ff */
[----:B------:R-:W-:Y:S01]  /*1dd10*/  IADD3 R2, P0, P1, R15, R4, R2 ;  /* 0x000000040f027210 */ /* 0x000fe2000791e002 */
[----:B------:R-:W-:Y:S01]  /*1dd20*/  IMAD R5, R31, R12, R27 ;  /* 0x0000000c1f057224 */ /* 0x000fe200078e021b */
[----:B------:R-:W-:Y:S01]  /*1dd30*/  SHF.R.S32.HI R15, RZ, 0x1f, R15 ;  /* 0x0000001fff0f7819 */ /* 0x000fe2000001140f */
[----:B------:R-:W-:-:S02]  /*1dd40*/  IMAD.IADD R7, R3, 0x1, R7 ;  /* 0x0000000103077824 */ /* 0x000fc400078e0207 */
[----:B---3--:R-:W-:-:S03]  /*1dd50*/  IMAD R4, R9, R5, RZ ;  /* 0x0000000509047224 */ /* 0x008fc600078e02ff */
[----:B------:R-:W-:Y:S02]  /*1dd60*/  IADD3.X R3, R15, R6, R7, P0, P1 ;  /* 0x000000060f037210 */ /* 0x000fe400007e2407 */
[----:B------:R-:W-:Y:S01]  /*1dd70*/  SHF.R.S32.HI R7, RZ, 0x1f, R5 ;  /* 0x0000001fff077819 */ /* 0x000fe20000011405 */
[----:B------:R-:W-:-:S04]  /*1dd80*/  IMAD.WIDE.U32 R2, R8, R5, R2 ;  /* 0x0000000508027225 */ /* 0x000fc800078e0002 */
[----:B------:R-:W-:Y:S01]  /*1dd90*/  IMAD R7, R8, R7, R4 ;  /* 0x0000000708077224 */ /* 0x000fe200078e0204 */
[----:B-1----:R-:W-:-:S03]  /*1dda0*/  LEA R4, P0, R2, R28, 0x2 ;  /* 0x0000001c02047211 */ /* 0x002fc600078010ff */
[----:B------:R-:W-:-:S05]  /*1ddb0*/  IMAD.IADD R3, R3, 0x1, R7 ;  /* 0x0000000103037824 */ /* 0x000fca00078e0207 */
[----:B--2---:R-:W-:Y:S01]  /*1ddc0*/  LEA.HI.X R5, R2, R29, R3, 0x2, P0 ;  /* 0x0000001d02057211 */ /* 0x004fe200000f1403 */
[----:B------:R-:W-:-:S05]  /*1ddd0*/  IMAD.MOV.U32 R3, RZ, RZ, -0x800000 ;  /* 0xff800000ff037424 */ /* 0x000fca00078e00ff */
[----:B------:R1:W-:Y:S02]  /*1dde0*/  STG.E desc[UR36][R4.64], R3 ;  /* 0x0000000304007986 */ /* 0x0003e4000c101924 */
.L_x_1725:
[----:B------:R-:W-:Y:S05]  /*1ddf0*/  BSYNC B1 ;  /* 0x0000000000017941 */ /* 0x000fea0003800000 */
.L_x_1724:
[----:B------:R-:W-:Y:S05]  /*1de00*/  @P2 BRA `(.L_x_1720) ;  /* 0x0000000400f82947 */ /* 0x000fea0003800000 */
[----:B------:R-:W2:Y:S01]  /*1de10*/  LDL R12, [R1+0x284] ;  /* 0x00028400010c7983 */ /* 0x000ea20000100800 */
[----:B------:R-:W4:Y:S01]  /*1de20*/  LDC R13, c[0x0][0xbe8] ;  /* 0x0002fa00ff0d7b82 */ /* 0x000f220000000800 */
[----:B------:R-:W-:Y:S01]  /*1de30*/  R2UR UR5, R23 ;  /* 0x00000000170572ca */ /* 0x000fe200000e0000 */
[----:B------:R-:W-:Y:S01]  /*1de40*/  ULDC.64 UR6, c[0x0][0xaa0] ;  /* 0x0002a80000067ab9 */ /* 0x000fe20000000a00 */
[----:B------:R-:W-:Y:S01]  /*1de50*/  ULDC.64 UR8, c[0x0][0xaf0] ;  /* 0x0002bc0000087ab9 */ /* 0x000fe20000000a00 */
[----:B------:R-:W-:Y:S01]  /*1de60*/  IMAD R2, R18, UR6, RZ ;  /* 0x0000000612027c24 */ /* 0x000fe2000f8e02ff */
[----:B------:R-:W-:Y:S03]  /*1de70*/  BSSY B1, `(.L_x_1726) ;  /* 0x0000041000017945 */ /* 0x000fe60003800000 */
[C---:B-1----:R-:W-:Y:S02]  /*1de80*/  IMAD R5, R11.reuse, UR7, R2 ;  /* 0x000000070b057c24 */ /* 0x042fe4000f8e0202 */
[----:B------:R-:W-:Y:S01]  /*1de90*/  IMAD.WIDE.U32 R2, R11, UR6, RZ ;  /* 0x000000060b027c25 */ /* 0x000fe2000f8e00ff */
[----:B------:R-:W-:-:S03]  /*1dea0*/  ULDC.64 UR6, c[0x0][0xae8] ;  /* 0x0002ba0000067ab9 */ /* 0x000fc60000000a00 */
[----:B------:R-:W-:Y:S02]  /*1deb0*/  IMAD.IADD R3, R3, 0x1, R5 ;  /* 0x0000000103037824 */ /* 0x000fe400078e0205 */
[----:B------:R-:W-:Y:S02]  /*1dec0*/  VIADD R8, R227, UR5 ;  /* 0x00000005e3087c36 */ /* 0x000fe40008000000 */
[----:B------:R-:W-:-:S04]  /*1ded0*/  IMAD.WIDE.U32 R2, R194, UR6, R2 ;  /* 0x00000006c2027c25 */ /* 0x000fc8000f8e0002 */
[----:B------:R-:W-:Y:S01]  /*1dee0*/  IMAD R3, R194, UR7, R3 ;  /* 0x00000007c2037c24 */ /* 0x000fe2000f8e0203 */
[----:B------:R-:W-:Y:S01]  /*1def0*/  ULDC.64 UR6, c[0x0][0xae0] ;  /* 0x0002b80000067ab9 */ /* 0x000fe20000000a00 */
[----:B----4-:R-:W-:Y:S01]  /*1df00*/  ISETP.NE.AND P0, PT, R13, 0x1, PT ;  /* 0x000000010d00780c */ /* 0x010fe20003f05270 */
[----:B------:R-:W-:-:S12]  /*1df10*/  IMAD.WIDE.U32 R2, R25, UR8, R2 ;  /* 0x0000000819027c25 */ /* 0x000fd8000f8e0002 */
[----:B------:R-:W1:Y:S08]  /*1df20*/  @P0 LDC R6, c[0x0][0xbec] ;  /* 0x0002fb00ff060b82 */ /* 0x000e700000000800 */
[----:B------:R-:W4:Y:S01]  /*1df30*/  @P0 LDC R7, c[0x0][0xbf0] ;  /* 0x0002fc00ff070b82 */ /* 0x000f220000000800 */
[----:B--2---:R-:W-:-:S04]  /*1df40*/  IMAD R4, R12, 0x20, R227 ;  /* 0x000000200c047824 */ /* 0x004fc800078e02e3 */
[----:B------:R-:W-:-:S04]  /*1df50*/  VIADD R9, R4, UR5 ;  /* 0x0000000504097c36 */ /* 0x000fc80008000000 */
[----:B-1----:R-:W-:-:S04]  /*1df60*/  @P0 IMAD.HI.U32 R4, R9, R6, RZ ;  /* 0x0000000609040227 */ /* 0x002fc800078e00ff */
[----:B------:R-:W-:Y:S01]  /*1df70*/  IMAD.MOV.U32 R5, RZ, RZ, R9 ;  /* 0x000000ffff057224 */ /* 0x000fe200078e0009 */
[----:B----4-:R-:W-:Y:S01]  /*1df80*/  @P0 SHF.R.U32.HI R5, RZ, R7, R4 ;  /* 0x00000007ff050219 */ /* 0x010fe20000011604 */
[----:B------:R-:W-:-:S03]  /*1df90*/  IMAD R6, R20, UR8, RZ ;  /* 0x0000000814067c24 */ /* 0x000fc6000f8e02ff */
[--C-:B------:R-:W-:Y:S01]  /*1dfa0*/  SHF.R.S32.HI R4, RZ, 0x1f, R5.reuse ;  /* 0x0000001fff047819 */ /* 0x100fe20000011405 */
[----:B------:R-:W-:Y:S02]  /*1dfb0*/  IMAD R7, R25, UR9, R6 ;  /* 0x0000000919077c24 */ /* 0x000fe4000f8e0206 */
[----:B------:R-:W-:Y:S02]  /*1dfc0*/  IMAD.MOV R6, RZ, RZ, -R5 ;  /* 0x000000ffff067224 */ /* 0x000fe400078e0a05 */
[----:B------:R-:W-:Y:S02]  /*1dfd0*/  IMAD.IADD R3, R3, 0x1, R7 ;  /* 0x0000000103037824 */ /* 0x000fe400078e0207 */
[----:B------:R-:W-:Y:S02]  /*1dfe0*/  IMAD R4, R4, UR6, RZ ;  /* 0x0000000604047c24 */ /* 0x000fe4000f8e02ff */
[----:B------:R-:W-:Y:S02]  /*1dff0*/  IMAD R7, R13, R6, R9 ;  /* 0x000000060d077224 */ /* 0x000fe400078e0209 */
[----:B------:R-:W-:-:S02]  /*1e000*/  IMAD R9, R5, UR7, R4 ;  /* 0x0000000705097c24 */ /* 0x000fc4000f8e0204 */
[----:B------:R-:W-:Y:S01]  /*1e010*/  IMAD.WIDE.U32 R2, R5, UR6, R2 ;  /* 0x0000000605027c25 */ /* 0x000fe2000f8e0002 */
[----:B------:R-:W-:Y:S01]  /*1e020*/  SHF.R.S32.HI R4, RZ, 0x1f, R7 ;  /* 0x0000001fff047819 */ /* 0x000fe20000011407 */
[----:B------:R-:W-:Y:S02]  /*1e030*/  ULDC.64 UR6, c[0x0][0xad8] ;  /* 0x0002b60000067ab9 */ /* 0x000fe40000000a00 */
[----:B------:R-:W-:Y:S02]  /*1e040*/  IMAD.IADD R3, R3, 0x1, R9 ;  /* 0x0000000103037824 */ /* 0x000fe400078e0209 */
[----:B------:R-:W-:Y:S02]  /*1e050*/  IMAD R6, R4, UR6, RZ ;  /* 0x0000000604067c24 */ /* 0x000fe4000f8e02ff */
[----:B------:R-:W-:Y:S02]  /*1e060*/  IMAD R13, R0, R13, RZ ;  /* 0x0000000d000d7224 */ /* 0x000fe400078e02ff */
[----:B------:R-:W-:-:S02]  /*1e070*/  VIADD R4, R8, 0x40 ;  /* 0x0000004008047836 */ /* 0x000fc40000000000 */
[C---:B------:R-:W-:Y:S01]  /*1e080*/  IMAD R5, R7.reuse, UR7, R6 ;  /* 0x0000000707057c24 */ /* 0x040fe2000f8e0206 */
[-C--:B------:R-:W-:Y:S01]  /*1e090*/  ISETP.GE.AND P2, PT, R8, R13.reuse, PT ;  /* 0x0000000d0800720c */ /* 0x080fe20003f46270 */
[----:B------:R-:W-:Y:S01]  /*1e0a0*/  IMAD.WIDE.U32 R2, R7, UR6, R2 ;  /* 0x0000000607027c25 */ /* 0x000fe2000f8e0002 */
[----:B------:R-:W-:Y:S01]  /*1e0b0*/  ULDC.64 UR6, c[0x0][0xa80] ;  /* 0x0002a00000067ab9 */ /* 0x000fe20000000a00 */
[----:B------:R-:W-:Y:S02]  /*1e0c0*/  ISETP.GE.AND P1, PT, R4, R13, PT ;  /* 0x0000000d0400720c */ /* 0x000fe40003f26270 */
[----:B------:R-:W-:Y:S01]  /*1e0d0*/  IMAD.IADD R3, R3, 0x1, R5 ;  /* 0x0000000103037824 */ /* 0x000fe200078e0205 */
[----:B------:R-:W-:Y:S01]  /*1e0e0*/  LEA R4, P3, R2, UR6, 0x1 ;  /* 0x0000000602047c11 */ /* 0x000fe2000f8608ff */
[----:B------:R-:W-:Y:S02]  /*1e0f0*/  VIADD R0, R8, 0x20 ;  /* 0x0000002008007836 */ /* 0x000fe40000000000 */
[----:B------:R-:W-:Y:S01]  /*1e100*/  IMAD.SHL.U32 R7, R12, 0x8, RZ ;  /* 0x000000080c077824 */ /* 0x000fe200078e00ff */
[----:B------:R-:W-:-:S02]  /*1e110*/  LEA.HI.X R5, R2, UR7, R3, 0x1, P3 ;  /* 0x0000000702057c11 */ /* 0x000fc400098f0c03 */
[----:B------:R-:W-:Y:S01]  /*1e120*/  ISETP.GE.AND P0, PT, R0, R13, PT ;  /* 0x0000000d0000720c */ /* 0x000fe20003f06270 */
[C---:B------:R-:W-:Y:S01]  /*1e130*/  VIADD R9, R7.reuse, 0x40 ;  /* 0x0000004007097836 */ /* 0x040fe20000000000 */
[----:B------:R1:W2:Y:S01]  /*1e140*/  SHFL.IDX PT, R2, R4, RZ, 0x181f ;  /* 0x00181fff04027589 */ /* 0x0002a200000e0000 */
[----:B------:R-:W-:Y:S01]  /*1e150*/  VIADD R11, R7, 0x80 ;  /* 0x00000080070b7836 */ /* 0x000fe20000000000 */
[----:B------:R-:W-:Y:S02]  /*1e160*/  SHF.R.S32.HI R6, RZ, 0x1f, R7 ;  /* 0x0000001fff067819 */ /* 0x000fe40000011407 */
[----:B------:R1:W4:Y:S01]  /*1e170*/  SHFL.IDX PT, R0, R5, RZ, 0x181f ;  /* 0x00181fff05007589 */ /* 0x00032200000e0000 */
[----:B------:R-:W-:Y:S02]  /*1e180*/  SHF.R.S32.HI R12, RZ, 0x1f, R9 ;  /* 0x0000001fff0c7819 */ /* 0x000fe40000011409 */
[----:B---3--:R-:W-:Y:S01]  /*1e190*/  SHF.R.S32.HI R14, RZ, 0x1f, R11 ;  /* 0x0000001fff0e7819 */ /* 0x008fe2000001140b */
[----:B------:R-:W-:Y:S06]  /*1e1a0*/  @P2 BRA `(.L_x_1727) ;  /* 0x0000000000342947 */ /* 0x000fec0003800000 */
[----:B------:R-:W-:Y:S02]  /*1e1b0*/  ULDC UR5, c[0x0][0xac8] ;  /* 0x0002b20000057ab9 */ /* 0x000fe40000000800 */
[----:B------:R-:W-:Y:S02]  /*1e1c0*/  ISETP.GE.AND P4, PT, R7, UR5, PT ;  /* 0x0000000507007c0c */ /* 0x000fe4000bf86270 */
[----:B------:R-:W-:Y:S02]  /*1e1d0*/  ISETP.GE.AND P3, PT, R9, UR5, PT ;  /* 0x0000000509007c0c */ /* 0x000fe4000bf66270 */
[----:B------:R-:W-:-:S09]  /*1e1e0*/  ISETP.GE.AND P2, PT, R11, UR5, PT ;  /* 0x000000050b007c0c */ /* 0x000fd2000bf46270 */
[-C--:B--2---:R-:W-:Y:S02]  /*1e1f0*/  @!P4 LEA R20, P6, R7, R2.reuse, 0x1 ;  /* 0x000000020714c211 */ /* 0x084fe400078c08ff */
        /* <DEDUP_REMOVED lines=8> */
.L_x_1727:
[----:B------:R-:W-:Y:S05]  /*1e280*/  BSYNC B1 ;  /* 0x0000000000017941 */ /* 0x000fea0003800000 */
.L_x_1726:
[----:B----4-:R4:W0:Y:S01]  /*1e290*/  SHFL.IDX PT, R0, R5, 0x1, 0x181f ;  /* 0x00381f0005007f89 */ /* 0x01082200000e0000 */
[----:B------:R-:W-:Y:S03]  /*1e2a0*/  BSSY B1, `(.L_x_1728) ;  /* 0x0000010000017945 */ /* 0x000fe60003800000 */
[----:B--23--:R4:W2:Y:S01]  /*1e2b0*/  SHFL.IDX PT, R2, R4, 0x1, 0x181f ;  /* 0x00381f0004027f89 */ /* 0x00c8a200000e0000 */
[----:B------:R-:W-:Y:S05]  /*1e2c0*/  @P0 BRA `(.L_x_1729) ;  /* 0x0000000000340947 */ /* 0x000fea0003800000 */
        /* <DEDUP_REMOVED lines=13> */
.L_x_1729:
[----:B------:R-:W-:Y:S05]  /*1e3a0*/  BSYNC B1 ;  /* 0x0000000000017941 */ /* 0x000fea0003800000 */
.L_x_1728:
[----:B0-----:R0:W0:Y:S01]  /*1e3b0*/  SHFL.IDX PT, R0, R5, 0x2, 0x181f ;  /* 0x00581f0005007f89 */ /* 0x00102200000e0000 */
[----:B------:R-:W-:Y:S03]  /*1e3c0*/  BSSY B1, `(.L_x_1730) ;  /* 0x0000010000017945 */ /* 0x000fe60003800000 */
[----:B--23--:R2:W3:Y:S01]  /*1e3d0*/  SHFL.IDX PT, R2, R4, 0x2, 0x181f ;  /* 0x00581f0004027f89 */ /* 0x00c4e200000e0000 */
        /* <DEDUP_REMOVED lines=14> */
.L_x_1731:
[----:B------:R-:W-:Y:S05]  /*1e4c0*/  BSYNC B1 ;  /* 0x0000000000017941 */ /* 0x000fea0003800000 */
.L_x_1730:
[----:B0-----:R-:W-:Y:S01]  /*1e4d0*/  VIADD R0, R8, 0x60 ;  /* 0x0000006008007836 */ /* 0x001fe20000000000 */
[----:B-1--4-:R-:W0:Y:S04]  /*1e4e0*/  SHFL.IDX PT, R5, R5, 0x3, 0x181f ;  /* 0x00781f0005057f89 */ /* 0x012e2800000e0000 */
[----:B------:R-:W-:Y:S01]  /*1e4f0*/  ISETP.GE.AND P0, PT, R0, R13, PT ;  /* 0x0000000d0000720c */ /* 0x000fe20003f06270 */
[----:B---3--:R1:W3:-:S12]  /*1e500*/  SHFL.IDX PT, R2, R4, 0x3, 0x181f ;  /* 0x00781f0004027f89 */ /* 0x0082d800000e0000 */
[----:B-1----:R-:W-:Y:S05]  /*1e510*/  @P0 BRA `(.L_x_1720) ;  /* 0x0000000000340947 */ /* 0x002fea0003800000 */
        /* <DEDUP_REMOVED lines=13> */
.L_x_1720:
[----:B------:R-:W-:Y:S05]  /*1e5f0*/  BSYNC B0 ;  /* 0x0000000000007941 */ /* 0x000fea0003800000 */
.L_x_1710:
[----:B------:R-:W-:Y:S02]  /*1e600*/  ULDC UR5, c[0x0][0xc3c] ;  /* 0x00030f0000057ab9 */ /* 0x000fe40000000800 */
[----:B------:R-:W-:-:S06]  /*1e610*/  UISETP.GE.AND UP0, UPT, UR40, UR5, UPT ;  /* 0x000000052800728c */ /* 0x000fcc000bf06270 */
[----:B------:R-:W-:-:S13]  /*1e620*/  PLOP3.LUT P0, PT, PT, PT, UP0, 0x80, 0x0 ;  /* 0x000000000000781c */ /* 0x000fda0003f0f008 */
[----:B------:R-:W-:Y:S05]  /*1e630*/  @!P0 BRA `(.L_x_1732) ;  /* 0xfffffe2c00388947 */ /* 0x000fea000383ffff */
[----:B------:R-:W-:Y:S05]  /*1e640*/  EXIT ;  /* 0x000000000000794d */ /* 0x000fea0003800000 */
.L_x_1545:
        /* <DEDUP_REMOVED lines=16> */
.L_x_1733:
[----:B------:R-:W0:Y:S01]  /*1e750*/  S2R R0, SR_TID.X ;  /* 0x0000000000007919 */ /* 0x000e220000002100 */
[----:B------:R-:W-:Y:S01]  /*1e760*/  ULDC UR4, c[0x0][0xc3c] ;  /* 0x00030f0000047ab9 */ /* 0x000fe20000000800 */
[----:B------:R-:W-:Y:S01]  /*1e770*/  IMAD.MOV.U32 R7, RZ, RZ, RZ ;  /* 0x000000ffff077224 */ /* 0x000fe200078e00ff */
[----:B------:R-:W1:Y:S01]  /*1e780*/  S2UR UR6, SR_CTAID.X ;  /* 0x00000000000679c3 */ /* 0x000e620000002500 */
[----:B------:R-:W-:Y:S01]  /*1e790*/  ULDC UR5, c[0x0][0xc38] ;  /* 0x00030e0000057ab9 */ /* 0x000fe20000000800 */
[----:B0-----:R-:W-:-:S04]  /*1e7a0*/  LOP3.LUT R0, R0, 0x1f, RZ, 0xc0, !PT ;  /* 0x0000001f00007812 */ /* 0x001fc800078ec0ff */
[----:B------:R-:W-:-:S04]  /*1e7b0*/  ISETP.NE.AND P0, PT, R0, 0x1f, PT ;  /* 0x0000001f0000780c */ /* 0x000fc80003f05270 */
[----:B------:R-:W-:-:S13]  /*1e7c0*/  ISETP.GE.OR P1, PT, R0, UR4, !P0 ;  /* 0x0000000400007c0c */ /* 0x000fda000c726670 */
[----:B------:R-:W0:Y:S08]  /*1e7d0*/  @!P1 LDC.64 R4, c[0x0][0xc80] ;  /* 0x00032000ff049b82 */ /* 0x000e300000000a00 */
[----:B------:R-:W2:Y:S01]  /*1e7e0*/  @!P1 LDC.64 R2, c[0x0][0xc78] ;  /* 0x00031e00ff029b82 */ /* 0x000ea20000000a00 */
[----:B0-----:R-:W-:-:S05]  /*1e7f0*/  @!P1 IMAD.WIDE.U32 R4, R0, 0x4, R4 ;  /* 0x0000000400049825 */ /* 0x001fca00078e0004 */
        /* <DEDUP_REMOVED lines=33> */
.L_x_1737:
[----:B------:R-:W0:Y:S01]  /*1ea10*/  LDC R2, c[0x0][0xc3c] ;  /* 0x00030f00ff027b82 */ /* 0x000e220000000800 */
[----:B------:R-:W-:Y:S01]  /*1ea20*/  UIADD3 UR4, UR4, 0x1f, URZ ;  /* 0x0000001f04047890 */ /* 0x000fe2000fffe03f */
[----:B------:R-:W-:Y:S02]  /*1ea30*/  ULDC UR7, c[0x0][0xc3c] ;  /* 0x00030f0000077ab9 */ /* 0x000fe40000000800 */
[----:B------:R-:W-:-:S03]  /*1ea40*/  IMAD.U32 R27, RZ, RZ, UR7 ;  /* 0x00000007ff1b7e24 */ /* 0x000fc6000f8e00ff */
[----:B0-----:R-:W-:-:S13]  /*1ea50*/  ISETP.LE.AND P6, PT, R2, UR4, PT ;  /* 0x0000000402007c0c */ /* 0x001fda000bfc3270 */
[----:B------:R-:W-:Y:S05]  /*1ea60*/  @P6 BRA `(.L_x_1736) ;  /* 0x0000000800a46947 */ /* 0x000fea0003800000 */
[----:B------:R-:W-:-:S05]  /*1ea70*/  VIADD R7, R0, UR4 ;  /* 0x0000000400077c36 */ /* 0x000fca0008000000 */
[----:B------:R-:W-:-:S13]  /*1ea80*/  ISETP.GE.OR P6, PT, R7, R2, !P0 ;  /* 0x000000020700720c */ /* 0x000fda00047c6670 */
[----:B------:R-:W0:Y:S08]  /*1ea90*/  @!P6 LDC.64 R4, c[0x0][0xc80] ;  /* 0x00032000ff04eb82 */ /* 0x000e300000000a00 */
[----:B------:R-:W1:Y:S01]  /*1eaa0*/  @!P6 LDC.64 R2, c[0x0][0xc78] ;  /* 0x00031e00ff02eb82 */ /* 0x000e620000000a00 */
[----:B0-----:R-:W-:-:S04]  /*1eab0*/  @!P6 IMAD.WIDE R4, R7, 0x4, R4 ;  /* 0x000000040704e825 */ /* 0x001fc800078e0204 */
[----:B-1----:R-:W-:Y:S01]  /*1eac0*/  @!P6 IMAD.WIDE R2, R7, 0x4, R2 ;  /* 0x000000040702e825 */ /* 0x002fe200078e0202 */
[----:B------:R-:W-:-:S06]  /*1ead0*/  CS2R R6, SRZ ;  /* 0x0000000000067805 */ /* 0x000fcc000001ff00 */
[----:B------:R-:W2:Y:S04]  /*1eae0*/  @!P6 LDG.E R6, desc[UR36][R4.64] ;  /* 0x000000240406e981 */ /* 0x000ea8000c1e1900 */
        /* <DEDUP_REMOVED lines=22> */
.L_x_1735:
        /* <DEDUP_REMOVED lines=13> */
.L_x_1738:
[----:B-1----:R-:W-:Y:S02]  /*1ed20*/  IMAD R24, R24, UR5, R3 ;  /* 0x0000000518187c24 */ /* 0x002fe4000f8e0203 */
[----:B------:R-:W-:-:S03]  /*1ed30*/  VIADD R27, R27, UR4 ;  /* 0x000000041b1b7c36 */ /* 0x000fc60008000000 */
[----:B0-----:R-:W-:Y:S01]  /*1ed40*/  IADD3 R5, -R24, UR6, RZ ;  /* 0x0000000618057c10 */ /* 0x001fe2000fffe1ff */
[----:B------:R-:W-:Y:S06]  /*1ed50*/  @!P1 BRA `(.L_x_1739) ;  /* 0x0000000000e89947 */ /* 0x000fec0003800000 */
[-C--:B--2---:R-:W-:Y:S02]  /*1ed60*/  IABS R12, R6.reuse ;  /* 0x00000006000c7213 */ /* 0x084fe40000000000 */
[----:B------:R-:W-:Y:S02]  /*1ed70*/  IABS R4, R7 ;  /* 0x0000000700047213 */ /* 0x000fe40000000000 */
[----:B------:R-:W0:Y:S01]  /*1ed80*/  I2F.RP R8, R12 ;  /* 0x0000000c00087306 */ /* 0x000e220000209400 */
[----:B------:R-:W-:-:S05]  /*1ed90*/  IABS R10, R6 ;  /* 0x00000006000a7213 */ /* 0x000fca0000000000 */
[----:B------:R-:W-:Y:S02]  /*1eda0*/  IMAD.MOV R11, RZ, RZ, -R10 ;  /* 0x000000ffff0b7224 */ /* 0x000fe400078e0a0a */
[----:B0-----:R-:W0:Y:S02]  /*1edb0*/  MUFU.RCP R8, R8 ;  /* 0x0000000800087308 */ /* 0x001e240000001000 */
[----:B0-----:R-:W-:Y:S01]  /*1edc0*/  VIADD R2, R8, 0xffffffe ;  /* 0x0ffffffe08027836 */ /* 0x001fe20000000000 */
[----:B------:R-:W-:-:S05]  /*1edd0*/  IABS R8, R5 ;  /* 0x0000000500087213 */ /* 0x000fca0000000000 */
[----:B------:R0:W1:Y:S02]  /*1ede0*/  F2I.FTZ.U32.TRUNC.NTZ R3, R2 ;  /* 0x0000000200037305 */ /* 0x000064000021f000 */
[----:B0-----:R-:W-:Y:S02]  /*1edf0*/  IMAD.MOV.U32 R2, RZ, RZ, RZ ;  /* 0x000000ffff027224 */ /* 0x001fe400078e00ff */
[----:B-1----:R-:W-:-:S04]  /*1ee00*/  IMAD.MOV R9, RZ, RZ, -R3 ;  /* 0x000000ffff097224 */ /* 0x002fc800078e0a03 */
[----:B------:R-:W-:-:S04]  /*1ee10*/  IMAD R9, R9, R12, RZ ;  /* 0x0000000c09097224 */ /* 0x000fc800078e02ff */
[----:B------:R-:W-:Y:S02]  /*1ee20*/  IMAD.HI.U32 R3, R3, R9, R2 ;  /* 0x0000000903037227 */ /* 0x000fe400078e0002 */
[----:B------:R-:W0:Y:S04]  /*1ee30*/  I2F.RP R9, R4 ;  /* 0x0000000400097306 */ /* 0x000e280000209400 */
[----:B------:R-:W-:-:S04]  /*1ee40*/  IMAD.HI.U32 R2, R3, R8, RZ ;  /* 0x0000000803027227 */ /* 0x000fc800078e00ff */
[----:B------:R-:W-:Y:S01]  /*1ee50*/  IMAD R3, R2, R11, R8 ;  /* 0x0000000b02037224 */ /* 0x000fe200078e0208 */
[----:B------:R-:W-:-:S04]  /*1ee60*/  LOP3.LUT R8, R5, R6, RZ, 0x3c, !PT ;  /* 0x0000000605087212 */ /* 0x000fc800078e3cff */
[----:B------:R-:W-:Y:S01]  /*1ee70*/  ISETP.GT.U32.AND P1, PT, R12, R3, PT ;  /* 0x000000030c00720c */ /* 0x000fe20003f24070 */
[----:B0-----:R-:W0:Y:S01]  /*1ee80*/  MUFU.RCP R9, R9 ;  /* 0x0000000900097308 */ /* 0x001e220000001000 */
[----:B------:R-:W-:-:S11]  /*1ee90*/  ISETP.GE.AND P2, PT, R8, RZ, PT ;  /* 0x000000ff0800720c */ /* 0x000fd60003f46270 */
[----:B------:R-:W-:Y:S02]  /*1eea0*/  @!P1 IMAD.IADD R3, R3, 0x1, -R12 ;  /* 0x0000000103039824 */ /* 0x000fe400078e0a0c */
[----:B------:R-:W-:Y:S01]  /*1eeb0*/  @!P1 VIADD R2, R2, 0x1 ;  /* 0x0000000102029836 */ /* 0x000fe20000000000 */
[----:B------:R-:W-:Y:S02]  /*1eec0*/  ISETP.NE.AND P1, PT, R6, RZ, PT ;  /* 0x000000ff0600720c */ /* 0x000fe40003f25270 */
[----:B------:R-:W-:Y:S01]  /*1eed0*/  ISETP.GE.U32.AND P0, PT, R3, R12, PT ;  /* 0x0000000c0300720c */ /* 0x000fe20003f06070 */
[----:B0-----:R-:W-:-:S04]  /*1eee0*/  VIADD R10, R9, 0xffffffe ;  /* 0x0ffffffe090a7836 */ /* 0x001fc80000000000 */
[----:B------:R-:W0:Y:S08]  /*1eef0*/  F2I.FTZ.U32.TRUNC.NTZ R3, R10 ;  /* 0x0000000a00037305 */ /* 0x000e30000021f000 */
        /* <DEDUP_REMOVED lines=32> */
.L_x_1739:
        /* <DEDUP_REMOVED lines=61> */
.L_x_1740:
[----:B------:R-:W-:-:S05]  /*1f4d0*/  LOP3.LUT R25, RZ, R2, RZ, 0x33, !PT ;  /* 0x00000002ff197212 */ /* 0x000fca00078e33ff */
[----:B------:R-:W-:Y:S01]  /*1f4e0*/  IMAD.IADD R25, R6, 0x1, R25 ;  /* 0x0000000106197824 */ /* 0x000fe200078e0219 */
[----:B------:R-:W-:Y:S06]  /*1f4f0*/  BRA `(.L_x_1741) ;  /* 0x00000000000c7947 */ /* 0x000fec0003800000 */
.L_x_1736:
[----:B------:R-:W-:Y:S02]  /*1f500*/  IMAD.MOV.U32 R25, RZ, RZ, RZ ;  /* 0x000000ffff197224 */ /* 0x000fe400078e00ff */
[----:B------:R-:W-:Y:S02]  /*1f510*/  IMAD.U32 R24, RZ, RZ, UR6 ;  /* 0x00000006ff187e24 */ /* 0x000fe4000f8e00ff */
[----:B------:R-:W-:-:S07]  /*1f520*/  IMAD.MOV.U32 R26, RZ, RZ, RZ ;  /* 0x000000ffff1a7224 */ /* 0x000fce00078e00ff */
.L_x_1741:
[----:B------:R-:W-:-:S13]  /*1f530*/  ISETP.NE.AND P0, PT, R0, RZ, PT ;  /* 0x000000ff0000720c */ /* 0x000fda0003f05270 */
[----:B------:R-:W0:Y:S01]  /*1f540*/  @!P0 S2R R3, SR_CgaCtaId ;  /* 0x0000000000038919 */ /* 0x000e220000008800 */
[----:B------:R-:W-:-:S04]  /*1f550*/  @!P0 MOV R0, 0x400 ;  /* 0x0000040000008802 */ /* 0x000fc80000000f00 */
[----:B0-----:R-:W-:-:S05]  /*1f560*/  @!P0 LEA R0, R3, R0, 0x18 ;  /* 0x0000000003008211 */ /* 0x001fca00078ec0ff */
[----:B------:R1:W-:Y:S01]  /*1f570*/  @!P0 STS.128 [R0+0x308d0], R24 ;  /* 0x0308d01800008388 */ /* 0x0003e20000000c00 */
[----:B------:R-:W-:Y:S06]  /*1f580*/  BAR.ARV 0x5, 0x180 ;  /* 0x0146000000007b1d */ /* 0x000fec0000002000 */
.L_x_1734:
        /* <DEDUP_REMOVED lines=8> */
[----:B------:R-:W-:Y:S01]  /*1f610*/  BSSY B8, `(.L_x_1742) ;  /* 0x00006f5000087945 */ /* 0x000fe20003800000 */
[----:B------:R-:W-:Y:S01]  /*1f620*/  IMAD.MOV.U32 R30, RZ, RZ, 0x1 ;  /* 0x00000001ff1e7424 */ /* 0x000fe200078e00ff */
[----:B------:R-:W1:Y:S01]  /*1f630*/  S2R R3, SR_TID.X ;  /* 0x0000000000037919 */ /* 0x000e620000002100 */
[----:B------:R-:W-:Y:S01]  /*1f640*/  IMAD.MOV.U32 R28, RZ, RZ, RZ ;  /* 0x000000ffff1c7224 */ /* 0x000fe200078e00ff */
[----:B------:R-:W-:Y:S01]  /*1f650*/  ULDC.64 UR38, c[0x0][0x198] ;  /* 0x0000660000267ab9 */ /* 0x000fe20000000a00 */
[----:B------:R-:W-:Y:S01]  /*1f660*/  IMAD.MOV.U32 R23, RZ, RZ, RZ ;  /* 0x000000ffff177224 */ /* 0x000fe200078e00ff */
[----:B------:R3:W-:Y:S01]  /*1f670*/  STL [R1+0x2ac], RZ ;  /* 0x0002acff01007387 */ /* 0x0007e20000100800 */
[----:B------:R-:W-:Y:S01]  /*1f680*/  IMAD.MOV.U32 R29, RZ, RZ, 0x1 ;  /* 0x00000001ff1d7424 */ /* 0x000fe200078e00ff */
[----:B------:R-:W-:Y:S01]  /*1f690*/  ULDC UR40, c[0x0][0xc] ;  /* 0x0000030000287ab9 */ /* 0x000fe20000000800 */
[C---:B-1----:R-:W-:Y:S01]  /*1f6a0*/  IMAD.SHL.U32 R33, R3.reuse, 0x8, RZ ;  /* 0x0000000803217824 */ /* 0x042fe200078e00ff */
[----:B------:R-:W-:-:S05]  /*1f6b0*/  LOP3.LUT R2, R3, 0x7f, RZ, 0xc0, !PT ;  /* 0x0000007f03027812 */ /* 0x000fca00078ec0ff */
[----:B------:R-:W-:Y:S01]  /*1f6c0*/  IMAD.SHL.U32 R37, R2, 0x8, RZ ;  /* 0x0000000802257824 */ /* 0x000fe200078e00ff */
[----:B------:R-:W-:Y:S02]  /*1f6d0*/  SHF.R.U32.HI R2, RZ, 0x3, R2 ;  /* 0x00000003ff027819 */ /* 0x000fe40000011602 */
[----:B--2---:R-:W-:Y:S02]  /*1f6e0*/  R2UR UR4, R0 ;  /* 0x00000000000472ca */ /* 0x004fe400000e0000 */
[C---:B------:R-:W-:Y:S02]  /*1f6f0*/  LOP3.LUT R0, R33.reuse, 0x1f8, RZ, 0xc0, !PT ;  /* 0x000001f821007812 */ /* 0x040fe400078ec0ff */
[----:B------:R-:W-:Y:S02]  /*1f700*/  LOP3.LUT R33, R33, 0x38, RZ, 0xc0, !PT ;  /* 0x0000003821217812 */ /* 0x000fe400078ec0ff */
[----:B------:R-:W-:Y:S02]  /*1f710*/  LOP3.LUT R0, R0, 0x38, R3, 0x78, !PT ;  /* 0x0000003800007812 */ /* 0x000fe400078e7803 */
[----:B------:R-:W-:-:S02]  /*1f720*/  LOP3.LUT R36, R33, 0x40, RZ, 0xfc, !PT ;  /* 0x0000004021247812 */ /* 0x000fc400078efcff */
[----:B------:R-:W-:Y:S01]  /*1f730*/  LOP3.LUT R37, R0, 0x200, R37, 0xf8, !PT ;  /* 0x0000020000257812 */ /* 0x000fe200078ef825 */
[----:B------:R-:W-:Y:S01]  /*1f740*/  IMAD.SHL.U32 R0, R3, 0x10, RZ ;  /* 0x0000001003007824 */ /* 0x000fe200078e00ff */
[----:B------:R-:W-:Y:S01]  /*1f750*/  LOP3.LUT R34, R33, 0x80, RZ, 0xfc, !PT ;  /* 0x0000008021227812 */ /* 0x000fe200078efcff */
[----:B------:R-:W-:-:S03]  /*1f760*/  ULOP3.LUT UR41, UR4, 0x2, URZ, 0xfc, !UPT ;  /* 0x0000000204297892 */ /* 0x000fc6000f8efc3f */
[----:B------:R-:W-:Y:S01]  /*1f770*/  UMOV UR4, 0x400 ;  /* 0x0000040000047882 */ /* 0x000fe20000000000 */
[----:B------:R-:W-:Y:S01]  /*1f780*/  LOP3.LUT R0, R2, 0x70, R0, 0xf8, !PT ;  /* 0x0000007002007812 */ /* 0x000fe200078ef800 */
[----:B0-----:R-:W-:-:S06]  /*1f790*/  ULEA UR4, UR5, UR4, 0x18 ;  /* 0x0000000405047291 */ /* 0x001fcc000f8ec03f */
[----:B------:R-:W-:-:S04]  /*1f7a0*/  IMAD.U32 R17, RZ, RZ, UR4 ;  /* 0x00000004ff117e24 */ /* 0x000fc8000f8e00ff */
[----:B------:R-:W-:-:S05]  /*1f7b0*/  IMAD R0, R37, 0x2, R17 ;  /* 0x0000000225007824 */ /* 0x000fca00078e0211 */
[----:B------:R3:W-:Y:S02]  /*1f7c0*/  STL [R1+0x280], R0 ;  /* 0x0002800001007387 */ /* 0x0007e40000100800 */
.L_x_1865:
[----:B------:R-:W-:Y:S05]  /*1f7d0*/  YIELD ;  /* 0x0000000000007946 */ /* 0x000fea0003800000 */
[----:B------:R-:W-:Y:S01]  /*1f7e0*/  ULDC.64 UR4, c[0x0][0xa28] ;  /* 0x00028a0000047ab9 */ /* 0x000fe20000000a00 */
[----:B0-----:R-:W-:Y:S01]  /*1f7f0*/  IMAD.MOV.U32 R12, RZ, RZ, RZ ;  /* 0x000000ffff0c7224 */ /* 0x001fe200078e00ff */
[----:B------:R-:W-:Y:S01]  /*1f800*/  ISETP.NE.U32.AND P0, PT, RZ, UR4, PT ;  /* 0x00000004ff007c0c */ /* 0x000fe2000bf05070 */
[----:B------:R-:W0:Y:S01]  /*1f810*/  LDC.64 R4, c[0x0][0xa00] ;  /* 0x00028000ff047b82 */ /* 0x000e220000000a00 */
[----:B------:R-:W-:Y:S02]  /*1f820*/  ULDC.64 UR6, c[0x0][0xa10] ;  /* 0x0002840000067ab9 */ /* 0x000fe40000000a00 */
[----:B------:R-:W-:Y:S01]  /*1f830*/  ISETP.NE.AND.EX P0, PT, RZ, UR5, PT, P0 ;  /* 0x00000005ff007c0c */ /* 0x000fe2000bf05300 */
[----:B------:R-:W-:-:S12]  /*1f840*/  ULDC.64 UR4, c[0x0][0xa18] ;  /* 0x0002860000047ab9 */ /* 0x000fd80000000a00 */
[----:B-1----:R-:W1:Y:S01]  /*1f850*/  @P0 LDC.64 R2, c[0x0][0xa28] ;  /* 0x00028a00ff020b82 */ /* 0x002e620000000a00 */
[----:B------:R-:W-:Y:S01]  /*1f860*/  ISETP.NE.U32.AND P1, PT, RZ, UR6, PT ;  /* 0x00000006ff007c0c */ /* 0x000fe2000bf25070 */
[----:B-1----:R-:W-:-:S05]  /*1f870*/  @P0 IMAD.WIDE R2, R27, 0x4, R2 ;  /* 0x000000041b020825 */ /* 0x002fca00078e0202 */
[----:B--2---:R1:W2:Y:S01]  /*1f880*/  @P0 LDG.E R12, desc[UR36][R2.64] ;  /* 0x00000024020c0981 */ /* 0x0042a2000c1e1900 */
[----:B------:R-:W-:Y:S01]  /*1f890*/  ISETP.NE.U32.AND P0, PT, RZ, UR4, PT ;  /* 0x00000004ff007c0c */ /* 0x000fe2000bf05070 */
[----:B------:R-:W-:Y:S01]  /*1f8a0*/  IMAD.MOV.U32 R35, RZ, RZ, RZ ;  /* 0x000000ffff237224 */ /* 0x000fe200078e00ff */
[----:B------:R-:W-:Y:S01]  /*1f8b0*/  ISETP.NE.AND.EX P1, PT, RZ, UR7, PT, P1 ;  /* 0x00000007ff007c0c */ /* 0x000fe2000bf25310 */
[----:B---3--:R-:W-:Y:S01]  /*1f8c0*/  IMAD.MOV.U32 R0, RZ, RZ, RZ ;  /* 0x000000ffff007224 */ /* 0x008fe200078e00ff */
[----:B------:R-:W-:Y:S01]  /*1f8d0*/  ISETP.NE.AND.EX P2, PT, RZ, UR5, PT, P0 ;  /* 0x00000005ff007c0c */ /* 0x000fe2000bf45300 */
[----:B------:R-:W-:Y:S01]  /*1f8e0*/  ULDC.64 UR4, c[0x0][0xa00] ;  /* 0x0002800000047ab9 */ /* 0x000fe20000000a00 */
[----:B0-----:R-:W-:Y:S01]  /*1f8f0*/  IMAD.WIDE R4, R27, 0x4, R4 ;  /* 0x000000041b047825 */ /* 0x001fe200078e0204 */
[----:B------:R-:W-:Y:S01]  /*1f900*/  ISETP.NE.U32.AND P0, PT, RZ, UR4, PT ;  /* 0x00000004ff007c0c */ /* 0x000fe2000bf05070 */
[----:B-1----:R-:W0:Y:S03]  /*1f910*/  LDC.64 R2, c[0x0][0xa10] ;  /* 0x00028400ff027b82 */ /* 0x002e260000000a00 */
[----:B------:R-:W-:-:S06]  /*1f920*/  ISETP.NE.AND.EX P0, PT, RZ, UR5, PT, P0 ;  /* 0x00000005ff007c0c */ /* 0x000fcc000bf05300 */
[----:B------:R-:W1:Y:S07]  /*1f930*/  @P2 LDC.64 R6, c[0x0][0xa18] ;  /* 0x00028600ff062b82 */ /* 0x000e6e0000000a00 */
[----:B------:R-:W5:Y:S01]  /*1f940*/  @P0 LDG.E R35, desc[UR36][R4.64] ;  /* 0x0000002404230981 */ /* 0x000f62000c1e1900 */
[----:B0-----:R-:W-:-:S05]  /*1f950*/  IMAD.WIDE R2, R27, 0x4, R2 ;  /* 0x000000041b027825 */ /* 0x001fca00078e0202 */
[----:B------:R-:W5:Y:S01]  /*1f960*/  @P1 LDG.E R0, desc[UR36][R2.64] ;  /* 0x0000002402001981 */ /* 0x000f62000c1e1900 */
[----:B------:R-:W-:Y:S02]  /*1f970*/  ULDC UR4, c[0x0][0x288] ;  /* 0x0000a20000047ab9 */ /* 0x000fe40000000800 */
[----:B------:R-:W-:Y:S01]  /*1f980*/  IMAD.U32 R31, RZ, RZ, UR4 ;  /* 0x00000004ff1f7e24 */ /* 0x000fe2000f8e00ff */
[----:B------:R-:W-:Y:S02]  /*1f990*/  ULDC.64 UR4, c[0x0][0x418] ;  /* 0x0001060000047ab9 */ /* 0x000fe40000000a00 */
[----:B------:R-:W-:-:S03]  /*1f9a0*/  UISETP.NE.U32.AND UP0, UPT, UR4, URZ, UPT ;  /* 0x0000003f0400728c */ /* 0x000fc6000bf05070 */
[----:B------:R-:W-:Y:S01]  /*1f9b0*/  ULDC UR4, c[0x0][0x424] ;  /* 0x0001090000047ab9 */ /* 0x000fe20000000800 */
[----:B------:R-:W-:Y:S01]  /*1f9c0*/  UISETP.NE.AND.EX UP0, UPT, UR5, URZ, UPT, UP0 ;  /* 0x0000003f0500728c */ /* 0x000fe2000bf05300 */
[----:B-1----:R-:W-:Y:S02]  /*1f9d0*/  @P2 IMAD.WIDE R6, R27, 0x4, R6 ;  /* 0x000000041b062825 */ /* 0x002fe400078e0206 */
[----:B------:R-:W-:Y:S01]  /*1f9e0*/  ULDC UR5, c[0x0][0x2f0] ;  /* 0x0000bc0000057ab9 */ /* 0x000fe20000000800 */
[----:B------:R-:W-:Y:S02]  /*1f9f0*/  USEL UR4, UR4, 0x1, UP0 ;  /* 0x0000000104047887 */ /* 0x000fe40008000000 */
[----:B------:R0:W5:Y:S02]  /*1fa00*/  @P2 LDG.E R31, desc[UR36][R6.64] ;  /* 0x00000024061f2981 */ /* 0x000164000c1e1900 */
[----:B------:R-:W-:-:S03]  /*1fa10*/  UIMAD UR4, UR4, UR5, URZ ;  /* 0x00000005040472a4 */ /* 0x000fc6000f8e023f */
[----:B------:R-:W-:-:S03]  /*1fa20*/  ULDC UR5, c[0x0][0x348] ;  /* 0x0000d20000057ab9 */ /* 0x000fc60000000800 */
[----:B------:R-:W-:Y:S02]  /*1fa30*/  IMAD.U32 R8, RZ, RZ, UR4 ;  /* 0x00000004ff087e24 */ /* 0x000fe4000f8e00ff */
[----:B0-----:R-:W-:Y:S01]  /*1fa40*/  IMAD.U32 R7, RZ, RZ, UR5 ;  /* 0x00000005ff077e24 */ /* 0x001fe2000f8e00ff */
[----:B--2---:R0:W-:Y:S01]  /*1fa50*/  STL [R1+0x28c], R12 ;  /* 0x00028c0c01007387 */ /* 0x0041e20000100800 */
[----:B----4-:R-:W-:Y:S05]  /*1fa60*/  @P2 BRA `(.L_x_1743) ;  /* 0x0000000000102947 */ /* 0x010fea0003800000 */
[----:B------:R-:W-:Y:S05]  /*1fa70*/  @!P0 BRA `(.L_x_1743) ;  /* 0x00000000000c8947 */ /* 0x000fea0003800000 */
[----:B------:R-:W2:Y:S04]  /*1fa80*/  LDG.E R6, desc[UR36][R4.64] ;  /* 0x0000002404067981 */ /* 0x000ea8000c1e1900 */
[----:B-----5:R-:W2:Y:S02]  /*1fa90*/  LDG.E R31, desc[UR36][R4.64+0x4] ;  /* 0x00000424041f7981 */ /* 0x020ea4000c1e1900 */
[----:B--2---:R-:W-:-:S07]  /*1faa0*/  IMAD.IADD R31, R31, 0x1, -R6 ;  /* 0x000000011f1f7824 */ /* 0x004fce00078e0a06 */
.L_x_1743:
[----:B------:R-:W-:Y:S01]  /*1fab0*/  ULDC.64 UR4, c[0x0][0xa20] ;  /* 0x0002880000047ab9 */ /* 0x000fe20000000a00 */
[C---:B------:R-:W-:Y:S02]  /*1fac0*/  LOP3.LUT R4, R26.reuse, 0xff000000, RZ, 0xc0, !PT ;  /* 0xff0000001a047812 */ /* 0x040fe400078ec0ff */
[----:B------:R-:W-:Y:S02]  /*1fad0*/  ISETP.NE.U32.AND P0, PT, RZ, UR4, PT ;  /* 0x00000004ff007c0c */ /* 0x000fe4000bf05070 */
[----:B------:R-:W-:Y:S02]  /*1fae0*/  SHF.R.U32.HI R5, RZ, 0x8, R4 ;  /* 0x00000008ff057819 */ /* 0x000fe40000011604 */
[----:B------:R-:W-:Y:S02]  /*1faf0*/  ISETP.NE.AND.EX P0, PT, RZ, UR5, PT, P0 ;  /* 0x00000005ff007c0c */ /* 0x000fe4000bf05300 */
[C---:B------:R-:W-:Y:S02]  /*1fb00*/  LOP3.LUT R6, R26.reuse, 0xff0000, RZ, 0xc0, !PT ;  /* 0x00ff00001a067812 */ /* 0x040fe400078ec0ff */
[----:B------:R-:W-:-:S02]  /*1fb10*/  LOP3.LUT R26, R26, 0xffff, RZ, 0xc0, !PT ;  /* 0x0000ffff1a1a7812 */ /* 0x000fc400078ec0ff */
[----:B------:R-:W-:-:S07]  /*1fb20*/  LEA.HI R6, R6, R5, RZ, 0x10 ;  /* 0x0000000506067211 */ /* 0x000fce00078f80ff */
[----:B------:R-:W-:Y:S05]  /*1fb30*/  @!P0 BRA `(.L_x_1744) ;  /* 0x0000000000108947 */ /* 0x000fea0003800000 */
[----:B------:R-:W1:Y:S02]  /*1fb40*/  LDC.64 R4, c[0x0][0xa20] ;  /* 0x00028800ff047b82 */ /* 0x000e640000000a00 */
[----:B-1----:R-:W-:-:S05]  /*1fb50*/  IMAD.WIDE R4, R27, 0x4, R4 ;  /* 0x000000041b047825 */ /* 0x002fca00078e0204 */
[----:B------:R1:W5:Y:S01]  /*1fb60*/  LDG.E R8, desc[UR36][R4.64] ;  /* 0x0000002404087981 */ /* 0x000362000c1e1900 */
[----:B------:R-:W-:Y:S05]  /*1fb70*/  BRA `(.L_x_1745) ;  /* 0x0000000000247947 */ /* 0x000fea0003800000 */
.L_x_1744:
[----:B------:R-:W-:Y:S02]  /*1fb80*/  ULDC.64 UR4, c[0x0][0xa08] ;  /* 0x0002820000047ab9 */ /* 0x000fe40000000a00 */
[----:B------:R-:W-:-:S04]  /*1fb90*/  ISETP.NE.U32.AND P0, PT, RZ, UR4, PT ;  /* 0x00000004ff007c0c */ /* 0x000fc8000bf05070 */
[----:B------:R-:W-:-:S13]  /*1fba0*/  ISETP.NE.AND.EX P0, PT, RZ, UR5, PT, P0 ;  /* 0x00000005ff007c0c */ /* 0x000fda000bf05300 */
[----:B------:R-:W-:Y:S05]  /*1fbb0*/  @!P0 BRA `(.L_x_1745) ;  /* 0x0000000000148947 */ /* 0x000fea0003800000 */
[----:B------:R-:W1:Y:S02]  /*1fbc0*/  LDC.64 R4, c[0x0][0xa08] ;  /* 0x00028200ff047b82 */ /* 0x000e640000000a00 */
[----:B-1----:R-:W-:-:S05]  /*1fbd0*/  IMAD.WIDE R4, R27, 0x4, R4 ;  /* 0x000000041b047825 */ /* 0x002fca00078e0204 */
[----:B------:R-:W2:Y:S04]  /*1fbe0*/  LDG.E R8, desc[UR36][R4.64] ;  /* 0x0000002404087981 */ /* 0x000ea8000c1e1900 */
[----:B------:R-:W2:Y:S02]  /*1fbf0*/  LDG.E R9, desc[UR36][R4.64+0x4] ;  /* 0x0000042404097981 */ /* 0x000ea4000c1e1900 */
[----:B--2---:R-:W-:-:S07]  /*1fc00*/  IMAD.IADD R8, R9, 0x1, -R8 ;  /* 0x0000000109087824 */ /* 0x004fce00078e0a08 */
.L_x_1745:
[----:B-1----:R-:W2:Y:S01]  /*1fc10*/  @P1 LDG.E R5, desc[UR36][R2.64] ;  /* 0x0000002402051981 */ /* 0x002ea2000c1e1900 */
[----:B------:R-:W1:Y:S03]  /*1fc20*/  LDC R9, c[0x0][0x448] ;  /* 0x00011200ff097b82 */ /* 0x000e660000000800 */
[----:B------:R3:W2:Y:S01]  /*1fc30*/  @P1 LDG.E R4, desc[UR36][R2.64+0x4] ;  /* 0x0000042402041981 */ /* 0x0006a2000c1e1900 */
[----:B------:R-:W-:Y:S02]  /*1fc40*/  IMAD.SHL.U32 R25, R25, 0x80, RZ ;  /* 0x0000008019197824 */ /* 0x000fe400078e00ff */
[----:B-----5:R-:W-:Y:S02]  /*1fc50*/  IMAD.IADD R8, R8, 0x1, -R12 ;  /* 0x0000000108087824 */ /* 0x020fe400078e0a0c */
[----:B---3--:R-:W3:Y:S01]  /*1fc60*/  LDC.64 R2, c[0x0][0x9e0] ;  /* 0x00027800ff027b82 */ /* 0x008ee20000000a00 */
[----:B-1----:R-:W-:Y:S01]  /*1fc70*/  ISETP.NE.AND P2, PT, R9, 0x1, PT ;  /* 0x000000010900780c */ /* 0x002fe20003f45270 */
[----:B------:R-:W-:-:S12]  /*1fc80*/  VIADD R9, R25, 0x7f ;  /* 0x0000007f19097836 */ /* 0x000fd80000000000 */
[----:B------:R-:W1:Y:S01]  /*1fc90*/  @P2 LDC R10, c[0x0][0x44c] ;  /* 0x00011300ff0a2b82 */ /* 0x000e620000000800 */
[----:B---3--:R-:W-:-:S07]  /*1fca0*/  ISETP.GE.AND P3, PT, R3, 0x1, PT ;  /* 0x000000010300780c */ /* 0x008fce0003f66270 */
[----:B------:R-:W3:Y:S01]  /*1fcb0*/  @P2 LDC R11, c[0x0][0x450] ;  /* 0x00011400ff0b2b82 */ /* 0x000ee20000000800 */
[----:B--2---:R-:W-:Y:S02]  /*1fcc0*/  @P1 IMAD.IADD R7, R4, 0x1, -R5 ;  /* 0x0000000104071824 */ /* 0x004fe400078e0a05 */
[----:B-1----:R-:W-:-:S05]  /*1fcd0*/  @P2 IMAD.HI.U32 R4, R9, R10, RZ ;  /* 0x0000000a09042227 */ /* 0x002fca00078e00ff */
[----:B---3--:R-:W-:Y:S01]  /*1fce0*/  @P2 SHF.R.U32.HI R9, RZ, R11, R4 ;  /* 0x0000000bff092219 */ /* 0x008fe20000011604 */
[----:B------:R-:W-:-:S04]  /*1fcf0*/  IMAD.IADD R11, R8, 0x1, R7 ;  /* 0x00000001080b7824 */ /* 0x000fc800078e0207 */
[C---:B------:R-:W-:Y:S01]  /*1fd00*/  VIADD R4, R11.reuse, 0x5f ;  /* 0x0000005f0b047836 */ /* 0x040fe20000000000 */
[----:B------:R1:W-:Y:S01]  /*1fd10*/  STL [R1+0x284], R11 ;  /* 0x0002840b01007387 */ /* 0x0003e20000100800 */
[----:B------:R-:W-:Y:S02]  /*1fd20*/  IADD3 R18, R11, 0x1, -R31 ;  /* 0x000000010b127810 */ /* 0x000fe40007ffe81f */
[----:B------:R-:W-:-:S04]  /*1fd30*/  IMAD.HI R4, R4, 0x2aaaaaab, RZ ;  /* 0x2aaaaaab04047827 */ /* 0x000fc800078e02ff */
[----:B------:R-:W-:Y:S01]  /*1fd40*/  IMAD.IADD R9, R18, 0x1, R9 ;  /* 0x0000000112097824 */ /* 0x000fe200078e0209 */
[----:B------:R-:W-:-:S03]  /*1fd50*/  SHF.R.U32.HI R19, RZ, 0x1f, R4 ;  /* 0x0000001fff137819 */ /* 0x000fc60000011604 */
[----:B------:R-:W-:Y:S01]  /*1fd60*/  IMAD.IADD R2, R9, 0x1, R2 ;  /* 0x0000000109027824 */ /* 0x000fe200078e0202 */
[----:B------:R-:W-:Y:S01]  /*1fd70*/  LEA.HI.SX32 R19, R4, R19, 0x1c ;  /* 0x0000001304137211 */ /* 0x000fe200078fe2ff */
[----:B-1----:R-:W-:Y:S06]  /*1fd80*/  @!P3 BRA `(.L_x_1746) ;  /* 0x000000000048b947 */ /* 0x002fec0003800000 */
[C---:B------:R-:W-:Y:S01]  /*1fd90*/  ISETP.GT.AND P0, PT, R9.reuse, RZ, PT ;  /* 0x000000ff0900720c */ /* 0x040fe20003f04270 */
[----:B------:R-:W-:Y:S01]  /*1fda0*/  BSSY B0, `(.L_x_1747) ;  /* 0x000000e000007945 */ /* 0x000fe20003800000 */
[----:B------:R-:W-:-:S11]  /*1fdb0*/  VIADD R10, R9, 0xffffffff ;  /* 0xffffffff090a7836 */ /* 0x000fd60000000000 */
        /* <DEDUP_REMOVED lines=8> */
.L_x_1748:
[----:B------:R-:W-:-:S13]  /*1fe40*/  ISETP.NE.AND P0, PT, R3, 0x1, PT ;  /* 0x000000010300780c */ /* 0x000fda0003f05270 */
[----:B------:R-:W1:Y:S02]  /*1fe50*/  @P0 LDC.64 R4, c[0x0][0x9e8] ;  /* 0x00027a00ff040b82 */ /* 0x000e640000000a00 */
[----:B-1----:R-:W-:-:S05]  /*1fe60*/  @P0 IMAD.HI.U32 R4, R10, R4, RZ ;  /* 0x000000040a040227 */ /* 0x002fca00078e00ff */
[----:B------:R-:W-:-:S07]  /*1fe70*/  @P0 SHF.R.U32.HI R10, RZ, R5, R4 ;  /* 0x00000005ff0a0219 */ /* 0x000fce0000011604 */
.L_x_1749:
[----:B------:R-:W-:Y:S05]  /*1fe80*/  BSYNC B0 ;  /* 0x0000000000007941 */ /* 0x000fea0003800000 */
.L_x_1747:
[----:B------:R-:W-:-:S05]  /*1fe90*/  IMAD R5, R10, R3, R3 ;  /* 0x000000030a057224 */ /* 0x000fca00078e0203 */
[----:B------:R-:W-:-:S07]  /*1fea0*/  VIMNMX R2, R2, R5, PT ;  /* 0x0000000502027248 */ /* 0x000fce0003fe0100 */
.L_x_1746:
[----:B------:R-:W1:Y:S01]  /*1feb0*/  @P2 LDC R10, c[0x0][0x44c] ;  /* 0x00011300ff0a2b82 */ /* 0x000e620000000800 */
[----:B------:R-:W-:Y:S01]  /*1fec0*/  VIADD R2, R2, 0x5f ;  /* 0x0000005f02027836 */ /* 0x000fe20000000000 */
[----:B------:R-:W-:Y:S01]  /*1fed0*/  ULDC UR4, c[0x0][0x9dc] ;  /* 0x0002770000047ab9 */ /* 0x000fe20000000800 */
[----:B------:R-:W-:Y:S02]  /*1fee0*/  IMAD.MOV.U32 R4, RZ, RZ, R25 ;  /* 0x000000ffff047224 */ /* 0x000fe400078e0019 */
[----:B------:R-:W-:-:S03]  /*1fef0*/  IMAD.HI R2, R2, 0x2aaaaaab, RZ ;  /* 0x2aaaaaab02027827 */ /* 0x000fc600078e02ff */
[----:B------:R-:W2:Y:S01]  /*1ff00*/  @P2 LDC R5, c[0x0][0x450] ;  /* 0x00011400ff052b82 */ /* 0x000ea20000000800 */
[----:B------:R-:W-:Y:S02]  /*1ff10*/  IMAD.IADD R9, R11, 0x1, -R31 ;  /* 0x000000010b097824 */ /* 0x000fe400078e0a1f */
[----:B-1----:R-:W-:-:S05]  /*1ff20*/  @P2 IMAD.HI.U32 R10, R25, R10, RZ ;  /* 0x0000000a190a2227 */ /* 0x002fca00078e00ff */
[----:B--2---:R-:W-:Y:S02]  /*1ff30*/  @P2 SHF.R.U32.HI R4, RZ, R5, R10 ;  /* 0x00000005ff042219 */ /* 0x004fe4000001160a */
[----:B------:R-:W-:-:S03]  /*1ff40*/  SHF.R.U32.HI R5, RZ, 0x1f, R2 ;  /* 0x0000001fff057819 */ /* 0x000fc60000011602 */
[----:B------:R-:W-:Y:S01]  /*1ff50*/  IMAD.IADD R10, R9, 0x1, R4 ;  /* 0x00000001090a7824 */ /* 0x000fe200078e0204 */
[----:B------:R-:W-:-:S04]  /*1ff60*/  LEA.HI.SX32 R2, R2, R5, 0x1c ;  /* 0x0000000502027211 */ /* 0x000fc800078fe2ff */
[----:B------:R-:W-:Y:S01]  /*1ff70*/  VIMNMX R11, R19, R2, PT ;  /* 0x00000002130b7248 */ /* 0x000fe20003fe0100 */
[----:B------:R-:W-:Y:S01]  /*1ff80*/  VIADD R2, R10, -UR4 ;  /* 0x800000040a027c36 */ /* 0x000fe20008000000 */
[----:B------:R-:W-:Y:S06]  /*1ff90*/  @!P3 BRA `(.L_x_1750) ;  /* 0x000000000044b947 */ /* 0x000fec0003800000 */
[----:B------:R-:W-:Y:S01]  /*1ffa0*/  ISETP.GT.AND P0, PT, R10, -0x1, PT ;  /* 0xffffffff0a00780c */ /* 0x000fe20003f04270 */
[----:B------:R-:W-:-:S12]  /*1ffb0*/  BSSY B0, `(.L_x_1751) ;  /* 0x000000d000007945 */ /* 0x000fd80003800000 */
        /* <DEDUP_REMOVED lines=8> */
.L_x_1752:
[----:B------:R-:W-:-:S13]  /*20040*/  ISETP.NE.AND P0, PT, R3, 0x1, PT ;  /* 0x000000010300780c */ /* 0x000fda0003f05270 */
[----:B------:R-:W1:Y:S02]  /*20050*/  @P0 LDC.64 R4, c[0x0][0x9e8] ;  /* 0x00027a00ff040b82 */ /* 0x000e640000000a00 */
[----:B-1----:R-:W-:-:S05]  /*20060*/  @P0 IMAD.HI.U32 R4, R10, R4, RZ ;  /* 0x000000040a040227 */ /* 0x002fca00078e00ff */
[----:B------:R-:W-:-:S07]  /*20070*/  @P0 SHF.R.U32.HI R10, RZ, R5, R4 ;  /* 0x00000005ff0a0219 */ /* 0x000fce0000011604 */
.L_x_1753:
[----:B------:R-:W-:Y:S05]  /*20080*/  BSYNC B0 ;  /* 0x0000000000007941 */ /* 0x000fea0003800000 */
.L_x_1751:
[----:B------:R-:W-:-:S05]  /*20090*/  IMAD R3, R10, R3, RZ ;  /* 0x000000030a037224 */ /* 0x000fca00078e02ff */
[----:B------:R-:W-:-:S07]  /*200a0*/  VIMNMX R2, R2, R3, !PT ;  /* 0x0000000302027248 */ /* 0x000fce0007fe0100 */
.L_x_1750:
[----:B------:R-:W-:Y:S01]  /*200b0*/  IMAD.HI R2, R2, 0x2aaaaaab, RZ ;  /* 0x2aaaaaab02027827 */ /* 0x000fe200078e02ff */
[----:B------:R-:W-:Y:S01]  /*200c0*/  BSSY B0, `(.L_x_1754) ;  /* 0x0000026000007945 */ /* 0x000fe20003800000 */
        /* <DEDUP_REMOVED lines=8> */
[----:B------:R-:W-:Y:S01]  /*20150*/  ISETP.NE.AND P0, PT, R6, RZ, PT ;  /* 0x000000ff0600720c */ /* 0x000fe20003f05270 */
[----:B------:R-:W-:-:S03]  /*20160*/  ULDC UR4, c[0x0][0x9f0] ;  /* 0x00027c0000047ab9 */ /* 0x000fc60000000800 */
[----:B------:R-:W-:-:S04]  /*20170*/  SEL R5, R6, UR4, P0 ;  /* 0x0000000406057c07 */ /* 0x000fc80008000000 */
[----:B------:R-:W-:Y:S02]  /*20180*/  IABS R13, R5 ;  /* 0x00000005000d7213 */ /* 0x000fe40000000000 */
[----:B0-----:R-:W-:Y:S02]  /*20190*/  IADD3 R12, R5, -0x1, R11 ;  /* 0xffffffff050c7810 */ /* 0x001fe40007ffe00b */
[----:B------:R-:W0:Y:S03]  /*201a0*/  I2F.RP R2, R13 ;  /* 0x0000000d00027306 */ /* 0x000e260000209400 */
[----:B------:R-:W-:-:S05]  /*201b0*/  IMAD.IADD R12, R12, 0x1, -R4 ;  /* 0x000000010c0c7824 */ /* 0x000fca00078e0a04 */
        /* <DEDUP_REMOVED lines=22> */
.L_x_1755:
[----:B------:R-:W-:Y:S05]  /*20320*/  BSYNC B0 ;  /* 0x0000000000007941 */ /* 0x000fea0003800000 */
.L_x_1754:
[-C--:B------:R-:W-:Y:S01]  /*20330*/  IMAD R3, R10, R14.reuse, R4 ;  /* 0x0000000e0a037224 */ /* 0x080fe200078e0204 */
[----:B------:R-:W-:Y:S04]  /*20340*/  BSSY B0, `(.L_x_1756) ;  /* 0x0000151000007945 */ /* 0x000fe80003800000 */
[C---:B------:R-:W-:Y:S01]  /*20350*/  VIADDMNMX R11, R3.reuse, R14, R11, PT ;  /* 0x0000000e030b7246 */ /* 0x040fe2000380010b */
[----:B------:R-:W-:-:S04]  /*20360*/  IMAD R3, R3, 0x60, -R8 ;  /* 0x0000006003037824 */ /* 0x000fc800078e0a08 */
[----:B------:R-:W-:Y:S01]  /*20370*/  IMAD R2, R11, 0x60, -R8 ;  /* 0x000000600b027824 */ /* 0x000fe200078e0a08 */
[----:B------:R-:W-:-:S04]  /*20380*/  VIMNMX R3, RZ, R3, !PT ;  /* 0x00000003ff037248 */ /* 0x000fc80007fe0100 */
[----:B------:R-:W-:-:S04]  /*20390*/  VIMNMX R2, R2, R7, PT ;  /* 0x0000000702027248 */ /* 0x000fc80003fe0100 */
[----:B------:R-:W-:-:S13]  /*203a0*/  ISETP.GT.AND P0, PT, R2, R3, PT ;  /* 0x000000030200720c */ /* 0x000fda0003f04270 */
[----:B------:R-:W-:Y:S02]  /*203b0*/  @P0 VIADD R5, R2, 0x5f ;  /* 0x0000005f02050836 */ /* 0x000fe40000000000 */
        /* <DEDUP_REMOVED lines=12> */
[----:B------:R-:W1:Y:S02]  /*20480*/  S2R R3, SR_TID.X ;  /* 0x0000000000037919 */ /* 0x000e640000002100 */
[----:B-1----:R-:W-:-:S04]  /*20490*/  SHF.R.U32.HI R3, RZ, 0x5, R3 ;  /* 0x00000005ff037819 */ /* 0x002fc80000011603 */
[----:B------:R-:W-:-:S05]  /*204a0*/  LOP3.LUT R3, R3, 0x3, RZ, 0xc0, !PT ;  /* 0x0000000303037812 */ /* 0x000fca00078ec0ff */
[----:B------:R1:W2:Y:S02]  /*204b0*/  SHFL.IDX PT, R14, R3, RZ, 0x1f ;  /* 0x00001fff030e7589 */ /* 0x0002a400000e0000 */
.L_x_1914:
[----:B--2---:R-:W-:Y:S02]  /*204c0*/  ISETP.NE.AND P0, PT, R14, RZ, PT ;  /* 0x000000ff0e00720c */ /* 0x004fe40003f05270 */
[----:B------:R-:W-:-:S11]  /*204d0*/  PLOP3.LUT P6, PT, PT, PT, PT, 0x8, 0x0 ;  /* 0x000000000000781c */ /* 0x000fd60003fce170 */
[----:B------:R-:W-:Y:S05]  /*204e0*/  @P0 BRA `(.L_x_1759) ;  /* 0x00000000000c0947 */ /* 0x000fea0003800000 */
[----:B------:R-:W-:-:S03]  /*204f0*/  UMOV UR4, 0xffffffff ;  /* 0xffffffff00047882 */ /* 0x000fc60000000000 */
[----:B------:R-:W-:Y:S05]  /*20500*/  BRA.DIV UR4, `(.L_x_1760) ;  /* 0x0000007204787947 */ /* 0x000fea000b800000 */
[----:B------:R-:W-:-:S13]  /*20510*/  ELECT P6, URZ, PT ;  /* 0x00000000003f782f */ /* 0x000fda00038c0000 */
.L_x_1759:
[----:B-1----:R-:W2:Y:S01]  /*20520*/  LDL R3, [R1+0x2ac] ;  /* 0x0002ac0001037983 */ /* 0x002ea20000100800 */
[----:B------:R-:W-:Y:S01]  /*20530*/  BSSY B1, `(.L_x_1761) ;  /* 0x0000008000017945 */ /* 0x000fe20003800000 */
[----:B--2---:R-:W-:-:S05]  /*20540*/  VIADD R3, R3, 0x1 ;  /* 0x0000000103037836 */ /* 0x004fca0000000000 */
[----:B------:R-:W-:-:S04]  /*20550*/  LEA.HI R7, R3, R3, RZ, 0x1 ;  /* 0x0000000303077211 */ /* 0x000fc800078f08ff */
[----:B------:R-:W-:-:S05]  /*20560*/  LOP3.LUT R8, R7, 0xfffffffe, RZ, 0xc0, !PT ;  /* 0xfffffffe07087812 */ /* 0x000fca00078ec0ff */
[----:B------:R-:W-:-:S05]  /*20570*/  IMAD.IADD R8, R3, 0x1, -R8 ;  /* 0x0000000103087824 */ /* 0x000fca00078e0a08 */
[----:B------:R-:W-:-:S04]  /*20580*/  SHF.L.U32 R8, R8, 0x1f, RZ ;  /* 0x0000001f08087819 */ /* 0x000fc800000006ff */
[----:B------:R-:W1:Y:S02]  /*20590*/  SYNCS.PHASECHK.TRANS64.TRYWAIT P0, [R17+URZ+0x30820], R8 ;  /* 0x03082008110075a7 */ /* 0x000e64000800017f */
[----:B-1----:R-:W-:Y:S05]  /*205a0*/  @!P0 BRA `(.L_x_1762) ;  /* 0x0000007000708947 */ /* 0x002fea0003800000 */
.L_x_1917:
[----:B------:R-:W-:Y:S05]  /*205b0*/  BSYNC B1 ;  /* 0x0000000000017941 */ /* 0x000fea0003800000 */
.L_x_1761:
[----:B------:R-:W-:Y:S04]  /*205c0*/  BSSY B1, `(.L_x_1763) ;  /* 0x000008b000017945 */ /* 0x000fe80003800000 */
[----:B------:R-:W-:Y:S05]  /*205d0*/  @!P6 BRA `(.L_x_1764) ;  /* 0x000000080024e947 */ /* 0x000fea0003800000 */
[----:B0-----:R-:W-:Y:S01]  /*205e0*/  IMAD R12, R28, 0x8, R17 ;  /* 0x000000081c0c7824 */ /* 0x001fe200078e0211 */
[----:B------:R-:W-:Y:S01]  /*205f0*/  SHF.L.U32 R11, R30, 0x1f, RZ ;  /* 0x0000001f1e0b7819 */ /* 0x000fe200000006ff */
[----:B------:R-:W0:Y:S01]  /*20600*/  S2R R3, SR_TID.X ;  /* 0x0000000000037919 */ /* 0x000e220000002100 */
[----:B------:R-:W-:Y:S02]  /*20610*/  BSSY B2, `(.L_x_1765) ;  /* 0x0000005000027945 */ /* 0x000fe40003800000 */
[----:B------:R-:W2:Y:S01]  /*20620*/  SYNCS.PHASECHK.TRANS64.TRYWAIT P0, [R12+URZ+0x308a0], R11 ;  /* 0x0308a00b0c0075a7 */ /* 0x000ea2000800017f */
[----:B0-----:R-:W-:-:S04]  /*20630*/  LOP3.LUT R3, R3, 0x7f, RZ, 0xc0, !PT ;  /* 0x0000007f03037812 */ /* 0x001fc800078ec0ff */
[----:B------:R-:W-:Y:S01]  /*20640*/  ISETP.NE.AND P1, PT, R3, RZ, PT ;  /* 0x000000ff0300720c */ /* 0x000fe20003f25270 */
[----:B--2---:R-:W-:-:S12]  /*20650*/  @!P0 BRA `(.L_x_1766) ;  /* 0x0000007000588947 */ /* 0x004fd80003800000 */
.L_x_1918:
[----:B------:R-:W-:Y:S05]  /*20660*/  BSYNC B2 ;  /* 0x0000000000027941 */ /* 0x000fea0003800000 */
.L_x_1765:
[----:B------:R-:W-:Y:S04]  /*20670*/  BSSY B2, `(.L_x_1767) ;  /* 0x0000009000027945 */ /* 0x000fe80003800000 */
[----:B------:R-:W-:Y:S05]  /*20680*/  @P1 BRA `(.L_x_1768) ;  /* 0x00000000001c1947 */ /* 0x000fea0003800000 */
[----:B------:R-:W2:Y:S02]  /*20690*/  S2R R3, SR_TID.X ;  /* 0x0000000000037919 */ /* 0x000ea40000002100 */
[----:B--2---:R-:W-:Y:S01]  /*206a0*/  LOP3.LUT R7, R3, 0x1f, RZ, 0xc0, !PT ;  /* 0x0000001f03077812 */ /* 0x004fe200078ec0ff */
[----:B------:R-:W-:-:S03]  /*206b0*/  IMAD.MOV.U32 R3, RZ, RZ, 0x9000 ;  /* 0x00009000ff037424 */ /* 0x000fc600078e00ff */
[----:B------:R-:W-:Y:S01]  /*206c0*/  ISETP.NE.AND P0, PT, R7, RZ, PT ;  /* 0x000000ff0700720c */ /* 0x000fe20003f05270 */
[----:B------:R2:W-:-:S12]  /*206d0*/  SYNCS.ARRIVE.TRANS64 RZ, [R12+URZ+0x30890], R3 ;  /* 0x030890030cff79a7 */ /* 0x0005d8000800003f */
[----:B--2---:R-:W-:Y:S05]  /*206e0*/  @!P0 BRA `(.L_x_1768) ;  /* 0x0000000000048947 */ /* 0x004fea0003800000 */
[----:B------:R-:W-:Y:S01]  /*206f0*/  BPT.TRAP 0x1 ;  /* 0x000000040000795c */ /* 0x000fe20000300000 */
.L_x_1768:
[----:B------:R-:W-:Y:S05]  /*20700*/  BSYNC B2 ;  /* 0x0000000000027941 */ /* 0x000fea0003800000 */
.L_x_1767:
[----:B------:R-:W-:Y:S01]  /*20710*/  IMAD.MOV.U32 R22, RZ, RZ, RZ ;  /* 0x000000ffff167224 */ /* 0x000fe200078e00ff */
[----:B------:R-:W-:Y:S01]  /*20720*/  UIADD3 UR4, UP0, UR38, 0x570, URZ ;  /* 0x0000057026047890 */ /* 0x000fe2000ff1e03f */
[----:B------:R-:W-:Y:S01]  /*20730*/  IMAD R7, R2, 0x60, R0 ;  /* 0x0000006002077824 */ /* 0x000fe200078e0200 */
[----:B------:R-:W-:Y:S01]  /*20740*/  PLOP3.LUT P0, PT, PT, PT, PT, 0x80, 0x0 ;  /* 0x000000000000781c */ /* 0x000fe20003f0f070 */
[----:B-1----:R-:W-:Y:S01]  /*20750*/  IMAD R8, R28, 0x9000, R17 ;  /* 0x000090001c087824 */ /* 0x002fe200078e0211 */
[----:B------:R-:W-:Y:S01]  /*20760*/  R2UR UR10, R22 ;  /* 0x00000000160a72ca */ /* 0x000fe200000e0000 */
[----:B------:R-:W-:Y:S01]  /*20770*/  VIADD R7, R7, 0xffffffa0 ;  /* 0xffffffa007077836 */ /* 0x000fe20000000000 */
[----:B------:R-:W-:Y:S01]  /*20780*/  UIADD3.X UR5, URZ, UR39, URZ, UP0, !UPT ;  /* 0x000000273f057290 */ /* 0x000fe200087fe43f */
[----:B------:R-:W-:Y:S01]  /*20790*/  VIADD R3, R12, 0x30890 ;  /* 0x000308900c037836 */ /* 0x000fe20000000000 */
[----:B------:R-:W-:Y:S01]  /*207a0*/  UMOV UR6, 0x0 ;  /* 0x0000000000067882 */ /* 0x000fe20000000000 */
[----:B------:R-:W-:Y:S01]  /*207b0*/  VIADD R13, R8, 0x1e400 ;  /* 0x0001e400080d7836 */ /* 0x000fe20000000000 */
[----:B------:R-:W-:-:S09]  /*207c0*/  UMOV UR7, 0x12f00000 ;  /* 0x12f0000000077882 */ /* 0x000fd20000000000 */
.L_x_1769:
        /* <DEDUP_REMOVED lines=10> */
[----:B------:R-:W-:Y:S01]  /*20870*/  IMAD.MOV.U32 R21, RZ, RZ, 0x40 ;  /* 0x00000040ff157424 */ /* 0x000fe200078e00ff */
[----:B------:R-:W-:Y:S01]  /*20880*/  PLOP3.LUT P0, PT, PT, PT, PT, 0x80, 0x0 ;  /* 0x000000000000781c */ /* 0x000fe20003f0f070 */
[----:B------:R-:W-:Y:S01]  /*20890*/  VIADD R13, R8, 0x21400 ;  /* 0x00021400080d7836 */ /* 0x000fe20000000000 */
[----:B------:R-:W-:Y:S01]  /*208a0*/  UMOV UR6, 0x0 ;  /* 0x0000000000067882 */ /* 0x000fe20000000000 */
[----:B------:R-:W-:Y:S01]  /*208b0*/  UMOV UR7, 0x12f00000 ;  /* 0x12f0000000077882 */ /* 0x000fe20000000000 */
[----:B------:R-:W-:-:S15]  /*208c0*/  R2UR UR10, R21 ;  /* 0x00000000150a72ca */ /* 0x000fde00000e0000 */
.L_x_1770:
        /* <DEDUP_REMOVED lines=16> */
.L_x_1771:
        /* <DEDUP_REMOVED lines=10> */
[----:B------:R-:W1:Y:S01]  /*20a70*/  SYNCS.PHASECHK.TRANS64.TRYWAIT P0, [R12+URZ+0x308c0], R11 ;  /* 0x0308c00b0c0075a7 */ /* 0x000e62000800017f */
[----:B------:R-:W-:Y:S04]  /*20a80*/  BSSY B2, `(.L_x_1772) ;  /* 0x0000002000027945 */ /* 0x000fe80003800000 */
[----:B-1----:R-:W-:Y:S05]  /*20a90*/  @!P0 BRA `(.L_x_1773) ;  /* 0x0000006c005c8947 */ /* 0x002fea0003800000 */
.L_x_1919:
[----:B------:R-:W-:Y:S05]  /*20aa0*/  BSYNC B2 ;  /* 0x0000000000027941 */ /* 0x000fea0003800000 */
.L_x_1772:
[----:B------:R-:W-:Y:S01]  /*20ab0*/  BSSY B2, `(.L_x_1774) ;  /* 0x000000b000027945 */ /* 0x000fe20003800000 */
[----:B------:R-:W-:Y:S02]  /*20ac0*/  IMAD.MOV.U32 R14, RZ, RZ, 0x0 ;  /* 0x00000000ff0e7424 */ /* 0x000fe400078e00ff */
[----:B------:R-:W-:Y:S01]  /*20ad0*/  IMAD.MOV.U32 R15, RZ, RZ, 0x12f00000 ;  /* 0x12f00000ff0f7424 */ /* 0x000fe200078e00ff */
[----:B------:R-:W-:Y:S06]  /*20ae0*/  @P1 BRA `(.L_x_1775) ;  /* 0x00000000001c1947 */ /* 0x000fec0003800000 */
[----:B------:R-:W2:Y:S02]  /*20af0*/  S2R R3, SR_TID.X ;  /* 0x0000000000037919 */ /* 0x000ea40000002100 */
[----:B--2---:R-:W-:Y:S01]  /*20b00*/  LOP3.LUT R13, R3, 0x1f, RZ, 0xc0, !PT ;  /* 0x0000001f030d7812 */ /* 0x004fe200078ec0ff */
[----:B------:R-:W-:-:S03]  /*20b10*/  IMAD.MOV.U32 R3, RZ, RZ, 0x9000 ;  /* 0x00009000ff037424 */ /* 0x000fc600078e00ff */
[----:B------:R-:W-:Y:S01]  /*20b20*/  ISETP.NE.AND P0, PT, R13, RZ, PT ;  /* 0x000000ff0d00720c */ /* 0x000fe20003f05270 */
[----:B------:R2:W-:-:S12]  /*20b30*/  SYNCS.ARRIVE.TRANS64 RZ, [R12+URZ+0x308b0], R3 ;  /* 0x0308b0030cff79a7 */ /* 0x0005d8000800003f */
[----:B--2---:R-:W-:Y:S05]  /*20b40*/  @!P0 BRA `(.L_x_1775) ;  /* 0x0000000000048947 */ /* 0x004fea0003800000 */
[----:B------:R-:W-:Y:S01]  /*20b50*/  BPT.TRAP 0x1 ;  /* 0x000000040000795c */ /* 0x000fe20000300000 */
.L_x_1775:
[----:B------:R-:W-:Y:S05]  /*20b60*/  BSYNC B2 ;  /* 0x0000000000027941 */ /* 0x000fea0003800000 */
.L_x_1774:
        /* <DEDUP_REMOVED lines=8> */
.L_x_1776:
        /* <DEDUP_REMOVED lines=15> */
.L_x_1777:
        /* <DEDUP_REMOVED lines=15> */
.L_x_1778:
        /* <DEDUP_REMOVED lines=9> */
[----:B--2---:R-:W-:Y:S05]  /*20e60*/  @P0 BRA.U.ANY `(.L_x_1778) ;  /* 0xfffffffd00d80947 */ /* 0x004fea000393ffff */
.L_x_1764:
[----:B------:R-:W-:Y:S05]  /*20e70*/  BSYNC B1 ;  /* 0x0000000000017941 */ /* 0x000fea0003800000 */
.L_x_1763:
[----:B-1----:R-:W-:Y:S01]  /*20e80*/  VIADD R8, R2, 0xfffffffe ;  /* 0xfffffffe02087836 */ /* 0x002fe20000000000 */
        /* <DEDUP_REMOVED lines=8> */
.L_x_1795:
        /* <DEDUP_REMOVED lines=11> */
.L_x_1920:
[----:B------:R-:W-:Y:S05]  /*20fc0*/  BSYNC B2 ;  /* 0x0000000000027941 */ /* 0x000fea0003800000 */
.L_x_1781:
        /* <DEDUP_REMOVED lines=9> */
.L_x_1784:
[----:B------:R-:W-:Y:S05]  /*21060*/  BSYNC B2 ;  /* 0x0000000000027941 */ /* 0x000fea0003800000 */
.L_x_1783:
        /* <DEDUP_REMOVED lines=11> */
.L_x_1785:
        /* <DEDUP_REMOVED lines=16> */
.L_x_1786:
        /* <DEDUP_REMOVED lines=16> */
.L_x_1787:
        /* <DEDUP_REMOVED lines=13> */
.L_x_1921:
[----:B------:R-:W-:Y:S05]  /*213f0*/  BSYNC B2 ;  /* 0x0000000000027941 */ /* 0x000fea0003800000 */
.L_x_1788:
[----:B------:R-:W-:Y:S01]  /*21400*/  BSSY B2, `(.L_x_1790) ;  /* 0x000000b000027945 */ /* 0x000fe20003800000 */
[----:B------:R-:W-:Y:S02]  /*21410*/  IMAD.MOV.U32 R2, RZ, RZ, 0x0 ;  /* 0x00000000ff027424 */ /* 0x000fe400078e00ff */
[----:B01----:R-:W-:Y:S01]  /*21420*/  IMAD.MOV.U32 R3, RZ, RZ, 0x12f00000 ;  /* 0x12f00000ff037424 */ /* 0x003fe200078e00ff */
[----:B------:R-:W-:Y:S06]  /*21430*/  @P2 BRA `(.L_x_1791) ;  /* 0x00000000001c2947 */ /* 0x000fec0003800000 */
[----:B------:R-:W0:Y:S02]  /*21440*/  S2R R13, SR_TID.X ;  /* 0x00000000000d7919 */ /* 0x000e240000002100 */
[----:B0-----:R-:W-:Y:S01]  /*21450*/  LOP3.LUT R21, R13, 0x1f, RZ, 0xc0, !PT ;  /* 0x0000001f0d157812 */ /* 0x001fe200078ec0ff */
[----:B------:R-:W-:-:S03]  /*21460*/  IMAD.MOV.U32 R13, RZ, RZ, 0x9000 ;  /* 0x00009000ff0d7424 */ /* 0x000fc600078e00ff */
[----:B------:R-:W-:Y:S01]  /*21470*/  ISETP.NE.AND P1, PT, R21, RZ, PT ;  /* 0x000000ff1500720c */ /* 0x000fe20003f25270 */
[----:B------:R0:W-:-:S12]  /*21480*/  SYNCS.ARRIVE.TRANS64 RZ, [R7+URZ+0x308b0], R13 ;  /* 0x0308b00d07ff79a7 */ /* 0x0001d8000800003f */
[----:B0-----:R-:W-:Y:S05]  /*21490*/  @!P1 BRA `(.L_x_1791) ;  /* 0x0000000000049947 */ /* 0x001fea0003800000 */
[----:B------:R-:W-:Y:S01]  /*214a0*/  BPT.TRAP 0x1 ;  /* 0x000000040000795c */ /* 0x000fe20000300000 */
.L_x_1791:
[----:B------:R-:W-:Y:S05]  /*214b0*/  BSYNC B2 ;  /* 0x0000000000027941 */ /* 0x000fea0003800000 */
.L_x_1790:
[----:B------:R-:W-:Y:S01]  /*214c0*/  R2UR UR10, R14 ;  /* 0x000000000e0a72ca */ /* 0x000fe200000e0000 */
[----:B------:R-:W-:Y:S01]  /*214d0*/  UIADD3 UR4, UP0, UR38, 0x670, URZ ;  /* 0x0000067026047890 */ /* 0x000fe2000ff1e03f */
[----:B------:R-:W-:Y:S01]  /*214e0*/  R2UR UR6, R2 ;  /* 0x00000000020672ca */ /* 0x000fe200000e0000 */
[----:B------:R-:W-:Y:S01]  /*214f0*/  VIADD R7, R7, 0x308b0 ;  /* 0x000308b007077836 */ /* 0x000fe20000000000 */
[----:B------:R-:W-:Y:S01]  /*21500*/  R2UR UR7, R3 ;  /* 0x00000000030772ca */ /* 0x000fe200000e0000 */
[----:B------:R-:W-:Y:S01]  /*21510*/  VIADD R13, R11, 0x400 ;  /* 0x000004000b0d7836 */ /* 0x000fe20000000000 */
[----:B------:R-:W-:Y:S01]  /*21520*/  PLOP3.LUT P1, PT, PT, PT, PT, 0x80, 0x0 ;  /* 0x000000000000781c */ /* 0x000fe20003f2f070 */
[----:B------:R-:W-:-:S12]  /*21530*/  UIADD3.X UR5, URZ, UR39, URZ, UP0, !UPT ;  /* 0x000000273f057290 */ /* 0x000fd800087fe43f */
.L_x_1792:
        /* <DEDUP_REMOVED lines=15> */
.L_x_1793:
        /* <DEDUP_REMOVED lines=15> */
.L_x_1794:
        /* <DEDUP_REMOVED lines=10> */
.L_x_1780:
[----:B------:R-:W-:Y:S05]  /*217c0*/  BSYNC B1 ;  /* 0x0000000000017941 */ /* 0x000fea0003800000 */
.L_x_1779:
[----:B------:R-:W-:Y:S01]  /*217d0*/  ISETP.GT.AND P2, PT, R8, R4, PT ;  /* 0x000000040800720c */ /* 0x000fe20003f44270 */
[----:B------:R-:W-:Y:S02]  /*217e0*/  VIADD R28, R28, 0x1 ;  /* 0x000000011c1c7836 */ /* 0x000fe40000000000 */
[----:B------:R-:W-:-:S03]  /*217f0*/  VIADD R8, R8, 0xffffffff ;  /* 0xffffffff08087836 */ /* 0x000fc60000000000 */
[----:B------:R-:W-:-:S04]  /*21800*/  ISETP.NE.AND P1, PT, R28, 0x2, PT ;  /* 0x000000021c00780c */ /* 0x000fc80003f25270 */
[----:B------:R-:W-:Y:S02]  /*21810*/  SEL R3, RZ, 0x1, P1 ;  /* 0x00000001ff037807 */ /* 0x000fe40000800000 */
[----:B------:R-:W-:Y:S02]  /*21820*/  SEL R28, R28, RZ, P1 ;  /* 0x000000ff1c1c7207 */ /* 0x000fe40000800000 */
[----:B------:R-:W-:Y:S01]  /*21830*/  LOP3.LUT R30, R30, R3, RZ, 0x3c, !PT ;  /* 0x000000031e1e7212 */ /* 0x000fe200078e3cff */
[----:B------:R-:W-:Y:S06]  /*21840*/  @P2 BRA `(.L_x_1795) ;  /* 0xfffffff400b02947 */ /* 0x000fec000383ffff */
.L_x_1757:
[----:B------:R-:W-:Y:S05]  /*21850*/  BSYNC B0 ;  /* 0x0000000000007941 */ /* 0x000fea0003800000 */
.L_x_1756:
[----:B------:R-:W1:Y:S01]  /*21860*/  LDC R0, c[0x0][0x448] ;  /* 0x00011200ff007b82 */ /* 0x000e620000000800 */
[----:B------:R-:W-:Y:S01]  /*21870*/  VIADD R5, R25, 0x7f ;  /* 0x0000007f19057836 */ /* 0x000fe20000000000 */
[----:B------:R-:W-:Y:S06]  /*21880*/  @!P0 WARPSYNC.ALL ;  /* 0x0000000000008948 */ /* 0x000fec0003800000 */
[----:B------:R-:W2:Y:S08]  /*21890*/  LDC.64 R2, c[0x0][0x9e0] ;  /* 0x00027800ff027b82 */ /* 0x000eb00000000a00 */
[----:B------:R-:W-:Y:S01]  /*218a0*/  @!P0 BAR.SYNC.DEFER_BLOCKING 0xc, 0x180 ;  /* 0x0306000000008b1d */ /* 0x000fe20000010000 */
[----:B-1----:R-:W-:-:S02]  /*218b0*/  ISETP.NE.AND P1, PT, R0, 0x1, PT ;  /* 0x000000010000780c */ /* 0x002fc40003f25270 */
[----:B--2---:R-:W-:-:S11]  /*218c0*/  ISETP.GE.AND P2, PT, R3, 0x1, PT ;  /* 0x000000010300780c */ /* 0x004fd60003f46270 */
[----:B------:R-:W1:Y:S08]  /*218d0*/  @P1 LDC R4, c[0x0][0x44c] ;  /* 0x00011300ff041b82 */ /* 0x000e700000000800 */
[----:B------:R-:W2:Y:S01]  /*218e0*/  @P1 LDC R0, c[0x0][0x450] ;  /* 0x00011400ff001b82 */ /* 0x000ea20000000800 */
[----:B-1----:R-:W-:-:S05]  /*218f0*/  @P1 IMAD.HI.U32 R7, R5, R4, RZ ;  /* 0x0000000405071227 */ /* 0x002fca00078e00ff */
[----:B--2---:R-:W-:-:S05]  /*21900*/  @P1 SHF.R.U32.HI R5, RZ, R0, R7 ;  /* 0x00000000ff051219 */ /* 0x004fca0000011607 */
        /* <DEDUP_REMOVED lines=14> */
.L_x_1798:
[----:B------:R-:W-:-:S13]  /*219f0*/  ISETP.NE.AND P0, PT, R3, 0x1, PT ;  /* 0x000000010300780c */ /* 0x000fda0003f05270 */
[----:B------:R-:W1:Y:S02]  /*21a00*/  @P0 LDC.64 R4, c[0x0][0x9e8] ;  /* 0x00027a00ff040b82 */ /* 0x000e640000000a00 */
[----:B-1----:R-:W-:-:S05]  /*21a10*/  @P0 IMAD.HI.U32 R4, R0, R4, RZ ;  /* 0x0000000400040227 */ /* 0x002fca00078e00ff */
[----:B------:R-:W-:-:S07]  /*21a20*/  @P0 SHF.R.U32.HI R0, RZ, R5, R4 ;  /* 0x00000005ff000219 */ /* 0x000fce0000011604 */
.L_x_1799:
[----:B------:R-:W-:Y:S05]  /*21a30*/  BSYNC B0 ;  /* 0x0000000000007941 */ /* 0x000fea0003800000 */
.L_x_1797:
[----:B------:R-:W-:-:S05]  /*21a40*/  IMAD R5, R0, R3, R3 ;  /* 0x0000000300057224 */ /* 0x000fca00078e0203 */
[----:B------:R-:W-:-:S07]  /*21a50*/  VIMNMX R2, R2, R5, PT ;  /* 0x0000000502027248 */ /* 0x000fce0003fe0100 */
.L_x_1796:
[----:B------:R-:W1:Y:S01]  /*21a60*/  @P1 LDC R0, c[0x0][0x44c] ;  /* 0x00011300ff001b82 */ /* 0x000e620000000800 */
[----:B------:R-:W-:Y:S01]  /*21a70*/  VIADD R2, R2, 0x5f ;  /* 0x0000005f02027836 */ /* 0x000fe20000000000 */
[----:B------:R-:W-:-:S03]  /*21a80*/  ULDC UR4, c[0x0][0x9dc] ;  /* 0x0002770000047ab9 */ /* 0x000fc60000000800 */
[----:B------:R-:W-:-:S03]  /*21a90*/  IMAD.HI R2, R2, 0x2aaaaaab, RZ ;  /* 0x2aaaaaab02027827 */ /* 0x000fc600078e02ff */
[----:B------:R-:W2:Y:S01]  /*21aa0*/  @P1 LDC R5, c[0x0][0x450] ;  /* 0x00011400ff051b82 */ /* 0x000ea20000000800 */
[----:B-1----:R-:W-:-:S04]  /*21ab0*/  @P1 IMAD.HI.U32 R4, R25, R0, RZ ;  /* 0x0000000019041227 */ /* 0x002fc800078e00ff */
[----:B------:R-:W-:Y:S01]  /*21ac0*/  IMAD.MOV.U32 R0, RZ, RZ, R25 ;  /* 0x000000ffff007224 */ /* 0x000fe200078e0019 */
[----:B--2---:R-:W-:Y:S02]  /*21ad0*/  @P1 SHF.R.U32.HI R0, RZ, R5, R4 ;  /* 0x00000005ff001219 */ /* 0x004fe40000011604 */
[----:B------:R-:W-:-:S03]  /*21ae0*/  SHF.R.U32.HI R5, RZ, 0x1f, R2 ;  /* 0x0000001fff057819 */ /* 0x000fc60000011602 */
[----:B------:R-:W-:Y:S01]  /*21af0*/  IMAD.IADD R9, R9, 0x1, R0 ;  /* 0x0000000109097824 */ /* 0x000fe200078e0200 */
[----:B------:R-:W-:-:S03]  /*21b00*/  LEA.HI.SX32 R2, R2, R5, 0x1c ;  /* 0x0000000502027211 */ /* 0x000fc600078fe2ff */
[----:B------:R-:W-:Y:S01]  /*21b10*/  VIADD R0, R9, -UR4 ;  /* 0x8000000409007c36 */ /* 0x000fe20008000000 */
[----:B------:R-:W-:Y:S01]  /*21b20*/  VIMNMX R19, R19, R2, PT ;  /* 0x0000000213137248 */ /* 0x000fe20003fe0100 */
        /* <DEDUP_REMOVED lines=11> */
.L_x_1802:
[----:B------:R-:W-:-:S13]  /*21be0*/  ISETP.NE.AND P0, PT, R3, 0x1, PT ;  /* 0x000000010300780c */ /* 0x000fda0003f05270 */
[----:B------:R-:W1:Y:S02]  /*21bf0*/  @P0 LDC.64 R4, c[0x0][0x9e8] ;  /* 0x00027a00ff040b82 */ /* 0x000e640000000a00 */
[----:B-1----:R-:W-:-:S05]  /*21c00*/  @P0 IMAD.HI.U32 R4, R9, R4, RZ ;  /* 0x0000000409040227 */ /* 0x002fca00078e00ff */
[----:B------:R-:W-:-:S07]  /*21c10*/  @P0 SHF.R.U32.HI R9, RZ, R5, R4 ;  /* 0x00000005ff090219 */ /* 0x000fce0000011604 */
.L_x_1803:
[----:B------:R-:W-:Y:S05]  /*21c20*/  BSYNC B0 ;  /* 0x0000000000007941 */ /* 0x000fea0003800000 */
.L_x_1801:
[----:B------:R-:W-:-:S05]  /*21c30*/  IMAD R3, R9, R3, RZ ;  /* 0x0000000309037224 */ /* 0x000fca00078e02ff */
[----:B------:R-:W-:-:S07]  /*21c40*/  VIMNMX R0, R0, R3, !PT ;  /* 0x0000000300007248 */ /* 0x000fce0007fe0100 */
.L_x_1800:
[----:B------:R-:W-:Y:S01]  /*21c50*/  ISETP.NE.AND P1, PT, R6, RZ, PT ;  /* 0x000000ff0600720c */ /* 0x000fe20003f25270 */
[----:B------:R-:W-:Y:S01]  /*21c60*/  IMAD.HI R0, R0, 0x2aaaaaab, RZ ;  /* 0x2aaaaaab00007827 */ /* 0x000fe200078e02ff */
[----:B------:R-:W-:Y:S04]  /*21c70*/  BSSY B0, `(.L_x_1804) ;  /* 0x0000023000007945 */ /* 0x000fe80003800000 */
[----:B------:R-:W-:-:S04]  /*21c80*/  SHF.R.U32.HI R3, RZ, 0x1f, R0 ;  /* 0x0000001fff037819 */ /* 0x000fc80000011600 */
[----:B------:R-:W-:Y:S01]  /*21c90*/  LEA.HI.SX32 R0, R0, R3, 0x1c ;  /* 0x0000000300007211 */ /* 0x000fe200078fe2ff */
[----:B------:R-:W-:Y:S02]  /*21ca0*/  IMAD.MOV.U32 R3, RZ, RZ, RZ ;  /* 0x000000ffff037224 */ /* 0x000fe400078e00ff */
[----:B------:R-:W1:Y:S01]  /*21cb0*/  @!P1 LDC R6, c[0x0][0x9f0] ;  /* 0x00027c00ff069b82 */ /* 0x000e620000000800 */
[----:B------:R-:W-:-:S04]  /*21cc0*/  VIMNMX R0, RZ, R0, !PT ;  /* 0x00000000ff007248 */ /* 0x000fc80007fe0100 */
[----:B------:R-:W-:-:S13]  /*21cd0*/  ISETP.GT.AND P0, PT, R19, R0, PT ;  /* 0x000000001300720c */ /* 0x000fda0003f04270 */
[----:B------:R-:W-:Y:S05]  /*21ce0*/  @!P0 BRA `(.L_x_1805) ;  /* 0x00000000006c8947 */ /* 0x000fea0003800000 */
[-C--:B-1----:R-:W-:Y:S01]  /*21cf0*/  IABS R4, R6.reuse ;  /* 0x0000000600047213 */ /* 0x082fe20000000000 */
[----:B------:R-:W-:Y:S01]  /*21d00*/  IMAD.MOV.U32 R2, RZ, RZ, RZ ;  /* 0x000000ffff027224 */ /* 0x000fe200078e00ff */
[----:B------:R-:W-:Y:S02]  /*21d10*/  IABS R8, R6 ;  /* 0x0000000600087213 */ /* 0x000fe40000000000 */
[----:B------:R-:W1:Y:S08]  /*21d20*/  I2F.RP R5, R4 ;  /* 0x0000000400057306 */ /* 0x000e700000209400 */
[----:B-1----:R-:W1:Y:S02]  /*21d30*/  MUFU.RCP R5, R5 ;  /* 0x0000000500057308 */ /* 0x002e640000001000 */
[----:B-1----:R-:W-:-:S06]  /*21d40*/  VIADD R7, R5, 0xffffffe ;  /* 0x0ffffffe05077836 */ /* 0x002fcc0000000000 */
[----:B------:R1:W2:Y:S02]  /*21d50*/  F2I.FTZ.U32.TRUNC.NTZ R3, R7 ;  /* 0x0000000700037305 */ /* 0x0002a4000021f000 */
[----:B-1----:R-:W-:Y:S02]  /*21d60*/  IMAD.MOV R7, RZ, RZ, -R8 ;  /* 0x000000ffff077224 */ /* 0x002fe400078e0a08 */
[----:B--2---:R-:W-:-:S04]  /*21d70*/  IMAD.MOV R9, RZ, RZ, -R3 ;  /* 0x000000ffff097224 */ /* 0x004fc800078e0a03 */
        /* <DEDUP_REMOVED lines=18> */
.L_x_1805:
[----:B------:R-:W-:Y:S05]  /*21ea0*/  BSYNC B0 ;  /* 0x0000000000007941 */ /* 0x000fea0003800000 */
.L_x_1804:
[-C--:B------:R-:W-:Y:S01]  /*21eb0*/  IMAD R0, R10, R3.reuse, R0 ;  /* 0x000000030a007224 */ /* 0x080fe200078e0200 */
[----:B------:R-:W-:Y:S04]  /*21ec0*/  BSSY B7, `(.L_x_1806) ;  /* 0x0000366000077945 */ /* 0x000fe80003800000 */
[----:B------:R-:W-:Y:S01]  /*21ed0*/  VIADDMNMX R22, R0, R3, R19, PT ;  /* 0x0000000300167246 */ /* 0x000fe20003800113 */
[----:B------:R2:W-:Y:S03]  /*21ee0*/  STL [R1+0x288], R0 ;  /* 0x0002880001007387 */ /* 0x0005e60000100800 */
[----:B------:R-:W-:Y:S01]  /*21ef0*/  ISETP.GT.AND P0, PT, R22, R0, PT ;  /* 0x000000001600720c */ /* 0x000fe20003f04270 */
[----:B------:R2:W-:-:S12]  /*21f00*/  STL [R1+0x2a8], R22 ;  /* 0x0002a81601007387 */ /* 0x0005d80000100800 */
[----:B--2---:R-:W-:Y:S05]  /*21f10*/  @P0 BRA `(.L_x_1807) ;  /* 0x0000000000440947 */ /* 0x004fea0003800000 */
[----:B------:R-:W2:Y:S02]  /*21f20*/  S2R R2, SR_TID.X ;  /* 0x0000000000027919 */ /* 0x000ea40000002100 */
[----:B--2---:R-:W-:-:S04]  /*21f30*/  LOP3.LUT R2, R2, 0x7f, RZ, 0xc0, !PT ;  /* 0x0000007f02027812 */ /* 0x004fc800078ec0ff */
[----:B------:R-:W-:-:S13]  /*21f40*/  ISETP.NE.AND P0, PT, R2, RZ, PT ;  /* 0x000000ff0200720c */ /* 0x000fda0003f05270 */
[----:B------:R-:W-:Y:S05]  /*21f50*/  @P0 BRA `(.L_x_1808) ;  /* 0x0000003400700947 */ /* 0x000fea0003800000 */
[----:B------:R-:W2:Y:S01]  /*21f60*/  S2R R5, SR_LANEID ;  /* 0x0000000000057919 */ /* 0x000ea20000000000 */
[----:B------:R-:W-:Y:S01]  /*21f70*/  VOTEU.ANY UR4, UPT, PT ;  /* 0x0000000000047886 */ /* 0x000fe200038e0100 */
[----:B------:R-:W3:Y:S01]  /*21f80*/  LDC.64 R2, c[0x0][0xc60] ;  /* 0x00031800ff027b82 */ /* 0x000ee20000000a00 */
[----:B------:R-:W2:Y:S02]  /*21f90*/  FLO.U32 R0, UR4 ;  /* 0x0000000400007d00 */ /* 0x000ea400080e0000 */
[----:B--2---:R-:W-:-:S06]  /*21fa0*/  ISETP.EQ.U32.AND P0, PT, R0, R5, PT ;  /* 0x000000050000720c */ /* 0x004fcc0003f02070 */
[----:B------:R-:W3:Y:S07]  /*21fb0*/  POPC R5, UR4 ;  /* 0x0000000400057d09 */ /* 0x000eee0008000000 */
[----:B---3--:R-:W2:Y:S01]  /*21fc0*/  @P0 ATOMG.E.ADD.STRONG.GPU PT, R3, desc[UR36][R2.64], R5 ;  /* 0x00000005020309a8 */ /* 0x008ea200081ee1e4 */
[----:B------:R-:W3:Y:S02]  /*21fd0*/  S2R R4, SR_LTMASK ;  /* 0x0000000000047919 */ /* 0x000ee40000003900 */
[----:B---3--:R-:W-:-:S04]  /*21fe0*/  LOP3.LUT R4, R4, UR4, RZ, 0xc0, !PT ;  /* 0x0000000404047c12 */ /* 0x008fc8000f8ec0ff */
[----:B------:R-:W3:Y:S01]  /*21ff0*/  POPC R7, R4 ;  /* 0x0000000400077309 */ /* 0x000ee20000000000 */
[----:B--2---:R-:W3:Y:S02]  /*22000*/  SHFL.IDX PT, R0, R3, R0, 0x1f ;  /* 0x00001f0003007589 */ /* 0x004ee400000e0000 */
[----:B---3--:R-:W-:Y:S01]  /*22010*/  IADD3 R24, R0, UR40, R7 ;  /* 0x0000002800187c10 */ /* 0x008fe2000fffe007 */
[----:B------:R-:W-:Y:S06]  /*22020*/  BRA `(.L_x_1808) ;  /* 0x00000034003c7947 */ /* 0x000fec0003800000 */
.L_x_1807:
        /* <DEDUP_REMOVED lines=9> */
[----:B------:R-:W2:Y:S01]  /*220c0*/  LDC.64 R2, c[0x4][R2] ;  /* 0x0100000002027b82 */ /* 0x000ea20000000a00 */
[----:B------:R-:W-:Y:S02]  /*220d0*/  IMAD.U32 R5, RZ, RZ, UR7 ;  /* 0x00000007ff057e24 */ /* 0x000fe4000f8e00ff */
[----:B-1----:R-:W-:Y:S02]  /*220e0*/  IMAD.U32 R6, RZ, RZ, UR8 ;  /* 0x00000008ff067e24 */ /* 0x002fe4000f8e00ff */
[----:B------:R-:W-:-:S02]  /*220f0*/  IMAD.U32 R7, RZ, RZ, UR9 ;  /* 0x00000009ff077e24 */ /* 0x000fc4000f8e00ff */
[----:B------:R-:W-:Y:S02]  /*22100*/  IMAD.U32 R10, RZ, RZ, UR4 ;  /* 0x00000004ff0a7e24 */ /* 0x000fe4000f8e00ff */
[----:B------:R-:W-:Y:S02]  /*22110*/  IMAD.U32 R11, RZ, RZ, UR5 ;  /* 0x00000005ff0b7e24 */ /* 0x000fe4000f8e00ff */
[----:B------:R-:W-:Y:S02]  /*22120*/  IMAD.MOV.U32 R8, RZ, RZ, 0x70 ;  /* 0x00000070ff087424 */ /* 0x000fe400078e00ff */
[----:B0-----:R-:W-:Y:S02]  /*22130*/  IMAD.MOV.U32 R12, RZ, RZ, 0x1 ;  /* 0x00000001ff0c7424 */ /* 0x001fe400078e00ff */
[----:B------:R-:W-:-:S07]  /*22140*/  IMAD.MOV.U32 R13, RZ, RZ, RZ ;  /* 0x000000ffff0d7224 */ /* 0x000fce00078e00ff */
[----:B------:R-:W-:-:S07]  /*22150*/  LEPC R20, `(.L_x_1810) ;  /* 0x000000001014794e */ /* 0x000fce0000000000 */
[----:B--2---:R-:W-:Y:S05]  /*22160*/  CALL.ABS.NOINC R2 ;  /* 0x0000000002007343 */ /* 0x004fea0003c00000 */
.L_x_1810:
[----:B------:R-:W-:Y:S05]  /*22170*/  BSYNC B6 ;  /* 0x0000000000067941 */ /* 0x000fea0003800000 */
.L_x_1809:
        /* <DEDUP_REMOVED lines=8> */
[----:B------:R2:W3:Y:S01]  /*22200*/  LDC.64 R2, c[0x4][R18] ;  /* 0x0100000012027b82 */ /* 0x0004e20000000a00 */
[----:B------:R-:W-:Y:S02]  /*22210*/  IMAD.U32 R4, RZ, RZ, UR6 ;  /* 0x00000006ff047e24 */ /* 0x000fe4000f8e00ff */
[----:B------:R-:W-:Y:S02]  /*22220*/  IMAD.U32 R5, RZ, RZ, UR7 ;  /* 0x00000007ff057e24 */ /* 0x000fe4000f8e00ff */
[----:B-1----:R-:W-:Y:S02]  /*22230*/  IMAD.U32 R6, RZ, RZ, UR8 ;  /* 0x00000008ff067e24 */ /* 0x002fe4000f8e00ff */
[----:B------:R-:W-:-:S02]  /*22240*/  IMAD.U32 R7, RZ, RZ, UR9 ;  /* 0x00000009ff077e24 */ /* 0x000fc4000f8e00ff */
[----:B------:R-:W-:Y:S02]  /*22250*/  IMAD.U32 R10, RZ, RZ, UR4 ;  /* 0x00000004ff0a7e24 */ /* 0x000fe4000f8e00ff */
[----:B------:R-:W-:Y:S02]  /*22260*/  IMAD.U32 R11, RZ, RZ, UR5 ;  /* 0x00000005ff0b7e24 */ /* 0x000fe4000f8e00ff */
[----:B------:R-:W-:Y:S02]  /*22270*/  IMAD.MOV.U32 R8, RZ, RZ, 0x70 ;  /* 0x00000070ff087424 */ /* 0x000fe400078e00ff */
[----:B0-----:R-:W-:Y:S02]  /*22280*/  IMAD.MOV.U32 R12, RZ, RZ, 0x1 ;  /* 0x00000001ff0c7424 */ /* 0x001fe400078e00ff */
[----:B--2---:R-:W-:-:S07]  /*22290*/  IMAD.MOV.U32 R13, RZ, RZ, RZ ;  /* 0x000000ffff0d7224 */ /* 0x004fce00078e00ff */
[----:B------:R-:W-:-:S07]  /*222a0*/  LEPC R20, `(.L_x_1813) ;  /* 0x000000001014794e */ /* 0x000fce0000000000 */
[----:B---3--:R-:W-:Y:S05]  /*222b0*/  CALL.ABS.NOINC R2 ;  /* 0x0000000002007343 */ /* 0x008fea0003c00000 */
.L_x_1813:
        /* <DEDUP_REMOVED lines=15> */
.L_x_1812:
[----:B------:R-:W-:Y:S05]  /*223b0*/  BSYNC B6 ;  /* 0x0000000000067941 */ /* 0x000fea0003800000 */
.L_x_1811:
[----:B------:R-:W-:Y:S01]  /*223c0*/  ULDC.64 UR4, c[0x0][0x9f8] ;  /* 0x00027e0000047ab9 */ /* 0x000fe20000000a00 */
[----:B------:R-:W2:Y:S01]  /*223d0*/  LDL R20, [R1+0x284] ;  /* 0x0002840001147983 */ /* 0x000ea20000100800 */
[----:B------:R-:W-:-:S03]  /*223e0*/  ISETP.NE.U32.AND P0, PT, RZ, UR4, PT ;  /* 0x00000004ff007c0c */ /* 0x000fc6000bf05070 */
[----:B------:R-:W3:Y:S01]  /*223f0*/  LDL R19, [R1+0x28c] ;  /* 0x00028c0001137983 */ /* 0x000ee20000100800 */
[----:B------:R-:W-:Y:S01]  /*22400*/  ISETP.NE.AND.EX P0, PT, RZ, UR5, PT, P0 ;  /* 0x00000005ff007c0c */ /* 0x000fe2000bf05300 */
[----:B------:R-:W-:Y:S01]  /*22410*/  IMAD.MOV.U32 R32, RZ, RZ, R27 ;  /* 0x000000ffff207224 */ /* 0x000fe200078e001b */
[----:B------:R-:W4:Y:S01]  /*22420*/  LDC R0, c[0x0][0x430] ;  /* 0x00010c00ff007b82 */ /* 0x000f220000000800 */
[----:B------:R-:W0:Y:S01]  /*22430*/  S2R R18, SR_TID.X ;  /* 0x0000000000127919 */ /* 0x000e220000002100 */
[----:B------:R-:W-:Y:S01]  /*22440*/  VIADD R22, R22, 0xffffffff ;  /* 0xffffffff16167836 */ /* 0x000fe20000000000 */
[----:B------:R-:W-:Y:S01]  /*22450*/  LOP3.LUT R16, R16, 0xfffffff7, RZ, 0xc0, !PT ;  /* 0xfffffff710107812 */ /* 0x000fe200078ec0ff */
[----:B------:R-:W-:-:S07]  /*22460*/  ULDC UR4, c[0x0][0x2f4] ;  /* 0x0000bd0000047ab9 */ /* 0x000fce0000000800 */
[----:B------:R-:W1:Y:S01]  /*22470*/  @P0 LDC.64 R2, c[0x0][0x9f8] ;  /* 0x00027e00ff020b82 */ /* 0x000e620000000a00 */
[----:B----4-:R-:W-:Y:S02]  /*22480*/  ISETP.NE.AND P1, PT, R0, 0x1, PT ;  /* 0x000000010000780c */ /* 0x010fe40003f25270 */
[----:B0-----:R-:W-:Y:S01]  /*22490*/  LOP3.LUT R21, R18, 0x7f, RZ, 0xc0, !PT ;  /* 0x0000007f12157812 */ /* 0x001fe200078ec0ff */
[----:B-1----:R-:W-:-:S10]  /*224a0*/  @P0 IMAD.WIDE R2, R27, 0x4, R2 ;  /* 0x000000041b020825 */ /* 0x002fd400078e0202 */
[----:B------:R-:W0:Y:S01]  /*224b0*/  @P1 LDC R6, c[0x0][0x434] ;  /* 0x00010d00ff061b82 */ /* 0x000e220000000800 */
[----:B------:R1:W4:Y:S01]  /*224c0*/  @P0 LDG.E R32, desc[UR36][R2.64] ;  /* 0x0000002402200981 */ /* 0x000322000c1e1900 */
[----:B------:R-:W-:Y:S01]  /*224d0*/  IMAD.SHL.U32 R18, R18, 0x10, RZ ;  /* 0x0000001012127824 */ /* 0x000fe200078e00ff */
[----:B------:R-:W-:-:S05]  /*224e0*/  SHF.R.U32.HI R21, RZ, 0x3, R21 ;  /* 0x00000003ff157819 */ /* 0x000fca0000011615 */
[----:B------:R-:W1:Y:S01]  /*224f0*/  @P1 LDC R7, c[0x0][0x438] ;  /* 0x00010e00ff071b82 */ /* 0x000e620000000800 */
[----:B------:R-:W-:-:S05]  /*22500*/  LOP3.LUT R18, R21, 0x70, R18, 0xf8, !PT ;  /* 0x0000007015127812 */ /* 0x000fca00078ef812 */
[----:B------:R-:W-:Y:S01]  /*22510*/  IMAD R5, R22, 0x60, R18 ;  /* 0x0000006016057824 */ /* 0x000fe200078e0212 */
[----:B------:R-:W-:Y:S01]  /*22520*/  ISETP.GE.AND P3, PT, R33, UR4, PT ;  /* 0x0000000421007c0c */ /* 0x000fe2000bf66270 */
[----:B------:R-:W-:-:S03]  /*22530*/  UMOV UR5, 0xffffffff ;  /* 0xffffffff00057882 */ /* 0x000fc60000000000 */
[----:B--2---:R-:W-:-:S04]  /*22540*/  ISETP.GE.AND P0, PT, R5, R20, PT ;  /* 0x000000140500720c */ /* 0x004fc80003f06270 */
[----:B------:R-:W-:Y:S01]  /*22550*/  ISETP.GT.U32.OR P0, PT, R18, 0x5f, P0 ;  /* 0x0000005f1200780c */ /* 0x000fe20000704470 */
[----:B---3--:R-:W-:-:S04]  /*22560*/  IMAD.IADD R5, R5, 0x1, R19 ;  /* 0x0000000105057824 */ /* 0x008fc800078e0213 */
[----:B0-----:R-:W-:-:S04]  /*22570*/  @P1 IMAD.HI.U32 R6, R5, R6, RZ ;  /* 0x0000000605061227 */ /* 0x001fc800078e00ff */
[----:B------:R-:W-:Y:S01]  /*22580*/  IMAD.MOV.U32 R4, RZ, RZ, R5 ;  /* 0x000000ffff047224 */ /* 0x000fe200078e0005 */
[----:B-1----:R-:W-:-:S03]  /*22590*/  @P1 SHF.R.U32.HI R4, RZ, R7, R6 ;  /* 0x00000007ff041219 */ /* 0x002fc60000011606 */
[----:B------:R-:W0:Y:S02]  /*225a0*/  @!P0 LDC.64 R2, c[0x0][0x428] ;  /* 0x00010a00ff028b82 */ /* 0x000e240000000a00 */
[----:B------:R-:W-:-:S04]  /*225b0*/  IMAD.MOV R6, RZ, RZ, -R4 ;  /* 0x000000ffff067224 */ /* 0x000fc800078e0a04 */
[----:B------:R-:W-:Y:S01]  /*225c0*/  IMAD R0, R0, R6, R5 ;  /* 0x0000000600007224 */ /* 0x000fe200078e0205 */
[----:B------:R-:W-:Y:S02]  /*225d0*/  @!P0 SHF.R.S32.HI R5, RZ, 0x1f, R4 ;  /* 0x0000001fff058819 */ /* 0x000fe40000011404 */
[----:B----4-:R-:W-:Y:S01]  /*225e0*/  SHF.R.S32.HI R8, RZ, 0x1f, R32 ;  /* 0x0000001fff087819 */ /* 0x010fe20000011420 */
[----:B0-----:R-:W-:-:S04]  /*225f0*/  @!P0 IMAD.WIDE.U32 R4, R32, R2, R4 ;  /* 0x0000000220048225 */ /* 0x001fc800078e0004 */
[----:B------:R-:W-:Y:S01]  /*22600*/  @!P0 IMAD R6, R8, R2, RZ ;  /* 0x0000000208068224 */ /* 0x000fe200078e02ff */
[----:B------:R0:W-:Y:S03]  /*22610*/  STL [R1+0x290], R8 ;  /* 0x0002900801007387 */ /* 0x0001e60000100800 */
[----:B------:R-:W-:Y:S02]  /*22620*/  @!P0 IMAD R6, R32, R3, R6 ;  /* 0x0000000320068224 */ /* 0x000fe400078e0206 */
[----:B------:R-:W1:Y:S02]  /*22630*/  @!P0 LDC.64 R2, c[0x0][0x418] ;  /* 0x00010600ff028b82 */ /* 0x000e640000000a00 */
[----:B------:R-:W-:Y:S02]  /*22640*/  @!P0 IMAD.IADD R6, R5, 0x1, R6 ;  /* 0x0000000105068824 */ /* 0x000fe400078e0206 */
[----:B------:R-:W-:Y:S01]  /*22650*/  IMAD.U32 R5, RZ, RZ, UR41 ;  /* 0x00000029ff057e24 */ /* 0x000fe2000f8e00ff */
[----:B-1----:R-:W-:-:S04]  /*22660*/  @!P0 LEA R2, P1, R4, R2, 0x2 ;  /* 0x0000000204028211 */ /* 0x002fc800078210ff */
[----:B------:R-:W-:Y:S01]  /*22670*/  @!P0 LEA.HI.X R3, R4, R3, R6, 0x2, P1 ;  /* 0x0000000304038211 */ /* 0x000fe200008f1406 */
[----:B------:R-:W-:-:S06]  /*22680*/  IMAD.MOV.U32 R4, RZ, RZ, RZ ;  /* 0x000000ffff047224 */ /* 0x000fcc00078e00ff */
[----:B------:R0:W5:Y:S01]  /*22690*/  @!P0 LDG.E R4, desc[UR36][R2.64] ;  /* 0x0000002402048981 */ /* 0x000162000c1e1900 */
[----:B------:R-:W-:Y:S02]  /*226a0*/  ISETP.GT.U32.AND P0, PT, R18, 0x5f, PT ;  /* 0x0000005f1200780c */ /* 0x000fe40003f04070 */
[----:B------:R-:W-:Y:S02]  /*226b0*/  ISETP.NE.AND P2, PT, R5, 0x3, PT ;  /* 0x000000030500780c */ /* 0x000fe40003f45270 */
[----:B------:R-:W-:-:S09]  /*226c0*/  ISETP.GE.AND P1, PT, R36, UR4, PT ;  /* 0x0000000424007c0c */ /* 0x000fd2000bf26270 */
[----:B------:R-:W-:Y:S02]  /*226d0*/  @P0 LOP3.LUT R16, R16, 0x8, RZ, 0xfc, !PT ;  /* 0x0000000810100812 */ /* 0x000fe400078efcff */
[----:B------:R-:W-:Y:S02]  /*226e0*/  ISETP.GE.AND P0, PT, R34, UR4, PT ;  /* 0x0000000422007c0c */ /* 0x000fe4000bf06270 */
[----:B------:R-:W-:-:S04]  /*226f0*/  LOP3.LUT R16, R16, 0xffffffef, RZ, 0xc0, !PT ;  /* 0xffffffef10107812 */ /* 0x000fc800078ec0ff */
[----:B------:R-:W-:-:S04]  /*22700*/  @P2 LOP3.LUT R16, R16, 0x10, RZ, 0xfc, !PT ;  /* 0x0000001010102812 */ /* 0x000fc800078efcff */
[----:B------:R-:W-:-:S04]  /*22710*/  LOP3.LUT R16, R16, 0xfffffffb, RZ, 0xc0, !PT ;  /* 0xfffffffb10107812 */ /* 0x000fc800078ec0ff */
[----:B------:R-:W-:-:S04]  /*22720*/  @P3 LOP3.LUT R16, R16, 0x4, RZ, 0xfc, !PT ;  /* 0x0000000410103812 */ /* 0x000fc800078efcff */
[----:B------:R-:W-:-:S04]  /*22730*/  LOP3.LUT R16, R16, 0xfffffffe, RZ, 0xc0, !PT ;  /* 0xfffffffe10107812 */ /* 0x000fc800078ec0ff */
[----:B------:R-:W-:-:S04]  /*22740*/  LOP3.LUT R16, R16, 0xfffffffd, RZ, 0xc0, !PT ;  /* 0xfffffffd10107812 */ /* 0x000fc800078ec0ff */
[----:B------:R-:W-:-:S04]  /*22750*/  @P1 LOP3.LUT R16, R16, 0x2, RZ, 0xfc, !PT ;  /* 0x0000000210101812 */ /* 0x000fc800078efcff */
[----:B------:R-:W-:Y:S01]  /*22760*/  @P0 LOP3.LUT R16, R16, 0x1, RZ, 0xfc, !PT ;  /* 0x0000000110100812 */ /* 0x000fe200078efcff */
[----:B0-----:R-:W-:Y:S06]  /*22770*/  BRA.DIV UR5, `(.L_x_1814) ;  /* 0x0000005205607947 */ /* 0x001fec000b800000 */
.L_x_1924:
[----:B------:R-:W-:Y:S05]  /*22780*/  @!P2 BRA `(.L_x_1815) ;  /* 0x000000000004a947 */ /* 0x000fea0003800000 */
[----:B------:R-:W-:Y:S01]  /*22790*/  BPT.TRAP 0x1 ;  /* 0x000000040000795c */ /* 0x000fe20000300000 */
.L_x_1815:
        /* <DEDUP_REMOVED lines=23> */
.L_x_1925:
[----:B------:R-:W-:Y:S05]  /*22910*/  BSYNC B0 ;  /* 0x0000000000007941 */ /* 0x000fea0003800000 */
.L_x_1816:
[----:B------:R-:W2:Y:S01]  /*22920*/  LDL R9, [R1+0x284] ;  /* 0x0002840001097983 */ /* 0x000ea20000100800 */
[----:B------:R-:W-:Y:S01]  /*22930*/  ULDC.64 UR4, c[0x0][0x300] ;  /* 0x0000c00000047ab9 */ /* 0x000fe20000000a00 */
[----:B------:R-:W-:Y:S01]  /*22940*/  ULDC.64 UR6, c[0x0][0x2e8] ;  /* 0x0000ba0000067ab9 */ /* 0x000fe20000000a00 */
[----:B------:R-:W-:Y:S01]  /*22950*/  IMAD R5, R5, UR4, RZ ;  /* 0x0000000405057c24 */ /* 0x000fe2000f8e02ff */
[----:B------:R-:W1:Y:S01]  /*22960*/  S2R R8, SR_TID.X ;  /* 0x0000000000087919 */ /* 0x000e620000002100 */
[----:B0-----:R-:W-:Y:S01]  /*22970*/  IMAD.WIDE.U32 R2, R0, UR4, RZ ;  /* 0x0000000400027c25 */ /* 0x001fe2000f8e00ff */
[C---:B------:R-:W-:Y:S02]  /*22980*/  LOP3.LUT P4, RZ, R16.reuse, 0x4, RZ, 0xc0, !PT ;  /* 0x0000000410ff7812 */ /* 0x040fe4000788c0ff */
[----:B------:R-:W-:Y:S01]  /*22990*/  LOP3.LUT P3, RZ, R16, 0x2, RZ, 0xc0, !PT ;  /* 0x0000000210ff7812 */ /* 0x000fe2000786c0ff */
[----:B------:R-:W-:Y:S01]  /*229a0*/  IMAD R5, R0, UR5, R5 ;  /* 0x0000000500057c24 */ /* 0x000fe2000f8e0205 */
[----:B------:R-:W-:Y:S01]  /*229b0*/  ULDC.64 UR4, c[0x0][0x310] ;  /* 0x0000c40000047ab9 */ /* 0x000fe20000000a00 */
[----:B------:R-:W-:Y:S01]  /*229c0*/  LOP3.LUT P2, RZ, R16, 0x1, RZ, 0xc0, !PT ;  /* 0x0000000110ff7812 */ /* 0x000fe2000784c0ff */
[----:B------:R-:W-:-:S02]  /*229d0*/  IMAD R6, R6, UR4, RZ ;  /* 0x0000000406067c24 */ /* 0x000fc4000f8e02ff */
[----:B------:R-:W-:Y:S02]  /*229e0*/  IMAD.IADD R3, R3, 0x1, R5 ;  /* 0x0000000103037824 */ /* 0x000fe400078e0205 */
[C---:B------:R-:W-:Y:S02]  /*229f0*/  IMAD R5, R4.reuse, UR5, R6 ;  /* 0x0000000504057c24 */ /* 0x040fe4000f8e0206 */
[----:B------:R-:W-:Y:S01]  /*22a00*/  IMAD.WIDE.U32 R2, R4, UR4, R2 ;  /* 0x0000000404027c25 */ /* 0x000fe2000f8e0002 */
[----:B------:R-:W-:-:S03]  /*22a10*/  ULDC.64 UR4, c[0x0][0x308] ;  /* 0x0000c20000047ab9 */ /* 0x000fc60000000a00 */
[----:B------:R-:W-:Y:S02]  /*22a20*/  IMAD.IADD R3, R3, 0x1, R5 ;  /* 0x0000000103037824 */ /* 0x000fe400078e0205 */
[----:B------:R-:W-:Y:S02]  /*22a30*/  IMAD R5, R23, 0x4800, R37 ;  /* 0x0000480017057824 */ /* 0x000fe400078e0225 */
[----:B------:R-:W-:Y:S01]  /*22a40*/  IMAD.WIDE.U32 R2, R26, UR4, R2 ;  /* 0x000000041a027c25 */ /* 0x000fe2000f8e0002 */
[----:B------:R-:W-:-:S03]  /*22a50*/  UMOV UR4, 0xffffffff ;  /* 0xffffffff00047882 */ /* 0x000fc60000000000 */
[----:B------:R-:W-:Y:S01]  /*22a60*/  IMAD R0, R26, UR5, R3 ;  /* 0x000000051a007c24 */ /* 0x000fe2000f8e0203 */
[----:B------:R-:W-:-:S04]  /*22a70*/  LEA R4, P0, R2, UR6, 0x1 ;  /* 0x0000000602047c11 */ /* 0x000fc8000f8008ff */
[----:B------:R-:W-:Y:S02]  /*22a80*/  LEA.HI.X R0, R2, UR7, R0, 0x1, P0 ;  /* 0x0000000702007c11 */ /* 0x000fe400080f0c00 */
[----:B-1----:R-:W-:-:S04]  /*22a90*/  LOP3.LUT R8, R8, 0x7f, RZ, 0xc0, !PT ;  /* 0x0000007f08087812 */ /* 0x002fc800078ec0ff */
[----:B------:R-:W-:Y:S01]  /*22aa0*/  SHF.R.U32.HI R8, RZ, 0x3, R8 ;  /* 0x00000003ff087819 */ /* 0x000fe20000011608 */
[----:B--2---:R-:W-:-:S04]  /*22ab0*/  IMAD R6, R22, -0x60, R9 ;  /* 0xffffffa016067824 */ /* 0x004fc800078e0209 */
        /* <DEDUP_REMOVED lines=65> */
.L_x_1939:
        /* <DEDUP_REMOVED lines=12> */
.L_x_1819:
        /* <DEDUP_REMOVED lines=10> */
.L_x_1820:
[----:B------:R2:W-:Y:S02]  /*23030*/  SYNCS.ARRIVE.TRANS64.A1T0 RZ, [R7+URZ+0x30830], RZ ;  /* 0x030830ff07ff79a7 */ /* 0x0005e4000810003f */
[----:B------:R-:W-:Y:S05]  /*23040*/  WARPSYNC.ALL ;  /* 0x0000000000007948 */ /* 0x000fea0003800000 */
[----:B------:R-:W-:Y:S01]  /*23050*/  ULDC.64 UR4, c[0x0][0xa00] ;  /* 0x0002800000047ab9 */ /* 0x000fe20000000a00 */
[----:B------:R-:W-:Y:S01]  /*23060*/  SHF.R.S32.HI R0, RZ, 0x1f, R27 ;  /* 0x0000001fff007819 */ /* 0x000fe2000001141b */
[----:B-1----:R-:W-:Y:S01]  /*23070*/  VIADD R2, R17, 0x12400 ;  /* 0x0001240011027836 */ /* 0x002fe20000000000 */
[----:B------:R-:W-:Y:S01]  /*23080*/  BAR.SYNC.DEFER_BLOCKING 0x8, 0x180 ;  /* 0x0206000000007b1d */ /* 0x000fe20000010000 */
[----:B------:R-:W-:-:S04]  /*23090*/  ISETP.NE.U32.AND P0, PT, RZ, UR4, PT ;  /* 0x00000004ff007c0c */ /* 0x000fc8000bf05070 */
[----:B------:R-:W-:Y:S01]  /*230a0*/  ISETP.NE.AND.EX P0, PT, RZ, UR5, PT, P0 ;  /* 0x00000005ff007c0c */ /* 0x000fe2000bf05300 */
[----:B------:R-:W-:Y:S01]  /*230b0*/  ULDC.64 UR4, c[0x0][0x298] ;  /* 0x0000a60000047ab9 */ /* 0x000fe20000000a00 */
[----:B------:R-:W-:Y:S01]  /*230c0*/  BSSY B6, `(.L_x_1821) ;  /* 0x000001d000067945 */ /* 0x000fe20003800000 */
[----:B0-----:R-:W-:Y:S01]  /*230d0*/  IMAD.WIDE.U32 R4, R35, UR4, RZ ;  /* 0x0000000423047c25 */ /* 0x001fe2000f8e00ff */
[----:B------:R-:W-:Y:S02]  /*230e0*/  SEL R3, R0, RZ, !P0 ;  /* 0x000000ff00037207 */ /* 0x000fe40004000000 */
[----:B------:R-:W-:Y:S02]  /*230f0*/  SEL R0, R27, RZ, !P0 ;  /* 0x000000ff1b007207 */ /* 0x000fe40004000000 */
[----:B------:R-:W-:Y:S01]  /*23100*/  STL.64 [R1+0x2a0], R4 ;  /* 0x0002a00401007387 */ /* 0x000fe20000100a00 */
[----:B------:R-:W-:-:S03]  /*23110*/  LOP3.LUT P0, RZ, R2, 0x3ff, RZ, 0xc0, !PT ;  /* 0x000003ff02ff7812 */ /* 0x000fc6000780c0ff */
[----:B------:R-:W-:Y:S04]  /*23120*/  STL [R1+0x2b0], R3 ;  /* 0x0002b00301007387 */ /* 0x000fe80000100800 */
[----:B------:R0:W-:Y:S02]  /*23130*/  STL [R1+0x29c], R0 ;  /* 0x00029c0001007387 */ /* 0x0001e40000100800 */
[----:B0-----:R-:W-:-:S05]  /*23140*/  SHF.R.S32.HI R0, RZ, 0x1f, R35 ;  /* 0x0000001fff007819 */ /* 0x001fca0000011423 */
[----:B------:R-:W-:-:S04]  /*23150*/  IMAD R0, R0, UR4, RZ ;  /* 0x0000000400007c24 */ /* 0x000fc8000f8e02ff */
[----:B------:R-:W-:-:S04]  /*23160*/  IMAD R0, R35, UR5, R0 ;  /* 0x0000000523007c24 */ /* 0x000fc8000f8e0200 */
[----:B------:R-:W-:Y:S01]  /*23170*/  IMAD.IADD R35, R5, 0x1, R0 ;  /* 0x0000000105237824 */ /* 0x000fe200078e0200 */
[----:B------:R-:W-:Y:S06]  /*23180*/  @!P0 BRA `(.L_x_1822) ;  /* 0x0000000000408947 */ /* 0x000fec0003800000 */
        /* <DEDUP_REMOVED lines=16> */
.L_x_1822:
[----:B------:R-:W-:Y:S05]  /*23290*/  BSYNC B6 ;  /* 0x0000000000067941 */ /* 0x000fea0003800000 */
.L_x_1821:
[----:B------:R-:W3:Y:S01]  /*232a0*/  LDL.LU.64 R2, [R1+0x2a0] ;  /* 0x0002a00001027983 */ /* 0x000ee20000300a00 */
[----:B--2---:R-:W0:Y:S01]  /*232b0*/  LDC R7, c[0x0][0x448] ;  /* 0x00011200ff077b82 */ /* 0x004e220000000800 */
[----:B------:R-:W-:Y:S02]  /*232c0*/  ULDC.64 UR4, c[0x0][0x2d8] ;  /* 0x0000b60000047ab9 */ /* 0x000fe40000000a00 */
[----:B------:R-:W2:Y:S04]  /*232d0*/  LDL.LU R0, [R1+0x2b0] ;  /* 0x0002b00001007983 */ /* 0x000ea80000300800 */
[----:B------:R-:W4:Y:S04]  /*232e0*/  LDL.LU R20, [R1+0x29c] ;  /* 0x00029c0001147983 */ /* 0x000f280000300800 */
[----:B------:R1:W5:Y:S01]  /*232f0*/  LDL R8, [R1+0x280] ;  /* 0x0002800001087983 */ /* 0x0003620000100800 */
[----:B------:R-:W1:Y:S01]  /*23300*/  S2R R21, SR_TID.X ;  /* 0x0000000000157919 */ /* 0x000e620000002100 */
[----:B0-----:R-:W-:-:S13]  /*23310*/  ISETP.NE.AND P0, PT, R7, 0x1, PT ;  /* 0x000000010700780c */ /* 0x001fda0003f05270 */
[----:B------:R-:W0:Y:S01]  /*23320*/  @P0 LDC R6, c[0x0][0x44c] ;  /* 0x00011300ff060b82 */ /* 0x000e220000000800 */
[----:B-1----:R-:W-:-:S04]  /*23330*/  LOP3.LUT R21, R21, 0x7f, RZ, 0xc0, !PT ;  /* 0x0000007f15157812 */ /* 0x002fc800078ec0ff */
[----:B------:R-:W-:Y:S01]  /*23340*/  SHF.R.U32.HI R21, RZ, 0x3, R21 ;  /* 0x00000003ff157819 */ /* 0x000fe20000011615 */
[----:B---3--:R-:W-:Y:S02]  /*23350*/  IMAD.MOV.U32 R3, RZ, RZ, R35 ;  /* 0x000000ffff037224 */ /* 0x008fe400078e0023 */
[----:B------:R-:W-:-:S04]  /*23360*/  IMAD.WIDE.U32 R2, R26, UR4, R2 ;  /* 0x000000041a027c25 */ /* 0x000fc8000f8e0002 */
[----:B------:R-:W-:Y:S01]  /*23370*/  IMAD R3, R26, UR5, R3 ;  /* 0x000000051a037c24 */ /* 0x000fe2000f8e0203 */
[----:B------:R-:W-:Y:S02]  /*23380*/  ULDC.64 UR4, c[0x0][0x2e0] ;  /* 0x0000b80000047ab9 */ /* 0x000fe40000000a00 */
[----:B--2---:R-:W-:Y:S02]  /*23390*/  IMAD R0, R0, UR4, RZ ;  /* 0x0000000400007c24 */ /* 0x004fe4000f8e02ff */
[----:B----4-:R-:W-:-:S04]  /*233a0*/  IMAD.WIDE.U32 R2, R20, UR4, R2 ;  /* 0x0000000414027c25 */ /* 0x010fc8000f8e0002 */
[----:B------:R-:W-:Y:S01]  /*233b0*/  IMAD R0, R20, UR5, R0 ;  /* 0x0000000514007c24 */ /* 0x000fe2000f8e0200 */
[----:B------:R-:W-:Y:S01]  /*233c0*/  ULDC.64 UR4, c[0x0][0x2d0] ;  /* 0x0000b40000047ab9 */ /* 0x000fe20000000a00 */
[----:B------:R-:W1:Y:S02]  /*233d0*/  S2R R20, SR_TID.X ;  /* 0x0000000000147919 */ /* 0x000e640000002100 */
[----:B------:R-:W-:Y:S02]  /*233e0*/  IMAD.IADD R3, R3, 0x1, R0 ;  /* 0x0000000103037824 */ /* 0x000fe400078e0200 */
[----:B------:R-:W2:Y:S01]  /*233f0*/  @P0 LDC R0, c[0x0][0x450] ;  /* 0x00011400ff000b82 */ /* 0x000ea20000000800 */
[----:B-1----:R-:W-:-:S05]  /*23400*/  IMAD.SHL.U32 R20, R20, 0x10, RZ ;  /* 0x0000001014147824 */ /* 0x002fca00078e00ff */
[----:B------:R-:W-:-:S05]  /*23410*/  LOP3.LUT R20, R21, 0x70, R20, 0xf8, !PT ;  /* 0x0000007015147812 */ /* 0x000fca00078ef814 */
[----:B------:R-:W-:-:S04]  /*23420*/  IMAD.IADD R5, R20, 0x1, R25 ;  /* 0x0000000114057824 */ /* 0x000fc800078e0219 */
[----:B0-----:R-:W-:-:S04]  /*23430*/  @P0 IMAD.HI.U32 R6, R5, R6, RZ ;  /* 0x0000000605060227 */ /* 0x001fc800078e00ff */
[----:B------:R-:W-:Y:S01]  /*23440*/  IMAD.MOV.U32 R4, RZ, RZ, R5 ;  /* 0x000000ffff047224 */ /* 0x000fe200078e0005 */
[----:B--2---:R-:W-:Y:S01]  /*23450*/  @P0 SHF.R.U32.HI R4, RZ, R0, R6 ;  /* 0x00000000ff040219 */ /* 0x004fe20000011606 */
        /* <DEDUP_REMOVED lines=17> */
[----:B0-----:R-:W-:-:S03]  /*23570*/  LOP3.LUT R20, R20, 0x7f, RZ, 0xc0, !PT ;  /* 0x0000007f14147812 */ /* 0x001fc600078ec0ff */
[----:B------:R-:W-:Y:S01]  /*23580*/  LEA.HI.X R4, R2, UR5, R3, 0x1, P0 ;  /* 0x0000000502047c11 */ /* 0x000fe200080f0c03 */
[----:B------:R-:W-:Y:S01]  /*23590*/  UMOV UR5, 0xffffffff ;  /* 0xffffffff00057882 */ /* 0x000fe20000000000 */
[----:B------:R-:W-:Y:S02]  /*235a0*/  ISETP.GE.AND P3, PT, R33, UR4, PT ;  /* 0x0000000421007c0c */ /* 0x000fe4000bf66270 */
[----:B------:R-:W-:Y:S02]  /*235b0*/  ISETP.GE.AND P2, PT, R36, UR4, PT ;  /* 0x0000000424007c0c */ /* 0x000fe4000bf46270 */
[----:B------:R-:W-:Y:S02]  /*235c0*/  ISETP.GE.AND P0, PT, R34, UR4, PT ;  /* 0x0000000422007c0c */ /* 0x000fe4000bf06270 */
[----:B------:R-:W-:Y:S01]  /*235d0*/  SHF.R.U32.HI R9, RZ, 0x3, R20 ;  /* 0x00000003ff097819 */ /* 0x000fe20000011614 */
[----:B------:R-:W-:Y:S10]  /*235e0*/  BRA.DIV UR5, `(.L_x_1823) ;  /* 0x0000004e05347947 */ /* 0x000ff4000b800000 */
        /* <DEDUP_REMOVED lines=10> */
[----:B-----5:R-:W-:Y:S04]  /*23690*/  @!P1 LDGSTS.E.BYPASS.LTC128B.128 [R8+0x12400], desc[UR36][R2.64], !P3 ;  /* 0x1240000002089fae */ /* 0x020fe8000d901d64 */
        /* <DEDUP_REMOVED lines=68> */
.L_x_1956:
        /* <DEDUP_REMOVED lines=12> */
.L_x_1825:
[----:B------:R-:W-:Y:S05]  /*23ba0*/  BSYNC B0 ;  /* 0x0000000000007941 */ /* 0x000fea0003800000 */
.L_x_1824:
[----:B------:R-:W-:Y:S01]  /*23bb0*/  NOP ;  /* 0x0000000000007918 */ /* 0x000fe20000000000 */
[----:B------:R-:W-:-:S13]  /*23bc0*/  PLOP3.LUT P0, PT, PT, PT, PT, 0x80, 0x0 ;  /* 0x000000000000781c */ /* 0x000fda0003f0f070 */
.L_x_1826:
[----:B------:R-:W-:Y:S02]  /*23bd0*/  PLOP3.LUT P1, PT, P1, P0, PT, 0xa2, 0x0 ;  /* 0x000000000000781c */ /* 0x000fe40000f21472 */
[----:B------:R-:W-:-:S08]  /*23be0*/  @P0 R2UR P1, UR4, R17 ;  /* 0x00000000110402ca */ /* 0x000fd00000020000 */
[----:B------:R-:W-:-:S05]  /*23bf0*/  @P0 PLOP3.LUT P0, PT, P1, PT, PT, 0x80, 0x0 ;  /* 0x000000000000081c */ /* 0x000fca0000f0f070 */
[----:B------:R-:W-:Y:S01]  /*23c00*/  @!P1 SYNCS.ARRIVE.TRANS64.RED.A0T1 RZ, [UR4+0x30800], RZ ;  /* 0x030800ffffff99a7 */ /* 0x000fe20008200404 */
[----:B------:R-:W-:Y:S07]  /*23c10*/  @!P1 ARRIVES.LDGSTSBAR.64.TRANSCNT [UR4+0x30800] ;  /* 0x03080000ff0099b0 */ /* 0x000fee0008000a84 */
[----:B------:R-:W-:Y:S05]  /*23c20*/  @P0 BRA.U.ANY `(.L_x_1826) ;  /* 0xfffffffd00e80947 */ /* 0x000fea000393ffff */
[----:B0-----:R-:W3:Y:S02]  /*23c30*/  LDL.LU R2, [R1+0x2ac] ;  /* 0x0002ac0001027983 */ /* 0x001ee40000300800 */
[----:B---3--:R-:W-:-:S05]  /*23c40*/  VIADD R2, R2, 0x1 ;  /* 0x0000000102027836 */ /* 0x008fca0000000000 */
[----:B------:R0:W-:Y:S01]  /*23c50*/  STL [R1+0x2ac], R2 ;  /* 0x0002ac0201007387 */ /* 0x0001e20000100800 */
[----:B------:R-:W-:-:S04]  /*23c60*/  LEA.HI R0, R2, R2, RZ, 0x1 ;  /* 0x0000000202007211 */ /* 0x000fc800078f08ff */
[----:B------:R-:W-:-:S05]  /*23c70*/  LOP3.LUT R0, R0, 0xfffffffe, RZ, 0xc0, !PT ;  /* 0xfffffffe00007812 */ /* 0x000fca00078ec0ff */
[----:B------:R-:W-:-:S05]  /*23c80*/  IMAD.IADD R0, R2, 0x1, -R0 ;  /* 0x0000000102007824 */ /* 0x000fca00078e0a00 */
[----:B------:R-:W-:Y:S01]  /*23c90*/  SHF.L.U32 R0, R0, 0x1f, RZ ;  /* 0x0000001f00007819 */ /* 0x000fe200000006ff */
[----:B------:R-:W-:Y:S01]  /*23ca0*/  NOP ;  /* 0x0000000000007918 */ /* 0x000fe20000000000 */
[----:B0-----:R-:W3:Y:S01]  /*23cb0*/  LDL.LU R2, [R1+0x2a8] ;  /* 0x0002a80001027983 */ /* 0x001ee20000300800 */
[----:B------:R0:W-:Y:S01]  /*23cc0*/  SYNCS.ARRIVE.TRANS64.A1T0 RZ, [R17+URZ+0x30800], RZ ;  /* 0x030800ff11ff79a7 */ /* 0x0001e2000810003f */
[----:B------:R-:W-:Y:S01]  /*23cd0*/  BSSY B0, `(.L_x_1827) ;  /* 0x0000004000007945 */ /* 0x000fe20003800000 */
[----:B------:R-:W1:Y:S01]  /*23ce0*/  SYNCS.PHASECHK.TRANS64.TRYWAIT P0, [R17+URZ+0x30820], R0 ;  /* 0x03082000110075a7 */ /* 0x000e62000800017f */
[----:B---3--:R-:W-:Y:S02]  /*23cf0*/  VIADD R6, R2, 0xfffffffe ;  /* 0xfffffffe02067836 */ /* 0x008fe40000000000 */
[----:B01----:R-:W-:Y:S05]  /*23d00*/  @!P0 BRA `(.L_x_1828) ;  /* 0x0000005000088947 */ /* 0x003fea0003800000 */
.L_x_1957:
[----:B------:R-:W-:Y:S05]  /*23d10*/  BSYNC B0 ;  /* 0x0000000000007941 */ /* 0x000fea0003800000 */
.L_x_1827:
[----:B------:R-:W3:Y:S01]  /*23d20*/  LDL R2, [R1+0x288] ;  /* 0x0002880001027983 */ /* 0x000ee20000100800 */
        /* <DEDUP_REMOVED lines=10> */
.L_x_1843:
[----:B------:R-:W3:Y:S01]  /*23dd0*/  LDL R4, [R1+0x28c] ;  /* 0x00028c0001047983 */ /* 0x000ee20000100800 */
[----:B------:R-:W1:Y:S03]  /*23de0*/  LDC R7, c[0x0][0x430] ;  /* 0x00010c00ff077b82 */ /* 0x000e660000000800 */
[----:B------:R-:W4:Y:S01]  /*23df0*/  LDL R8, [R1+0x290] ;  /* 0x0002900001087983 */ /* 0x000f220000100800 */
[----:B0-----:R-:W0:Y:S01]  /*23e00*/  S2R R0, SR_TID.X ;  /* 0x0000000000007919 */ /* 0x001e220000002100 */
[----:B-1----:R-:W-:-:S13]  /*23e10*/  ISETP.NE.AND P0, PT, R7, 0x1, PT ;  /* 0x000000010700780c */ /* 0x002fda0003f05270 */
[----:B------:R-:W1:Y:S01]  /*23e20*/  @P0 LDC R3, c[0x0][0x438] ;  /* 0x00010e00ff030b82 */ /* 0x000e620000000800 */
[C---:B0-----:R-:W-:Y:S01]  /*23e30*/  LOP3.LUT R2, R0.reuse, 0x7f, RZ, 0xc0, !PT ;  /* 0x0000007f00027812 */ /* 0x041fe200078ec0ff */
[----:B------:R-:W-:-:S03]  /*23e40*/  IMAD.SHL.U32 R0, R0, 0x10, RZ ;  /* 0x0000001000007824 */ /* 0x000fc600078e00ff */
[----:B------:R-:W-:-:S04]  /*23e50*/  SHF.R.U32.HI R2, RZ, 0x3, R2 ;  /* 0x00000003ff027819 */ /* 0x000fc80000011602 */
[----:B------:R-:W-:Y:S02]  /*23e60*/  LOP3.LUT R0, R2, 0x70, R0, 0xf8, !PT ;  /* 0x0000007002007812 */ /* 0x000fe400078ef800 */
[----:B------:R-:W0:Y:S02]  /*23e70*/  @P0 LDC R2, c[0x0][0x434] ;  /* 0x00010d00ff020b82 */ /* 0x000e240000000800 */
[----:B------:R-:W-:Y:S01]  /*23e80*/  ISETP.GT.U32.AND P5, PT, R0, 0x5f, PT ;  /* 0x0000005f0000780c */ /* 0x000fe20003fa4070 */
[----:B---3--:R-:W-:-:S12]  /*23e90*/  IMAD R9, R6, 0x60, R4 ;  /* 0x0000006006097824 */ /* 0x008fd800078e0204 */
[----:B------:R-:W4:Y:S01]  /*23ea0*/  @!P5 LDC.64 R4, c[0x0][0x428] ;  /* 0x00010a00ff04db82 */ /* 0x000f220000000a00 */
[----:B------:R-:W-:-:S04]  /*23eb0*/  IMAD.IADD R9, R0, 0x1, R9 ;  /* 0x0000000100097824 */ /* 0x000fc800078e0209 */
[----:B0-----:R-:W-:-:S04]  /*23ec0*/  @P0 IMAD.HI.U32 R2, R9, R2, RZ ;  /* 0x0000000209020227 */ /* 0x001fc800078e00ff */
[----:B------:R-:W-:Y:S01]  /*23ed0*/  IMAD.MOV.U32 R0, RZ, RZ, R9 ;  /* 0x000000ffff007224 */ /* 0x000fe200078e0009 */
[----:B-1----:R-:W-:-:S04]  /*23ee0*/  @P0 SHF.R.U32.HI R0, RZ, R3, R2 ;  /* 0x00000003ff000219 */ /* 0x002fc80000011602 */
[--C-:B------:R-:W-:Y:S01]  /*23ef0*/  @!P5 SHF.R.S32.HI R3, RZ, 0x1f, R0.reuse ;  /* 0x0000001fff03d819 */ /* 0x100fe20000011400 */
[----:B------:R-:W-:Y:S02]  /*23f00*/  @!P5 IMAD.MOV.U32 R2, RZ, RZ, R0 ;  /* 0x000000ffff02d224 */ /* 0x000fe400078e0000 */
[-C--:B----4-:R-:W-:Y:S02]  /*23f10*/  @!P5 IMAD R8, R8, R4.reuse, RZ ;  /* 0x000000040808d224 */ /* 0x090fe400078e02ff */
[----:B------:R-:W-:-:S04]  /*23f20*/  @!P5 IMAD.WIDE.U32 R2, R32, R4, R2 ;  /* 0x000000042002d225 */ /* 0x000fc800078e0002 */
[----:B------:R-:W-:Y:S02]  /*23f30*/  @!P5 IMAD R8, R32, R5, R8 ;  /* 0x000000052008d224 */ /* 0x000fe400078e0208 */
[----:B------:R-:W0:Y:S01]  /*23f40*/  @!P5 LDC.64 R4, c[0x0][0x418] ;  /* 0x00010600ff04db82 */ /* 0x000e220000000a00 */
[----:B------:R-:W-:Y:S02]  /*23f50*/  IMAD.MOV R0, RZ, RZ, -R0 ;  /* 0x000000ffff007224 */ /* 0x000fe400078e0a00 */
[----:B------:R-:W-:Y:S02]  /*23f60*/  @!P5 IMAD.IADD R3, R8, 0x1, R3 ;  /* 0x000000010803d824 */ /* 0x000fe400078e0203 */
[----:B------:R-:W-:Y:S02]  /*23f70*/  IMAD R9, R7, R0, R9 ;  /* 0x0000000007097224 */ /* 0x000fe400078e0209 */
[----:B------:R-:W-:Y:S01]  /*23f80*/  IMAD.MOV.U32 R0, RZ, RZ, RZ ;  /* 0x000000ffff007224 */ /* 0x000fe200078e00ff */
[----:B0-----:R-:W-:-:S04]  /*23f90*/  @!P5 LEA R4, P0, R2, R4, 0x2 ;  /* 0x000000040204d211 */ /* 0x001fc800078010ff */
[----:B------:R-:W-:-:S05]  /*23fa0*/  @!P5 LEA.HI.X R5, R2, R5, R3, 0x2, P0 ;  /* 0x000000050205d211 */ /* 0x000fca00000f1403 */
[----:B------:R0:W5:Y:S01]  /*23fb0*/  @!P5 LDG.E R0, desc[UR36][R4.64] ;  /* 0x000000240400d981 */ /* 0x000162000c1e1900 */
[----:B------:R-:W-:Y:S01]  /*23fc0*/  LOP3.LUT P4, RZ, R16, 0x10, RZ, 0xc0, !PT ;  /* 0x0000001010ff7812 */ /* 0x000fe2000788c0ff */
[----:B------:R-:W-:-:S05]  /*23fd0*/  VIADD R23, R10, 0x1 ;  /* 0x000000010a177836 */ /* 0x000fca0000000000 */
[C---:B------:R-:W-:Y:S01]  /*23fe0*/  ISETP.NE.AND P0, PT, R23.reuse, 0x2, PT ;  /* 0x000000021700780c */ /* 0x040fe20003f05270 */
[----:B------:R-:W-:Y:S05]  /*23ff0*/  YIELD ;  /* 0x0000000000007946 */ /* 0x000fea0003800000 */
[----:B------:R-:W-:Y:S01]  /*24000*/  SEL R29, RZ, 0x1, P0 ;  /* 0x00000001ff1d7807 */ /* 0x000fe20000000000 */
[----:B------:R-:W-:Y:S01]  /*24010*/  IMAD.MOV.U32 R22, RZ, RZ, R6 ;  /* 0x000000ffff167224 */ /* 0x000fe200078e0006 */
[----:B------:R-:W-:Y:S02]  /*24020*/  SEL R23, R23, RZ, P0 ;  /* 0x000000ff17177207 */ /* 0x000fe40000000000 */
[----:B------:R-:W-:Y:S01]  /*24030*/  LOP3.LUT R29, R20, R29, RZ, 0x3c, !PT ;  /* 0x0000001d141d7212 */ /* 0x000fe200078e3cff */
[----:B0-----:R-:W-:Y:S06]  /*24040*/  @!P4 BRA `(.L_x_1831) ;  /* 0x000000000004c947 */ /* 0x001fec0003800000 */
[----:B------:R-:W-:Y:S01]  /*24050*/  BPT.TRAP 0x1 ;  /* 0x000000040000795c */ /* 0x000fe20000300000 */
.L_x_1831:
[----:B------:R-:W-:Y:S01]  /*24060*/  IMAD R7, R23, 0x8, R17 ;  /* 0x0000000817077824 */ /* 0x000fe200078e0211 */
[----:B------:R-:W-:Y:S01]  /*24070*/  SHF.L.U32 R2, R29, 0x1f, RZ ;  /* 0x0000001f1d027819 */ /* 0x000fe200000006ff */
[----:B------:R-:W-:Y:S03]  /*24080*/  BSSY B1, `(.L_x_1832) ;  /* 0x0000003000017945 */ /* 0x000fe60003800000 */
[----:B------:R-:W0:Y:S02]  /*24090*/  SYNCS.PHASECHK.TRANS64.TRYWAIT P0, [R7+URZ+0x30840], R2 ;  /* 0x03084002070075a7 */ /* 0x000e24000800017f */
[----:B0-----:R-:W-:Y:S05]  /*240a0*/  @!P0 BRA `(.L_x_1833) ;  /* 0x0000004c00348947 */ /* 0x001fea0003800000 */
.L_x_1958:
[----:B------:R-:W-:Y:S05]  /*240b0*/  BSYNC B1 ;  /* 0x0000000000017941 */ /* 0x000fea0003800000 */
.L_x_1832:
        /* <DEDUP_REMOVED lines=63> */
.L_x_1972:
        /* <DEDUP_REMOVED lines=11> */
.L_x_1835:
        /* <DEDUP_REMOVED lines=10> */
.L_x_1836:
[----:B------:R3:W-:Y:S01]  /*24600*/  SYNCS.ARRIVE.TRANS64.A1T0 RZ, [R7+URZ+0x30830], RZ ;  /* 0x030830ff07ff79a7 */ /* 0x0007e2000810003f */
[----:B------:R-:W-:Y:S05]  /*24610*/  @!P5 BRA `(.L_x_1837) ;  /* 0x000000000004d947 */ /* 0x000fea0003800000 */
[----:B------:R-:W-:Y:S01]  /*24620*/  BPT.TRAP 0x1 ;  /* 0x000000040000795c */ /* 0x000fe20000300000 */
.L_x_1837:
[----:B-1----:R-:W-:Y:S01]  /*24630*/  SHF.L.U32 R2, R20, 0x1f, RZ ;  /* 0x0000001f14027819 */ /* 0x002fe200000006ff */
[----:B0-----:R-:W-:Y:S01]  /*24640*/  IMAD R6, R10, 0x8, R17 ;  /* 0x000000080a067824 */ /* 0x001fe200078e0211 */
[----:B------:R-:W-:Y:S03]  /*24650*/  BSSY B1, `(.L_x_1838) ;  /* 0x0000003000017945 */ /* 0x000fe60003800000 */
[----:B------:R-:W0:Y:S02]  /*24660*/  SYNCS.PHASECHK.TRANS64.TRYWAIT P0, [R6+URZ+0x30860], R2 ;  /* 0x03086002060075a7 */ /* 0x000e24000800017f */
[----:B0-----:R-:W-:Y:S05]  /*24670*/  @!P0 BRA `(.L_x_1839) ;  /* 0x0000004c00b48947 */ /* 0x001fea0003800000 */
.L_x_1973:
[----:B------:R-:W-:Y:S05]  /*24680*/  BSYNC B1 ;  /* 0x0000000000017941 */ /* 0x000fea0003800000 */
.L_x_1838:
[----:B------:R-:W3:Y:S01]  /*24690*/  LDL R5, [R1+0x284] ;  /* 0x0002840001057983 */ /* 0x000ee20000100800 */
[----:B------:R-:W1:Y:S01]  /*246a0*/  S2R R3, SR_TID.X ;  /* 0x0000000000037919 */ /* 0x000e620000002100 */
[----:B------:R-:W-:Y:S01]  /*246b0*/  UMOV UR4, 0xffffffff ;  /* 0xffffffff00047882 */ /* 0x000fe20000000000 */
[----:B-1----:R-:W-:-:S04]  /*246c0*/  LOP3.LUT R3, R3, 0x7f, RZ, 0xc0, !PT ;  /* 0x0000007f03037812 */ /* 0x002fc800078ec0ff */
[----:B------:R-:W-:Y:S01]  /*246d0*/  SHF.R.U32.HI R3, RZ, 0x3, R3 ;  /* 0x00000003ff037819 */ /* 0x000fe20000011603 */
[----:B---3--:R-:W-:Y:S02]  /*246e0*/  IMAD R7, R31, -0x60, R5 ;  /* 0xffffffa01f077824 */ /* 0x008fe400078e0205 */
[----:B------:R-:W-:Y:S02]  /*246f0*/  IMAD R5, R10, 0x4800, R37 ;  /* 0x000048000a057824 */ /* 0x000fe400078e0225 */
        /* <DEDUP_REMOVED lines=55> */
.L_x_1987:
        /* <DEDUP_REMOVED lines=29> */
.L_x_1841:
        /* <DEDUP_REMOVED lines=10> */
.L_x_1842:
        /* <DEDUP_REMOVED lines=8> */
.L_x_1830:
[----:B------:R-:W-:Y:S05]  /*24d60*/  BSYNC B0 ;  /* 0x0000000000007941 */ /* 0x000fea0003800000 */
.L_x_1829:
        /* <DEDUP_REMOVED lines=17> */
.L_x_1845:
[----:B------:R-:W-:Y:S05]  /*24e80*/  BSYNC B0 ;  /* 0x0000000000007941 */ /* 0x000fea0003800000 */
.L_x_1844:
[----:B------:R-:W-:-:S13]  /*24e90*/  LOP3.LUT P0, RZ, R16, 0x10, RZ, 0xc0, !PT ;  /* 0x0000001010ff7812 */ /* 0x000fda000780c0ff */
[----:B------:R-:W-:Y:S05]  /*24ea0*/  @!P0 BRA `(.L_x_1846) ;  /* 0x0000000000048947 */ /* 0x000fea0003800000 */
[----:B------:R-:W-:Y:S01]  /*24eb0*/  BPT.TRAP 0x1 ;  /* 0x000000040000795c */ /* 0x000fe20000300000 */
.L_x_1846:
[----:B------:R-:W3:Y:S01]  /*24ec0*/  LDL.LU R2, [R1+0x284] ;  /* 0x0002840001027983 */ /* 0x000ee20000300800 */
[----:B------:R-:W-:Y:S01]  /*24ed0*/  IMAD R0, R23, 0x8, R17 ;  /* 0x0000000817007824 */ /* 0x000fe200078e0211 */
[----:B------:R-:W-:Y:S01]  /*24ee0*/  SHF.L.U32 R3, R29, 0x1f, RZ ;  /* 0x0000001f1d037819 */ /* 0x000fe200000006ff */
[----:B------:R-:W-:Y:S03]  /*24ef0*/  BSSY B0, `(.L_x_1847) ;  /* 0x0000004000007945 */ /* 0x000fe60003800000 */
[----:B------:R-:W0:Y:S01]  /*24f00*/  SYNCS.PHASECHK.TRANS64.TRYWAIT P0, [R0+URZ+0x30860], R3 ;  /* 0x03086003000075a7 */ /* 0x000e22000800017f */
[----:B---3--:R-:W-:Y:S01]  /*24f10*/  IMAD R6, R22, -0x60, R2 ;  /* 0xffffffa016067824 */ /* 0x008fe200078e0202 */
[----:B0-----:R-:W-:Y:S06]  /*24f20*/  @!P0 BRA `(.L_x_1848) ;  /* 0x0000004c00ac8947 */ /* 0x001fec0003800000 */
.L_x_1988:
[----:B------:R-:W-:Y:S05]  /*24f30*/  BSYNC B0 ;  /* 0x0000000000007941 */ /* 0x000fea0003800000 */
.L_x_1847:
        /* <DEDUP_REMOVED lines=65> */
.L_x_2002:
        /* <DEDUP_REMOVED lines=13> */
.L_x_1850:
        /* <DEDUP_REMOVED lines=10> */
.L_x_1851:
[----:B------:R-:W-:Y:S01]  /*254c0*/  VIADD R23, R23, 0x1 ;  /* 0x0000000117177836 */ /* 0x000fe20000000000 */
[----:B------:R1:W-:Y:S04]  /*254d0*/  SYNCS.ARRIVE.TRANS64.A1T0 RZ, [R0+URZ+0x30850], RZ ;  /* 0x030850ff00ff79a7 */ /* 0x0003e8000810003f */
[----:B------:R-:W-:-:S04]  /*254e0*/  ISETP.NE.AND P0, PT, R23, 0x2, PT ;  /* 0x000000021700780c */ /* 0x000fc80003f05270 */
[----:B-1----:R-:W-:Y:S02]  /*254f0*/  SEL R0, RZ, 0x1, P0 ;  /* 0x00000001ff007807 */ /* 0x002fe40000000000 */
[----:B------:R-:W-:Y:S02]  /*25500*/  SEL R23, R23, RZ, P0 ;  /* 0x000000ff17177207 */ /* 0x000fe40000000000 */
[----:B------:R-:W-:-:S07]  /*25510*/  LOP3.LUT R29, R29, R0, RZ, 0x3c, !PT ;  /* 0x000000001d1d7212 */ /* 0x000fce00078e3cff */
.L_x_1808:
[----:B------:R-:W-:Y:S05]  /*25520*/  BSYNC B7 ;  /* 0x0000000000077941 */ /* 0x000fea0003800000 */
.L_x_1806:
[----:B------:R-:W-:-:S13]  /*25530*/  LOP3.LUT P0, RZ, R16, 0x20, RZ, 0xc0, !PT ;  /* 0x0000002010ff7812 */ /* 0x000fda000780c0ff */
[----:B------:R-:W-:Y:S05]  /*25540*/  @!P0 BRA `(.L_x_1852) ;  /* 0x0000000000248947 */ /* 0x000fea0003800000 */
[----:B------:R-:W-:Y:S05]  /*25550*/  WARPSYNC.ALL ;  /* 0x0000000000007948 */ /* 0x000fea0003800000 */
[----:B------:R-:W2:Y:S08]  /*25560*/  S2UR UR5, SR_CgaCtaId ;  /* 0x00000000000579c3 */ /* 0x000eb00000008800 */
[----:B------:R-:W-:Y:S06]  /*25570*/  BAR.SYNC.DEFER_BLOCKING 0x5, 0x180 ;  /* 0x0146000000007b1d */ /* 0x000fec0000010000 */
[----:B------:R-:W-:-:S02]  /*25580*/  UMOV UR4, 0x400 ;  /* 0x0000040000047882 */ /* 0x000fc40000000000 */
[----:B--2---:R-:W-:-:S06]  /*25590*/  ULEA UR4, UR5, UR4, 0x18 ;  /* 0x0000000405047291 */ /* 0x004fcc000f8ec03f */
[----:B------:R-:W-:-:S05]  /*255a0*/  IMAD.U32 R17, RZ, RZ, UR4 ;  /* 0x00000004ff117e24 */ /* 0x000fca000f8e00ff */
[----:B------:R2:W3:Y:S01]  /*255b0*/  LDS.128 R24, [R17+0x308d0] ;  /* 0x0308d00011187984 */ /* 0x0004e20000000c00 */
[----:B------:R-:W-:Y:S06]  /*255c0*/  BAR.ARV 0x4, 0x180 ;  /* 0x0106000000007b1d */ /* 0x000fec0000002000 */
[----:B------:R-:W-:Y:S05]  /*255d0*/  BRA `(.L_x_1853) ;  /* 0x0000000c00d47947 */ /* 0x000fea0003800000 */
.L_x_1852:
[----:B------:R-:W2:Y:S01]  /*255e0*/  S2R R0, SR_TID.X ;  /* 0x0000000000007919 */ /* 0x000ea20000002100 */
[----:B------:R-:W-:Y:S01]  /*255f0*/  UMOV UR4, 0xffffffff ;  /* 0xffffffff00047882 */ /* 0x000fe20000000000 */
[----:B--2---:R-:W-:-:S04]  /*25600*/  LOP3.LUT R8, R0, 0x1f, RZ, 0xc0, !PT ;  /* 0x0000001f00087812 */ /* 0x004fc800078ec0ff */
[----:B------:R-:W-:Y:S01]  /*25610*/  ISETP.NE.AND P0, PT, R8, 0x1f, PT ;  /* 0x0000001f0800780c */ /* 0x000fe20003f05270 */
[----:B------:R-:W-:-:S12]  /*25620*/  BRA.DIV UR4, `(.L_x_1854) ;  /* 0x0000005204047947 */ /* 0x000fd8000b800000 */
[----:B------:R-:W-:Y:S01]  /*25630*/  IMAD.IADD R7, R27, 0x1, R8 ;  /* 0x000000011b077824 */ /* 0x000fe200078e0208 */
[----:B------:R-:W-:-:S04]  /*25640*/  ULDC UR4, c[0x0][0xc3c] ;  /* 0x00030f0000047ab9 */ /* 0x000fc80000000800 */
[----:B------:R-:W-:-:S13]  /*25650*/  ISETP.GE.OR P1, PT, R7, UR4, !P0 ;  /* 0x0000000407007c0c */ /* 0x000fda000c726670 */
[----:B0-----:R-:W0:Y:S08]  /*25660*/  @!P1 LDC.64 R2, c[0x0][0xc80] ;  /* 0x00032000ff029b82 */ /* 0x001e300000000a00 */
[----:B------:R-:W2:Y:S01]  /*25670*/  @!P1 LDC.64 R4, c[0x0][0xc78] ;  /* 0x00031e00ff049b82 */ /* 0x000ea20000000a00 */
[----:B0-----:R-:W-:-:S05]  /*25680*/  @!P1 IMAD.WIDE R2, R7, 0x4, R2 ;  /* 0x0000000407029825 */ /* 0x001fca00078e0202 */
[----:B-1----:R2:W3:Y:S02]  /*25690*/  @!P1 LDG.E R6, desc[UR36][R2.64] ;  /* 0x0000002402069981 */ /* 0x0024e4000c1e1900 */
        /* <DEDUP_REMOVED lines=9> */
[----:B------:R-:W-:Y:S01]  /*25730*/  SHFL.IDX PT, R7, R24, 0x1, 0x1f ;  /* 0x00201f0018077f89 */ /* 0x000fe200000e0000 */
        /* <DEDUP_REMOVED lines=21> */
.L_x_2012:
[----:B------:R-:W-:Y:S02]  /*25890*/  ULDC UR4, c[0x0][0xc38] ;  /* 0x00030e0000047ab9 */ /* 0x000fe40000000800 */
[----:B------:R-:W-:-:S04]  /*258a0*/  IMAD.U32 R5, RZ, RZ, UR4 ;  /* 0x00000004ff057e24 */ /* 0x000fc8000f8e00ff */
[----:B-1----:R-:W-:-:S04]  /*258b0*/  IMAD R14, R14, R5, RZ ;  /* 0x000000050e0e7224 */ /* 0x002fc800078e02ff */
[----:B------:R-:W-:-:S05]  /*258c0*/  IMAD.IADD R7, R7, 0x1, R14 ;  /* 0x0000000107077824 */ /* 0x000fca00078e020e */
[----:B------:R-:W-:-:S13]  /*258d0*/  ISETP.GT.AND P6, PT, R7, R0, PT ;  /* 0x000000000700720c */ /* 0x000fda0003fc4270 */
[----:B------:R-:W-:Y:S05]  /*258e0*/  @P6 BRA `(.L_x_1855) ;  /* 0x0000000000a46947 */ /* 0x000fea0003800000 */
.L_x_1858:
        /* <DEDUP_REMOVED lines=11> */
[----:B0-----:R-:W-:-:S05]  /*259a0*/  @!P6 IMAD.WIDE R2, R9, 0x4, R2 ;  /* 0x000000040902e825 */ /* 0x001fca00078e0202 */
[----:B------:R1:W2:Y:S02]  /*259b0*/  @!P6 LDG.E R25, desc[UR36][R2.64] ;  /* 0x000000240219e981 */ /* 0x0002a4000c1e1900 */
[----:B-1----:R-:W-:-:S04]  /*259c0*/  @!P6 IMAD.WIDE R2, R9, 0x4, R4 ;  /* 0x000000040902e825 */ /* 0x002fc800078e0204 */
[----:B------:R-:W-:-:S06]  /*259d0*/  IMAD.MOV.U32 R4, RZ, RZ, RZ ;  /* 0x000000ffff047224 */ /* 0x000fcc00078e00ff */
        /* <DEDUP_REMOVED lines=20> */
.L_x_2020:
[----:B------:R-:W-:Y:S02]  /*25b20*/  ULDC UR4, c[0x0][0xc38] ;  /* 0x00030e0000047ab9 */ /* 0x000fe40000000800 */
[----:B------:R-:W-:-:S04]  /*25b30*/  IMAD.U32 R5, RZ, RZ, UR4 ;  /* 0x00000004ff057e24 */ /* 0x000fc8000f8e00ff */
[----:B-1----:R-:W-:-:S04]  /*25b40*/  IMAD R14, R14, R5, RZ ;  /* 0x000000050e0e7224 */ /* 0x002fc800078e02ff */
[----:B------:R-:W-:-:S05]  /*25b50*/  IMAD.IADD R7, R14, 0x1, R7 ;  /* 0x000000010e077824 */ /* 0x000fca00078e0207 */
[----:B------:R-:W-:-:S13]  /*25b60*/  ISETP.GT.AND P6, PT, R7, R0, PT ;  /* 0x000000000700720c */ /* 0x000fda0003fc4270 */
[----:B------:R-:W-:Y:S05]  /*25b70*/  @!P6 BRA `(.L_x_1858) ;  /* 0xfffffffc005ce947 */ /* 0x000fea000383ffff */
.L_x_1855:
        /* <DEDUP_REMOVED lines=10> */
.L_x_2025:
[----:B------:R-:W-:-:S13]  /*25c20*/  ISETP.NE.AND P0, PT, R3, RZ, PT ;  /* 0x000000ff0300720c */ /* 0x000fda0003f05270 */
[----:B------:R-:W-:Y:S05]  /*25c30*/  @!P0 BRA `(.L_x_1860) ;  /* 0x0000000000108947 */ /* 0x000fea0003800000 */
[----:B------:R-:W-:Y:S01]  /*25c40*/  UMOV UR4, 0xffffffff ;  /* 0xffffffff00047882 */ /* 0x000fe20000000000 */
[----:B-1----:R-:W-:Y:S02]  /*25c50*/  VIADD R12, R12, 0xffffffff ;  /* 0xffffffff0c0c7836 */ /* 0x002fe40000000000 */
[----:B------:R-:W-:Y:S05]  /*25c60*/  BRA.DIV UR4, `(.L_x_1861) ;  /* 0x0000005204c47947 */ /* 0x000fea000b800000 */
[----:B------:R4:W1:Y:S02]  /*25c70*/  SHFL.IDX PT, R6, R2, R12, 0x1f ;  /* 0x00001f0c02067589 */ /* 0x00086400000e0000 */
.L_x_1860:
        /* <DEDUP_REMOVED lines=54> */
[--C-:B------:R-:W-:Y:S02]  /*25fe0*/  IMAD R4, R4, R2, R7.reuse ;  /* 0x0000000204047224 */ /* 0x100fe400078e0207 */
[----:B------:R-:W-:Y:S02]  /*25ff0*/  IMAD.MOV R2, RZ, RZ, -R7 ;  /* 0x000000ffff027224 */ /* 0x000fe400078e0a07 */
[----:B------:R-:W-:Y:S02]  /*26000*/  IMAD R26, R4, 0x10000, R5 ;  /* 0x00010000041a7824 */ /* 0x000fe400078e0205 */
[----:B------:R-:W-:Y:S01]  /*26010*/  IMAD R2, R25, R2, R0 ;  /* 0x0000000219027224 */ /* 0x000fe200078e0200 */
[----:B------:R-:W-:Y:S06]  /*26020*/  BRA `(.L_x_1863) ;  /* 0x0000000000f07947 */ /* 0x000fec0003800000 */
.L_x_1862:
        /* <DEDUP_REMOVED lines=60> */
.L_x_1863:
[----:B------:R-:W-:-:S05]  /*263f0*/  LOP3.LUT R2, RZ, R2, RZ, 0x33, !PT ;  /* 0x00000002ff027212 */ /* 0x000fca00078e33ff */
[----:B------:R-:W-:Y:S01]  /*26400*/  IMAD.IADD R25, R25, 0x1, R2 ;  /* 0x0000000119197824 */ /* 0x000fe200078e0202 */
[----:B------:R-:W-:Y:S06]  /*26410*/  BRA `(.L_x_1864) ;  /* 0x00000000001c7947 */ /* 0x000fec0003800000 */
.L_x_1856:
[----:B------:R-:W-:Y:S01]  /*26420*/  UMOV UR4, URZ ;  /* 0x0000003f00047c82 */ /* 0x000fe20008000000 */
[----:B------:R-:W-:Y:S01]  /*26430*/  UMOV UR5, URZ ;  /* 0x0000003f00057c82 */ /* 0x000fe20008000000 */
[----:B------:R-:W-:Y:S01]  /*26440*/  ULDC UR6, c[0x0][0xc3c] ;  /* 0x00030f0000067ab9 */ /* 0x000fe20000000800 */
[----:B------:R-:W-:Y:S02]  /*26450*/  IMAD.MOV.U32 R24, RZ, RZ, R0 ;  /* 0x000000ffff187224 */ /* 0x000fe400078e0000 */
[----:B------:R-:W-:Y:S02]  /*26460*/  IMAD.U32 R25, RZ, RZ, UR4 ;  /* 0x00000004ff197e24 */ /* 0x000fe4000f8e00ff */
[----:B------:R-:W-:Y:S02]  /*26470*/  IMAD.U32 R26, RZ, RZ, UR5 ;  /* 0x00000005ff1a7e24 */ /* 0x000fe4000f8e00ff */
[----:B------:R-:W-:-:S07]  /*26480*/  IMAD.U32 R27, RZ, RZ, UR6 ;  /* 0x00000006ff1b7e24 */ /* 0x000fce000f8e00ff */
.L_x_1864:
        /* <DEDUP_REMOVED lines=10> */
.L_x_1853:
[----:B------:R-:W-:Y:S02]  /*26530*/  ULDC UR4, c[0x0][0xc3c] ;  /* 0x00030f0000047ab9 */ /* 0x000fe40000000800 */
[----:B---3--:R-:W-:-:S13]  /*26540*/  ISETP.GE.AND P0, PT, R27, UR4, PT ;  /* 0x000000041b007c0c */ /* 0x008fda000bf06270 */
[----:B------:R-:W-:Y:S05]  /*26550*/  @!P0 BRA `(.L_x_1865) ;  /* 0xffffff90009c8947 */ /* 0x000fea000383ffff */
[----:B------:R-:W-:Y:S05]  /*26560*/  BSYNC B8 ;  /* 0x0000000000087941 */ /* 0x000fea0003800000 */
.L_x_1742:
[----:B-1----:R-:W3:Y:S01]  /*26570*/  LDL.LU R0, [R1+0x2ac] ;  /* 0x0002ac0001007983 */ /* 0x002ee20000300800 */
        /* <DEDUP_REMOVED lines=11> */
.L_x_2028:
[----:B------:R-:W-:Y:S05]  /*26630*/  BSYNC B0 ;  /* 0x0000000000007941 */ /* 0x000fea0003800000 */
.L_x_1866:
[----:B------:R-:W-:-:S03]  /*26640*/  UMOV UR4, 0xffffffff ;  /* 0xffffffff00047882 */ /* 0x000fc60000000000 */
[----:B------:R-:W-:Y:S05]  /*26650*/  BRA.DIV UR4, `(.L_x_1868) ;  /* 0x0000004a04847947 */ /* 0x000fea000b800000 */
[----:B0-----:R-:W0:Y:S02]  /*26660*/  S2R R0, SR_TID.X ;  /* 0x0000000000007919 */ /* 0x001e240000002100 */
[----:B0-----:R-:W-:-:S04]  /*26670*/  SHF.R.U32.HI R0, RZ, 0x5, R0 ;  /* 0x00000005ff007819 */ /* 0x001fc80000011600 */
[----:B------:R-:W-:-:S05]  /*26680*/  LOP3.LUT R0, R0, 0x3, RZ, 0xc0, !PT ;  /* 0x0000000300007812 */ /* 0x000fca00078ec0ff */
[----:B------:R0:W1:Y:S02]  /*26690*/  SHFL.IDX PT, R14, R0, RZ, 0x1f ;  /* 0x00001fff000e7589 */ /* 0x00006400000e0000 */
.L_x_2031:
[----:B-1----:R-:W-:Y:S01]  /*266a0*/  ISETP.NE.AND P0, PT, R14, RZ, PT ;  /* 0x000000ff0e00720c */ /* 0x002fe20003f05270 */
[----:B------:R-:W-:-:S12]  /*266b0*/  BSSY B0, `(.L_x_1869) ;  /* 0x0000026000007945 */ /* 0x000fd80003800000 */
[----:B------:R-:W-:Y:S05]  /*266c0*/  @P0 BRA `(.L_x_1870) ;  /* 0x0000000000900947 */ /* 0x000fea0003800000 */
[----:B------:R-:W-:-:S03]  /*266d0*/  UMOV UR4, 0xffffffff ;  /* 0xffffffff00047882 */ /* 0x000fc60000000000 */
[----:B------:R-:W-:Y:S05]  /*266e0*/  BRA.DIV UR4, `(.L_x_1871) ;  /* 0x0000004a04947947 */ /* 0x000fea000b800000 */
[----:B------:R-:W-:-:S13]  /*266f0*/  ELECT P6, URZ, PT ;  /* 0x00000000003f782f */ /* 0x000fda00038c0000 */
.L_x_2034:
        /* <DEDUP_REMOVED lines=8> */
.L_x_1872:
[----:B------:R-:W-:Y:S01]  /*26780*/  IMAD R3, R23, 0x8, R5 ;  /* 0x0000000817037824 */ /* 0x000fe200078e0205 */
[----:B------:R-:W-:Y:S01]  /*26790*/  SHF.L.U32 R2, R29, 0x1f, RZ ;  /* 0x0000001f1d027819 */ /* 0x000fe200000006ff */
[----:B------:R-:W-:-:S03]  /*267a0*/  VIADD R23, R23, 0x1 ;  /* 0x0000000117177836 */ /* 0x000fc60000000000 */
[----:B------:R-:W0:Y:S02]  /*267b0*/  SYNCS.PHASECHK.TRANS64.TRYWAIT P1, [R3+URZ+0x30840], R2 ;  /* 0x03084002030075a7 */ /* 0x000e24000802017f */
[----:B------:R-:W-:-:S04]  /*267c0*/  ISETP.NE.AND P2, PT, R23, 0x2, PT ;  /* 0x000000021700780c */ /* 0x000fc80003f45270 */
[----:B------:R-:W-:Y:S01]  /*267d0*/  SEL R0, RZ, 0x1, P2 ;  /* 0x00000001ff007807 */ /* 0x000fe20001000000 */
[----:B0-----:R-:W-:Y:S08]  /*267e0*/  @!P1 BRA `(.L_x_1873) ;  /* 0x0000004800749947 */ /* 0x001ff00003800000 */
.L_x_2035:
[----:B------:R-:W-:Y:S02]  /*267f0*/  SEL R23, R23, RZ, P2 ;  /* 0x000000ff17177207 */ /* 0x000fe40001000000 */
[----:B------:R-:W-:Y:S01]  /*26800*/  LOP3.LUT R0, R29, R0, RZ, 0x3c, !PT ;  /* 0x000000001d007212 */ /* 0x000fe200078e3cff */
[----:B------:R-:W-:Y:S06]  /*26810*/  @!P0 BRA `(.L_x_1874) ;  /* 0x0000000000048947 */ /* 0x000fec0003800000 */
[----:B------:R-:W-:Y:S01]  /*26820*/  BPT.TRAP 0x1 ;  /* 0x000000040000795c */ /* 0x000fe20000300000 */
.L_x_1874:
[----:B------:R-:W-:Y:S01]  /*26830*/  IMAD R23, R23, 0x8, R5 ;  /* 0x0000000817177824 */ /* 0x000fe200078e0205 */
[----:B------:R-:W-:-:S04]  /*26840*/  SHF.L.U32 R0, R0, 0x1f, RZ ;  /* 0x0000001f00007819 */ /* 0x000fc800000006ff */
[----:B------:R-:W1:Y:S02]  /*26850*/  SYNCS.PHASECHK.TRANS64.TRYWAIT P1, [R23+URZ+0x30840], R0 ;  /* 0x03084000170075a7 */ /* 0x000e64000802017f */
[----:B-1----:R-:W-:Y:S05]  /*26860*/  @!P1 BRA `(.L_x_1875) ;  /* 0x0000004800689947 */ /* 0x002fea0003800000 */
.L_x_2036:
[----:B------:R-:W-:Y:S05]  /*26870*/  @!P0 BRA `(.L_x_1876) ;  /* 0x0000000000048947 */ /* 0x000fea0003800000 */
[----:B------:R-:W-:Y:S01]  /*26880*/  BPT.TRAP 0x1 ;  /* 0x000000040000795c */ /* 0x000fe20000300000 */
.L_x_1876:
[----:B------:R-:W3:Y:S02]  /*26890*/  SYNCS.PHASECHK.TRANS64.TRYWAIT P1, [R3+URZ+0x30860], R2 ;  /* 0x03086002030075a7 */ /* 0x000ee4000802017f */
[----:B---3--:R-:W-:Y:S05]  /*268a0*/  @!P1 BRA `(.L_x_1877) ;  /* 0x00000048006c9947 */ /* 0x008fea0003800000 */
.L_x_2037:
[----:B------:R-:W-:Y:S05]  /*268b0*/  @!P0 BRA `(.L_x_1878) ;  /* 0x0000000000048947 */ /* 0x000fea0003800000 */
[----:B------:R-:W-:Y:S01]  /*268c0*/  BPT.TRAP 0x1 ;  /* 0x000000040000795c */ /* 0x000fe20000300000 */
.L_x_1878:
[----:B------:R0:W0:Y:S02]  /*268d0*/  SYNCS.PHASECHK.TRANS64.TRYWAIT P0, [R23+URZ+0x30860], R0 ;  /* 0x03086000170075a7 */ /* 0x000024000800017f */
[----:B0-----:R-:W-:Y:S05]  /*268e0*/  @!P0 NANOSLEEP.SYNCS 0x989680 ;  /* 0x009896800000895d */ /* 0x001fea0003900000 */
[----:B------:R-:W0:Y:S02]  /*268f0*/  @!P0 SYNCS.PHASECHK.TRANS64 P0, [R23+URZ+0x30860], R0 ;  /* 0x03086000170085a7 */ /* 0x000e24000800007f */
[----:B0-----:R-:W-:Y:S05]  /*26900*/  @!P0 BRA `(.L_x_1878) ;  /* 0xfffffffc00f08947 */ /* 0x001fea000383ffff */
.L_x_1870:
[----:B------:R-:W-:Y:S05]  /*26910*/  BSYNC B0 ;  /* 0x0000000000007941 */ /* 0x000fea0003800000 */
.L_x_1869:
[----:B------:R-:W-:Y:S05]  /*26920*/  EXIT ;  /* 0x000000000000794d */ /* 0x000fea0003800000 */
.L_x_1563:
[----:B0-----:R0:W1:Y:S02]  /*26930*/  SYNCS.PHASECHK.TRANS64.TRYWAIT P1, [R28+URZ+0x308b0], R5 ;  /* 0x0308b0051c0075a7 */ /* 0x001064000802017f */
[----:B-1----:R-:W-:Y:S05]  /*26940*/  @!P1 NANOSLEEP.SYNCS 0x989680 ;  /* 0x009896800000995d */ /* 0x002fea0003900000 */
[----:B------:R-:W1:Y:S02]  /*26950*/  @!P1 SYNCS.PHASECHK.TRANS64 P1, [R28+URZ+0x308b0], R5 ;  /* 0x0308b0051c0095a7 */ /* 0x000e64000802007f */
[----:B-1----:R-:W-:Y:S05]  /*26960*/  @!P1 BRA `(.L_x_1563) ;  /* 0xfffffffc00f09947 */ /* 0x002fea000383ffff */
[----:B------:R-:W-:Y:S05]  /*26970*/  BRA `(.L_x_1879) ;  /* 0xfffffdd4008c7947 */ /* 0x000fea000383ffff */
.L_x_1564:
        /* <DEDUP_REMOVED lines=8> */
.L_x_1881:
[----:B------:R-:W-:Y:S05]  /*26a00*/  BSYNC B0 ;  /* 0x0000000000007941 */ /* 0x000fea0003800000 */
.L_x_1880:
        /* <DEDUP_REMOVED lines=8> */
.L_x_1882:
[----:B------:R-:W-:Y:S05]  /*26a90*/  BRA `(.L_x_1883) ;  /* 0xfffffdd400cc7947 */ /* 0x000fea000383ffff */
.L_x_1567:
[----:B------:R-:W-:Y:S01]  /*26aa0*/  BSSY B0, `(.L_x_1884) ;  /* 0x0000008000007945 */ /* 0x000fe20003800000 */
[----:B-----5:R-:W-:Y:S02]  /*26ab0*/  IMAD.MOV.U32 R13, RZ, RZ, R5 ;  /* 0x000000ffff0d7224 */ /* 0x020fe400078e0005 */
[----:B------:R-:W-:Y:S02]  /*26ac0*/  IMAD.MOV.U32 R12, RZ, RZ, 0x1 ;  /* 0x00000001ff0c7424 */ /* 0x000fe400078e00ff */
[----:B------:R-:W-:Y:S02]  /*26ad0*/  IMAD.MOV.U32 R11, RZ, RZ, 0x1c1f ;  /* 0x00001c1fff0b7424 */ /* 0x000fe400078e00ff */
[----:B------:R-:W-:-:S07]  /*26ae0*/  IMAD.MOV.U32 R15, RZ, RZ, -0x1 ;  /* 0xffffffffff0f7424 */ /* 0x000fce00078e00ff */
[----:B0-2---:R-:W-:Y:S05]  /*26af0*/  WARPSYNC.COLLECTIVE R15, `(.L_x_1885) ;  /* 0x000000000f087348 */ /* 0x005fea0003c00000 */
[----:B--2---:R1:W2:Y:S02]  /*26b00*/  SHFL.IDX P6, R14, R13, R12, R11 ;  /* 0x0000000c0d0e7389 */ /* 0x0042a400000c000b */
[----:B012---:R-:W-:Y:S01]  /*26b10*/  ENDCOLLECTIVE ;  /* 0x000000000000791b */ /* 0x007fe20003800000 */
.L_x_1885:
[----:B------:R-:W-:Y:S05]  /*26b20*/  BSYNC B0 ;  /* 0x0000000000007941 */ /* 0x000fea0003800000 */
.L_x_1884:
        /* <DEDUP_REMOVED lines=8> */
.L_x_1886:
[----:B------:R-:W-:Y:S05]  /*26bb0*/  BRA `(.L_x_1887) ;  /* 0xfffffdd800847947 */ /* 0x000fea000383ffff */
.L_x_1587:
[----:B------:R-:W-:Y:S02]  /*26bc0*/  IMAD.MOV.U32 R13, RZ, RZ, R0 ;  /* 0x000000ffff0d7224 */ /* 0x000fe400078e0000 */
[----:B------:R-:W-:Y:S02]  /*26bd0*/  IMAD.MOV.U32 R12, RZ, RZ, RZ ;  /* 0x000000ffff0c7224 */ /* 0x000fe400078e00ff */
[----:B------:R-:W-:Y:S02]  /*26be0*/  IMAD.MOV.U32 R11, RZ, RZ, 0x1c1f ;  /* 0x00001c1fff0b7424 */ /* 0x000fe400078e00ff */
[----:B------:R-:W-:-:S07]  /*26bf0*/  IMAD.MOV.U32 R15, RZ, RZ, -0x1 ;  /* 0xffffffffff0f7424 */ /* 0x000fce00078e00ff */
[----:B0--3--:R-:W-:Y:S05]  /*26c00*/  WARPSYNC.COLLECTIVE R15, `(.L_x_1888) ;  /* 0x000000000f087348 */ /* 0x009fea0003c00000 */
[----:B---3--:R1:W2:Y:S02]  /*26c10*/  SHFL.IDX P6, R14, R13, R12, R11 ;  /* 0x0000000c0d0e7389 */ /* 0x0082a400000c000b */
[----:B012---:R-:W-:Y:S01]  /*26c20*/  ENDCOLLECTIVE ;  /* 0x000000000000791b */ /* 0x007fe20003800000 */
.L_x_1888:
[----:B------:R-:W-:Y:S02]  /*26c30*/  IMAD.MOV.U32 R13, RZ, RZ, R4 ;  /* 0x000000ffff0d7224 */ /* 0x000fe400078e0004 */
[----:B------:R-:W-:-:S07]  /*26c40*/  IMAD.MOV.U32 R3, RZ, RZ, R14 ;  /* 0x000000ffff037224 */ /* 0x000fce00078e000e */
[----:B------:R-:W-:Y:S05]  /*26c50*/  WARPSYNC.COLLECTIVE R15, `(.L_x_1889) ;  /* 0x000000000f087348 */ /* 0x000fea0003c00000 */
[----:B------:R0:W1:Y:S02]  /*26c60*/  SHFL.IDX P6, R14, R13, R12, R11 ;  /* 0x0000000c0d0e7389 */ /* 0x00006400000c000b */
[----:B01----:R-:W-:Y:S01]  /*26c70*/  ENDCOLLECTIVE ;  /* 0x000000000000791b */ /* 0x003fe20003800000 */
.L_x_1889:
[----:B------:R-:W-:Y:S02]  /*26c80*/  IMAD.MOV.U32 R13, RZ, RZ, R7 ;  /* 0x000000ffff0d7224 */ /* 0x000fe400078e0007 */
[----:B------:R-:W-:-:S07]  /*26c90*/  IMAD.MOV.U32 R2, RZ, RZ, R14 ;  /* 0x000000ffff027224 */ /* 0x000fce00078e000e */
[----:B------:R-:W-:Y:S05]  /*26ca0*/  WARPSYNC.COLLECTIVE R15, `(.L_x_1890) ;  /* 0x000000000f087348 */ /* 0x000fea0003c00000 */
[----:B------:R0:W1:Y:S02]  /*26cb0*/  SHFL.IDX P6, R14, R13, R12, R11 ;  /* 0x0000000c0d0e7389 */ /* 0x00006400000c000b */
[----:B01----:R-:W-:Y:S01]  /*26cc0*/  ENDCOLLECTIVE ;  /* 0x000000000000791b */ /* 0x003fe20003800000 */
.L_x_1890:
[----:B------:R-:W-:Y:S02]  /*26cd0*/  IMAD.MOV.U32 R13, RZ, RZ, R6 ;  /* 0x000000ffff0d7224 */ /* 0x000fe400078e0006 */
[----:B------:R-:W-:-:S07]  /*26ce0*/  IMAD.MOV.U32 R5, RZ, RZ, R14 ;  /* 0x000000ffff057224 */ /* 0x000fce00078e000e */
[----:B------:R-:W-:Y:S05]  /*26cf0*/  WARPSYNC.COLLECTIVE R15, `(.L_x_1891) ;  /* 0x000000000f087348 */ /* 0x000fea0003c00000 */
[----:B------:R0:W1:Y:S02]  /*26d00*/  SHFL.IDX P6, R14, R13, R12, R11 ;  /* 0x0000000c0d0e7389 */ /* 0x00006400000c000b */
[----:B01----:R-:W-:Y:S01]  /*26d10*/  ENDCOLLECTIVE ;  /* 0x000000000000791b */ /* 0x003fe20003800000 */
.L_x_1891:
[----:B------:R-:W-:Y:S05]  /*26d20*/  BRA `(.L_x_1892) ;  /* 0xfffffdf0002c7947 */ /* 0x000fea000383ffff */
.L_x_1590:
[----:B------:R-:W-:Y:S01]  /*26d30*/  BSSY B1, `(.L_x_1893) ;  /* 0x0000008000017945 */ /* 0x000fe20003800000 */
[----:B------:R-:W-:Y:S02]  /*26d40*/  IMAD.MOV.U32 R13, RZ, RZ, R0 ;  /* 0x000000ffff0d7224 */ /* 0x000fe400078e0000 */
[----:B------:R-:W-:Y:S02]  /*26d50*/  IMAD.MOV.U32 R12, RZ, RZ, 0x1 ;  /* 0x00000001ff0c7424 */ /* 0x000fe400078e00ff */
[----:B------:R-:W-:Y:S02]  /*26d60*/  IMAD.MOV.U32 R11, RZ, RZ, 0x1c1f ;  /* 0x00001c1fff0b7424 */ /* 0x000fe400078e00ff */
[----:B------:R-:W-:-:S07]  /*26d70*/  IMAD.MOV.U32 R15, RZ, RZ, -0x1 ;  /* 0xffffffffff0f7424 */ /* 0x000fce00078e00ff */
[----:B-1-3--:R-:W-:Y:S05]  /*26d80*/  WARPSYNC.COLLECTIVE R15, `(.L_x_1894) ;  /* 0x000000000f087348 */ /* 0x00afea0003c00000 */
[----:B---3--:R0:W2:Y:S02]  /*26d90*/  SHFL.IDX P6, R14, R13, R12, R11 ;  /* 0x0000000c0d0e7389 */ /* 0x0080a400000c000b */
[----:B012---:R-:W-:Y:S01]  /*26da0*/  ENDCOLLECTIVE ;  /* 0x000000000000791b */ /* 0x007fe20003800000 */
.L_x_1894:
[----:B------:R-:W-:Y:S05]  /*26db0*/  BSYNC B1 ;  /* 0x0000000000017941 */ /* 0x000fea0003800000 */
.L_x_1893:
        /* <DEDUP_REMOVED lines=8> */
.L_x_1895:
[----:B------:R-:W-:Y:S02]  /*26e40*/  IMAD.MOV.U32 R13, RZ, RZ, R7 ;  /* 0x000000ffff0d7224 */ /* 0x000fe400078e0007 */
[----:B------:R-:W-:-:S07]  /*26e50*/  IMAD.MOV.U32 R4, RZ, RZ, R14 ;  /* 0x000000ffff047224 */ /* 0x000fce00078e000e */
[----:B------:R-:W-:Y:S05]  /*26e60*/  WARPSYNC.COLLECTIVE R15, `(.L_x_1896) ;  /* 0x000000000f087348 */ /* 0x000fea0003c00000 */
[----:B------:R0:W1:Y:S02]  /*26e70*/  SHFL.IDX P6, R14, R13, R12, R11 ;  /* 0x0000000c0d0e7389 */ /* 0x00006400000c000b */
[----:B01----:R-:W-:Y:S01]  /*26e80*/  ENDCOLLECTIVE ;  /* 0x000000000000791b */ /* 0x003fe20003800000 */
.L_x_1896:
[----:B------:R-:W-:Y:S02]  /*26e90*/  IMAD.MOV.U32 R13, RZ, RZ, R6 ;  /* 0x000000ffff0d7224 */ /* 0x000fe400078e0006 */
[----:B------:R-:W-:-:S07]  /*26ea0*/  IMAD.MOV.U32 R7, RZ, RZ, R14 ;  /* 0x000000ffff077224 */ /* 0x000fce00078e000e */
[----:B------:R-:W-:Y:S05]  /*26eb0*/  WARPSYNC.COLLECTIVE R15, `(.L_x_1897) ;  /* 0x000000000f087348 */ /* 0x000fea0003c00000 */
[----:B------:R0:W1:Y:S02]  /*26ec0*/  SHFL.IDX P6, R14, R13, R12, R11 ;  /* 0x0000000c0d0e7389 */ /* 0x00006400000c000b */
[----:B01----:R-:W-:Y:S01]  /*26ed0*/  ENDCOLLECTIVE ;  /* 0x000000000000791b */ /* 0x003fe20003800000 */
.L_x_1897:
[----:B------:R-:W-:Y:S01]  /*26ee0*/  IMAD.MOV.U32 R6, RZ, RZ, R14 ;  /* 0x000000ffff067224 */ /* 0x000fe200078e000e */
[----:B------:R-:W-:Y:S06]  /*26ef0*/  BRA `(.L_x_1898) ;  /* 0xfffffdf400dc7947 */ /* 0x000fec000383ffff */
.L_x_1593:
[----:B0-----:R-:W-:-:S04]  /*26f00*/  IMAD.U32 R5, RZ, RZ, UR39 ;  /* 0x00000027ff057e24 */ /* 0x001fc8000f8e00ff */
[----:B------:R0:W1:Y:S03]  /*26f10*/  SYNCS.PHASECHK.TRANS64.TRYWAIT P0, [R5+URZ+0x30800], R4 ;  /* 0x03080004050075a7 */ /* 0x000066000800017f */
[----:B-1----:R-:W-:Y:S05]  /*26f20*/  @!P0 NANOSLEEP.SYNCS 0x989680 ;  /* 0x009896800000895d */ /* 0x002fea0003900000 */
[----:B------:R-:W1:Y:S02]  /*26f30*/  @!P0 SYNCS.PHASECHK.TRANS64 P0, [R5+URZ+0x30800], R4 ;  /* 0x03080004050085a7 */ /* 0x000e64000800007f */
[----:B-1----:R-:W-:Y:S05]  /*26f40*/  @!P0 BRA `(.L_x_1593) ;  /* 0xfffffffc00ec8947 */ /* 0x002fea000383ffff */
[----:B------:R-:W-:Y:S05]  /*26f50*/  BRA `(.L_x_1899) ;  /* 0xfffffe0000047947 */ /* 0x000fea000383ffff */
.L_x_1617:
[----:B------:R-:W-:Y:S02]  /*26f60*/  IMAD.MOV.U32 R13, RZ, RZ, R4 ;  /* 0x000000ffff0d7224 */ /* 0x000fe400078e0004 */
[----:B------:R-:W-:Y:S02]  /*26f70*/  IMAD.MOV.U32 R12, RZ, RZ, RZ ;  /* 0x000000ffff0c7224 */ /* 0x000fe400078e00ff */
[----:B------:R-:W-:Y:S02]  /*26f80*/  IMAD.MOV.U32 R11, RZ, RZ, 0x1c1f ;  /* 0x00001c1fff0b7424 */ /* 0x000fe400078e00ff */
[----:B------:R-:W-:-:S07]  /*26f90*/  IMAD.MOV.U32 R15, RZ, RZ, -0x1 ;  /* 0xffffffffff0f7424 */ /* 0x000fce00078e00ff */
[----:B0--3--:R-:W-:Y:S05]  /*26fa0*/  WARPSYNC.COLLECTIVE R15, `(.L_x_1900) ;  /* 0x000000000f087348 */ /* 0x009fea0003c00000 */
[----:B---3--:R1:W2:Y:S02]  /*26fb0*/  SHFL.IDX P6, R14, R13, R12, R11 ;  /* 0x0000000c0d0e7389 */ /* 0x0082a400000c000b */
[----:B012---:R-:W-:Y:S01]  /*26fc0*/  ENDCOLLECTIVE ;  /* 0x000000000000791b */ /* 0x007fe20003800000 */
.L_x_1900:
[----:B------:R-:W-:Y:S02]  /*26fd0*/  IMAD.MOV.U32 R13, RZ, RZ, R0 ;  /* 0x000000ffff0d7224 */ /* 0x000fe400078e0000 */
[----:B------:R-:W-:-:S07]  /*26fe0*/  IMAD.MOV.U32 R3, RZ, RZ, R14 ;  /* 0x000000ffff037224 */ /* 0x000fce00078e000e */
[----:B------:R-:W-:Y:S05]  /*26ff0*/  WARPSYNC.COLLECTIVE R15, `(.L_x_1901) ;  /* 0x000000000f087348 */ /* 0x000fea0003c00000 */
[----:B------:R0:W1:Y:S02]  /*27000*/  SHFL.IDX P6, R14, R13, R12, R11 ;  /* 0x0000000c0d0e7389 */ /* 0x00006400000c000b */
[----:B01----:R-:W-:Y:S01]  /*27010*/  ENDCOLLECTIVE ;  /* 0x000000000000791b */ /* 0x003fe20003800000 */
.L_x_1901:
[----:B------:R-:W-:Y:S02]  /*27020*/  IMAD.MOV.U32 R13, RZ, RZ, R9 ;  /* 0x000000ffff0d7224 */ /* 0x000fe400078e0009 */
[----:B------:R-:W-:-:S07]  /*27030*/  IMAD.MOV.U32 R2, RZ, RZ, R14 ;  /* 0x000000ffff027224 */ /* 0x000fce00078e000e */
[----:B------:R-:W-:Y:S05]  /*27040*/  WARPSYNC.COLLECTIVE R15, `(.L_x_1902) ;  /* 0x000000000f087348 */ /* 0x000fea0003c00000 */
[----:B------:R0:W1:Y:S02]  /*27050*/  SHFL.IDX P6, R14, R13, R12, R11 ;  /* 0x0000000c0d0e7389 */ /* 0x00006400000c000b */
[----:B01----:R-:W-:Y:S01]  /*27060*/  ENDCOLLECTIVE ;  /* 0x000000000000791b */ /* 0x003fe20003800000 */
.L_x_1902:
[----:B------:R-:W-:Y:S02]  /*27070*/  IMAD.MOV.U32 R13, RZ, RZ, R8 ;  /* 0x000000ffff0d7224 */ /* 0x000fe400078e0008 */
[----:B------:R-:W-:-:S07]  /*27080*/  IMAD.MOV.U32 R5, RZ, RZ, R14 ;  /* 0x000000ffff057224 */ /* 0x000fce00078e000e */
[----:B------:R-:W-:Y:S05]  /*27090*/  WARPSYNC.COLLECTIVE R15, `(.L_x_1903) ;  /* 0x000000000f087348 */ /* 0x000fea0003c00000 */
[----:B------:R0:W1:Y:S02]  /*270a0*/  SHFL.IDX P6, R14, R13, R12, R11 ;  /* 0x0000000c0d0e7389 */ /* 0x00006400000c000b */
[----:B01----:R-:W-:Y:S01]  /*270b0*/  ENDCOLLECTIVE ;  /* 0x000000000000791b */ /* 0x003fe20003800000 */
.L_x_1903:
[----:B------:R-:W-:Y:S02]  /*270c0*/  IMAD.MOV.U32 R12, RZ, RZ, R2 ;  /* 0x000000ffff0c7224 */ /* 0x000fe400078e0002 */
[----:B------:R-:W-:Y:S01]  /*270d0*/  IMAD.MOV.U32 R13, RZ, RZ, R3 ;  /* 0x000000ffff0d7224 */ /* 0x000fe200078e0003 */
[----:B------:R-:W-:Y:S06]  /*270e0*/  BRA `(.L_x_1904) ;  /* 0xfffffe2400d07947 */ /* 0x000fec000383ffff */
.L_x_1620:
[----:B------:R-:W-:Y:S01]  /*270f0*/  BSSY B1, `(.L_x_1905) ;  /* 0x0000008000017945 */ /* 0x000fe20003800000 */
[----:B------:R-:W-:Y:S02]  /*27100*/  IMAD.MOV.U32 R13, RZ, RZ, R4 ;  /* 0x000000ffff0d7224 */ /* 0x000fe400078e0004 */
[----:B------:R-:W-:Y:S02]  /*27110*/  IMAD.MOV.U32 R12, RZ, RZ, 0x1 ;  /* 0x00000001ff0c7424 */ /* 0x000fe400078e00ff */
[----:B------:R-:W-:Y:S02]  /*27120*/  IMAD.MOV.U32 R11, RZ, RZ, 0x1c1f ;  /* 0x00001c1fff0b7424 */ /* 0x000fe400078e00ff */
[----:B------:R-:W-:-:S07]  /*27130*/  IMAD.MOV.U32 R15, RZ, RZ, -0x1 ;  /* 0xffffffffff0f7424 */ /* 0x000fce00078e00ff */
[----:B------:R-:W-:Y:S05]  /*27140*/  WARPSYNC.COLLECTIVE R15, `(.L_x_1906) ;  /* 0x000000000f087348 */ /* 0x000fea0003c00000 */
[----:B------:R0:W1:Y:S02]  /*27150*/  SHFL.IDX P6, R14, R13, R12, R11 ;  /* 0x0000000c0d0e7389 */ /* 0x00006400000c000b */
[----:B01----:R-:W-:Y:S01]  /*27160*/  ENDCOLLECTIVE ;  /* 0x000000000000791b */ /* 0x003fe20003800000 */
.L_x_1906:
[----:B------:R-:W-:Y:S05]  /*27170*/  BSYNC B1 ;  /* 0x0000000000017941 */ /* 0x000fea0003800000 */
.L_x_1905:
        /* <DEDUP_REMOVED lines=8> */
.L_x_1907:
[----:B------:R-:W-:Y:S02]  /*27200*/  IMAD.MOV.U32 R63, RZ, RZ, R3 ;  /* 0x000000ffff3f7224 */ /* 0x000fe400078e0003 */
[----:B------:R-:W-:Y:S02]  /*27210*/  IMAD.MOV.U32 R13, RZ, RZ, R9 ;  /* 0x000000ffff0d7224 */ /* 0x000fe400078e0009 */
[----:B------:R-:W-:-:S07]  /*27220*/  IMAD.MOV.U32 R2, RZ, RZ, R14 ;  /* 0x000000ffff027224 */ /* 0x000fce00078e000e */
[----:B------:R-:W-:Y:S05]  /*27230*/  WARPSYNC.COLLECTIVE R15, `(.L_x_1908) ;  /* 0x000000000f087348 */ /* 0x000fea0003c00000 */
[----:B------:R0:W1:Y:S02]  /*27240*/  SHFL.IDX P6, R14, R13, R12, R11 ;  /* 0x0000000c0d0e7389 */ /* 0x00006400000c000b */
[----:B01----:R-:W-:Y:S01]  /*27250*/  ENDCOLLECTIVE ;  /* 0x000000000000791b */ /* 0x003fe20003800000 */
.L_x_1908:
[----:B------:R-:W-:Y:S02]  /*27260*/  IMAD.MOV.U32 R62, RZ, RZ, R2 ;  /* 0x000000ffff3e7224 */ /* 0x000fe400078e0002 */
[----:B------:R-:W-:Y:S02]  /*27270*/  IMAD.MOV.U32 R13, RZ, RZ, R8 ;  /* 0x000000ffff0d7224 */ /* 0x000fe400078e0008 */
[----:B------:R-:W-:-:S07]  /*27280*/  IMAD.MOV.U32 R5, RZ, RZ, R14 ;  /* 0x000000ffff057224 */ /* 0x000fce00078e000e */
[----:B------:R-:W-:Y:S05]  /*27290*/  WARPSYNC.COLLECTIVE R15, `(.L_x_1909) ;  /* 0x000000000f087348 */ /* 0x000fea0003c00000 */
[----:B------:R0:W1:Y:S02]  /*272a0*/  SHFL.IDX P6, R14, R13, R12, R11 ;  /* 0x0000000c0d0e7389 */ /* 0x00006400000c000b */
[----:B01----:R-:W-:Y:S01]  /*272b0*/  ENDCOLLECTIVE ;  /* 0x000000000000791b */ /* 0x003fe20003800000 */
.L_x_1909:
[----:B------:R-:W-:Y:S05]  /*272c0*/  BRA `(.L_x_1910) ;  /* 0xfffffe2c00087947 */ /* 0x000fea000383ffff */
.L_x_1623:
[----:B0-----:R-:W-:-:S04]  /*272d0*/  IMAD.U32 R61, RZ, RZ, UR39 ;  /* 0x00000027ff3d7e24 */ /* 0x001fc8000f8e00ff */
[----:B------:R0:W1:Y:S03]  /*272e0*/  SYNCS.PHASECHK.TRANS64.TRYWAIT P0, [R61+URZ+0x30800], R60 ;  /* 0x0308003c3d0075a7 */ /* 0x000066000800017f */
[----:B-1----:R-:W-:Y:S05]  /*272f0*/  @!P0 NANOSLEEP.SYNCS 0x989680 ;  /* 0x009896800000895d */ /* 0x002fea0003900000 */
[----:B------:R-:W1:Y:S02]  /*27300*/  @!P0 SYNCS.PHASECHK.TRANS64 P0, [R61+URZ+0x30800], R60 ;  /* 0x0308003c3d0085a7 */ /* 0x000e64000800007f */
[----:B-1----:R-:W-:Y:S05]  /*27310*/  @!P0 BRA `(.L_x_1623) ;  /* 0xfffffffc00ec8947 */ /* 0x002fea000383ffff */
[----:B------:R-:W-:Y:S05]  /*27320*/  BRA `(.L_x_1911) ;  /* 0xfffffe3000a07947 */ /* 0x000fea000383ffff */
.L_x_1637:
[----:B-1----:R1:W3:Y:S02]  /*27330*/  SYNCS.PHASECHK.TRANS64.TRYWAIT P1, [R13+URZ+0x30830], R0 ;  /* 0x030830000d0075a7 */ /* 0x0022e4000802017f */
[----:B---3--:R-:W-:Y:S05]  /*27340*/  @!P1 NANOSLEEP.SYNCS 0x989680 ;  /* 0x009896800000995d */ /* 0x008fea0003900000 */
[----:B------:R-:W3:Y:S02]  /*27350*/  @!P1 SYNCS.PHASECHK.TRANS64 P1, [R13+URZ+0x30830], R0 ;  /* 0x030830000d0095a7 */ /* 0x000ee4000802007f */
[----:B---3--:R-:W-:Y:S05]  /*27360*/  @!P1 BRA `(.L_x_1637) ;  /* 0xfffffffc00f09947 */ /* 0x008fea000383ffff */
[----:B------:R-:W-:Y:S05]  /*27370*/  BRA `(.L_x_1636) ;  /* 0xfffffe5c00dc7947 */ /* 0x000fea000383ffff */
.L_x_1654:
[----:B-1----:R-:W-:-:S04]  /*27380*/  IMAD.U32 R10, RZ, RZ, UR7 ;  /* 0x00000007ff0a7e24 */ /* 0x002fc8000f8e00ff */
[----:B------:R1:W2:Y:S03]  /*27390*/  SYNCS.PHASECHK.TRANS64.TRYWAIT P1, [R10+URZ+0x30830], R9 ;  /* 0x030830090a0075a7 */ /* 0x0002a6000802017f */
[----:B--2---:R-:W-:Y:S05]  /*273a0*/  @!P1 NANOSLEEP.SYNCS 0x989680 ;  /* 0x009896800000995d */ /* 0x004fea0003900000 */
[----:B------:R-:W2:Y:S02]  /*273b0*/  @!P1 SYNCS.PHASECHK.TRANS64 P1, [R10+URZ+0x30830], R9 ;  /* 0x030830090a0095a7 */ /* 0x000ea4000802007f */
[----:B--2---:R-:W-:Y:S05]  /*273c0*/  @!P1 BRA `(.L_x_1654) ;  /* 0xfffffffc00ec9947 */ /* 0x004fea000383ffff */
[----:B------:R-:W-:Y:S05]  /*273d0*/  BRA `(.L_x_1653) ;  /* 0xfffffe9000907947 */ /* 0x000fea000383ffff */
.L_x_1658:
[----:B01----:R-:W-:-:S04]  /*273e0*/  IMAD.U32 R9, RZ, RZ, UR6 ;  /* 0x00000006ff097e24 */ /* 0x003fc8000f8e00ff */
[----:B------:R0:W1:Y:S03]  /*273f0*/  SYNCS.PHASECHK.TRANS64.TRYWAIT P1, [R9+URZ+0x30850], R8 ;  /* 0x03085008090075a7 */ /* 0x000066000802017f */
[----:B-1----:R-:W-:Y:S05]  /*27400*/  @!P1 NANOSLEEP.SYNCS 0x989680 ;  /* 0x009896800000995d */ /* 0x002fea0003900000 */
[----:B------:R-:W1:Y:S02]  /*27410*/  @!P1 SYNCS.PHASECHK.TRANS64 P1, [R9+URZ+0x30850], R8 ;  /* 0x03085008090095a7 */ /* 0x000e64000802007f */
[----:B-1----:R-:W-:Y:S05]  /*27420*/  @!P1 BRA `(.L_x_1658) ;  /* 0xfffffffc00ec9947 */ /* 0x002fea000383ffff */
[----:B------:R-:W-:Y:S05]  /*27430*/  BRA `(.L_x_1657) ;  /* 0xfffffe9c00307947 */ /* 0x000fea000383ffff */
.L_x_1677:
[----:B-1----:R-:W-:-:S04]  /*27440*/  IMAD.U32 R13, RZ, RZ, UR7 ;  /* 0x00000007ff0d7e24 */ /* 0x002fc8000f8e00ff */
[----:B------:R1:W2:Y:S03]  /*27450*/  SYNCS.PHASECHK.TRANS64.TRYWAIT P1, [R13+URZ+0x30830], R0 ;  /* 0x030830000d0075a7 */ /* 0x0002a6000802017f */
[----:B--2---:R-:W-:Y:S05]  /*27460*/  @!P1 NANOSLEEP.SYNCS 0x989680 ;  /* 0x009896800000995d */ /* 0x004fea0003900000 */
[----:B------:R-:W2:Y:S02]  /*27470*/  @!P1 SYNCS.PHASECHK.TRANS64 P1, [R13+URZ+0x30830], R0 ;  /* 0x030830000d0095a7 */ /* 0x000ea4000802007f */
[----:B--2---:R-:W-:Y:S05]  /*27480*/  @!P1 BRA `(.L_x_1677) ;  /* 0xfffffffc00ec9947 */ /* 0x004fea000383ffff */
[----:B------:R-:W-:Y:S05]  /*27490*/  BRA `(.L_x_1676) ;  /* 0xfffffec800dc7947 */ /* 0x000fea000383ffff */
.L_x_1681:
[----:B-1----:R-:W-:-:S04]  /*274a0*/  IMAD.U32 R2, RZ, RZ, UR6 ;  /* 0x00000006ff027e24 */ /* 0x002fc8000f8e00ff */
[----:B------:R1:W2:Y:S03]  /*274b0*/  SYNCS.PHASECHK.TRANS64.TRYWAIT P1, [R2+URZ+0x30850], R0 ;  /* 0x03085000020075a7 */ /* 0x0002a6000802017f */
[----:B--2---:R-:W-:Y:S05]  /*274c0*/  @!P1 NANOSLEEP.SYNCS 0x989680 ;  /* 0x009896800000995d */ /* 0x004fea0003900000 */
[----:B------:R-:W2:Y:S02]  /*274d0*/  @!P1 SYNCS.PHASECHK.TRANS64 P1, [R2+URZ+0x30850], R0 ;  /* 0x03085000020095a7 */ /* 0x000ea4000802007f */
[----:B--2---:R-:W-:Y:S05]  /*274e0*/  @!P1 BRA `(.L_x_1681) ;  /* 0xfffffffc00ec9947 */ /* 0x004fea000383ffff */
[----:B------:R-:W-:Y:S05]  /*274f0*/  BRA `(.L_x_1680) ;  /* 0xfffffed4007c7947 */ /* 0x000fea000383ffff */
.L_x_1689:
[----:B-1----:R-:W-:-:S04]  /*27500*/  IMAD.U32 R13, RZ, RZ, UR7 ;  /* 0x00000007ff0d7e24 */ /* 0x002fc8000f8e00ff */
[----:B------:R1:W2:Y:S03]  /*27510*/  SYNCS.PHASECHK.TRANS64.TRYWAIT P1, [R13+URZ+0x30830], R0 ;  /* 0x030830000d0075a7 */ /* 0x0002a6000802017f */
[----:B--2---:R-:W-:Y:S05]  /*27520*/  @!P1 NANOSLEEP.SYNCS 0x989680 ;  /* 0x009896800000995d */ /* 0x004fea0003900000 */
[----:B------:R-:W2:Y:S02]  /*27530*/  @!P1 SYNCS.PHASECHK.TRANS64 P1, [R13+URZ+0x30830], R0 ;  /* 0x030830000d0095a7 */ /* 0x000ea4000802007f */
[----:B--2---:R-:W-:Y:S05]  /*27540*/  @!P1 BRA `(.L_x_1689) ;  /* 0xfffffffc00ec9947 */ /* 0x004fea000383ffff */
[----:B------:R-:W-:Y:S05]  /*27550*/  BRA `(.L_x_1688) ;  /* 0xfffffeec00d87947 */ /* 0x000fea000383ffff */
.L_x_1693:
[----:B-1----:R-:W-:-:S04]  /*27560*/  IMAD.U32 R2, RZ, RZ, UR6 ;  /* 0x00000006ff027e24 */ /* 0x002fc8000f8e00ff */
[----:B------:R1:W2:Y:S03]  /*27570*/  SYNCS.PHASECHK.TRANS64.TRYWAIT P1, [R2+URZ+0x30850], R0 ;  /* 0x03085000020075a7 */ /* 0x0002a6000802017f */
[----:B--2---:R-:W-:Y:S05]  /*27580*/  @!P1 NANOSLEEP.SYNCS 0x989680 ;  /* 0x009896800000995d */ /* 0x004fea0003900000 */
[----:B------:R-:W2:Y:S02]  /*27590*/  @!P1 SYNCS.PHASECHK.TRANS64 P1, [R2+URZ+0x30850], R0 ;  /* 0x03085000020095a7 */ /* 0x000ea4000802007f */
[----:B--2---:R-:W-:Y:S05]  /*275a0*/  @!P1 BRA `(.L_x_1693) ;  /* 0xfffffffc00ec9947 */ /* 0x004fea000383ffff */
[----:B------:R-:W-:Y:S05]  /*275b0*/  BRA `(.L_x_1692) ;  /* 0xfffffef800787947 */ /* 0x000fea000383ffff */
.L_x_1708:
[----:B-1----:R-:W-:-:S04]  /*275c0*/  IMAD.U32 R5, RZ, RZ, UR5 ;  /* 0x00000005ff057e24 */ /* 0x002fc8000f8e00ff */
[----:B------:R1:W2:Y:S03]  /*275d0*/  SYNCS.PHASECHK.TRANS64.TRYWAIT P1, [R5+URZ+0x30850], R4 ;  /* 0x03085004050075a7 */ /* 0x0002a6000802017f */
[----:B--2---:R-:W-:Y:S05]  /*275e0*/  @!P1 NANOSLEEP.SYNCS 0x989680 ;  /* 0x009896800000995d */ /* 0x004fea0003900000 */
[----:B------:R-:W2:Y:S02]  /*275f0*/  @!P1 SYNCS.PHASECHK.TRANS64 P1, [R5+URZ+0x30850], R4 ;  /* 0x03085004050095a7 */ /* 0x000ea4000802007f */
[----:B--2---:R-:W-:Y:S05]  /*27600*/  @!P1 BRA `(.L_x_1708) ;  /* 0xfffffffc00ec9947 */ /* 0x004fea000383ffff */
[----:B------:R-:W-:Y:S05]  /*27610*/  BRA `(.L_x_1707) ;  /* 0xffffff2800b47947 */ /* 0x000fea000383ffff */
.L_x_1758:
[----:B0-----:R-:W0:Y:S01]  /*27620*/  S2R R12, SR_TID.X ;  /* 0x00000000000c7919 */ /* 0x001e220000002100 */
[----:B------:R-:W-:Y:S01]  /*27630*/  BSSY B1, `(.L_x_1912) ;  /* 0x000000a000017945 */ /* 0x000fe20003800000 */
[----:B------:R-:W-:Y:S02]  /*27640*/  IMAD.MOV.U32 R11, RZ, RZ, 0x1f ;  /* 0x0000001fff0b7424 */ /* 0x000fe400078e00ff */
[----:B------:R-:W-:Y:S01]  /*27650*/  IMAD.MOV.U32 R15, RZ, RZ, -0x1 ;  /* 0xffffffffff0f7424 */ /* 0x000fe200078e00ff */
[----:B0-----:R-:W-:-:S04]  /*27660*/  SHF.R.U32.HI R12, RZ, 0x5, R12 ;  /* 0x00000005ff0c7819 */ /* 0x001fc8000001160c */
[----:B------:R-:W-:-:S05]  /*27670*/  LOP3.LUT R12, R12, 0x3, RZ, 0xc0, !PT ;  /* 0x000000030c0c7812 */ /* 0x000fca00078ec0ff */
[----:B------:R-:W-:Y:S02]  /*27680*/  IMAD.MOV.U32 R13, RZ, RZ, R12 ;  /* 0x000000ffff0d7224 */ /* 0x000fe400078e000c */
[----:B------:R-:W-:-:S07]  /*27690*/  IMAD.MOV.U32 R12, RZ, RZ, RZ ;  /* 0x000000ffff0c7224 */ /* 0x000fce00078e00ff */
[----:B------:R-:W-:Y:S05]  /*276a0*/  WARPSYNC.COLLECTIVE R15, `(.L_x_1913) ;  /* 0x000000000f087348 */ /* 0x000fea0003c00000 */
[----:B------:R0:W1:Y:S02]  /*276b0*/  SHFL.IDX P6, R14, R13, R12, R11 ;  /* 0x0000000c0d0e7389 */ /* 0x00006400000c000b */
[----:B01----:R-:W-:Y:S01]  /*276c0*/  ENDCOLLECTIVE ;  /* 0x000000000000791b */ /* 0x003fe20003800000 */
.L_x_1913:
[----:B------:R-:W-:Y:S05]  /*276d0*/  BSYNC B1 ;  /* 0x0000000000017941 */ /* 0x000fea0003800000 */
.L_x_1912:
[----:B------:R-:W-:Y:S05]  /*276e0*/  BRA `(.L_x_1914) ;  /* 0xffffff8c00747947 */ /* 0x000fea000383ffff */
.L_x_1760:
[----:B------:R-:W-:Y:S01]  /*276f0*/  BSSY B1, `(.L_x_1915) ;  /* 0x0000006000017945 */ /* 0x000fe20003800000 */
[----:B------:R-:W-:-:S07]  /*27700*/  IMAD.MOV.U32 R15, RZ, RZ, -0x1 ;  /* 0xffffffffff0f7424 */ /* 0x000fce00078e00ff */
[----:B01----:R-:W-:Y:S05]  /*27710*/  WARPSYNC.COLLECTIVE R15, `(.L_x_1916) ;  /* 0x000000000f0c7348 */ /* 0x003fea0003c00000 */
[----:B------:R-:W-:Y:S02]  /*27720*/  ELECT P6, UR62, PT ;  /* 0x00000000003e782f */ /* 0x000fe400038c0000 */
[----:B------:R-:W-:Y:S01]  /*27730*/  MOV R14, UR62 ;  /* 0x0000003e000e7c02 */ /* 0x000fe20008000f00 */
[----:B01----:R-:W-:Y:S10]  /*27740*/  ENDCOLLECTIVE ;  /* 0x000000000000791b */ /* 0x003ff40003800000 */
.L_x_1916:
[----:B------:R-:W-:Y:S05]  /*27750*/  BSYNC B1 ;  /* 0x0000000000017941 */ /* 0x000fea0003800000 */
.L_x_1915:
[----:B------:R-:W-:Y:S05]  /*27760*/  BRA `(.L_x_1759) ;  /* 0xffffff8c006c7947 */ /* 0x000fea000383ffff */
.L_x_1762:
[----:B-1----:R1:W2:Y:S02]  /*27770*/  SYNCS.PHASECHK.TRANS64.TRYWAIT P0, [R17+URZ+0x30820], R8 ;  /* 0x03082008110075a7 */ /* 0x0022a4000800017f */
[----:B--2---:R-:W-:Y:S05]  /*27780*/  @!P0 NANOSLEEP.SYNCS 0x989680 ;  /* 0x009896800000895d */ /* 0x004fea0003900000 */
[----:B------:R-:W2:Y:S02]  /*27790*/  @!P0 SYNCS.PHASECHK.TRANS64 P0, [R17+URZ+0x30820], R8 ;  /* 0x03082008110085a7 */ /* 0x000ea4000800007f */
[----:B--2---:R-:W-:Y:S05]  /*277a0*/  @!P0 BRA `(.L_x_1762) ;  /* 0xfffffffc00f08947 */ /* 0x004fea000383ffff */
[----:B------:R-:W-:Y:S05]  /*277b0*/  BRA `(.L_x_1917) ;  /* 0xffffff8c007c7947 */ /* 0x000fea000383ffff */
.L_x_1766:
[----:B0-----:R0:W2:Y:S02]  /*277c0*/  SYNCS.PHASECHK.TRANS64.TRYWAIT P0, [R12+URZ+0x308a0], R11 ;  /* 0x0308a00b0c0075a7 */ /* 0x0010a4000800017f */
[----:B--2---:R-:W-:Y:S05]  /*277d0*/  @!P0 NANOSLEEP.SYNCS 0x989680 ;  /* 0x009896800000895d */ /* 0x004fea0003900000 */
[----:B------:R-:W2:Y:S02]  /*277e0*/  @!P0 SYNCS.PHASECHK.TRANS64 P0, [R12+URZ+0x308a0], R11 ;  /* 0x0308a00b0c0085a7 */ /* 0x000ea4000800007f */
[----:B--2---:R-:W-:Y:S05]  /*277f0*/  @!P0 BRA `(.L_x_1766) ;  /* 0xfffffffc00f08947 */ /* 0x004fea000383ffff */
[----:B------:R-:W-:Y:S05]  /*27800*/  BRA `(.L_x_1918) ;  /* 0xffffff8c00947947 */ /* 0x000fea000383ffff */
.L_x_1773:
[----:B-1----:R1:W2:Y:S02]  /*27810*/  SYNCS.PHASECHK.TRANS64.TRYWAIT P0, [R12+URZ+0x308c0], R11 ;  /* 0x0308c00b0c0075a7 */ /* 0x0022a4000800017f */
[----:B--2---:R-:W-:Y:S05]  /*27820*/  @!P0 NANOSLEEP.SYNCS 0x989680 ;  /* 0x009896800000895d */ /* 0x004fea0003900000 */
[----:B------:R-:W2:Y:S02]  /*27830*/  @!P0 SYNCS.PHASECHK.TRANS64 P0, [R12+URZ+0x308c0], R11 ;  /* 0x0308c00b0c0085a7 */ /* 0x000ea4000800007f */
[----:B--2---:R-:W-:Y:S05]  /*27840*/  @!P0 BRA `(.L_x_1773) ;  /* 0xfffffffc00f08947 */ /* 0x004fea000383ffff */
[----:B------:R-:W-:Y:S05]  /*27850*/  BRA `(.L_x_1919) ;  /* 0xffffff9000907947 */ /* 0x000fea000383ffff */
.L_x_1782:
[----:B-1----:R1:W2:Y:S02]  /*27860*/  SYNCS.PHASECHK.TRANS64.TRYWAIT P1, [R7+URZ+0x308a0], R3 ;  /* 0x0308a003070075a7 */ /* 0x0022a4000802017f */
[----:B--2---:R-:W-:Y:S05]  /*27870*/  @!P1 NANOSLEEP.SYNCS 0x989680 ;  /* 0x009896800000995d */ /* 0x004fea0003900000 */
[----:B------:R-:W2:Y:S02]  /*27880*/  @!P1 SYNCS.PHASECHK.TRANS64 P1, [R7+URZ+0x308a0], R3 ;  /* 0x0308a003070095a7 */ /* 0x000ea4000802007f */
[----:B--2---:R-:W-:Y:S05]  /*27890*/  @!P1 BRA `(.L_x_1782) ;  /* 0xfffffffc00f09947 */ /* 0x004fea000383ffff */
[----:B------:R-:W-:Y:S05]  /*278a0*/  BRA `(.L_x_1920) ;  /* 0xffffff9400c47947 */ /* 0x000fea000383ffff */
.L_x_1789:
[----:B0-----:R0:W2:Y:S02]  /*278b0*/  SYNCS.PHASECHK.TRANS64.TRYWAIT P1, [R7+URZ+0x308c0], R3 ;  /* 0x0308c003070075a7 */ /* 0x0010a4000802017f */
[----:B--2---:R-:W-:Y:S05]  /*278c0*/  @!P1 NANOSLEEP.SYNCS 0x989680 ;  /* 0x009896800000995d */ /* 0x004fea0003900000 */
[----:B------:R-:W2:Y:S02]  /*278d0*/  @!P1 SYNCS.PHASECHK.TRANS64 P1, [R7+URZ+0x308c0], R3 ;  /* 0x0308c003070095a7 */ /* 0x000ea4000802007f */
[----:B--2---:R-:W-:Y:S05]  /*278e0*/  @!P1 BRA `(.L_x_1789) ;  /* 0xfffffffc00f09947 */ /* 0x004fea000383ffff */
[----:B------:R-:W-:Y:S05]  /*278f0*/  BRA `(.L_x_1921) ;  /* 0xffffff9800bc7947 */ /* 0x000fea000383ffff */
.L_x_1814:
        /* <DEDUP_REMOVED lines=11> */
.L_x_1923:
[----:B------:R-:W-:Y:S05]  /*279b0*/  BSYNC B0 ;  /* 0x0000000000007941 */ /* 0x000fea0003800000 */
.L_x_1922:
[----:B------:R-:W-:Y:S05]  /*279c0*/  BRA `(.L_x_1924) ;  /* 0xffffffac006c7947 */ /* 0x000fea000383ffff */
.L_x_1817:
[----:B0-----:R0:W1:Y:S02]  /*279d0*/  SYNCS.PHASECHK.TRANS64.TRYWAIT P0, [R7+URZ+0x30840], R2 ;  /* 0x03084002070075a7 */ /* 0x001064000800017f */
[----:B-1----:R-:W-:Y:S05]  /*279e0*/  @!P0 NANOSLEEP.SYNCS 0x989680 ;  /* 0x009896800000895d */ /* 0x002fea0003900000 */
[----:B------:R-:W1:Y:S02]  /*279f0*/  @!P0 SYNCS.PHASECHK.TRANS64 P0, [R7+URZ+0x30840], R2 ;  /* 0x03084002070085a7 */ /* 0x000e64000800007f */
[----:B-1----:R-:W-:Y:S05]  /*27a00*/  @!P0 BRA `(.L_x_1817) ;  /* 0xfffffffc00f08947 */ /* 0x002fea000383ffff */
[----:B------:R-:W-:Y:S05]  /*27a10*/  BRA `(.L_x_1925) ;  /* 0xffffffac00bc7947 */ /* 0x000fea000383ffff */
.L_x_1818:
        /* <DEDUP_REMOVED lines=8> */
.L_x_1927:
[----:B------:R-:W-:Y:S05]  /*27aa0*/  BSYNC B0 ;  /* 0x0000000000007941 */ /* 0x000fea0003800000 */
.L_x_1926:
        /* <DEDUP_REMOVED lines=9> */
.L_x_1928:
[----:B------:R-:W-:Y:S02]  /*27b40*/  IMAD.MOV.U32 R13, RZ, RZ, R0 ;  /* 0x000000ffff0d7224 */ /* 0x000fe400078e0000 */
[----:B------:R-:W-:Y:S02]  /*27b50*/  IMAD.MOV.U32 R12, RZ, RZ, 0x1 ;  /* 0x00000001ff0c7424 */ /* 0x000fe400078e00ff */
[----:B------:R-:W-:-:S07]  /*27b60*/  IMAD.MOV.U32 R3, RZ, RZ, R14 ;  /* 0x000000ffff037224 */ /* 0x000fce00078e000e */
[----:B------:R-:W-:Y:S05]  /*27b70*/  WARPSYNC.COLLECTIVE R15, `(.L_x_1929) ;  /* 0x000000000f087348 */ /* 0x000fea0003c00000 */
[----:B------:R0:W1:Y:S02]  /*27b80*/  SHFL.IDX P6, R14, R13, R12, R11 ;  /* 0x0000000c0d0e7389 */ /* 0x00006400000c000b */
[----:B01----:R-:W-:Y:S01]  /*27b90*/  ENDCOLLECTIVE ;  /* 0x000000000000791b */ /* 0x003fe20003800000 */
.L_x_1929:
        /* <DEDUP_REMOVED lines=17> */
.L_x_1930:
[----:B------:R-:W-:Y:S02]  /*27cb0*/  @P1 IMAD R8, R5, 0x2, R17 ;  /* 0x0000000205081824 */ /* 0x000fe400078e0211 */
[----:B------:R-:W-:Y:S02]  /*27cc0*/  IMAD.MOV.U32 R13, RZ, RZ, R0 ;  /* 0x000000ffff0d7224 */ /* 0x000fe400078e0000 */
[----:B------:R-:W-:Y:S02]  /*27cd0*/  IMAD.MOV.U32 R12, RZ, RZ, 0x2 ;  /* 0x00000002ff0c7424 */ /* 0x000fe400078e00ff */
[----:B------:R-:W-:-:S07]  /*27ce0*/  IMAD.MOV.U32 R3, RZ, RZ, R14 ;  /* 0x000000ffff037224 */ /* 0x000fce00078e000e */
[----:B------:R-:W-:Y:S05]  /*27cf0*/  WARPSYNC.COLLECTIVE R15, `(.L_x_1931) ;  /* 0x000000000f087348 */ /* 0x000fea0003c00000 */
[----:B------:R0:W1:Y:S02]  /*27d00*/  SHFL.IDX P6, R14, R13, R12, R11 ;  /* 0x0000000c0d0e7389 */ /* 0x00006400000c000b */
[----:B01----:R-:W-:Y:S01]  /*27d10*/  ENDCOLLECTIVE ;  /* 0x000000000000791b */ /* 0x003fe20003800000 */
.L_x_1931:
        /* <DEDUP_REMOVED lines=17> */
.L_x_1932:
[----:B------:R-:W-:Y:S02]  /*27e30*/  @P1 IMAD R8, R5, 0x2, R17 ;  /* 0x0000000205081824 */ /* 0x000fe400078e0211 */
[----:B------:R-:W-:Y:S02]  /*27e40*/  IMAD.MOV.U32 R13, RZ, RZ, R0 ;  /* 0x000000ffff0d7224 */ /* 0x000fe400078e0000 */
[----:B------:R-:W-:Y:S02]  /*27e50*/  IMAD.MOV.U32 R12, RZ, RZ, 0x3 ;  /* 0x00000003ff0c7424 */ /* 0x000fe400078e00ff */
[----:B------:R-:W-:-:S07]  /*27e60*/  IMAD.MOV.U32 R3, RZ, RZ, R14 ;  /* 0x000000ffff037224 */ /* 0x000fce00078e000e */
[----:B------:R-:W-:Y:S05]  /*27e70*/  WARPSYNC.COLLECTIVE R15, `(.L_x_1933) ;  /* 0x000000000f087348 */ /* 0x000fea0003c00000 */
[----:B------:R0:W1:Y:S02]  /*27e80*/  SHFL.IDX P6, R14, R13, R12, R11 ;  /* 0x0000000c0d0e7389 */ /* 0x00006400000c000b */
[----:B01----:R-:W-:Y:S01]  /*27e90*/  ENDCOLLECTIVE ;  /* 0x000000000000791b */ /* 0x003fe20003800000 */
.L_x_1933:
        /* <DEDUP_REMOVED lines=17> */
.L_x_1934:
[----:B------:R-:W-:Y:S02]  /*27fb0*/  @P1 IMAD R8, R5, 0x2, R17 ;  /* 0x0000000205081824 */ /* 0x000fe400078e0211 */
[----:B------:R-:W-:Y:S02]  /*27fc0*/  IMAD.MOV.U32 R13, RZ, RZ, R0 ;  /* 0x000000ffff0d7224 */ /* 0x000fe400078e0000 */
[----:B------:R-:W-:Y:S02]  /*27fd0*/  IMAD.MOV.U32 R12, RZ, RZ, 0x4 ;  /* 0x00000004ff0c7424 */ /* 0x000fe400078e00ff */
[----:B------:R-:W-:-:S07]  /*27fe0*/  IMAD.MOV.U32 R3, RZ, RZ, R14 ;  /* 0x000000ffff037224 */ /* 0x000fce00078e000e */
[----:B------:R-:W-:Y:S05]  /*27ff0*/  WARPSYNC.COLLECTIVE R15, `(.L_x_1935) ;  /* 0x000000000f087348 */ /* 0x000fea0003c00000 */
[----:B------:R0:W1:Y:S02]  /*28000*/  SHFL.IDX P6, R14, R13, R12, R11 ;  /* 0x0000000c0d0e7389 */ /* 0x00006400000c000b */
[----:B01----:R-:W-:Y:S01]  /*28010*/  ENDCOLLECTIVE ;  /* 0x000000000000791b */ /* 0x003fe20003800000 */
.L_x_1935:
        /* <DEDUP_REMOVED lines=17> */
.L_x_1936:
[----:B------:R-:W-:Y:S02]  /*28130*/  @P1 IMAD R8, R5, 0x2, R17 ;  /* 0x0000000205081824 */ /* 0x000fe400078e0211 */
[----:B------:R-:W-:Y:S02]  /*28140*/  IMAD.MOV.U32 R13, RZ, RZ, R0 ;  /* 0x000000ffff0d7224 */ /* 0x000fe400078e0000 */
[----:B------:R-:W-:Y:S02]  /*28150*/  IMAD.MOV.U32 R12, RZ, RZ, 0x5 ;  /* 0x00000005ff0c7424 */ /* 0x000fe400078e00ff */
[----:B------:R-:W-:-:S07]  /*28160*/  IMAD.MOV.U32 R3, RZ, RZ, R14 ;  /* 0x000000ffff037224 */ /* 0x000fce00078e000e */
[----:B------:R-:W-:Y:S05]  /*28170*/  WARPSYNC.COLLECTIVE R15, `(.L_x_1937) ;  /* 0x000000000f087348 */ /* 0x000fea0003c00000 */
[----:B------:R0:W1:Y:S02]  /*28180*/  SHFL.IDX P6, R14, R13, R12, R11 ;  /* 0x0000000c0d0e7389 */ /* 0x00006400000c000b */
[----:B01----:R-:W-:Y:S01]  /*28190*/  ENDCOLLECTIVE ;  /* 0x000000000000791b */ /* 0x003fe20003800000 */
.L_x_1937:
        /* <DEDUP_REMOVED lines=10> */
.L_x_1938:
        /* <DEDUP_REMOVED lines=8> */
.L_x_1823:
[----:B------:R-:W-:Y:S02]  /*282c0*/  IMAD.MOV.U32 R13, RZ, RZ, R4 ;  /* 0x000000ffff0d7224 */ /* 0x000fe400078e0004 */
[----:B------:R-:W-:Y:S02]  /*282d0*/  IMAD.MOV.U32 R12, RZ, RZ, RZ ;  /* 0x000000ffff0c7224 */ /* 0x000fe400078e00ff */
[----:B------:R-:W-:Y:S02]  /*282e0*/  IMAD.MOV.U32 R11, RZ, RZ, 0x181f ;  /* 0x0000181fff0b7424 */ /* 0x000fe400078e00ff */
[----:B------:R-:W-:Y:S02]  /*282f0*/  IMAD.MOV.U32 R15, RZ, RZ, -0x1 ;  /* 0xffffffffff0f7424 */ /* 0x000fe400078e00ff */
[----:B------:R-:W-:Y:S02]  /*28300*/  IMAD R31, R31, R7, RZ ;  /* 0x000000071f1f7224 */ /* 0x000fe400078e02ff */
[----:B------:R-:W-:-:S07]  /*28310*/  IMAD.IADD R25, R9, 0x1, R25 ;  /* 0x0000000109197824 */ /* 0x000fce00078e0219 */
[----:B-----5:R-:W-:Y:S05]  /*28320*/  WARPSYNC.COLLECTIVE R15, `(.L_x_1940) ;  /* 0x000000000f087348 */ /* 0x020fea0003c00000 */
[----:B------:R0:W1:Y:S02]  /*28330*/  SHFL.IDX P6, R14, R13, R12, R11 ;  /* 0x0000000c0d0e7389 */ /* 0x00006400000c000b */
[----:B01---5:R-:W-:Y:S01]  /*28340*/  ENDCOLLECTIVE ;  /* 0x000000000000791b */ /* 0x023fe20003800000 */
.L_x_1940:
[C---:B------:R-:W-:Y:S01]  /*28350*/  VIADD R6, R25.reuse, 0x10 ;  /* 0x0000001019067836 */ /* 0x040fe20000000000 */
[----:B------:R-:W-:Y:S01]  /*28360*/  ISETP.GE.AND P1, PT, R25, R31, PT ;  /* 0x0000001f1900720c */ /* 0x000fe20003f26270 */
[----:B------:R-:W-:Y:S02]  /*28370*/  IMAD.MOV.U32 R13, RZ, RZ, R0 ;  /* 0x000000ffff0d7224 */ /* 0x000fe400078e0000 */
[----:B------:R-:W-:-:S10]  /*28380*/  IMAD.MOV.U32 R2, RZ, RZ, R14 ;  /* 0x000000ffff027224 */ /* 0x000fd400078e000e */
[----:B------:R-:W-:Y:S05]  /*28390*/  WARPSYNC.COLLECTIVE R15, `(.L_x_1941) ;  /* 0x000000000f087348 */ /* 0x000fea0003c00000 */
[----:B------:R0:W1:Y:S02]  /*283a0*/  SHFL.IDX P6, R14, R13, R12, R11 ;  /* 0x0000000c0d0e7389 */ /* 0x00006400000c000b */
[----:B01----:R-:W-:Y:S01]  /*283b0*/  ENDCOLLECTIVE ;  /* 0x000000000000791b */ /* 0x003fe20003800000 */
.L_x_1941:
        /* <DEDUP_REMOVED lines=8> */
.L_x_1942:
        /* <DEDUP_REMOVED lines=13> */
.L_x_1943:
        /* <DEDUP_REMOVED lines=8> */
.L_x_1944:
        /* <DEDUP_REMOVED lines=14> */
.L_x_1945:
        /* <DEDUP_REMOVED lines=8> */
.L_x_1946:
        /* <DEDUP_REMOVED lines=14> */
.L_x_1947:
        /* <DEDUP_REMOVED lines=8> */
.L_x_1948:
        /* <DEDUP_REMOVED lines=14> */
.L_x_1949:
        /* <DEDUP_REMOVED lines=8> */
.L_x_1950:
        /* <DEDUP_REMOVED lines=14> */
.L_x_1951:
        /* <DEDUP_REMOVED lines=8> */
.L_x_1952:
        /* <DEDUP_REMOVED lines=13> */
.L_x_1953:
        /* <DEDUP_REMOVED lines=8> */
.L_x_1954:
        /* <DEDUP_REMOVED lines=12> */
.L_x_1955:
[----:B------:R-:W-:Y:S05]  /*28d20*/  BRA `(.L_x_1956) ;  /* 0xffffffac006c7947 */ /* 0x000fea000383ffff */
.L_x_1828:
[----:B0-----:R0:W1:Y:S02]  /*28d30*/  SYNCS.PHASECHK.TRANS64.TRYWAIT P0, [R17+URZ+0x30820], R0 ;  /* 0x03082000110075a7 */ /* 0x001064000800017f */
[----:B-1----:R-:W-:Y:S05]  /*28d40*/  @!P0 NANOSLEEP.SYNCS 0x989680 ;  /* 0x009896800000895d */ /* 0x002fea0003900000 */
[----:B------:R-:W1:Y:S02]  /*28d50*/  @!P0 SYNCS.PHASECHK.TRANS64 P0, [R17+URZ+0x30820], R0 ;  /* 0x03082000110085a7 */ /* 0x000e64000800007f */
[----:B-1----:R-:W-:Y:S05]  /*28d60*/  @!P0 BRA `(.L_x_1828) ;  /* 0xfffffffc00f08947 */ /* 0x002fea000383ffff */
[----:B------:R-:W-:Y:S05]  /*28d70*/  BRA `(.L_x_1957) ;  /* 0xffffffac00e47947 */ /* 0x000fea000383ffff */
.L_x_1833:
[----:B0-----:R0:W1:Y:S02]  /*28d80*/  SYNCS.PHASECHK.TRANS64.TRYWAIT P0, [R7+URZ+0x30840], R2 ;  /* 0x03084002070075a7 */ /* 0x001064000800017f */
[----:B-1----:R-:W-:Y:S05]  /*28d90*/  @!P0 NANOSLEEP.SYNCS 0x989680 ;  /* 0x009896800000895d */ /* 0x002fea0003900000 */
[----:B------:R-:W1:Y:S02]  /*28da0*/  @!P0 SYNCS.PHASECHK.TRANS64 P0, [R7+URZ+0x30840], R2 ;  /* 0x03084002070085a7 */ /* 0x000e64000800007f */
[----:B-1----:R-:W-:Y:S05]  /*28db0*/  @!P0 BRA `(.L_x_1833) ;  /* 0xfffffffc00f08947 */ /* 0x002fea000383ffff */
[----:B------:R-:W-:Y:S05]  /*28dc0*/  BRA `(.L_x_1958) ;  /* 0xffffffb000b87947 */ /* 0x000fea000383ffff */
.L_x_1834:
        /* <DEDUP_REMOVED lines=8> */
.L_x_1960:
[----:B------:R-:W-:Y:S05]  /*28e50*/  BSYNC B1 ;  /* 0x0000000000017941 */ /* 0x000fea0003800000 */
.L_x_1959:
        /* <DEDUP_REMOVED lines=12> */
.L_x_1961:
[----:B------:R-:W-:Y:S02]  /*28f20*/  IMAD R5, R5, 0x2, R17 ;  /* 0x0000000205057824 */ /* 0x000fe400078e0211 */
[----:B------:R-:W-:Y:S02]  /*28f30*/  IMAD.MOV.U32 R13, RZ, RZ, R6 ;  /* 0x000000ffff0d7224 */ /* 0x000fe400078e0006 */
[----:B------:R-:W-:Y:S02]  /*28f40*/  IMAD.MOV.U32 R12, RZ, RZ, 0x1 ;  /* 0x00000001ff0c7424 */ /* 0x000fe400078e00ff */
[----:B------:R-:W-:-:S07]  /*28f50*/  IMAD.MOV.U32 R2, RZ, RZ, R14 ;  /* 0x000000ffff027224 */ /* 0x000fce00078e000e */
[----:B------:R-:W-:Y:S05]  /*28f60*/  WARPSYNC.COLLECTIVE R15, `(.L_x_1962) ;  /* 0x000000000f087348 */ /* 0x000fea0003c00000 */
[----:B------:R0:W1:Y:S02]  /*28f70*/  SHFL.IDX P6, R14, R13, R12, R11 ;  /* 0x0000000c0d0e7389 */ /* 0x00006400000c000b */
[----:B01----:R-:W-:Y:S01]  /*28f80*/  ENDCOLLECTIVE ;  /* 0x000000000000791b */ /* 0x003fe20003800000 */
.L_x_1962:
        /* <DEDUP_REMOVED lines=13> */
.L_x_1963:
[----:B------:R-:W-:Y:S02]  /*29060*/  IMAD.MOV.U32 R13, RZ, RZ, R6 ;  /* 0x000000ffff0d7224 */ /* 0x000fe400078e0006 */
[----:B------:R-:W-:Y:S02]  /*29070*/  IMAD.MOV.U32 R12, RZ, RZ, 0x2 ;  /* 0x00000002ff0c7424 */ /* 0x000fe400078e00ff */
[----:B------:R-:W-:-:S07]  /*29080*/  IMAD.MOV.U32 R2, RZ, RZ, R14 ;  /* 0x000000ffff027224 */ /* 0x000fce00078e000e */
[----:B------:R-:W-:Y:S05]  /*29090*/  WARPSYNC.COLLECTIVE R15, `(.L_x_1964) ;  /* 0x000000000f087348 */ /* 0x000fea0003c00000 */
[----:B------:R0:W1:Y:S02]  /*290a0*/  SHFL.IDX P6, R14, R13, R12, R11 ;  /* 0x0000000c0d0e7389 */ /* 0x00006400000c000b */
[----:B01----:R-:W-:Y:S01]  /*290b0*/  ENDCOLLECTIVE ;  /* 0x000000000000791b */ /* 0x003fe20003800000 */
.L_x_1964:
        /* <DEDUP_REMOVED lines=13> */
.L_x_1965:
[----:B------:R-:W-:Y:S02]  /*29190*/  IMAD.MOV.U32 R13, RZ, RZ, R6 ;  /* 0x000000ffff0d7224 */ /* 0x000fe400078e0006 */
[----:B------:R-:W-:Y:S02]  /*291a0*/  IMAD.MOV.U32 R12, RZ, RZ, 0x3 ;  /* 0x00000003ff0c7424 */ /* 0x000fe400078e00ff */
[----:B------:R-:W-:-:S07]  /*291b0*/  IMAD.MOV.U32 R2, RZ, RZ, R14 ;  /* 0x000000ffff027224 */ /* 0x000fce00078e000e */
[----:B------:R-:W-:Y:S05]  /*291c0*/  WARPSYNC.COLLECTIVE R15, `(.L_x_1966) ;  /* 0x000000000f087348 */ /* 0x000fea0003c00000 */
[----:B------:R0:W1:Y:S02]  /*291d0*/  SHFL.IDX P6, R14, R13, R12, R11 ;  /* 0x0000000c0d0e7389 */ /* 0x00006400000c000b */
[----:B01----:R-:W-:Y:S01]  /*291e0*/  ENDCOLLECTIVE ;  /* 0x000000000000791b */ /* 0x003fe20003800000 */
.L_x_1966:
        /* <DEDUP_REMOVED lines=13> */
.L_x_1967:
[----:B------:R-:W-:Y:S02]  /*292c0*/  IMAD.MOV.U32 R13, RZ, RZ, R6 ;  /* 0x000000ffff0d7224 */ /* 0x000fe400078e0006 */
[----:B------:R-:W-:Y:S02]  /*292d0*/  IMAD.MOV.U32 R12, RZ, RZ, 0x4 ;  /* 0x00000004ff0c7424 */ /* 0x000fe400078e00ff */
[----:B------:R-:W-:-:S07]  /*292e0*/  IMAD.MOV.U32 R2, RZ, RZ, R14 ;  /* 0x000000ffff027224 */ /* 0x000fce00078e000e */
[----:B------:R-:W-:Y:S05]  /*292f0*/  WARPSYNC.COLLECTIVE R15, `(.L_x_1968) ;  /* 0x000000000f087348 */ /* 0x000fea0003c00000 */
[----:B------:R0:W1:Y:S02]  /*29300*/  SHFL.IDX P6, R14, R13, R12, R11 ;  /* 0x0000000c0d0e7389 */ /* 0x00006400000c000b */
[----:B01----:R-:W-:Y:S01]  /*29310*/  ENDCOLLECTIVE ;  /* 0x000000000000791b */ /* 0x003fe20003800000 */
.L_x_1968:
        /* <DEDUP_REMOVED lines=13> */
.L_x_1969:
[----:B------:R-:W-:Y:S02]  /*293f0*/  IMAD.MOV.U32 R13, RZ, RZ, R6 ;  /* 0x000000ffff0d7224 */ /* 0x000fe400078e0006 */
[----:B------:R-:W-:Y:S02]  /*29400*/  IMAD.MOV.U32 R12, RZ, RZ, 0x5 ;  /* 0x00000005ff0c7424 */ /* 0x000fe400078e00ff */
[----:B------:R-:W-:-:S07]  /*29410*/  IMAD.MOV.U32 R2, RZ, RZ, R14 ;  /* 0x000000ffff027224 */ /* 0x000fce00078e000e */
[----:B------:R-:W-:Y:S05]  /*29420*/  WARPSYNC.COLLECTIVE R15, `(.L_x_1970) ;  /* 0x000000000f087348 */ /* 0x000fea0003c00000 */
[----:B------:R0:W1:Y:S02]  /*29430*/  SHFL.IDX P6, R14, R13, R12, R11 ;  /* 0x0000000c0d0e7389 */ /* 0x00006400000c000b */
[----:B01----:R-:W-:Y:S01]  /*29440*/  ENDCOLLECTIVE ;  /* 0x000000000000791b */ /* 0x003fe20003800000 */
.L_x_1970:
        /* <DEDUP_REMOVED lines=14> */
.L_x_1971:
[----:B------:R-:W-:Y:S01]  /*29530*/  IMAD.MOV.U32 R2, RZ, RZ, R14 ;  /* 0x000000ffff027224 */ /* 0x000fe200078e000e */
[----:B------:R-:W-:Y:S06]  /*29540*/  BRA `(.L_x_1972) ;  /* 0xffffffac00d87947 */ /* 0x000fec000383ffff */
.L_x_1839:
[----:B0-----:R0:W1:Y:S02]  /*29550*/  SYNCS.PHASECHK.TRANS64.TRYWAIT P0, [R6+URZ+0x30860], R2 ;  /* 0x03086002060075a7 */ /* 0x001064000800017f */
[----:B-1----:R-:W-:Y:S05]  /*29560*/  @!P0 NANOSLEEP.SYNCS 0x989680 ;  /* 0x009896800000895d */ /* 0x002fea0003900000 */
[----:B------:R-:W1:Y:S02]  /*29570*/  @!P0 SYNCS.PHASECHK.TRANS64 P0, [R6+URZ+0x30860], R2 ;  /* 0x03086002060085a7 */ /* 0x000e64000800007f */
[----:B-1----:R-:W-:Y:S05]  /*29580*/  @!P0 BRA `(.L_x_1839) ;  /* 0xfffffffc00f08947 */ /* 0x002fea000383ffff */
[----:B------:R-:W-:Y:S05]  /*29590*/  BRA `(.L_x_1973) ;  /* 0xffffffb000387947 */ /* 0x000fea000383ffff */
.L_x_1840:
        /* <DEDUP_REMOVED lines=8> */
.L_x_1975:
[----:B------:R-:W-:Y:S05]  /*29620*/  BSYNC B1 ;  /* 0x0000000000017941 */ /* 0x000fea0003800000 */
.L_x_1974:
        /* <DEDUP_REMOVED lines=9> */
.L_x_1976:
[----:B------:R-:W-:Y:S02]  /*296c0*/  IMAD.MOV.U32 R13, RZ, RZ, R19 ;  /* 0x000000ffff0d7224 */ /* 0x000fe400078e0013 */
[----:B------:R-:W-:Y:S02]  /*296d0*/  IMAD.MOV.U32 R12, RZ, RZ, 0x1 ;  /* 0x00000001ff0c7424 */ /* 0x000fe400078e00ff */
[----:B------:R-:W-:-:S07]  /*296e0*/  IMAD.MOV.U32 R2, RZ, RZ, R14 ;  /* 0x000000ffff027224 */ /* 0x000fce00078e000e */
[----:B------:R-:W-:Y:S05]  /*296f0*/  WARPSYNC.COLLECTIVE R15, `(.L_x_1977) ;  /* 0x000000000f087348 */ /* 0x000fea0003c00000 */
[----:B------:R0:W1:Y:S02]  /*29700*/  SHFL.IDX P6, R14, R13, R12, R11 ;  /* 0x0000000c0d0e7389 */ /* 0x00006400000c000b */
[----:B01----:R-:W-:Y:S01]  /*29710*/  ENDCOLLECTIVE ;  /* 0x000000000000791b */ /* 0x003fe20003800000 */
.L_x_1977:
        /* <DEDUP_REMOVED lines=16> */
.L_x_1978:
[----:B------:R-:W-:Y:S02]  /*29820*/  IMAD.MOV.U32 R13, RZ, RZ, R19 ;  /* 0x000000ffff0d7224 */ /* 0x000fe400078e0013 */
[----:B------:R-:W-:Y:S02]  /*29830*/  IMAD.MOV.U32 R12, RZ, RZ, 0x2 ;  /* 0x00000002ff0c7424 */ /* 0x000fe400078e00ff */
[----:B------:R-:W-:-:S07]  /*29840*/  IMAD.MOV.U32 R2, RZ, RZ, R14 ;  /* 0x000000ffff027224 */ /* 0x000fce00078e000e */
[----:B------:R-:W-:Y:S05]  /*29850*/  WARPSYNC.COLLECTIVE R15, `(.L_x_1979) ;  /* 0x000000000f087348 */ /* 0x000fea0003c00000 */
[----:B------:R0:W1:Y:S02]  /*29860*/  SHFL.IDX P6, R14, R13, R12, R11 ;  /* 0x0000000c0d0e7389 */ /* 0x00006400000c000b */
[----:B01----:R-:W-:Y:S01]  /*29870*/  ENDCOLLECTIVE ;  /* 0x000000000000791b */ /* 0x003fe20003800000 */
.L_x_1979:
        /* <DEDUP_REMOVED lines=16> */
.L_x_1980:
[----:B------:R-:W-:Y:S02]  /*29980*/  IMAD.MOV.U32 R13, RZ, RZ, R19 ;  /* 0x000000ffff0d7224 */ /* 0x000fe400078e0013 */
[----:B------:R-:W-:Y:S02]  /*29990*/  IMAD.MOV.U32 R12, RZ, RZ, 0x3 ;  /* 0x00000003ff0c7424 */ /* 0x000fe400078e00ff */
[----:B------:R-:W-:-:S07]  /*299a0*/  IMAD.MOV.U32 R2, RZ, RZ, R14 ;  /* 0x000000ffff027224 */ /* 0x000fce00078e000e */
[----:B------:R-:W-:Y:S05]  /*299b0*/  WARPSYNC.COLLECTIVE R15, `(.L_x_1981) ;  /* 0x000000000f087348 */ /* 0x000fea0003c00000 */
[----:B------:R0:W1:Y:S02]  /*299c0*/  SHFL.IDX P6, R14, R13, R12, R11 ;  /* 0x0000000c0d0e7389 */ /* 0x00006400000c000b */
[----:B01----:R-:W-:Y:S01]  /*299d0*/  ENDCOLLECTIVE ;  /* 0x000000000000791b */ /* 0x003fe20003800000 */
.L_x_1981:
        /* <DEDUP_REMOVED lines=16> */
.L_x_1982:
[----:B------:R-:W-:Y:S02]  /*29ae0*/  IMAD.MOV.U32 R13, RZ, RZ, R19 ;  /* 0x000000ffff0d7224 */ /* 0x000fe400078e0013 */
[----:B------:R-:W-:Y:S02]  /*29af0*/  IMAD.MOV.U32 R12, RZ, RZ, 0x4 ;  /* 0x00000004ff0c7424 */ /* 0x000fe400078e00ff */
[----:B------:R-:W-:-:S07]  /*29b00*/  IMAD.MOV.U32 R2, RZ, RZ, R14 ;  /* 0x000000ffff027224 */ /* 0x000fce00078e000e */
[----:B------:R-:W-:Y:S05]  /*29b10*/  WARPSYNC.COLLECTIVE R15, `(.L_x_1983) ;  /* 0x000000000f087348 */ /* 0x000fea0003c00000 */
[----:B------:R0:W1:Y:S02]  /*29b20*/  SHFL.IDX P6, R14, R13, R12, R11 ;  /* 0x0000000c0d0e7389 */ /* 0x00006400000c000b */
[----:B01----:R-:W-:Y:S01]  /*29b30*/  ENDCOLLECTIVE ;  /* 0x000000000000791b */ /* 0x003fe20003800000 */
.L_x_1983:
        /* <DEDUP_REMOVED lines=16> */
.L_x_1984:
[----:B------:R-:W-:Y:S02]  /*29c40*/  IMAD.MOV.U32 R13, RZ, RZ, R19 ;  /* 0x000000ffff0d7224 */ /* 0x000fe400078e0013 */
[----:B------:R-:W-:Y:S02]  /*29c50*/  IMAD.MOV.U32 R12, RZ, RZ, 0x5 ;  /* 0x00000005ff0c7424 */ /* 0x000fe400078e00ff */
[----:B------:R-:W-:-:S07]  /*29c60*/  IMAD.MOV.U32 R2, RZ, RZ, R14 ;  /* 0x000000ffff027224 */ /* 0x000fce00078e000e */
[----:B------:R-:W-:Y:S05]  /*29c70*/  WARPSYNC.COLLECTIVE R15, `(.L_x_1985) ;  /* 0x000000000f087348 */ /* 0x000fea0003c00000 */
[----:B------:R0:W1:Y:S02]  /*29c80*/  SHFL.IDX P6, R14, R13, R12, R11 ;  /* 0x0000000c0d0e7389 */ /* 0x00006400000c000b */
[----:B01----:R-:W-:Y:S01]  /*29c90*/  ENDCOLLECTIVE ;  /* 0x000000000000791b */ /* 0x003fe20003800000 */
.L_x_1985:
        /* <DEDUP_REMOVED lines=13> */
.L_x_1986:
[----:B------:R-:W-:Y:S01]  /*29d70*/  @!PT LDS RZ, [RZ] ;  /* 0x00000000fffff984 */ /* 0x000fe20000000800 */
[----:B------:R-:W-:Y:S01]  /*29d80*/  @!PT LDS RZ, [RZ] ;  /* 0x00000000fffff984 */ /* 0x000fe20000000800 */
[----:B------:R-:W-:Y:S01]  /*29d90*/  @!PT LDS RZ, [RZ] ;  /* 0x00000000fffff984 */ /* 0x000fe20000000800 */
[----:B------:R0:W-:Y:S01]  /*29da0*/  LDGSTS.E.BYPASS.LTC128B.128 [R5+0x5400], desc[UR36][R2.64+0x80], !P0 ;  /* 0x0540008002057fae */ /* 0x0001e2000c101d64 */
[----:B------:R-:W-:-:S13]  /*29db0*/  ISETP.LT.OR P0, PT, R7, 0x41, P1 ;  /* 0x000000410700780c */ /* 0x000fda0000f01670 */
[----:B------:R0:W-:Y:S01]  /*29dc0*/  LDGSTS.E.BYPASS.LTC128B.128 [R5+0x8400], desc[UR36][R2.64+0x100], !P0 ;  /* 0x0840010002057fae */ /* 0x0001e2000c101d64 */
[----:B------:R-:W-:Y:S05]  /*29dd0*/  BRA `(.L_x_1987) ;  /* 0xffffffac00247947 */ /* 0x000fea000383ffff */
.L_x_1848:
[----:B0-----:R0:W1:Y:S02]  /*29de0*/  SYNCS.PHASECHK.TRANS64.TRYWAIT P0, [R0+URZ+0x30860], R3 ;  /* 0x03086003000075a7 */ /* 0x001064000800017f */
[----:B-1----:R-:W-:Y:S05]  /*29df0*/  @!P0 NANOSLEEP.SYNCS 0x989680 ;  /* 0x009896800000895d */ /* 0x002fea0003900000 */
[----:B------:R-:W1:Y:S02]  /*29e00*/  @!P0 SYNCS.PHASECHK.TRANS64 P0, [R0+URZ+0x30860], R3 ;  /* 0x03086003000085a7 */ /* 0x000e64000800007f */
[----:B-1----:R-:W-:Y:S05]  /*29e10*/  @!P0 BRA `(.L_x_1848) ;  /* 0xfffffffc00f08947 */ /* 0x002fea000383ffff */
[----:B------:R-:W-:Y:S05]  /*29e20*/  BRA `(.L_x_1988) ;  /* 0xffffffb000407947 */ /* 0x000fea000383ffff */
.L_x_1849:
        /* <DEDUP_REMOVED lines=8> */
.L_x_1990:
[----:B------:R-:W-:Y:S05]  /*29eb0*/  BSYNC B0 ;  /* 0x0000000000007941 */ /* 0x000fea0003800000 */
.L_x_1989:
        /* <DEDUP_REMOVED lines=9> */
.L_x_1991:
        /* <DEDUP_REMOVED lines=14> */
.L_x_1992:
        /* <DEDUP_REMOVED lines=13> */
.L_x_1993:
[----:B------:R-:W-:Y:S02]  /*2a100*/  IMAD.MOV.U32 R13, RZ, RZ, R19 ;  /* 0x000000ffff0d7224 */ /* 0x000fe400078e0013 */
[----:B------:R-:W-:Y:S01]  /*2a110*/  IMAD.MOV.U32 R12, RZ, RZ, 0x2 ;  /* 0x00000002ff0c7424 */ /* 0x000fe200078e00ff */
[----:B------:R-:W-:-:S13]  /*2a120*/  IADD3 R2, P4, R14, R5, RZ ;  /* 0x000000050e027210 */ /* 0x000fda0007f9e0ff */
[----:B------:R-:W-:Y:S05]  /*2a130*/  WARPSYNC.COLLECTIVE R15, `(.L_x_1994) ;  /* 0x000000000f087348 */ /* 0x000fea0003c00000 */
[----:B------:R0:W1:Y:S02]  /*2a140*/  SHFL.IDX P6, R14, R13, R12, R11 ;  /* 0x0000000c0d0e7389 */ /* 0x00006400000c000b */
[----:B01----:R-:W-:Y:S01]  /*2a150*/  ENDCOLLECTIVE ;  /* 0x000000000000791b */ /* 0x003fe20003800000 */
.L_x_1994:
        /* <DEDUP_REMOVED lines=15> */
.L_x_1995:
[----:B------:R-:W-:Y:S02]  /*2a250*/  IMAD.MOV.U32 R13, RZ, RZ, R19 ;  /* 0x000000ffff0d7224 */ /* 0x000fe400078e0013 */
[----:B------:R-:W-:Y:S01]  /*2a260*/  IMAD.MOV.U32 R12, RZ, RZ, 0x3 ;  /* 0x00000003ff0c7424 */ /* 0x000fe200078e00ff */
[----:B------:R-:W-:-:S13]  /*2a270*/  IADD3 R2, P4, R14, R5, RZ ;  /* 0x000000050e027210 */ /* 0x000fda0007f9e0ff */
[----:B------:R-:W-:Y:S05]  /*2a280*/  WARPSYNC.COLLECTIVE R15, `(.L_x_1996) ;  /* 0x000000000f087348 */ /* 0x000fea0003c00000 */
[----:B------:R0:W1:Y:S02]  /*2a290*/  SHFL.IDX P6, R14, R13, R12, R11 ;  /* 0x0000000c0d0e7389 */ /* 0x00006400000c000b */
[----:B01----:R-:W-:Y:S01]  /*2a2a0*/  ENDCOLLECTIVE ;  /* 0x000000000000791b */ /* 0x003fe20003800000 */
.L_x_1996:
        /* <DEDUP_REMOVED lines=15> */
.L_x_1997:
[----:B------:R-:W-:Y:S02]  /*2a3a0*/  IMAD.MOV.U32 R13, RZ, RZ, R19 ;  /* 0x000000ffff0d7224 */ /* 0x000fe400078e0013 */
[----:B------:R-:W-:Y:S01]  /*2a3b0*/  IMAD.MOV.U32 R12, RZ, RZ, 0x4 ;  /* 0x00000004ff0c7424 */ /* 0x000fe200078e00ff */
[----:B------:R-:W-:-:S13]  /*2a3c0*/  IADD3 R2, P4, R14, R5, RZ ;  /* 0x000000050e027210 */ /* 0x000fda0007f9e0ff */
[----:B------:R-:W-:Y:S05]  /*2a3d0*/  WARPSYNC.COLLECTIVE R15, `(.L_x_1998) ;  /* 0x000000000f087348 */ /* 0x000fea0003c00000 */
[----:B------:R0:W1:Y:S02]  /*2a3e0*/  SHFL.IDX P6, R14, R13, R12, R11 ;  /* 0x0000000c0d0e7389 */ /* 0x00006400000c000b */
[----:B01----:R-:W-:Y:S01]  /*2a3f0*/  ENDCOLLECTIVE ;  /* 0x000000000000791b */ /* 0x003fe20003800000 */
.L_x_1998:
        /* <DEDUP_REMOVED lines=15> */
.L_x_1999:
[----:B------:R-:W-:Y:S02]  /*2a4f0*/  IMAD.MOV.U32 R13, RZ, RZ, R19 ;  /* 0x000000ffff0d7224 */ /* 0x000fe400078e0013 */
[----:B------:R-:W-:Y:S01]  /*2a500*/  IMAD.MOV.U32 R12, RZ, RZ, 0x5 ;  /* 0x00000005ff0c7424 */ /* 0x000fe200078e00ff */
[----:B------:R-:W-:-:S13]  /*2a510*/  IADD3 R2, P4, R14, R5, RZ ;  /* 0x000000050e027210 */ /* 0x000fda0007f9e0ff */
[----:B------:R-:W-:Y:S05]  /*2a520*/  WARPSYNC.COLLECTIVE R15, `(.L_x_2000) ;  /* 0x000000000f087348 */ /* 0x000fea0003c00000 */
[----:B------:R0:W1:Y:S02]  /*2a530*/  SHFL.IDX P6, R14, R13, R12, R11 ;  /* 0x0000000c0d0e7389 */ /* 0x00006400000c000b */
[----:B01----:R-:W-:Y:S01]  /*2a540*/  ENDCOLLECTIVE ;  /* 0x000000000000791b */ /* 0x003fe20003800000 */
.L_x_2000:
        /* <DEDUP_REMOVED lines=14> */
.L_x_2001:
[----:B------:R-:W-:Y:S05]  /*2a630*/  BRA `(.L_x_2002) ;  /* 0xffffffac00447947 */ /* 0x000fea000383ffff */
.L_x_1854:
[----:B------:R-:W-:Y:S01]  /*2a640*/  BSSY B0, `(.L_x_2003) ;  /* 0x0000008000007945 */ /* 0x000fe20003800000 */
[----:B------:R-:W-:Y:S02]  /*2a650*/  IMAD.MOV.U32 R13, RZ, RZ, R24 ;  /* 0x000000ffff0d7224 */ /* 0x000fe400078e0018 */
[----:B0-----:R-:W-:Y:S02]  /*2a660*/  IMAD.MOV.U32 R12, RZ, RZ, RZ ;  /* 0x000000ffff0c7224 */ /* 0x001fe400078e00ff */
[----:B------:R-:W-:Y:S02]  /*2a670*/  IMAD.MOV.U32 R11, RZ, RZ, 0x1f ;  /* 0x0000001fff0b7424 */ /* 0x000fe400078e00ff */
[----:B------:R-:W-:-:S07]  /*2a680*/  IMAD.MOV.U32 R15, RZ, RZ, -0x1 ;  /* 0xffffffffff0f7424 */ /* 0x000fce00078e00ff */
[----:B-1----:R-:W-:Y:S05]  /*2a690*/  WARPSYNC.COLLECTIVE R15, `(.L_x_2004) ;  /* 0x000000000f087348 */ /* 0x002fea0003c00000 */
[----:B------:R0:W2:Y:S02]  /*2a6a0*/  SHFL.IDX P6, R14, R13, R12, R11 ;  /* 0x0000000c0d0e7389 */ /* 0x0000a400000c000b */
[----:B012---:R-:W-:Y:S01]  /*2a6b0*/  ENDCOLLECTIVE ;  /* 0x000000000000791b */ /* 0x007fe20003800000 */
.L_x_2004:
[----:B------:R-:W-:Y:S05]  /*2a6c0*/  BSYNC B0 ;  /* 0x0000000000007941 */ /* 0x000fea0003800000 */
.L_x_2003:
        /* <DEDUP_REMOVED lines=9> */
.L_x_2005:
[----:B------:R-:W-:Y:S02]  /*2a760*/  ULDC UR4, c[0x0][0xc3c] ;  /* 0x00030f0000047ab9 */ /* 0x000fe40000000800 */
[----:B------:R-:W-:-:S13]  /*2a770*/  ISETP.GE.OR P1, PT, R9, UR4, !P0 ;  /* 0x0000000409007c0c */ /* 0x000fda000c726670 */
[----:B------:R-:W0:Y:S08]  /*2a780*/  @!P1 LDC.64 R2, c[0x0][0xc80] ;  /* 0x00032000ff029b82 */ /* 0x000e300000000a00 */
[----:B------:R-:W1:Y:S01]  /*2a790*/  @!P1 LDC.64 R4, c[0x0][0xc78] ;  /* 0x00031e00ff049b82 */ /* 0x000e620000000a00 */
[----:B------:R-:W-:Y:S02]  /*2a7a0*/  IMAD.MOV.U32 R25, RZ, RZ, RZ ;  /* 0x000000ffff197224 */ /* 0x000fe400078e00ff */
[----:B------:R-:W-:-:S02]  /*2a7b0*/  IMAD.MOV.U32 R11, RZ, RZ, RZ ;  /* 0x000000ffff0b7224 */ /* 0x000fc400078e00ff */
[----:B------:R-:W-:Y:S02]  /*2a7c0*/  IMAD.MOV.U32 R7, RZ, RZ, R14 ;  /* 0x000000ffff077224 */ /* 0x000fe400078e000e */
        /* <DEDUP_REMOVED lines=17> */
.L_x_2006:
[----:B------:R-:W-:Y:S01]  /*2a8e0*/  IMAD.MOV.U32 R12, RZ, RZ, 0x2 ;  /* 0x00000002ff0c7424 */ /* 0x000fe200078e00ff */
[----:B------:R-:W-:-:S05]  /*2a8f0*/  SEL R14, R14, RZ, P1 ;  /* 0x000000ff0e0e7207 */ /* 0x000fca0000800000 */
[----:B------:R-:W-:-:S04]  /*2a900*/  IMAD.IADD R5, R13, 0x1, R14 ;  /* 0x000000010d057824 */ /* 0x000fc800078e020e */
[----:B------:R-:W-:-:S07]  /*2a910*/  IMAD.MOV.U32 R13, RZ, RZ, R5 ;  /* 0x000000ffff0d7224 */ /* 0x000fce00078e0005 */
[----:B------:R-:W-:Y:S05]  /*2a920*/  WARPSYNC.COLLECTIVE R15, `(.L_x_2007) ;  /* 0x000000000f087348 */ /* 0x000fea0003c00000 */
[----:B------:R0:W1:Y:S02]  /*2a930*/  SHFL.UP P6, R14, R13, R12, R11 ;  /* 0x0400000c0d0e7389 */ /* 0x00006400000c000b */
[----:B01----:R-:W-:Y:S01]  /*2a940*/  ENDCOLLECTIVE ;  /* 0x000000000000791b */ /* 0x003fe20003800000 */
.L_x_2007:
[----:B------:R-:W-:Y:S01]  /*2a950*/  IMAD.MOV.U32 R12, RZ, RZ, 0x4 ;  /* 0x00000004ff0c7424 */ /* 0x000fe200078e00ff */
[----:B------:R-:W-:-:S05]  /*2a960*/  SEL R2, R14, RZ, P2 ;  /* 0x000000ff0e027207 */ /* 0x000fca0001000000 */
[----:B------:R-:W-:-:S04]  /*2a970*/  IMAD.IADD R2, R5, 0x1, R2 ;  /* 0x0000000105027824 */ /* 0x000fc800078e0202 */
[----:B------:R-:W-:-:S07]  /*2a980*/  IMAD.MOV.U32 R13, RZ, RZ, R2 ;  /* 0x000000ffff0d7224 */ /* 0x000fce00078e0002 */
[----:B------:R-:W-:Y:S05]  /*2a990*/  WARPSYNC.COLLECTIVE R15, `(.L_x_2008) ;  /* 0x000000000f087348 */ /* 0x000fea0003c00000 */
[----:B------:R0:W1:Y:S02]  /*2a9a0*/  SHFL.UP P6, R14, R13, R12, R11 ;  /* 0x0400000c0d0e7389 */ /* 0x00006400000c000b */
[----:B01----:R-:W-:Y:S01]  /*2a9b0*/  ENDCOLLECTIVE ;  /* 0x000000000000791b */ /* 0x003fe20003800000 */
.L_x_2008:
[----:B------:R-:W-:Y:S01]  /*2a9c0*/  IMAD.MOV.U32 R12, RZ, RZ, 0x8 ;  /* 0x00000008ff0c7424 */ /* 0x000fe200078e00ff */
[----:B------:R-:W-:-:S05]  /*2a9d0*/  SEL R3, R14, RZ, P3 ;  /* 0x000000ff0e037207 */ /* 0x000fca0001800000 */
[----:B------:R-:W-:-:S04]  /*2a9e0*/  IMAD.IADD R3, R2, 0x1, R3 ;  /* 0x0000000102037824 */ /* 0x000fc800078e0203 */
[----:B------:R-:W-:-:S07]  /*2a9f0*/  IMAD.MOV.U32 R13, RZ, RZ, R3 ;  /* 0x000000ffff0d7224 */ /* 0x000fce00078e0003 */
[----:B------:R-:W-:Y:S05]  /*2aa00*/  WARPSYNC.COLLECTIVE R15, `(.L_x_2009) ;  /* 0x000000000f087348 */ /* 0x000fea0003c00000 */
[----:B------:R0:W1:Y:S02]  /*2aa10*/  SHFL.UP P6, R14, R13, R12, R11 ;  /* 0x0400000c0d0e7389 */ /* 0x00006400000c000b */
[----:B01----:R-:W-:Y:S01]  /*2aa20*/  ENDCOLLECTIVE ;  /* 0x000000000000791b */ /* 0x003fe20003800000 */
.L_x_2009:
[----:B------:R-:W-:Y:S01]  /*2aa30*/  IMAD.MOV.U32 R12, RZ, RZ, 0x10 ;  /* 0x00000010ff0c7424 */ /* 0x000fe200078e00ff */
[----:B------:R-:W-:-:S05]  /*2aa40*/  SEL R14, R14, RZ, P4 ;  /* 0x000000ff0e0e7207 */ /* 0x000fca0002000000 */
[----:B------:R-:W-:-:S04]  /*2aa50*/  IMAD.IADD R5, R3, 0x1, R14 ;  /* 0x0000000103057824 */ /* 0x000fc800078e020e */
[----:B------:R-:W-:-:S07]  /*2aa60*/  IMAD.MOV.U32 R13, RZ, RZ, R5 ;  /* 0x000000ffff0d7224 */ /* 0x000fce00078e0005 */
[----:B------:R-:W-:Y:S05]  /*2aa70*/  WARPSYNC.COLLECTIVE R15, `(.L_x_2010) ;  /* 0x000000000f087348 */ /* 0x000fea0003c00000 */
[----:B------:R0:W1:Y:S02]  /*2aa80*/  SHFL.UP P6, R14, R13, R12, R11 ;  /* 0x0400000c0d0e7389 */ /* 0x00006400000c000b */
[----:B01----:R-:W-:Y:S01]  /*2aa90*/  ENDCOLLECTIVE ;  /* 0x000000000000791b */ /* 0x003fe20003800000 */
.L_x_2010:
        /* <DEDUP_REMOVED lines=8> */
.L_x_2011:
[----:B------:R-:W-:Y:S05]  /*2ab20*/  BRA `(.L_x_2012) ;  /* 0xffffffac00587947 */ /* 0x000fea000383ffff */
.L_x_1857:
[----:B------:R-:W-:Y:S01]  /*2ab30*/  BSSY B0, `(.L_x_2013) ;  /* 0x0000007000007945 */ /* 0x000fe20003800000 */
[----:B------:R-:W-:Y:S02]  /*2ab40*/  IMAD.MOV.U32 R12, RZ, RZ, 0x1 ;  /* 0x00000001ff0c7424 */ /* 0x000fe400078e00ff */
[----:B------:R-:W-:Y:S02]  /*2ab50*/  IMAD.MOV.U32 R11, RZ, RZ, RZ ;  /* 0x000000ffff0b7224 */ /* 0x000fe400078e00ff */
[----:B------:R-:W-:-:S07]  /*2ab60*/  IMAD.MOV.U32 R15, RZ, RZ, -0x1 ;  /* 0xffffffffff0f7424 */ /* 0x000fce00078e00ff */
[----:B------:R-:W-:Y:S05]  /*2ab70*/  WARPSYNC.COLLECTIVE R15, `(.L_x_2014) ;  /* 0x000000000f087348 */ /* 0x000fea0003c00000 */
[----:B------:R0:W1:Y:S02]  /*2ab80*/  SHFL.UP P6, R14, R13, R12, R11 ;  /* 0x0400000c0d0e7389 */ /* 0x00006400000c000b */
[----:B01----:R-:W-:Y:S01]  /*2ab90*/  ENDCOLLECTIVE ;  /* 0x000000000000791b */ /* 0x003fe20003800000 */
.L_x_2014:
[----:B------:R-:W-:Y:S05]  /*2aba0*/  BSYNC B0 ;  /* 0x0000000000007941 */ /* 0x000fea0003800000 */
.L_x_2013:
        /* <DEDUP_REMOVED lines=8> */
.L_x_2015:
[----:B------:R-:W-:Y:S01]  /*2ac30*/  IMAD.MOV.U32 R12, RZ, RZ, 0x4 ;  /* 0x00000004ff0c7424 */ /* 0x000fe200078e00ff */
[----:B------:R-:W-:-:S05]  /*2ac40*/  SEL R2, R14, RZ, P2 ;  /* 0x000000ff0e027207 */ /* 0x000fca0001000000 */
[----:B------:R-:W-:-:S04]  /*2ac50*/  IMAD.IADD R2, R13, 0x1, R2 ;  /* 0x000000010d027824 */ /* 0x000fc800078e0202 */
[----:B------:R-:W-:-:S07]  /*2ac60*/  IMAD.MOV.U32 R13, RZ, RZ, R2 ;  /* 0x000000ffff0d7224 */ /* 0x000fce00078e0002 */
[----:B------:R-:W-:Y:S05]  /*2ac70*/  WARPSYNC.COLLECTIVE R15, `(.L_x_2016) ;  /* 0x000000000f087348 */ /* 0x000fea0003c00000 */
[----:B------:R0:W1:Y:S02]  /*2ac80*/  SHFL.UP P6, R14, R13, R12, R11 ;  /* 0x0400000c0d0e7389 */ /* 0x00006400000c000b */
[----:B01----:R-:W-:Y:S01]  /*2ac90*/  ENDCOLLECTIVE ;  /* 0x000000000000791b */ /* 0x003fe20003800000 */
.L_x_2016:
[----:B------:R-:W-:Y:S01]  /*2aca0*/  IMAD.MOV.U32 R12, RZ, RZ, 0x8 ;  /* 0x00000008ff0c7424 */ /* 0x000fe200078e00ff */
[----:B------:R-:W-:-:S05]  /*2acb0*/  SEL R3, R14, RZ, P3 ;  /* 0x000000ff0e037207 */ /* 0x000fca0001800000 */
[----:B------:R-:W-:-:S04]  /*2acc0*/  IMAD.IADD R3, R2, 0x1, R3 ;  /* 0x0000000102037824 */ /* 0x000fc800078e0203 */
[----:B------:R-:W-:-:S07]  /*2acd0*/  IMAD.MOV.U32 R13, RZ, RZ, R3 ;  /* 0x000000ffff0d7224 */ /* 0x000fce00078e0003 */
[----:B------:R-:W-:Y:S05]  /*2ace0*/  WARPSYNC.COLLECTIVE R15, `(.L_x_2017) ;  /* 0x000000000f087348 */ /* 0x000fea0003c00000 */
[----:B------:R0:W1:Y:S02]  /*2acf0*/  SHFL.UP P6, R14, R13, R12, R11 ;  /* 0x0400000c0d0e7389 */ /* 0x00006400000c000b */
[----:B01----:R-:W-:Y:S01]  /*2ad00*/  ENDCOLLECTIVE ;  /* 0x000000000000791b */ /* 0x003fe20003800000 */
.L_x_2017:
[----:B------:R-:W-:Y:S01]  /*2ad10*/  IMAD.MOV.U32 R12, RZ, RZ, 0x10 ;  /* 0x00000010ff0c7424 */ /* 0x000fe200078e00ff */
[----:B------:R-:W-:-:S05]  /*2ad20*/  SEL R14, R14, RZ, P4 ;  /* 0x000000ff0e0e7207 */ /* 0x000fca0002000000 */
[----:B------:R-:W-:-:S04]  /*2ad30*/  IMAD.IADD R5, R3, 0x1, R14 ;  /* 0x0000000103057824 */ /* 0x000fc800078e020e */
[----:B------:R-:W-:-:S07]  /*2ad40*/  IMAD.MOV.U32 R13, RZ, RZ, R5 ;  /* 0x000000ffff0d7224 */ /* 0x000fce00078e0005 */
[----:B------:R-:W-:Y:S05]  /*2ad50*/  WARPSYNC.COLLECTIVE R15, `(.L_x_2018) ;  /* 0x000000000f087348 */ /* 0x000fea0003c00000 */
[----:B------:R0:W1:Y:S02]  /*2ad60*/  SHFL.UP P6, R14, R13, R12, R11 ;  /* 0x0400000c0d0e7389 */ /* 0x00006400000c000b */
[----:B01----:R-:W-:Y:S01]  /*2ad70*/  ENDCOLLECTIVE ;  /* 0x000000000000791b */ /* 0x003fe20003800000 */
.L_x_2018:
        /* <DEDUP_REMOVED lines=8> */
.L_x_2019:
[----:B------:R-:W-:Y:S05]  /*2ae00*/  BRA `(.L_x_2020) ;  /* 0xffffffac00447947 */ /* 0x000fea000383ffff */
.L_x_1859:
[----:B------:R-:W-:Y:S01]  /*2ae10*/  BSSY B0, `(.L_x_2021) ;  /* 0x0000006000007945 */ /* 0x000fe20003800000 */
[----:B------:R-:W-:Y:S01]  /*2ae20*/  PLOP3.LUT P6, PT, P6, PT, PT, 0x8, 0x0 ;  /* 0x000000000000781c */ /* 0x000fe200037ce170 */
[----:B------:R-:W-:-:S12]  /*2ae30*/  IMAD.MOV.U32 R15, RZ, RZ, -0x1 ;  /* 0xffffffffff0f7424 */ /* 0x000fd800078e00ff */
[----:B0-----:R-:W-:Y:S05]  /*2ae40*/  WARPSYNC.COLLECTIVE R15, `(.L_x_2022) ;  /* 0x000000000f087348 */ /* 0x001fea0003c00000 */
[----:B------:R-:W-:Y:S01]  /*2ae50*/  VOTE.ANY R14, PT, P6 ;  /* 0x00000000000e7806 */ /* 0x000fe200030e0100 */
[----:B0-----:R-:W-:Y:S06]  /*2ae60*/  ENDCOLLECTIVE ;  /* 0x000000000000791b */ /* 0x001fec0003800000 */
.L_x_2022:
[----:B------:R-:W-:Y:S05]  /*2ae70*/  BSYNC B0 ;  /* 0x0000000000007941 */ /* 0x000fea0003800000 */
.L_x_2021:
        /* <DEDUP_REMOVED lines=8> */
.L_x_2023:
[----:B------:R-:W-:Y:S02]  /*2af00*/  IMAD.IADD R27, R12, 0x1, R27 ;  /* 0x000000010c1b7824 */ /* 0x000fe400078e021b */
[----:B------:R-:W-:Y:S02]  /*2af10*/  IMAD.MOV.U32 R13, RZ, RZ, R4 ;  /* 0x000000ffff0d7224 */ /* 0x000fe400078e0004 */
[----:B------:R-:W-:-:S07]  /*2af20*/  IMAD.MOV.U32 R25, RZ, RZ, R14 ;  /* 0x000000ffff197224 */ /* 0x000fce00078e000e */
[----:B------:R-:W-:Y:S05]  /*2af30*/  WARPSYNC.COLLECTIVE R15, `(.L_x_2024) ;  /* 0x000000000f087348 */ /* 0x000fea0003c00000 */
[----:B------:R0:W1:Y:S02]  /*2af40*/  SHFL.IDX P6, R14, R13, R12, R11 ;  /* 0x0000000c0d0e7389 */ /* 0x00006400000c000b */
[----:B01----:R-:W-:Y:S01]  /*2af50*/  ENDCOLLECTIVE ;  /* 0x000000000000791b */ /* 0x003fe20003800000 */
.L_x_2024:
[----:B------:R-:W-:Y:S01]  /*2af60*/  IMAD.MOV.U32 R4, RZ, RZ, R14 ;  /* 0x000000ffff047224 */ /* 0x000fe200078e000e */
[----:B------:R-:W-:Y:S06]  /*2af70*/  BRA `(.L_x_2025) ;  /* 0xffffffac00287947 */ /* 0x000fec000383ffff */
.L_x_1861:
[----:B------:R-:W-:Y:S01]  /*2af80*/  BSSY B0, `(.L_x_2026) ;  /* 0x0000007000007945 */ /* 0x000fe20003800000 */
[----:B------:R-:W-:Y:S02]  /*2af90*/  IMAD.MOV.U32 R13, RZ, RZ, R2 ;  /* 0x000000ffff0d7224 */ /* 0x000fe400078e0002 */
[----:B------:R-:W-:Y:S02]  /*2afa0*/  IMAD.MOV.U32 R11, RZ, RZ, 0x1f ;  /* 0x0000001fff0b7424 */ /* 0x000fe400078e00ff */
[----:B------:R-:W-:-:S07]  /*2afb0*/  IMAD.MOV.U32 R15, RZ, RZ, -0x1 ;  /* 0xffffffffff0f7424 */ /* 0x000fce00078e00ff */
[----:B0-23--:R-:W-:Y:S05]  /*2afc0*/  WARPSYNC.COLLECTIVE R15, `(.L_x_2027) ;  /* 0x000000000f087348 */ /* 0x00dfea0003c00000 */
[----:B------:R1:W4:Y:S02]  /*2afd0*/  SHFL.IDX P6, R14, R13, R12, R11 ;  /* 0x0000000c0d0e7389 */ /* 0x00032400000c000b */
[----:B01234-:R-:W-:Y:S01]  /*2afe0*/  ENDCOLLECTIVE ;  /* 0x000000000000791b */ /* 0x01ffe20003800000 */
.L_x_2027:
[----:B------:R-:W-:Y:S05]  /*2aff0*/  BSYNC B0 ;  /* 0x0000000000007941 */ /* 0x000fea0003800000 */
.L_x_2026:
[----:B------:R-:W-:Y:S01]  /*2b000*/  IMAD.MOV.U32 R6, RZ, RZ, R14 ;  /* 0x000000ffff067224 */ /* 0x000fe200078e000e */
[----:B------:R-:W-:Y:S06]  /*2b010*/  BRA `(.L_x_1860) ;  /* 0xffffffac00187947 */ /* 0x000fec000383ffff */
.L_x_1867:
[----:B0-----:R0:W1:Y:S02]  /*2b020*/  SYNCS.PHASECHK.TRANS64.TRYWAIT P0, [R5+URZ+0x30820], R0 ;  /* 0x03082000050075a7 */ /* 0x001064000800017f */
[----:B-1----:R-:W-:Y:S05]  /*2b030*/  @!P0 NANOSLEEP.SYNCS 0x989680 ;  /* 0x009896800000895d */ /* 0x002fea0003900000 */
[----:B------:R-:W1:Y:S02]  /*2b040*/  @!P0 SYNCS.PHASECHK.TRANS64 P0, [R5+URZ+0x30820], R0 ;  /* 0x03082000050085a7 */ /* 0x000e64000800007f */
[----:B-1----:R-:W-:Y:S05]  /*2b050*/  @!P0 BRA `(.L_x_1867) ;  /* 0xfffffffc00f08947 */ /* 0x002fea000383ffff */
[----:B------:R-:W-:Y:S05]  /*2b060*/  BRA `(.L_x_2028) ;  /* 0xffffffb400707947 */ /* 0x000fea000383ffff */
.L_x_1868:
        /* <DEDUP_REMOVED lines=8> */
[----:B0-2-4-:R-:W-:Y:S05]  /*2b0f0*/  WARPSYNC.COLLECTIVE R15, `(.L_x_2030) ;  /* 0x000000000f087348 */ /* 0x015fea0003c00000 */
[----:B------:R1:W3:Y:S02]  /*2b100*/  SHFL.IDX P6, R14, R13, R12, R11 ;  /* 0x0000000c0d0e7389 */ /* 0x0002e400000c000b */
[----:B01234-:R-:W-:Y:S01]  /*2b110*/  ENDCOLLECTIVE ;  /* 0x000000000000791b */ /* 0x01ffe20003800000 */
.L_x_2030:
[----:B------:R-:W-:Y:S05]  /*2b120*/  BSYNC B0 ;  /* 0x0000000000007941 */ /* 0x000fea0003800000 */
.L_x_2029:
[----:B------:R-:W-:Y:S05]  /*2b130*/  BRA `(.L_x_2031) ;  /* 0xffffffb400587947 */ /* 0x000fea000383ffff */
.L_x_1871:
[----:B------:R-:W-:Y:S01]  /*2b140*/  BSSY B1, `(.L_x_2032) ;  /* 0x0000006000017945 */ /* 0x000fe20003800000 */
[----:B------:R-:W-:-:S07]  /*2b150*/  IMAD.MOV.U32 R15, RZ, RZ, -0x1 ;  /* 0xffffffffff0f7424 */ /* 0x000fce00078e00ff */
[----:B0-2-4-:R-:W-:Y:S05]  /*2b160*/  WARPSYNC.COLLECTIVE R15, `(.L_x_2033) ;  /* 0x000000000f0c7348 */ /* 0x015fea0003c00000 */
[----:B------:R-:W-:Y:S02]  /*2b170*/  ELECT P6, UR62, PT ;  /* 0x00000000003e782f */ /* 0x000fe400038c0000 */
[----:B------:R-:W-:Y:S01]  /*2b180*/  MOV R14, UR62 ;  /* 0x0000003e000e7c02 */ /* 0x000fe20008000f00 */
[----:B0-2-4-:R-:W-:Y:S10]  /*2b190*/  ENDCOLLECTIVE ;  /* 0x000000000000791b */ /* 0x015ff40003800000 */
.L_x_2033:
[----:B------:R-:W-:Y:S05]  /*2b1a0*/  BSYNC B1 ;  /* 0x0000000000017941 */ /* 0x000fea0003800000 */
.L_x_2032:
[----:B------:R-:W-:Y:S05]  /*2b1b0*/  BRA `(.L_x_2034) ;  /* 0xffffffb400507947 */ /* 0x000fea000383ffff */
.L_x_1873:
[----:B0-----:R0:W1:Y:S02]  /*2b1c0*/  SYNCS.PHASECHK.TRANS64.TRYWAIT P1, [R3+URZ+0x30840], R2 ;  /* 0x03084002030075a7 */ /* 0x001064000802017f */
[----:B-1----:R-:W-:Y:S05]  /*2b1d0*/  @!P1 NANOSLEEP.SYNCS 0x989680 ;  /* 0x009896800000995d */ /* 0x002fea0003900000 */
[----:B------:R-:W1:Y:S02]  /*2b1e0*/  @!P1 SYNCS.PHASECHK.TRANS64 P1, [R3+URZ+0x30840], R2 ;  /* 0x03084002030095a7 */ /* 0x000e64000802007f */
[----:B-1----:R-:W-:Y:S05]  /*2b1f0*/  @!P1 BRA `(.L_x_1873) ;  /* 0xfffffffc00f09947 */ /* 0x002fea000383ffff */
[----:B------:R-:W-:Y:S05]  /*2b200*/  BRA `(.L_x_2035) ;  /* 0xffffffb400787947 */ /* 0x000fea000383ffff */
.L_x_1875:
[----:B-1----:R1:W3:Y:S02]  /*2b210*/  SYNCS.PHASECHK.TRANS64.TRYWAIT P1, [R23+URZ+0x30840], R0 ;  /* 0x03084000170075a7 */ /* 0x0022e4000802017f */
[----:B---3--:R-:W-:Y:S05]  /*2b220*/  @!P1 NANOSLEEP.SYNCS 0x989680 ;  /* 0x009896800000995d */ /* 0x008fea0003900000 */
[----:B------:R-:W3:Y:S02]  /*2b230*/  @!P1 SYNCS.PHASECHK.TRANS64 P1, [R23+URZ+0x30840], R0 ;  /* 0x03084000170095a7 */ /* 0x000ee4000802007f */
[----:B---3--:R-:W-:Y:S05]  /*2b240*/  @!P1 BRA `(.L_x_1875) ;  /* 0xfffffffc00f09947 */ /* 0x008fea000383ffff */
[----:B------:R-:W-:Y:S05]  /*2b250*/  BRA `(.L_x_2036) ;  /* 0xffffffb400847947 */ /* 0x000fea000383ffff */
.L_x_1877:
[----:B---3--:R3:W0:Y:S02]  /*2b260*/  SYNCS.PHASECHK.TRANS64.TRYWAIT P1, [R3+URZ+0x30860], R2 ;  /* 0x03086002030075a7 */ /* 0x008624000802017f */
[----:B0-----:R-:W-:Y:S05]  /*2b270*/  @!P1 NANOSLEEP.SYNCS 0x989680 ;  /* 0x009896800000995d */ /* 0x001fea0003900000 */
[----:B------:R-:W0:Y:S02]  /*2b280*/  @!P1 SYNCS.PHASECHK.TRANS64 P1, [R3+URZ+0x30860], R2 ;  /* 0x03086002030095a7 */ /* 0x000e24000802007f */
[----:B0-----:R-:W-:Y:S05]  /*2b290*/  @!P1 BRA `(.L_x_1877) ;  /* 0xfffffffc00f09947 */ /* 0x001fea000383ffff */
[----:B------:R-:W-:Y:S05]  /*2b2a0*/  BRA `(.L_x_2037) ;  /* 0xffffffb400807947 */ /* 0x000fea000383ffff */
        .type           $_ZN7cutlass13device_kernelIN5flash11enable_sm90INS1_16FlashAttnFwdSm90INS1_25CollectiveMainloopFwdSm90ILi2EN4cute5tupleIJNS5_1CILi1EEES8_S8_EEENS6_IJNS7_ILi128EEENS7_ILi96EEENS7_ILi192EEEEEELi192ENS_10bfloat16_tEfNS_4arch4Sm90ELb0ELb1ELb1ELb1ELb1ELb1ELb0ELb1ELb1ELb1ELb1ELb0EEENS1_21CollectiveEpilogueFwdINS6_IJSA_SC_SB_EEES9_SE_SG_Li256ELb1ELb1ELb1ELb0EEENS1_36VarlenDynamicPersistentTileSchedulerILi128ELi96ELi256ELi128ELb1ELb1ELb1ELb1ELb0ELb1EEEEEEEEEvNT_6ParamsE$_ZZN5flash25CollectiveMainloopFwdSm90ILi2EN4cute5tupleIJNS1_1CILi1EEES4_S4_EEENS2_IJNS3_ILi128EEENS3_ILi96EEENS3_ILi192EEEEEELi192EN7cutlass10bfloat16_tEfNSA_4arch4Sm90ELb0ELb1ELb1ELb1ELb1ELb1ELb0ELb1ELb1ELb1ELb1ELb0EE12store_kv_newINS_16FlashAttnFwdSm90ISE_NS_21CollectiveEpilogueFwdINS2_IJS6_S8_S7_EEES5_SB_SD_Li256ELb1ELb1ELb1ELb0EEENS_36VarlenDynamicPersistentTileSchedulerILi128ELi96ELi256ELi128ELb1ELb1ELb1ELb1ELb0ELb1EEEE13SharedStorageEEEbRKNSE_6ParamsENSA_25PipelineTmaAsyncNoClusterILi2ENSA_16PipelineTmaAsyncILi2EEEEESU_RNSA_13PipelineStateILj2EEEiRT_RKNS_16SeqlenInfoQKNewKILb1ELb1EEENS2_IJiiiiEEEENKUliRKT_E_clISW_EEDaiS17_,@function
        .size           $_ZN7cutlass13device_kernelIN5flash11enable_sm90INS1_16FlashAttnFwdSm90INS1_25CollectiveMainloopFwdSm90ILi2EN4cute5tupleIJNS5_1CILi1EEES8_S8_EEENS6_IJNS7_ILi128EEENS7_ILi96EEENS7_ILi192EEEEEELi192ENS_10bfloat16_tEfNS_4arch4Sm90ELb0ELb1ELb1ELb1ELb1ELb1ELb0ELb1ELb1ELb1ELb1ELb0EEENS1_21CollectiveEpilogueFwdINS6_IJSA_SC_SB_EEES9_SE_SG_Li256ELb1ELb1ELb1ELb0EEENS1_36VarlenDynamicPersistentTileSchedulerILi128ELi96ELi256ELi128ELb1ELb1ELb1ELb1ELb0ELb1EEEEEEEEEvNT_6ParamsE$_ZZN5flash25CollectiveMainloopFwdSm90ILi2EN4cute5tupleIJNS1_1CILi1EEES4_S4_EEENS2_IJNS3_ILi128EEENS3_ILi96EEENS3_ILi192EEEEEELi192EN7cutlass10bfloat16_tEfNSA_4arch4Sm90ELb0ELb1ELb1ELb1ELb1ELb1ELb0ELb1ELb1ELb1ELb1ELb0EE12store_kv_newINS_16FlashAttnFwdSm90ISE_NS_21CollectiveEpilogueFwdINS2_IJS6_S8_S7_EEES5_SB_SD_Li256ELb1ELb1ELb1ELb0EEENS_36VarlenDynamicPersistentTileSchedulerILi128ELi96ELi256ELi128ELb1ELb1ELb1ELb1ELb0ELb1EEEE13SharedStorageEEEbRKNSE_6ParamsENSA_25PipelineTmaAsyncNoClusterILi2ENSA_16PipelineTmaAsyncILi2EEEEESU_RNSA_13PipelineStateILj2EEEiRT_RKNS_16SeqlenInfoQKNewKILb1ELb1EEENS2_IJiiiiEEEENKUliRKT_E_clISW_EEDaiS17_,(.L_x_3201 - $_ZN7cutlass13device_kernelIN5flash11enable_sm90INS1_16FlashAttnFwdSm90INS1_25CollectiveMainloopFwdSm90ILi2EN4cute5tupleIJNS5_1CILi1EEES8_S8_EEENS6_IJNS7_ILi128EEENS7_ILi96EEENS7_ILi192EEEEEELi192ENS_10bfloat16_tEfNS_4arch4Sm90ELb0ELb1ELb1ELb1ELb1ELb1ELb0ELb1ELb1ELb1ELb1ELb0EEENS1_21CollectiveEpilogueFwdINS6_IJSA_SC_SB_EEES9_SE_SG_Li256ELb1ELb1ELb1ELb0EEENS1_36VarlenDynamicPersistentTileSchedulerILi128ELi96ELi256ELi128ELb1ELb1ELb1ELb1ELb0ELb1EEEEEEEEEvNT_6ParamsE$_ZZN5flash25CollectiveMainloopFwdSm90ILi2EN4cute5tupleIJNS1_1CILi1EEES4_S4_EEENS2_IJNS3_ILi128EEENS3_ILi96EEENS3_ILi192EEEEEELi192EN7cutlass10bfloat16_tEfNSA_4arch4Sm90ELb0ELb1ELb1ELb1ELb1ELb1ELb0ELb1ELb1ELb1ELb1ELb0EE12store_kv_newINS_16FlashAttnFwdSm90ISE_NS_21CollectiveEpilogueFwdINS2_IJS6_S8_S7_EEES5_SB_SD_Li256ELb1ELb1ELb1ELb0EEENS_36VarlenDynamicPersistentTileSchedulerILi128ELi96ELi256ELi128ELb1ELb1ELb1ELb1ELb0ELb1EEEE13SharedStorageEEEbRKNSE_6ParamsENSA_25PipelineTmaAsyncNoClusterILi2ENSA_16PipelineTmaAsyncILi2EEEEESU_RNSA_13PipelineStateILj2EEEiRT_RKNS_16SeqlenInfoQKNewKILb1ELb1EEENS2_IJiiiiEEEENKUliRKT_E_clISW_EEDaiS17_)
$_ZN7cutlass13device_kernelIN5flash11enable_sm90INS1_16FlashAttnFwdSm90INS1_25CollectiveMainloopFwdSm90ILi2EN4cute5tupleIJNS5_1CILi1EEES8_S8_EEENS6_IJNS7_ILi128EEENS7_ILi96EEENS7_ILi192EEEEEELi192ENS_10bfloat16_tEfNS_4arch4Sm90ELb0ELb1ELb1ELb1ELb1ELb1ELb0ELb1ELb1ELb1ELb1ELb0EEENS1_21CollectiveEpilogueFwdINS6_IJSA_SC_SB_EEES9_SE_SG_Li256ELb1ELb1ELb1ELb0EEENS1_36VarlenDynamicPersistentTileSchedulerILi128ELi96ELi256ELi128ELb1ELb1ELb1ELb1ELb0ELb1EEEEEEEEEvNT_6ParamsE$_ZZN5flash25CollectiveMainloopFwdSm90ILi2EN4cute5tupleIJNS1_1CILi1EEES4_S4_EEENS2_IJNS3_ILi128EEENS3_ILi96EEENS3_ILi192EEEEEELi192EN7cutlass10bfloat16_tEfNSA_4arch4Sm90ELb0ELb1ELb1ELb1ELb1ELb1ELb0ELb1ELb1ELb1ELb1ELb0EE12store_kv_newINS_16FlashAttnFwdSm90ISE_NS_21CollectiveEpilogueFwdINS2_IJS6_S8_S7_EEES5_SB_SD_Li256ELb1ELb1ELb1ELb0EEENS_36VarlenDynamicPersistentTileSchedulerILi128ELi96ELi256ELi128ELb1ELb1ELb1ELb1ELb0ELb1EEEE13SharedStorageEEEbRKNSE_6ParamsENSA_25PipelineTmaAsyncNoClusterILi2ENSA_16PipelineTmaAsyncILi2EEEEESU_RNSA_13PipelineStateILj2EEEiRT_RKNS_16SeqlenInfoQKNewKILb1ELb1EEENS2_IJiiiiEEEENKUliRKT_E_clISW_EEDaiS17_:
[----:B------:R-:W-:Y:S05]  /*2b2b0*/  YIELD ;  /* 0x0000000000007946 */ /* 0x000fea0003800000 */
[----:B------:R-:W-:Y:S02]  /*2b2c0*/  ULDC UR4, c[0x0][0x20] ;  /* 0x0000080000047ab9 */ /* 0x000fe40000000800 */
[----:B------:R-:W-:-:S05]  /*2b2d0*/  VIADD R21, R20, -UR4 ;  /* 0x8000000414157c36 */ /* 0x000fca0008000000 */
[----:B------:R-:W2:Y:S01]  /*2b2e0*/  LDL.64 R4, [R21+0x8] ;  /* 0x0000080015047983 */ /* 0x000ea20000100a00 */
[----:B------:R-:W0:Y:S02]  /*2b2f0*/  LDC.64 R74, c[0x0][0x208] ;  /* 0x00008200ff4a7b82 */ /* 0x000e240000000a00 */
[----:B0-----:R-:W-:Y:S02]  /*2b300*/  R2UR UR6, R74 ;  /* 0x000000004a0672ca */ /* 0x001fe400000e0000 */
[----:B------:R-:W-:-:S13]  /*2b310*/  R2UR UR7, R75 ;  /* 0x000000004b0772ca */ /* 0x000fda00000e0000 */
[----:B--2---:R-:W2:Y:S01]  /*2b320*/  LD.E R6, desc[UR6][R4.64+0x174] ;  /* 0x0001740604067980 */ /* 0x004ea2000c101900 */
[----:B------:R-:W-:Y:S01]  /*2b330*/  VIADD R71, R71, -UR4 ;  /* 0x8000000447477c36 */ /* 0x000fe20008000000 */
[----:B------:R-:W-:Y:S01]  /*2b340*/  BSSY B0, `(.L_x_2038) ;  /* 0x0000aaa000007945 */ /* 0x000fe20003800000 */
[----:B--2---:R-:W-:-:S13]  /*2b350*/  ISETP.GE.AND P1, PT, R6, 0x1, PT ;  /* 0x000000010600780c */ /* 0x004fda0003f26270 */
[----:B------:R-:W-:Y:S05]  /*2b360*/  @!P1 BRA `(.L_x_2039) ;  /* 0x0000009800e89947 */ /* 0x000fea0003800000 */
[----:B------:R-:W2:Y:S01]  /*2b370*/  LDL.64 R6, [R21+0x20] ;  /* 0x0000200015067983 */ /* 0x000ea20000100a00 */
[C---:B------:R-:W-:Y:S02]  /*2b380*/  R2UR UR4, R74.reuse ;  /* 0x000000004a0472ca */ /* 0x040fe400000e0000 */
[C---:B------:R-:W-:Y:S01]  /*2b390*/  R2UR UR5, R75.reuse ;  /* 0x000000004b0572ca */ /* 0x040fe200000e0000 */
[----:B------:R0:W5:Y:S01]  /*2b3a0*/  LDL.64 R8, [R21+0x30] ;  /* 0x0000300015087983 */ /* 0x0001620000100a00 */
[C---:B------:R-:W-:Y:S02]  /*2b3b0*/  R2UR UR6, R74.reuse ;  /* 0x000000004a0672ca */ /* 0x040fe400000e0000 */
[C---:B------:R-:W-:Y:S02]  /*2b3c0*/  R2UR UR7, R75.reuse ;  /* 0x000000004b0772ca */ /* 0x040fe400000e0000 */
[----:B------:R-:W-:Y:S02]  /*2b3d0*/  R2UR UR8, R74 ;  /* 0x000000004a0872ca */ /* 0x000fe400000e0000 */
[----:B------:R-:W-:-:S09]  /*2b3e0*/  R2UR UR9, R75 ;  /* 0x000000004b0972ca */ /* 0x000fd200000e0000 */
[----:B------:R-:W3:Y:S04]  /*2b3f0*/  LD.E.U8 R26, desc[UR6][R4.64+0x190] ;  /* 0x00019006041a7980 */ /* 0x000ee8000c101100 */
[----:B--2---:R-:W2:Y:S04]  /*2b400*/  LD.E.64 R28, desc[UR4][R6.64+0xa0] ;  /* 0x0000a004061c7980 */ /* 0x004ea8000c101b00 */
[----:B------:R-:W4:Y:S04]  /*2b410*/  LD.E.64 R10, desc[UR6][R6.64+0x58] ;  /* 0x00005806060a7980 */ /* 0x000f28000c101b00 */
[----:B------:R-:W4:Y:S04]  /*2b420*/  LD.E.64 R12, desc[UR8][R6.64+0x60] ;  /* 0x00006008060c7980 */ /* 0x000f28000c101b00 */
[----:B------:R-:W4:Y:S01]  /*2b430*/  LD.E.64 R14, desc[UR4][R6.64+0x68] ;  /* 0x00006804060e7980 */ /* 0x000f22000c101b00 */
[----:B---3--:R-:W-:-:S02]  /*2b440*/  ISETP.NE.AND P1, PT, R26, RZ, PT ;  /* 0x000000ff1a00720c */ /* 0x008fc40003f25270 */
[----:B--2---:R-:W-:Y:S01]  /*2b450*/  SHF.R.S32.HI R27, RZ, 0x1f, R29 ;  /* 0x0000001fff1b7819 */ /* 0x004fe2000001141d */
[-C--:B----4-:R-:W-:Y:S02]  /*2b460*/  IMAD R11, R11, R29.reuse, RZ ;  /* 0x0000001d0b0b7224 */ /* 0x090fe400078e02ff */
[----:B------:R-:W-:-:S04]  /*2b470*/  IMAD.WIDE.U32 R24, R10, R29, RZ ;  /* 0x0000001d0a187225 */ /* 0x000fc800078e00ff */
[----:B------:R-:W-:Y:S02]  /*2b480*/  IMAD R11, R10, R27, R11 ;  /* 0x0000001b0a0b7224 */ /* 0x000fe400078e020b */
[-C--:B------:R-:W-:Y:S02]  /*2b490*/  IMAD R10, R13, R28.reuse, RZ ;  /* 0x0000001c0d0a7224 */ /* 0x080fe400078e02ff */
[----:B------:R-:W-:Y:S01]  /*2b4a0*/  IMAD.IADD R25, R25, 0x1, R11 ;  /* 0x0000000119197824 */ /* 0x000fe200078e020b */
[----:B------:R-:W-:Y:S01]  /*2b4b0*/  SHF.R.S32.HI R11, RZ, 0x1f, R28 ;  /* 0x0000001fff0b7819 */ /* 0x000fe2000001141c */
[----:B------:R-:W-:-:S04]  /*2b4c0*/  IMAD.WIDE.U32 R4, R12, R28, R24 ;  /* 0x0000001c0c047225 */ /* 0x000fc800078e0018 */
[----:B------:R-:W-:Y:S01]  /*2b4d0*/  IMAD R11, R12, R11, R10 ;  /* 0x0000000b0c0b7224 */ /* 0x000fe200078e020a */
[----:B------:R-:W-:-:S03]  /*2b4e0*/  LEA R86, P2, R4, R14, 0x1 ;  /* 0x0000000e04567211 */ /* 0x000fc600078408ff */
[----:B------:R-:W-:-:S05]  /*2b4f0*/  IMAD.IADD R83, R5, 0x1, R11 ;  /* 0x0000000105537824 */ /* 0x000fca00078e020b */
[----:B------:R-:W-:Y:S01]  /*2b500*/  LEA.HI.X R83, R4, R15, R83, 0x1, P2 ;  /* 0x0000000f04537211 */ /* 0x000fe200010f0c53 */
[----:B0-----:R-:W-:Y:S06]  /*2b510*/  @!P1 BRA `(.L_x_2040) ;  /* 0x0000004800809947 */ /* 0x001fec0003800000 */
[C---:B------:R-:W-:Y:S01]  /*2b520*/  R2UR UR8, R74.reuse ;  /* 0x000000004a0872ca */ /* 0x040fe200000e0000 */
[----:B------:R0:W5:Y:S01]  /*2b530*/  LDL.64 R30, [R21+0x10] ;  /* 0x00001000151e7983 */ /* 0x0001620000100a00 */
[C---:B------:R-:W-:Y:S02]  /*2b540*/  R2UR UR9, R75.reuse ;  /* 0x000000004b0972ca */ /* 0x040fe400000e0000 */
[C---:B------:R-:W-:Y:S02]  /*2b550*/  R2UR UR4, R74.reuse ;  /* 0x000000004a0472ca */ /* 0x040fe400000e0000 */
[C---:B------:R-:W-:Y:S02]  /*2b560*/  R2UR UR5, R75.reuse ;  /* 0x000000004b0572ca */ /* 0x040fe400000e0000 */
[----:B------:R-:W-:Y:S02]  /*2b570*/  R2UR UR6, R74 ;  /* 0x000000004a0672ca */ /* 0x000fe400000e0000 */
[----:B------:R-:W-:-:S05]  /*2b580*/  R2UR UR7, R75 ;  /* 0x000000004b0772ca */ /* 0x000fca00000e0000 */
[----:B-----5:R-:W2:Y:S04]  /*2b590*/  LD.E R4, desc[UR8][R8.64+0x10] ;  /* 0x0000100808047980 */ /* 0x020ea8000c101900 */
[----:B------:R-:W3:Y:S04]  /*2b5a0*/  LD.E R11, desc[UR4][R8.64+0xc] ;  /* 0x00000c04080b7980 */ /* 0x000ee8000c101900 */
[----:B------:R-:W4:Y:S04]  /*2b5b0*/  LD.E.64 R12, desc[UR4][R8.64+0x60] ;  /* 0x00006004080c7980 */ /* 0x000f28000c101b00 */
[----:B------:R-:W4:Y:S01]  /*2b5c0*/  LD.E.64 R6, desc[UR6][R8.64+0x80] ;  /* 0x0000800608067980 */ /* 0x000f22000c101b00 */
[----:B------:R-:W-:-:S02]  /*2b5d0*/  R2UR UR10, R74 ;  /* 0x000000004a0a72ca */ /* 0x000fc400000e0000 */
[C---:B------:R-:W-:Y:S02]  /*2b5e0*/  R2UR UR11, R75.reuse ;  /* 0x000000004b0b72ca */ /* 0x040fe400000e0000 */
[----:B------:R-:W-:Y:S02]  /*2b5f0*/  R2UR UR12, R74 ;  /* 0x000000004a0c72ca */ /* 0x000fe400000e0000 */
[----:B------:R-:W-:Y:S02]  /*2b600*/  R2UR UR13, R75 ;  /* 0x000000004b0d72ca */ /* 0x000fe400000e0000 */
[----:B------:R-:W-:Y:S01]  /*2b610*/  SHF.R.S32.HI R15, RZ, 0x1f, R2 ;  /* 0x0000001fff0f7819 */ /* 0x000fe20000011402 */
[----:B------:R-:W-:Y:S01]  /*2b620*/  BSSY B2, `(.L_x_2041) ;  /* 0x000004e000027945 */ /* 0x000fe20003800000 */
[----:B------:R-:W-:Y:S02]  /*2b630*/  CS2R R24, SRZ ;  /* 0x0000000000187805 */ /* 0x000fe4000001ff00 */
[----:B------:R-:W-:-:S02]  /*2b640*/  CS2R R54, SRZ ;  /* 0x0000000000367805 */ /* 0x000fc4000001ff00 */
[----:B------:R-:W-:Y:S01]  /*2b650*/  CS2R R60, SRZ ;  /* 0x00000000003c7805 */ /* 0x000fe2000001ff00 */
[----:B------:R0:W5:Y:S01]  /*2b660*/  LD.E.64 R32, desc[UR10][R8.64+0x88] ;  /* 0x0000880a08207980 */ /* 0x000162000c101b00 */
[----:B------:R-:W-:-:S03]  /*2b670*/  CS2R R62, SRZ ;  /* 0x00000000003e7805 */ /* 0x000fc6000001ff00 */
[----:B------:R0:W5:Y:S01]  /*2b680*/  LD.E.U8 R34, desc[UR12][R8.64+0x18] ;  /* 0x0000180c08227980 */ /* 0x000162000c101100 */
        /* <DEDUP_REMOVED lines=9> */
[----:B--2---:R-:W-:Y:S01]  /*2b720*/  SHF.R.S32.HI R5, RZ, 0x1f, R4 ;  /* 0x0000001fff057819 */ /* 0x004fe20000011404 */
[----:B---3--:R-:W-:-:S03]  /*2b730*/  IMAD R11, R2, -0x60, R11 ;  /* 0xffffffa0020b7824 */ /* 0x008fc600078e020b */
[----:B------:R-:W-:Y:S02]  /*2b740*/  LEA.HI R5, R5, R4, RZ, 0x2 ;  /* 0x0000000405057211 */ /* 0x000fe400078f10ff */
[----:B------:R-:W-:Y:S02]  /*2b750*/  VIMNMX R37, R11, 0x60, PT ;  /* 0x000000600b257848 */ /* 0x000fe40003fe0100 */
[----:B------:R-:W-:Y:S01]  /*2b760*/  SHF.R.S32.HI R26, RZ, 0x2, R5 ;  /* 0x00000002ff1a7819 */ /* 0x000fe20000011405 */
[-C--:B----4-:R-:W-:Y:S01]  /*2b770*/  IMAD R10, R13, R2.reuse, RZ ;  /* 0x000000020d0a7224 */ /* 0x090fe200078e02ff */
[----:B------:R0:W5:Y:S02]  /*2b780*/  LD.E.64 R4, desc[UR8][R8.64+0x78] ;  /* 0x0000780808047980 */ /* 0x000164000c101b00 */
[----:B------:R-:W-:Y:S01]  /*2b790*/  ISETP.GE.AND P1, PT, R26, R37, PT ;  /* 0x000000251a00720c */ /* 0x000fe20003f26270 */
[----:B------:R-:W-:Y:S02]  /*2b7a0*/  IMAD R7, R7, R2, RZ ;  /* 0x0000000207077224 */ /* 0x000fe400078e02ff */
[----:B------:R-:W-:-:S02]  /*2b7b0*/  IMAD R27, R12, R15, R10 ;  /* 0x0000000f0c1b7224 */ /* 0x000fc400078e020a */
[----:B------:R-:W-:Y:S01]  /*2b7c0*/  IMAD R29, R6, R15, R7 ;  /* 0x0000000f061d7224 */ /* 0x000fe200078e0207 */
[----:B------:R0:W5:Y:S01]  /*2b7d0*/  LD.E.64 R10, desc[UR6][R8.64+0x68] ;  /* 0x00006806080a7980 */ /* 0x000162000c101b00 */
[----:B------:R-:W-:-:S03]  /*2b7e0*/  IMAD.WIDE.U32 R12, R12, R2, RZ ;  /* 0x000000020c0c7225 */ /* 0x000fc600078e00ff */
[----:B------:R0:W5:Y:S01]  /*2b7f0*/  LD.E.64 R14, desc[UR4][R8.64+0x58] ;  /* 0x00005804080e7980 */ /* 0x000162000c101b00 */
[----:B------:R-:W-:-:S04]  /*2b800*/  IMAD.WIDE.U32 R6, R6, R2, RZ ;  /* 0x0000000206067225 */ /* 0x000fc800078e00ff */
[----:B------:R-:W-:Y:S02]  /*2b810*/  IMAD.IADD R35, R13, 0x1, R27 ;  /* 0x000000010d237824 */ /* 0x000fe400078e021b */
[----:B------:R-:W-:Y:S02]  /*2b820*/  VIADD R28, R26, 0x40 ;  /* 0x000000401a1c7836 */ /* 0x000fe40000000000 */
[----:B------:R-:W-:Y:S01]  /*2b830*/  IMAD.IADD R41, R7, 0x1, R29 ;  /* 0x0000000107297824 */ /* 0x000fe200078e021d */
[----:B0-----:R-:W-:Y:S06]  /*2b840*/  @P1 BRA `(.L_x_2042) ;  /* 0x0000000000ac1947 */ /* 0x001fec0003800000 */
[----:B-----5:R-:W-:Y:S02]  /*2b850*/  LOP3.LUT R9, R34, 0x1, RZ, 0xc0, !PT ;  /* 0x0000000122097812 */ /* 0x020fe400078ec0ff */
[----:B------:R-:W-:Y:S02]  /*2b860*/  CS2R R84, SRZ ;  /* 0x0000000000547805 */ /* 0x000fe4000001ff00 */
[----:B------:R-:W-:Y:S02]  /*2b870*/  LEA R8, P1, R12, R10, 0x1 ;  /* 0x0000000a0c087211 */ /* 0x000fe400078208ff */
[----:B------:R-:W-:Y:S02]  /*2b880*/  CS2R R78, SRZ ;  /* 0x00000000004e7805 */ /* 0x000fe4000001ff00 */
[----:B------:R-:W-:Y:S02]  /*2b890*/  LEA R26, P2, R6, R32, 0x1 ;  /* 0x00000020061a7211 */ /* 0x000fe400078408ff */
[----:B------:R-:W-:-:S02]  /*2b8a0*/  CS2R R76, SRZ ;  /* 0x00000000004c7805 */ /* 0x000fc4000001ff00 */
[----:B------:R-:W-:Y:S02]  /*2b8b0*/  ISETP.NE.U32.AND P6, PT, R9, 0x1, PT ;  /* 0x000000010900780c */ /* 0x000fe40003fc5070 */
[----:B------:R-:W-:Y:S02]  /*2b8c0*/  CS2R R62, SRZ ;  /* 0x00000000003e7805 */ /* 0x000fe4000001ff00 */
[----:B------:R-:W-:Y:S02]  /*2b8d0*/  LEA.HI.X R9, R12, R11, R35, 0x1, P1 ;  /* 0x0000000b0c097211 */ /* 0x000fe400008f0c23 */
[----:B------:R-:W-:Y:S02]  /*2b8e0*/  CS2R R60, SRZ ;  /* 0x00000000003c7805 */ /* 0x000fe4000001ff00 */
[----:B------:R-:W-:Y:S02]  /*2b8f0*/  LEA.HI.X R27, R6, R33, R41, 0x1, P2 ;  /* 0x00000021061b7211 */ /* 0x000fe400010f0c29 */
[----:B------:R-:W-:-:S02]  /*2b900*/  CS2R R54, SRZ ;  /* 0x0000000000367805 */ /* 0x000fc4000001ff00 */
[----:B------:R-:W-:Y:S02]  /*2b910*/  R2P PR, R34, 0x3e ;  /* 0x0000003e22007804 */ /* 0x000fe40000000000 */
[----:B------:R-:W-:Y:S02]  /*2b920*/  @!P6 R2UR UR4, R74 ;  /* 0x000000004a04e2ca */ /* 0x000fe400000e0000 */
[----:B------:R-:W-:-:S09]  /*2b930*/  @!P6 R2UR UR5, R75 ;  /* 0x000000004b05e2ca */ /* 0x000fd200000e0000 */
[C---:B------:R-:W-:Y:S02]  /*2b940*/  @P1 R2UR UR6, R74.reuse ;  /* 0x000000004a0612ca */ /* 0x040fe400000e0000 */
[C---:B------:R-:W-:Y:S02]  /*2b950*/  @P1 R2UR UR7, R75.reuse ;  /* 0x000000004b0712ca */ /* 0x040fe400000e0000 */
[C---:B------:R-:W-:Y:S02]  /*2b960*/  @P2 R2UR UR8, R74.reuse ;  /* 0x000000004a0822ca */ /* 0x040fe400000e0000 */
[----:B------:R-:W-:Y:S02]  /*2b970*/  @P2 R2UR UR9, R75 ;  /* 0x000000004b0922ca */ /* 0x000fe400000e0000 */
[----:B------:R-:W-:Y:S02]  /*2b980*/  @P3 R2UR UR10, R74 ;  /* 0x000000004a0a32ca */ /* 0x000fe400000e0000 */
[----:B------:R-:W-:-:S02]  /*2b990*/  CS2R R88, SRZ ;  /* 0x0000000000587805 */ /* 0x000fc4000001ff00 */
[C---:B------:R-:W-:Y:S02]  /*2b9a0*/  @P3 R2UR UR11, R75.reuse ;  /* 0x000000004b0b32ca */ /* 0x040fe400000e0000 */
[----:B------:R-:W-:Y:S02]  /*2b9b0*/  CS2R R80, SRZ ;  /* 0x0000000000507805 */ /* 0x000fe4000001ff00 */
[----:B------:R-:W-:Y:S02]  /*2b9c0*/  @P4 R2UR UR12, R74 ;  /* 0x000000004a0c42ca */ /* 0x000fe400000e0000 */
[----:B------:R-:W-:Y:S02]  /*2b9d0*/  CS2R R66, SRZ ;  /* 0x0000000000427805 */ /* 0x000fe4000001ff00 */
[----:B------:R-:W-:Y:S02]  /*2b9e0*/  @P4 R2UR UR13, R75 ;  /* 0x000000004b0d42ca */ /* 0x000fe400000e0000 */
[----:B------:R-:W-:-:S02]  /*2b9f0*/  CS2R R64, SRZ ;  /* 0x0000000000407805 */ /* 0x000fc4000001ff00 */
[----:B------:R-:W-:Y:S02]  /*2ba00*/  @P5 R2UR UR14, R74 ;  /* 0x000000004a0e52ca */ /* 0x000fe400000e0000 */
[----:B------:R-:W-:Y:S02]  /*2ba10*/  CS2R R58, SRZ ;  /* 0x00000000003a7805 */ /* 0x000fe4000001ff00 */
[----:B------:R-:W-:Y:S02]  /*2ba20*/  @P5 R2UR UR15, R75 ;  /* 0x000000004b0f52ca */ /* 0x000fe400000e0000 */
[----:B------:R-:W-:Y:S01]  /*2ba30*/  CS2R R56, SRZ ;  /* 0x0000000000387805 */ /* 0x000fe2000001ff00 */
[----:B------:R0:W5:Y:S04]  /*2ba40*/  @!P6 LD.E.64 R84, desc[UR4][R8.64] ;  /* 0x000000040854e980 */ /* 0x000168000c101b00 */
[----:B------:R0:W5:Y:S04]  /*2ba50*/  @P1 LD.E.64 R78, desc[UR6][R8.64+0x20] ;  /* 0x00002006084e1980 */ /* 0x000168000c101b00 */
[----:B------:R0:W5:Y:S04]  /*2ba60*/  @P2 LD.E.64 R76, desc[UR8][R8.64+0x40] ;  /* 0x00004008084c2980 */ /* 0x000168000c101b00 */
[----:B------:R0:W5:Y:S04]  /*2ba70*/  @P3 LD.E.64 R62, desc[UR10][R8.64+0x60] ;  /* 0x0000600a083e3980 */ /* 0x000168000c101b00 */
[----:B------:R0:W5:Y:S04]  /*2ba80*/  @P4 LD.E.64 R60, desc[UR12][R8.64+0x80] ;  /* 0x0000800c083c4980 */ /* 0x000168000c101b00 */
[----:B------:R0:W5:Y:S04]  /*2ba90*/  @P5 LD.E.64 R54, desc[UR14][R8.64+0xa0] ;  /* 0x0000a00e08365980 */ /* 0x000168000c101b00 */
[----:B------:R0:W5:Y:S04]  /*2baa0*/  @!P6 LD.E.64 R88, desc[UR4][R26.64] ;  /* 0x000000041a58e980 */ /* 0x000168000c101b00 */
[----:B------:R0:W5:Y:S04]  /*2bab0*/  @P1 LD.E.64 R80, desc[UR6][R26.64+0x20] ;  /* 0x000020061a501980 */ /* 0x000168000c101b00 */
[----:B------:R0:W5:Y:S04]  /*2bac0*/  @P2 LD.E.64 R66, desc[UR8][R26.64+0x40] ;  /* 0x000040081a422980 */ /* 0x000168000c101b00 */
[----:B------:R0:W5:Y:S04]  /*2bad0*/  @P3 LD.E.64 R64, desc[UR10][R26.64+0x60] ;  /* 0x0000600a1a403980 */ /* 0x000168000c101b00 */
[----:B------:R0:W5:Y:S04]  /*2bae0*/  @P4 LD.E.64 R58, desc[UR12][R26.64+0x80] ;  /* 0x0000800c1a3a4980 */ /* 0x000168000c101b00 */
[----:B------:R0:W5:Y:S02]  /*2baf0*/  @P5 LD.E.64 R56, desc[UR14][R26.64+0xa0] ;  /* 0x0000a00e1a385980 */ /* 0x000164000c101b00 */
.L_x_2042:
[----:B------:R-:W-:Y:S05]  /*2bb00*/  BSYNC B2 ;  /* 0x0000000000027941 */ /* 0x000fea0003800000 */
.L_x_2041:
[----:B------:R-:W-:Y:S01]  /*2bb10*/  ISETP.GE.AND P1, PT, R28, R37, PT ;  /* 0x000000251c00720c */ /* 0x000fe20003f26270 */
[----:B------:R-:W-:Y:S01]  /*2bb20*/  BSSY B2, `(.L_x_2043) ;  /* 0x000003c000027945 */ /* 0x000fe20003800000 */
[----:B0-----:R-:W-:Y:S02]  /*2bb30*/  CS2R R26, SRZ ;  /* 0x00000000001a7805 */ /* 0x001fe4000001ff00 */
        /* <DEDUP_REMOVED lines=9> */
[----:B------:R-:W-:Y:S01]  /*2bbd0*/  CS2R R52, SRZ ;  /* 0x0000000000347805 */ /* 0x000fe2000001ff00 */
[----:B------:R-:W-:Y:S06]  /*2bbe0*/  @P1 BRA `(.L_x_2044) ;  /* 0x0000000000bc1947 */ /* 0x000fec0003800000 */
[----:B-----5:R-:W-:Y:S02]  /*2bbf0*/  IADD3 R13, P1, R14, R12, RZ ;  /* 0x0000000c0e0d7210 */ /* 0x020fe40007f3e0ff */
[----:B------:R-:W-:Y:S02]  /*2bc00*/  CS2R R50, SRZ ;  /* 0x0000000000327805 */ /* 0x000fe4000001ff00 */
[----:B------:R-:W-:Y:S02]  /*2bc10*/  IADD3 R9, P2, R4, R6, RZ ;  /* 0x0000000604097210 */ /* 0x000fe40007f5e0ff */
[----:B------:R-:W-:Y:S02]  /*2bc20*/  CS2R R46, SRZ ;  /* 0x00000000002e7805 */ /* 0x000fe4000001ff00 */
[----:B------:R-:W-:Y:S01]  /*2bc30*/  LOP3.LUT R7, R34, 0x1, RZ, 0xc0, !PT ;  /* 0x0000000122077812 */ /* 0x000fe200078ec0ff */
[----:B------:R-:W-:Y:S01]  /*2bc40*/  IMAD.X R14, R15, 0x1, R35, P1 ;  /* 0x000000010f0e7824 */ /* 0x000fe200008e0623 */
[----:B------:R-:W-:Y:S01]  /*2bc50*/  LEA R6, P1, R13, R10, 0x1 ;  /* 0x0000000a0d067211 */ /* 0x000fe200078208ff */
[----:B------:R-:W-:Y:S01]  /*2bc60*/  IMAD.X R5, R5, 0x1, R41, P2 ;  /* 0x0000000105057824 */ /* 0x000fe200010e0629 */
[----:B------:R-:W-:-:S02]  /*2bc70*/  LEA R4, P2, R9, R32, 0x1 ;  /* 0x0000002009047211 */ /* 0x000fc400078408ff */
[----:B------:R-:W-:Y:S02]  /*2bc80*/  CS2R R42, SRZ ;  /* 0x00000000002a7805 */ /* 0x000fe4000001ff00 */
[----:B------:R-:W-:Y:S02]  /*2bc90*/  ISETP.NE.U32.AND P6, PT, R7, 0x1, PT ;  /* 0x000000010700780c */ /* 0x000fe40003fc5070 */
[----:B------:R-:W-:Y:S02]  /*2bca0*/  CS2R R36, SRZ ;  /* 0x0000000000247805 */ /* 0x000fe4000001ff00 */
[----:B------:R-:W-:Y:S02]  /*2bcb0*/  LEA.HI.X R7, R13, R11, R14, 0x1, P1 ;  /* 0x0000000b0d077211 */ /* 0x000fe400008f0c0e */
[----:B------:R-:W-:Y:S02]  /*2bcc0*/  CS2R R26, SRZ ;  /* 0x00000000001a7805 */ /* 0x000fe4000001ff00 */
[----:B------:R-:W-:-:S02]  /*2bcd0*/  LEA.HI.X R5, R9, R33, R5, 0x1, P2 ;  /* 0x0000002109057211 */ /* 0x000fc400010f0c05 */
[----:B------:R-:W-:Y:S02]  /*2bce0*/  CS2R R24, SRZ ;  /* 0x0000000000187805 */ /* 0x000fe4000001ff00 */
        /* <DEDUP_REMOVED lines=31> */
.L_x_2044:
[----:B------:R-:W-:Y:S05]  /*2bee0*/  BSYNC B2 ;  /* 0x0000000000027941 */ /* 0x000fea0003800000 */
.L_x_2043:
[----:B------:R-:W-:Y:S01]  /*2bef0*/  R2UR UR4, R74 ;  /* 0x000000004a0472ca */ /* 0x000fe200000e0000 */
[----:B0----5:R0:W5:Y:S01]  /*2bf00*/  LDL R4, [R71] ;  /* 0x0000000047047983 */ /* 0x0211620000100800 */
[----:B------:R-:W-:-:S03]  /*2bf10*/  R2UR UR5, R75 ;  /* 0x000000004b0572ca */ /* 0x000fc600000e0000 */
[----:B------:R0:W5:Y:S10]  /*2bf20*/  LDL R5, [R71+0x4] ;  /* 0x0000040047057983 */ /* 0x0001740000100800 */
[----:B------:R-:W2:Y:S01]  /*2bf30*/  LD.E R6, desc[UR4][R30.64+0x1c] ;  /* 0x00001c041e067980 */ /* 0x000ea2000c101900 */
[----:B------:R-:W-:-:S02]  /*2bf40*/  IMAD.MOV.U32 R7, RZ, RZ, R54 ;  /* 0x000000ffff077224 */ /* 0x000fc400078e0036 */
        /* <DEDUP_REMOVED lines=89> */
[----:B------:R-:W-:Y:S01]  /*2c4e0*/  BSSY B2, `(.L_x_2045) ;  /* 0x000000b000027945 */ /* 0x000fe20003800000 */
[----:B------:R-:W-:-:S02]  /*2c4f0*/  PRMT R102, R12, 0x7610, R102 ;  /* 0x000076100c667816 */ /* 0x000fc40000000066 */
[----:B------:R-:W-:Y:S02]  /*2c500*/  PRMT R112, R7, 0x7610, R112 ;  /* 0x0000761007707816 */ /* 0x000fe40000000070 */
[----:B------:R-:W-:Y:S02]  /*2c510*/  PRMT R116, R10, 0x7610, R116 ;  /* 0x000076100a747816 */ /* 0x000fe40000000074 */
[----:B------:R-:W-:Y:S02]  /*2c520*/  PRMT R117, R11, 0x7610, R117 ;  /* 0x000076100b757816 */ /* 0x000fe40000000075 */
[----:B--2---:R-:W-:-:S04]  /*2c530*/  LOP3.LUT R6, R6, 0x1, RZ, 0xfc, !PT ;  /* 0x0000000106067812 */ /* 0x004fc800078efcff */
[----:B------:R-:W-:Y:S01]  /*2c540*/  ISETP.NE.AND P1, PT, R6, 0x3, PT ;  /* 0x000000030600780c */ /* 0x000fe20003f25270 */
[----:B------:R-:W-:-:S05]  /*2c550*/  IMAD.MOV.U32 R6, RZ, RZ, R48 ;  /* 0x000000ffff067224 */ /* 0x000fca00078e0030 */
[----:B------:R-:W-:-:S07]  /*2c560*/  PRMT R111, R6, 0x7610, R111 ;  /* 0x00007610066f7816 */ /* 0x000fce000000006f */
[----:B0-----:R-:W-:Y:S05]  /*2c570*/  @!P1 BRA `(.L_x_2046) ;  /* 0x0000000000049947 */ /* 0x001fea0003800000 */
[----:B------:R-:W-:Y:S01]  /*2c580*/  BPT.TRAP 0x1 ;  /* 0x000000040000795c */ /* 0x000fe20000300000 */
.L_x_2046:
[----:B------:R-:W-:Y:S05]  /*2c590*/  BSYNC B2 ;  /* 0x0000000000027941 */ /* 0x000fea0003800000 */
.L_x_2045:
[----:B------:R-:W-:Y:S02]  /*2c5a0*/  R2UR UR4, R74 ;  /* 0x000000004a0472ca */ /* 0x000fe400000e0000 */
[----:B------:R-:W-:-:S13]  /*2c5b0*/  R2UR UR5, R75 ;  /* 0x000000004b0572ca */ /* 0x000fda00000e0000 */
[----:B------:R-:W2:Y:S01]  /*2c5c0*/  LD.E.64 R30, desc[UR4][R30.64+0x8] ;  /* 0x000008041e1e7980 */ /* 0x000ea2000c101b00 */
[----:B-----5:R-:W-:Y:S01]  /*2c5d0*/  SHF.L.U32 R5, R5, 0x1f, RZ ;  /* 0x0000001f05057819 */ /* 0x020fe200000006ff */
[----:B------:R-:W-:Y:S01]  /*2c5e0*/  BSSY B2, `(.L_x_2047) ;  /* 0x0000005000027945 */ /* 0x000fe20003800000 */
[----:B--2---:R-:W-:-:S05]  /*2c5f0*/  MOV R7, R30 ;  /* 0x0000001e00077202 */ /* 0x004fca0000000f00 */
[----:B------:R-:W-:-:S04]  /*2c600*/  IMAD R4, R4, 0x8, R7 ;  /* 0x0000000804047824 */ /* 0x000fc800078e0207 */
[----:B------:R-:W0:Y:S02]  /*2c610*/  SYNCS.PHASECHK.TRANS64.TRYWAIT P1, [R4+URZ], R5 ;  /* 0x00000005040075a7 */ /* 0x000e24000802017f */
[----:B0-----:R-:W-:Y:S05]  /*2c620*/  @!P1 BRA `(.L_x_2048) ;  /* 0x00000098004c9947 */ /* 0x001fea0003800000 */
.L_x_2139:
[----:B------:R-:W-:Y:S05]  /*2c630*/  BSYNC B2 ;  /* 0x0000000000027941 */ /* 0x000fea0003800000 */
.L_x_2047:
[----:B------:R-:W2:Y:S01]  /*2c640*/  LDL.64 R30, [R21+0x30] ;  /* 0x00003000151e7983 */ /* 0x000ea20000100a00 */
[----:B------:R-:W-:Y:S02]  /*2c650*/  R2UR UR4, R74 ;  /* 0x000000004a0472ca */ /* 0x000fe400000e0000 */
[----:B------:R-:W-:Y:S01]  /*2c660*/  R2UR UR5, R75 ;  /* 0x000000004b0572ca */ /* 0x000fe200000e0000 */
[----:B0-----:R-:W3:Y:S04]  /*2c670*/  LDL R4, [R71] ;  /* 0x0000000047047983 */ /* 0x001ee80000100800 */
[----:B------:R-:W4:Y:S04]  /*2c680*/  LDL.64 R34, [R21+0x38] ;  /* 0x0000380015227983 */ /* 0x000f280000100a00 */
[----:B------:R0:W5:Y:S04]  /*2c690*/  LDL.64 R32, [R21+0x40] ;  /* 0x0000400015207983 */ /* 0x0001680000100a00 */
[----:B--2---:R-:W2:Y:S01]  /*2c6a0*/  LD.E R5, desc[UR4][R30.64+0x8] ;  /* 0x000008041e057980 */ /* 0x004ea2000c101900 */
[----:B---3--:R-:W-:-:S02]  /*2c6b0*/  IMAD R4, R4, 0x4800, RZ ;  /* 0x0000480004047824 */ /* 0x008fc400078e02ff */
[----:B------:R-:W-:Y:S01]  /*2c6c0*/  IMAD.MOV.U32 R90, RZ, RZ, 0x20 ;  /* 0x00000020ff5a7424 */ /* 0x000fe200078e00ff */
[----:B----4-:R-:W5:Y:S01]  /*2c6d0*/  LD.E.64 R34, desc[UR4][R34.64] ;  /* 0x0000000422227980 */ /* 0x010f62000c101b00 */
[----:B------:R-:W-:Y:S01]  /*2c6e0*/  UMOV UR4, 0xffffffff ;  /* 0xffffffff00047882 */ /* 0x000fe20000000000 */
[----:B--2---:R-:W-:-:S04]  /*2c6f0*/  SHF.R.S32.HI R6, RZ, 0x1f, R5 ;  /* 0x0000001fff067819 */ /* 0x004fc80000011405 */
[----:B------:R-:W-:-:S04]  /*2c700*/  LEA.HI R7, R6, R5, RZ, 0x2 ;  /* 0x0000000506077211 */ /* 0x000fc800078f10ff */
[--C-:B------:R-:W-:Y:S02]  /*2c710*/  SHF.R.S32.HI R113, RZ, 0x2, R7.reuse ;  /* 0x00000002ff717819 */ /* 0x100fe40000011407 */
[----:B------:R-:W-:-:S04]  /*2c720*/  SHF.R.S32.HI R10, RZ, 0x1f, R7 ;  /* 0x0000001fff0a7819 */ /* 0x000fc80000011407 */
[----:B------:R-:W-:-:S04]  /*2c730*/  LEA.HI R10, R10, R113, RZ, 0x3 ;  /* 0x000000710a0a7211 */ /* 0x000fc800078f18ff */
[----:B------:R-:W-:Y:S02]  /*2c740*/  LOP3.LUT R12, R10, 0xfffffff8, RZ, 0xc0, !PT ;  /* 0xfffffff80a0c7812 */ /* 0x000fe400078ec0ff */
[----:B------:R-:W-:-:S03]  /*2c750*/  LOP3.LUT R10, R7, 0x1ffffffc, RZ, 0xc0, !PT ;  /* 0x1ffffffc070a7812 */ /* 0x000fc600078ec0ff */
[----:B------:R-:W-:Y:S02]  /*2c760*/  IMAD.IADD R12, R113, 0x1, -R12 ;  /* 0x00000001710c7824 */ /* 0x000fe400078e0a0c */
[----:B------:R-:W-:Y:S02]  /*2c770*/  IMAD.IADD R10, R5, 0x1, -R10 ;  /* 0x00000001050a7824 */ /* 0x000fe400078e0a0a */
[----:B------:R-:W-:Y:S02]  /*2c780*/  IMAD.SHL.U32 R7, R12, 0x40, RZ ;  /* 0x000000400c077824 */ /* 0x000fe400078e00ff */
[----:B------:R-:W-:-:S03]  /*2c790*/  IMAD.SHL.U32 R87, R10, 0x8, RZ ;  /* 0x000000080a577824 */ /* 0x000fc600078e00ff */
[----:B------:R-:W-:Y:S02]  /*2c7a0*/  LOP3.LUT R10, R7, 0x1c0, RZ, 0xc0, !PT ;  /* 0x000001c0070a7812 */ /* 0x000fe400078ec0ff */
[----:B------:R-:W-:Y:S02]  /*2c7b0*/  LEA.HI R5, R6, R5, RZ, 0x5 ;  /* 0x0000000506057211 */ /* 0x000fe400078f28ff */
[----:B------:R-:W-:Y:S02]  /*2c7c0*/  LOP3.LUT R7, R10, 0x18, R87, 0xf8, !PT ;  /* 0x000000180a077812 */ /* 0x000fe400078ef857 */
[----:B------:R-:W-:Y:S01]  /*2c7d0*/  SHF.R.U32.HI R10, RZ, 0x3, R10 ;  /* 0x00000003ff0a7819 */ /* 0x000fe2000001160a */
[----:B------:R-:W-:-:S03]  /*2c7e0*/  IMAD.SHL.U32 R5, R5, 0x10, RZ ;  /* 0x0000001005057824 */ /* 0x000fc600078e00ff */
[----:B------:R-:W-:-:S04]  /*2c7f0*/  LOP3.LUT R10, R7, R10, RZ, 0x3c, !PT ;  /* 0x0000000a070a7212 */ /* 0x000fc800078e3cff */
[----:B------:R-:W-:Y:S02]  /*2c800*/  LOP3.LUT R5, R10, 0xfffffe00, R5, 0xf8, !PT ;  /* 0xfffffe000a057812 */ /* 0x000fe400078ef805 */
[----:B------:R-:W-:Y:S02]  /*2c810*/  LOP3.LUT P1, RZ, R12, 0x4, RZ, 0xc0, !PT ;  /* 0x000000040cff7812 */ /* 0x000fe4000782c0ff */
[----:B------:R-:W-:Y:S02]  /*2c820*/  IADD3 R91, P2, R4, R5, RZ ;  /* 0x00000005045b7210 */ /* 0x000fe40007f5e0ff */
[----:B------:R-:W-:Y:S02]  /*2c830*/  SEL R90, R90, 0xffffffe0, !P1 ;  /* 0xffffffe05a5a7807 */ /* 0x000fe40004800000 */
[----:B------:R-:W-:Y:S01]  /*2c840*/  LEA.HI.X.SX32 R93, R4, RZ, 0x1, P2 ;  /* 0x000000ff045d7211 */ /* 0x000fe200010f0eff */
[----:B0-----:R-:W-:Y:S08]  /*2c850*/  BRA.DIV UR4, `(.L_x_2049) ;  /* 0x0000009604d47947 */ /* 0x001ff0000b800000 */
[----:B------:R0:W1:Y:S04]  /*2c860*/  SHFL.IDX PT, R4, R83, RZ, 0x1c1f ;  /* 0x001c1fff53047589 */ /* 0x00006800000e0000 */
[----:B------:R0:W2:Y:S02]  /*2c870*/  SHFL.IDX PT, R10, R86, RZ, 0x1c1f ;  /* 0x001c1fff560a7589 */ /* 0x0000a400000e0000 */
.L_x_2143:
[----:B------:R-:W-:Y:S02]  /*2c880*/  R2UR UR4, R74 ;  /* 0x000000004a0472ca */ /* 0x000fe400000e0000 */
[----:B------:R-:W-:-:S13]  /*2c890*/  R2UR UR5, R75 ;  /* 0x000000004b0572ca */ /* 0x000fda00000e0000 */
[----:B------:R-:W3:Y:S01]  /*2c8a0*/  LD.E R5, desc[UR4][R30.64+0xc] ;  /* 0x00000c041e057980 */ /* 0x000ee2000c101900 */
[C---:B-----5:R-:W-:Y:S01]  /*2c8b0*/  LEA R40, P2, R91.reuse, R34, 0x1 ;  /* 0x000000225b287211 */ /* 0x060fe200078408ff */
[----:B------:R-:W-:Y:S01]  /*2c8c0*/  BSSY B2, `(.L_x_2050) ;  /* 0x00001ae000027945 */ /* 0x000fe20003800000 */
[----:B-1----:R-:W-:Y:S02]  /*2c8d0*/  IMAD.MOV.U32 R11, RZ, RZ, R4 ;  /* 0x000000ffff0b7224 */ /* 0x002fe400078e0004 */
[----:B------:R-:W-:Y:S01]  /*2c8e0*/  LEA.HI.X R41, R91, R35, R93, 0x1, P2 ;  /* 0x000000235b297211 */ /* 0x000fe200010f0c5d */
[----:B---3--:R-:W-:-:S05]  /*2c8f0*/  IMAD R5, R2, -0x60, R5 ;  /* 0xffffffa002057824 */ /* 0x008fca00078e0205 */
[----:B------:R-:W-:-:S04]  /*2c900*/  VIMNMX R6, R5, 0x60, PT ;  /* 0x0000006005067848 */ /* 0x000fc80003fe0100 */
[----:B------:R-:W-:-:S13]  /*2c910*/  ISETP.GE.AND P1, PT, R113, R6, PT ;  /* 0x000000067100720c */ /* 0x000fda0003f26270 */
[----:B------:R-:W-:Y:S05]  /*2c920*/  @P1 BRA `(.L_x_2051) ;  /* 0x00000018009c1947 */ /* 0x000fea0003800000 */
[----:B------:R-:W-:Y:S02]  /*2c930*/  R2UR UR4, R74 ;  /* 0x000000004a0472ca */ /* 0x000fe400000e0000 */
[----:B------:R-:W-:-:S13]  /*2c940*/  R2UR UR5, R75 ;  /* 0x000000004b0572ca */ /* 0x000fda00000e0000 */
[----:B------:R-:W3:Y:S01]  /*2c950*/  LD.E.U8 R14, desc[UR4][R32.64] ;  /* 0x00000004200e7980 */ /* 0x000ee2000c101100 */
[----:B------:R-:W-:Y:S01]  /*2c960*/  BSSY B3, `(.L_x_2052) ;  /* 0x0000041000037945 */ /* 0x000fe20003800000 */
[----:B---3--:R-:W-:-:S04]  /*2c970*/  LOP3.LUT R4, R14, 0x1, RZ, 0xc0, !PT ;  /* 0x000000010e047812 */ /* 0x008fc800078ec0ff */
[----:B------:R-:W-:-:S13]  /*2c980*/  ISETP.NE.U32.AND P1, PT, R4, 0x1, PT ;  /* 0x000000010400780c */ /* 0x000fda0003f25070 */
[----:B------:R-:W-:Y:S05]  /*2c990*/  @P1 BRA `(.L_x_2053) ;  /* 0x0000000000f41947 */ /* 0x000fea0003800000 */
[----:B------:R-:W-:Y:S02]  /*2c9a0*/  R2UR UR4, R74 ;  /* 0x000000004a0472ca */ /* 0x000fe400000e0000 */
[----:B------:R-:W-:-:S13]  /*2c9b0*/  R2UR UR5, R75 ;  /* 0x000000004b0572ca */ /* 0x000fda00000e0000 */
[----:B------:R-:W3:Y:S01]  /*2c9c0*/  LD.E.U8 R4, desc[UR4][R30.64+0x18] ;  /* 0x000018041e047980 */ /* 0x000ee2000c101100 */
[----:B------:R-:W-:Y:S01]  /*2c9d0*/  BSSY B4, `(.L_x_2054) ;  /* 0x0000032000047945 */ /* 0x000fe20003800000 */
[----:B---3--:R-:W-:-:S04]  /*2c9e0*/  LOP3.LUT R4, R4, 0x1, RZ, 0xc0, !PT ;  /* 0x0000000104047812 */ /* 0x008fc800078ec0ff */
[----:B------:R-:W-:Y:S02]  /*2c9f0*/  ISETP.NE.U32.AND P1, PT, R4, 0x1, PT ;  /* 0x000000010400780c */ /* 0x000fe40003f25070 */
[----:B------:R1:W5:Y:S11]  /*2ca00*/  LD.E.128 R4, desc[UR4][R40.64] ;  /* 0x0000000428047980 */ /* 0x000376000c101d00 */
[----:B-1----:R-:W-:Y:S05]  /*2ca10*/  @P1 BRA `(.L_x_2055) ;  /* 0x0000000000b41947 */ /* 0x002fea0003800000 */
[----:B------:R-:W-:Y:S01]  /*2ca20*/  SHF.R.U64 R142, R84, 0x10, R85 ;  /* 0x00000010548e7819 */ /* 0x000fe20000001255 */
[----:B-----5:R-:W-:Y:S01]  /*2ca30*/  IMAD.U32 R14, R6, 0x10000, RZ ;  /* 0x00010000060e7824 */ /* 0x020fe200078e00ff */
[--C-:B------:R-:W-:Y:S02]  /*2ca40*/  SHF.R.U64 R84, R88, 0x10, R89.reuse ;  /* 0x0000001058547819 */ /* 0x100fe40000001259 */
[----:B------:R-:W-:Y:S02]  /*2ca50*/  SHF.R.U32.HI R89, RZ, 0x10, R89 ;  /* 0x00000010ff597819 */ /* 0x000fe40000011659 */
[----:B------:R-:W-:Y:S02]  /*2ca60*/  PRMT R139, R139, 0x5410, R84 ;  /* 0x000054108b8b7816 */ /* 0x000fe40000000054 */
[----:B------:R-:W-:Y:S02]  /*2ca70*/  PRMT R141, R141, 0x5410, R142 ;  /* 0x000054108d8d7816 */ /* 0x000fe4000000008e */
[----:B------:R-:W-:-:S02]  /*2ca80*/  SHF.R.U32.HI R85, RZ, 0x10, R85 ;  /* 0x00000010ff557819 */ /* 0x000fc40000011655 */
[----:B------:R-:W-:Y:S02]  /*2ca90*/  LOP3.LUT R13, R5, 0xffff0000, RZ, 0xc0, !PT ;  /* 0xffff0000050d7812 */ /* 0x000fe400078ec0ff */
[C---:B------:R-:W-:Y:S01]  /*2caa0*/  LOP3.LUT R88, R139.reuse, 0xffff0000, RZ, 0xc0, !PT ;  /* 0xffff00008b587812 */ /* 0x040fe200078ec0ff */
[----:B------:R-:W-:Y:S01]  /*2cab0*/  IMAD.U32 R139, R139, 0x10000, RZ ;  /* 0x000100008b8b7824 */ /* 0x000fe200078e00ff */
[----:B------:R-:W-:Y:S02]  /*2cac0*/  PRMT R138, R138, 0x5410, R89 ;  /* 0x000054108a8a7816 */ /* 0x000fe40000000059 */
[----:B------:R-:W-:Y:S01]  /*2cad0*/  LOP3.LUT R84, R141, 0xffff0000, RZ, 0xc0, !PT ;  /* 0xffff00008d547812 */ /* 0x000fe200078ec0ff */
[----:B------:R-:W-:Y:S01]  /*2cae0*/  FMUL.FTZ R142, R13, R88 ;  /* 0x000000580d8e7220 */ /* 0x000fe20000410000 */
[----:B------:R-:W-:Y:S01]  /*2caf0*/  PRMT R140, R140, 0x5410, R85 ;  /* 0x000054108c8c7816 */ /* 0x000fe20000000055 */
[----:B------:R-:W-:Y:S01]  /*2cb00*/  IMAD.U32 R89, R138, 0x10000, RZ ;  /* 0x000100008a597824 */ /* 0x000fe200078e00ff */
[----:B------:R-:W-:Y:S01]  /*2cb10*/  LOP3.LUT R15, R6, 0xffff0000, RZ, 0xc0, !PT ;  /* 0xffff0000060f7812 */ /* 0x000fe200078ec0ff */
[C---:B------:R-:W-:Y:S01]  /*2cb20*/  IMAD.U32 R6, R7.reuse, 0x10000, RZ ;  /* 0x0001000007067824 */ /* 0x040fe200078e00ff */
[----:B------:R-:W-:Y:S01]  /*2cb30*/  LOP3.LUT R12, R7, 0xffff0000, RZ, 0xc0, !PT ;  /* 0xffff0000070c7812 */ /* 0x000fe200078ec0ff */
[----:B------:R-:W-:-:S02]  /*2cb40*/  IMAD.U32 R7, R5, 0x10000, RZ ;  /* 0x0001000005077824 */ /* 0x000fc400078e00ff */
[-C--:B------:R-:W-:Y:S01]  /*2cb50*/  FMUL.FTZ R13, R13, R84.reuse ;  /* 0x000000540d0d7220 */ /* 0x080fe20000410000 */
[----:B------:R-:W-:Y:S02]  /*2cb60*/  IMAD.U32 R85, R140, 0x10000, RZ ;  /* 0x000100008c557824 */ /* 0x000fe400078e00ff */
[----:B------:R-:W-:Y:S01]  /*2cb70*/  FMUL.FTZ R145, R15, R89 ;  /* 0x000000590f917220 */ /* 0x000fe20000410000 */
[C---:B------:R-:W-:Y:S01]  /*2cb80*/  FFMA.FTZ R142, R7.reuse, R84, -R142 ;  /* 0x00000054078e7223 */ /* 0x040fe2000001088e */
[----:B------:R-:W-:Y:S01]  /*2cb90*/  FFMA.FTZ R143, R7, R88, R13 ;  /* 0x00000058078f7223 */ /* 0x000fe2000001000d */
[----:B------:R-:W-:Y:S02]  /*2cba0*/  IMAD.U32 R5, R4, 0x10000, RZ ;  /* 0x0001000004057824 */ /* 0x000fe400078e00ff */
[-C--:B------:R-:W-:Y:S01]  /*2cbb0*/  FMUL.FTZ R15, R15, R85.reuse ;  /* 0x000000550f0f7220 */ /* 0x080fe20000410000 */
[----:B------:R-:W-:Y:S01]  /*2cbc0*/  LOP3.LUT R13, R138, 0xffff0000, RZ, 0xc0, !PT ;  /* 0xffff00008a0d7812 */ /* 0x000fe200078ec0ff */
[----:B------:R-:W-:Y:S01]  /*2cbd0*/  FFMA.FTZ R145, R14, R85, -R145 ;  /* 0x000000550e917223 */ /* 0x000fe20000010891 */
[----:B------:R-:W-:Y:S01]  /*2cbe0*/  LOP3.LUT R7, R140, 0xffff0000, RZ, 0xc0, !PT ;  /* 0xffff00008c077812 */ /* 0x000fe200078ec0ff */
[----:B------:R-:W-:Y:S01]  /*2cbf0*/  IMAD.U32 R141, R141, 0x10000, RZ ;  /* 0x000100008d8d7824 */ /* 0x000fe200078e00ff */
[----:B------:R-:W-:Y:S01]  /*2cc00*/  LOP3.LUT R4, R4, 0xffff0000, RZ, 0xc0, !PT ;  /* 0xffff000004047812 */ /* 0x000fe200078ec0ff */
[----:B------:R-:W-:Y:S01]  /*2cc10*/  FFMA.FTZ R14, R14, R89, R15 ;  /* 0x000000590e0e7223 */ /* 0x000fe2000001000f */
[C---:B------:R-:W-:Y:S01]  /*2cc20*/  FMUL.FTZ R15, R12.reuse, R13 ;  /* 0x0000000d0c0f7220 */ /* 0x040fe20000410000 */
[----:B------:R-:W-:Y:S01]  /*2cc30*/  FMUL.FTZ R84, R12, R7 ;  /* 0x000000070c547220 */ /* 0x000fe20000410000 */
[----:B------:R-:W-:Y:S01]  /*2cc40*/  F2FP.BF16.F32.PACK_AB R142, R143, R142 ;  /* 0x0000008e8f8e723e */ /* 0x000fe200000010ff */
        /* <DEDUP_REMOVED lines=8> */
[----:B------:R-:W-:Y:S01]  /*2ccd0*/  F2FP.BF16.F32.PACK_AB R4, R5, R12 ;  /* 0x0000000c0504723e */ /* 0x000fe200000010ff */
[----:B------:R-:W-:-:S07]  /*2cce0*/  IMAD.MOV.U32 R5, RZ, RZ, R142 ;  /* 0x000000ffff057224 */ /* 0x000fce00078e008e */
.L_x_2055:
[----:B------:R-:W-:Y:S05]  /*2ccf0*/  BSYNC B4 ;  /* 0x0000000000047941 */ /* 0x000fea0003800000 */
.L_x_2054:
[C---:B------:R-:W-:Y:S01]  /*2cd00*/  R2UR UR4, R74.reuse ;  /* 0x000000004a0472ca */ /* 0x040fe200000e0000 */
[----:B--2---:R-:W-:Y:S01]  /*2cd10*/  IMAD.WIDE R12, R87, 0x2, R10 ;  /* 0x00000002570c7825 */ /* 0x004fe200078e020a */
[C---:B------:R-:W-:Y:S02]  /*2cd20*/  R2UR UR5, R75.reuse ;  /* 0x000000004b0572ca */ /* 0x040fe400000e0000 */
[----:B------:R-:W-:Y:S02]  /*2cd30*/  R2UR UR6, R74 ;  /* 0x000000004a0672ca */ /* 0x000fe400000e0000 */
[----:B------:R-:W-:-:S09]  /*2cd40*/  R2UR UR7, R75 ;  /* 0x000000004b0772ca */ /* 0x000fd200000e0000 */
[----:B-----5:R1:W-:Y:S04]  /*2cd50*/  ST.E.128 desc[UR4][R12.64], R4 ;  /* 0x000000040c007985 */ /* 0x0203e8000c101d04 */
[----:B------:R1:W5:Y:S02]  /*2cd60*/  LD.E.U8 R14, desc[UR6][R32.64] ;  /* 0x00000006200e7980 */ /* 0x000364000c101100 */
.L_x_2053:
[----:B------:R-:W-:Y:S05]  /*2cd70*/  BSYNC B3 ;  /* 0x0000000000037941 */ /* 0x000fea0003800000 */
.L_x_2052:
[----:B-----5:R-:W-:Y:S01]  /*2cd80*/  LOP3.LUT P1, RZ, R14, 0x2, RZ, 0xc0, !PT ;  /* 0x000000020eff7812 */ /* 0x020fe2000782c0ff */
[----:B------:R-:W-:-:S12]  /*2cd90*/  BSSY B3, `(.L_x_2056) ;  /* 0x0000047000037945 */ /* 0x000fd80003800000 */
[----:B------:R-:W-:Y:S05]  /*2cda0*/  @!P1 BRA `(.L_x_2057) ;  /* 0x0000000400149947 */ /* 0x000fea0003800000 */
[----:B------:R-:W-:Y:S02]  /*2cdb0*/  R2UR UR4, R74 ;  /* 0x000000004a0472ca */ /* 0x000fe400000e0000 */
[----:B------:R-:W-:-:S13]  /*2cdc0*/  R2UR UR5, R75 ;  /* 0x000000004b0572ca */ /* 0x000fda00000e0000 */
[----:B-1----:R-:W3:Y:S01]  /*2cdd0*/  LD.E.U8 R7, desc[UR4][R30.64+0x18] ;  /* 0x000018041e077980 */ /* 0x002ee2000c101100 */
[----:B------:R-:W-:Y:S01]  /*2cde0*/  IADD3 R5, P1, R90, R91, RZ ;  /* 0x0000005b5a057210 */ /* 0x000fe20007f3e0ff */
[----:B------:R-:W-:-:S03]  /*2cdf0*/  VIADD R12, R87, 0x20 ;  /* 0x00000020570c7836 */ /* 0x000fc60000000000 */
[----:B------:R-:W-:Y:S02]  /*2ce00*/  LEA.HI.X.SX32 R6, R90, R93, 0x1, P1 ;  /* 0x0000005d5a067211 */ /* 0x000fe400008f0eff */
[----:B------:R-:W-:-:S04]  /*2ce10*/  LEA R4, P2, R5, R34, 0x1 ;  /* 0x0000002205047211 */ /* 0x000fc800078408ff */
[----:B------:R-:W-:Y:S01]  /*2ce20*/  LEA.HI.X R5, R5, R35, R6, 0x1, P2 ;  /* 0x0000002305057211 */ /* 0x000fe200010f0c06 */
[----:B------:R-:W-:Y:S01]  /*2ce30*/  BSSY B4, `(.L_x_2058) ;  /* 0x0000034000047945 */ /* 0x000fe20003800000 */
[----:B---3--:R-:W-:Y:S02]  /*2ce40*/  LOP3.LUT P1, RZ, R7, 0x2, RZ, 0xc0, !PT ;  /* 0x0000000207ff7812 */ /* 0x008fe4000782c0ff */
[----:B------:R-:W-:-:S04]  /*2ce50*/  SHF.R.S32.HI R7, RZ, 0x1f, R12 ;  /* 0x0000001fff077819 */ /* 0x000fc8000001140c */
[----:B------:R-:W-:Y:S02]  /*2ce60*/  LEA.HI R12, R7, R12, RZ, 0x3 ;  /* 0x0000000c070c7211 */ /* 0x000fe400078f18ff */
[----:B------:R-:W5:Y:S05]  /*2ce70*/  LD.E.128 R4, desc[UR4][R4.64] ;  /* 0x0000000404047980 */ /* 0x000f6a000c101d00 */
[----:B------:R-:W-:Y:S05]  /*2ce80*/  @!P1 BRA `(.L_x_2059) ;  /* 0x0000000000b89947 */ /* 0x000fea0003800000 */
[--C-:B------:R-:W-:Y:S01]  /*2ce90*/  SHF.R.U64 R85, R78, 0x10, R79.reuse ;  /* 0x000000104e557819 */ /* 0x100fe2000000124f */
[----:B-----5:R-:W-:Y:S01]  /*2cea0*/  IMAD.U32 R13, R6, 0x10000, RZ ;  /* 0x00010000060d7824 */ /* 0x020fe200078e00ff */
[----:B------:R-:W-:Y:S01]  /*2ceb0*/  SHF.R.U32.HI R84, RZ, 0x10, R79 ;  /* 0x00000010ff547819 */ /* 0x000fe2000001164f */
[----:B------:R-:W-:Y:S01]  /*2cec0*/  IMAD.U32 R15, R7, 0x10000, RZ ;  /* 0x00010000070f7824 */ /* 0x000fe200078e00ff */
[--C-:B------:R-:W-:Y:S02]  /*2ced0*/  SHF.R.U64 R79, R80, 0x10, R81.reuse ;  /* 0x00000010504f7819 */ /* 0x100fe40000001251 */
[----:B------:R-:W-:Y:S02]  /*2cee0*/  SHF.R.U32.HI R80, RZ, 0x10, R81 ;  /* 0x00000010ff507819 */ /* 0x000fe40000011651 */
[----:B------:R-:W-:Y:S02]  /*2cef0*/  PRMT R135, R135, 0x5410, R84 ;  /* 0x0000541087877816 */ /* 0x000fe40000000054 */
[----:B------:R-:W-:-:S02]  /*2cf00*/  PRMT R137, R137, 0x5410, R80 ;  /* 0x0000541089897816 */ /* 0x000fc40000000050 */
[----:B------:R-:W-:Y:S01]  /*2cf10*/  LOP3.LUT R14, R6, 0xffff0000, RZ, 0xc0, !PT ;  /* 0xffff0000060e7812 */ /* 0x000fe200078ec0ff */
[----:B------:R-:W-:Y:S01]  /*2cf20*/  IMAD.U32 R80, R135, 0x10000, RZ ;  /* 0x0001000087507824 */ /* 0x000fe200078e00ff */
[----:B------:R-:W-:Y:S01]  /*2cf30*/  PRMT R134, R134, 0x5410, R85 ;  /* 0x0000541086867816 */ /* 0x000fe20000000055 */
[----:B------:R-:W-:Y:S01]  /*2cf40*/  IMAD.U32 R84, R137, 0x10000, RZ ;  /* 0x0001000089547824 */ /* 0x000fe200078e00ff */
[----:B------:R-:W-:Y:S01]  /*2cf50*/  PRMT R136, R136, 0x5410, R79 ;  /* 0x0000541088887816 */ /* 0x000fe2000000004f */
[----:B------:R-:W-:Y:S01]  /*2cf60*/  IMAD.U32 R6, R5, 0x10000, RZ ;  /* 0x0001000005067824 */ /* 0x000fe200078e00ff */
[----:B------:R-:W-:Y:S01]  /*2cf70*/  LOP3.LUT R78, R7, 0xffff0000, RZ, 0xc0, !PT ;  /* 0xffff0000074e7812 */ /* 0x000fe200078ec0ff */
[C---:B------:R-:W-:Y:S01]  /*2cf80*/  FMUL.FTZ R138, R14.reuse, R84 ;  /* 0x000000540e8a7220 */ /* 0x040fe20000410000 */
[----:B------:R-:W-:Y:S01]  /*2cf90*/  LOP3.LUT R7, R5, 0xffff0000, RZ, 0xc0, !PT ;  /* 0xffff000005077812 */ /* 0x000fe200078ec0ff */
[-C--:B------:R-:W-:Y:S01]  /*2cfa0*/  FMUL.FTZ R14, R14, R80.reuse ;  /* 0x000000500e0e7220 */ /* 0x080fe20000410000 */
        /* <DEDUP_REMOVED lines=9> */
[----:B------:R-:W-:Y:S01]  /*2d040*/  LOP3.LUT R4, R4, 0xffff0000, RZ, 0xc0, !PT ;  /* 0xffff000004047812 */ /* 0x000fe200078ec0ff */
[----:B------:R-:W-:Y:S01]  /*2d050*/  FMUL.FTZ R14, R78, R137 ;  /* 0x000000894e0e7220 */ /* 0x000fe20000410000 */
[----:B------:R-:W-:-:S02]  /*2d060*/  IMAD.U32 R136, R136, 0x10000, RZ ;  /* 0x0001000088887824 */ /* 0x000fc400078e00ff */
[----:B------:R-:W-:Y:S01]  /*2d070*/  FMUL.FTZ R78, R78, R135 ;  /* 0x000000874e4e7220 */ /* 0x000fe20000410000 */
[----:B------:R-:W-:Y:S02]  /*2d080*/  IMAD.U32 R134, R134, 0x10000, RZ ;  /* 0x0001000086867824 */ /* 0x000fe400078e00ff */
[C---:B------:R-:W-:Y:S01]  /*2d090*/  FFMA.FTZ R85, R6.reuse, R79, -R85 ;  /* 0x0000004f06557223 */ /* 0x040fe20000010855 */
[----:B------:R-:W-:Y:S01]  /*2d0a0*/  FFMA.FTZ R88, R6, R81, R88 ;  /* 0x0000005106587223 */ /* 0x000fe20000010058 */
[C---:B------:R-:W-:Y:S01]  /*2d0b0*/  FFMA.FTZ R14, R15.reuse, R135, -R14 ;  /* 0x000000870f0e7223 */ /* 0x040fe2000001080e */
[C---:B------:R-:W-:Y:S01]  /*2d0c0*/  FMUL.FTZ R6, R4.reuse, R136 ;  /* 0x0000008804067220 */ /* 0x040fe20000410000 */
[----:B------:R-:W-:Y:S01]  /*2d0d0*/  FMUL.FTZ R7, R4, R134 ;  /* 0x0000008604077220 */ /* 0x000fe20000410000 */
[----:B------:R-:W-:Y:S01]  /*2d0e0*/  FFMA.FTZ R15, R15, R137, R78 ;  /* 0x000000890f0f7223 */ /* 0x000fe2000001004e */
[----:B------:R-:W-:Y:S01]  /*2d0f0*/  F2FP.BF16.F32.PACK_AB R13, R13, R138 ;  /* 0x0000008a0d0d723e */ /* 0x000fe200000010ff */
[C---:B------:R-:W-:Y:S01]  /*2d100*/  FFMA.FTZ R6, R5.reuse, R134, -R6 ;  /* 0x0000008605067223 */ /* 0x040fe20000010806 */
[----:B------:R-:W-:Y:S01]  /*2d110*/  FFMA.FTZ R7, R5, R136, R7 ;  /* 0x0000008805077223 */ /* 0x000fe20000010007 */
[----:B------:R-:W-:-:S02]  /*2d120*/  F2FP.BF16.F32.PACK_AB R5, R88, R85 ;  /* 0x000000555805723e */ /* 0x000fc400000010ff */
[----:B------:R-:W-:Y:S02]  /*2d130*/  F2FP.BF16.F32.PACK_AB R14, R15, R14 ;  /* 0x0000000e0f0e723e */ /* 0x000fe400000010ff */
[----:B------:R-:W-:Y:S01]  /*2d140*/  F2FP.BF16.F32.PACK_AB R4, R7, R6 ;  /* 0x000000060704723e */ /* 0x000fe200000010ff */
[----:B------:R-:W-:Y:S02]  /*2d150*/  IMAD.MOV.U32 R6, RZ, RZ, R13 ;  /* 0x000000ffff067224 */ /* 0x000fe400078e000d */
[----:B------:R-:W-:-:S07]  /*2d160*/  IMAD.MOV.U32 R7, RZ, RZ, R14 ;  /* 0x000000ffff077224 */ /* 0x000fce00078e000e */
.L_x_2059:
[----:B------:R-:W-:Y:S05]  /*2d170*/  BSYNC B4 ;  /* 0x0000000000047941 */ /* 0x000fea0003800000 */
.L_x_2058:
[C---:B------:R-:W-:Y:S02]  /*2d180*/  R2UR UR4, R74.reuse ;  /* 0x000000004a0472ca */ /* 0x040fe400000e0000 */
[C---:B------:R-:W-:Y:S02]  /*2d190*/  R2UR UR5, R75.reuse ;  /* 0x000000004b0572ca */ /* 0x040fe400000e0000 */
[----:B------:R-:W-:Y:S02]  /*2d1a0*/  R2UR UR6, R74 ;  /* 0x000000004a0672ca */ /* 0x000fe400000e0000 */
[----:B------:R-:W-:Y:S02]  /*2d1b0*/  R2UR UR7, R75 ;  /* 0x000000004b0772ca */ /* 0x000fe400000e0000 */
[----:B------:R-:W-:-:S05]  /*2d1c0*/  LOP3.LUT R13, R12, 0xfffffff8, RZ, 0xc0, !PT ;  /* 0xfffffff80c0d7812 */ /* 0x000fca00078ec0ff */
[----:B--2---:R-:W-:-:S05]  /*2d1d0*/  IMAD.WIDE R12, R13, 0x2, R10 ;  /* 0x000000020d0c7825 */ /* 0x004fca00078e020a */
[----:B-----5:R3:W-:Y:S04]  /*2d1e0*/  ST.E.128 desc[UR4][R12.64], R4 ;  /* 0x000000040c007985 */ /* 0x0207e8000c101d04 */
[----:B------:R3:W5:Y:S02]  /*2d1f0*/  LD.E.U8 R14, desc[UR6][R32.64] ;  /* 0x00000006200e7980 */ /* 0x000764000c101100 */
.L_x_2057:
[----:B------:R-:W-:Y:S05]  /*2d200*/  BSYNC B3 ;  /* 0x0000000000037941 */ /* 0x000fea0003800000 */
.L_x_2056:
[----:B-----5:R-:W-:Y:S01]  /*2d210*/  LOP3.LUT P1, RZ, R14, 0x4, RZ, 0xc0, !PT ;  /* 0x000000040eff7812 */ /* 0x020fe2000782c0ff */
[----:B------:R-:W-:-:S12]  /*2d220*/  BSSY B3, `(.L_x_2060) ;  /* 0x0000043000037945 */ /* 0x000fd80003800000 */
[----:B------:R-:W-:Y:S05]  /*2d230*/  @!P1 BRA `(.L_x_2061) ;  /* 0x0000000400049947 */ /* 0x000fea0003800000 */
[----:B------:R-:W-:Y:S02]  /*2d240*/  R2UR UR4, R74 ;  /* 0x000000004a0472ca */ /* 0x000fe400000e0000 */
[----:B------:R-:W-:-:S13]  /*2d250*/  R2UR UR5, R75 ;  /* 0x000000004b0572ca */ /* 0x000fda00000e0000 */
[----:B-1-3--:R-:W3:Y:S01]  /*2d260*/  LD.E.U8 R4, desc[UR4][R30.64+0x18] ;  /* 0x000018041e047980 */ /* 0x00aee2000c101100 */
[----:B------:R-:W-:-:S05]  /*2d270*/  VIADD R12, R87, 0x40 ;  /* 0x00000040570c7836 */ /* 0x000fca0000000000 */
[----:B------:R-:W-:Y:S01]  /*2d280*/  SHF.R.S32.HI R5, RZ, 0x1f, R12 ;  /* 0x0000001fff057819 */ /* 0x000fe2000001140c */
[----:B------:R-:W-:Y:S03]  /*2d290*/  BSSY B4, `(.L_x_2062) ;  /* 0x0000033000047945 */ /* 0x000fe60003800000 */
[----:B------:R-:W-:Y:S02]  /*2d2a0*/  LEA.HI R12, R5, R12, RZ, 0x3 ;  /* 0x0000000c050c7211 */ /* 0x000fe400078f18ff */
[----:B---3--:R-:W-:Y:S02]  /*2d2b0*/  LOP3.LUT P1, RZ, R4, 0x4, RZ, 0xc0, !PT ;  /* 0x0000000404ff7812 */ /* 0x008fe4000782c0ff */
[----:B------:R1:W5:Y:S11]  /*2d2c0*/  LD.E.128 R4, desc[UR4][R40.64+0x3000] ;  /* 0x0030000428047980 */ /* 0x000376000c101d00 */
[----:B-1----:R-:W-:Y:S05]  /*2d2d0*/  @!P1 BRA `(.L_x_2063) ;  /* 0x0000000000b89947 */ /* 0x002fea0003800000 */
[----:B------:R-:W-:Y:S01]  /*2d2e0*/  SHF.R.U64 R79, R76, 0x10, R77 ;  /* 0x000000104c4f7819 */ /* 0x000fe2000000124d */
[----:B-----5:R-:W-:Y:S01]  /*2d2f0*/  IMAD.U32 R13, R6, 0x10000, RZ ;  /* 0x00010000060d7824 */ /* 0x020fe200078e00ff */
[----:B------:R-:W-:Y:S01]  /*2d300*/  SHF.R.U32.HI R76, RZ, 0x10, R67 ;  /* 0x00000010ff4c7819 */ /* 0x000fe20000011643 */
[----:B------:R-:W-:Y:S01]  /*2d310*/  IMAD.U32 R15, R7, 0x10000, RZ ;  /* 0x00010000070f7824 */ /* 0x000fe200078e00ff */
[----:B------:R-:W-:Y:S02]  /*2d320*/  SHF.R.U32.HI R78, RZ, 0x10, R77 ;  /* 0x00000010ff4e7819 */ /* 0x000fe4000001164d */
[----:B------:R-:W-:Y:S02]  /*2d330*/  PRMT R133, R133, 0x5410, R76 ;  /* 0x0000541085857816 */ /* 0x000fe4000000004c */
[----:B------:R-:W-:Y:S02]  /*2d340*/  PRMT R131, R131, 0x5410, R78 ;  /* 0x0000541083837816 */ /* 0x000fe4000000004e */
[----:B------:R-:W-:Y:S01]  /*2d350*/  SHF.R.U64 R77, R66, 0x10, R67 ;  /* 0x00000010424d7819 */ /* 0x000fe20000001243 */
[----:B------:R-:W-:Y:S01]  /*2d360*/  IMAD.U32 R78, R133, 0x10000, RZ ;  /* 0x00010000854e7824 */ /* 0x000fe200078e00ff */
[----:B------:R-:W-:Y:S01]  /*2d370*/  LOP3.LUT R14, R6, 0xffff0000, RZ, 0xc0, !PT ;  /* 0xffff0000060e7812 */ /* 0x000fe200078ec0ff */
[----:B------:R-:W-:Y:S01]  /*2d380*/  IMAD.U32 R76, R131, 0x10000, RZ ;  /* 0x00010000834c7824 */ /* 0x000fe200078e00ff */
[----:B------:R-:W-:Y:S01]  /*2d390*/  PRMT R130, R130, 0x5410, R79 ;  /* 0x0000541082827816 */ /* 0x000fe2000000004f */
[----:B------:R-:W-:Y:S01]  /*2d3a0*/  IMAD.U32 R6, R5, 0x10000, RZ ;  /* 0x0001000005067824 */ /* 0x000fe200078e00ff */
[----:B------:R-:W-:Y:S01]  /*2d3b0*/  PRMT R132, R132, 0x5410, R77 ;  /* 0x0000541084847816 */ /* 0x000fe2000000004d */
[C---:B------:R-:W-:Y:S01]  /*2d3c0*/  FMUL.FTZ R84, R14.reuse, R78 ;  /* 0x0000004e0e547220 */ /* 0x040fe20000410000 */
[----:B------:R-:W-:Y:S01]  /*2d3d0*/  LOP3.LUT R66, R7, 0xffff0000, RZ, 0xc0, !PT ;  /* 0xffff000007427812 */ /* 0x000fe200078ec0ff */
[-C--:B------:R-:W-:Y:S01]  /*2d3e0*/  FMUL.FTZ R14, R14, R76.reuse ;  /* 0x0000004c0e0e7220 */ /* 0x080fe20000410000 */
[----:B------:R-:W-:Y:S01]  /*2d3f0*/  LOP3.LUT R7, R5, 0xffff0000, RZ, 0xc0, !PT ;  /* 0xffff000005077812 */ /* 0x000fe200078ec0ff */
[C---:B------:R-:W-:Y:S01]  /*2d400*/  FFMA.FTZ R84, R13.reuse, R76, -R84 ;  /* 0x0000004c0d547223 */ /* 0x040fe20000010854 */
[----:B------:R-:W-:Y:S01]  /*2d410*/  LOP3.LUT R77, R132, 0xffff0000, RZ, 0xc0, !PT ;  /* 0xffff0000844d7812 */ /* 0x000fe200078ec0ff */
[----:B------:R-:W-:Y:S01]  /*2d420*/  IMAD.U32 R5, R4, 0x10000, RZ ;  /* 0x0001000004057824 */ /* 0x000fe200078e00ff */
[----:B------:R-:W-:Y:S01]  /*2d430*/  LOP3.LUT R67, R130, 0xffff0000, RZ, 0xc0, !PT ;  /* 0xffff000082437812 */ /* 0x000fe200078ec0ff */
[----:B------:R-:W-:Y:S01]  /*2d440*/  FFMA.FTZ R13, R13, R78, R14 ;  /* 0x0000004e0d0d7223 */ /* 0x000fe2000001000e */
[----:B------:R-:W-:Y:S01]  /*2d450*/  LOP3.LUT R133, R133, 0xffff0000, RZ, 0xc0, !PT ;  /* 0xffff000085857812 */ /* 0x000fe200078ec0ff */
[----:B------:R-:W-:Y:S01]  /*2d460*/  FMUL.FTZ R79, R7, R77 ;  /* 0x0000004d074f7220 */ /* 0x000fe20000410000 */
[----:B------:R-:W-:Y:S01]  /*2d470*/  LOP3.LUT R131, R131, 0xffff0000, RZ, 0xc0, !PT ;  /* 0xffff000083837812 */ /* 0x000fe200078ec0ff */
        /* <DEDUP_REMOVED lines=20> */
.L_x_2063:
[----:B------:R-:W-:Y:S05]  /*2d5c0*/  BSYNC B4 ;  /* 0x0000000000047941 */ /* 0x000fea0003800000 */
.L_x_2062:
        /* <DEDUP_REMOVED lines=8> */
.L_x_2061:
[----:B------:R-:W-:Y:S05]  /*2d650*/  BSYNC B3 ;  /* 0x0000000000037941 */ /* 0x000fea0003800000 */
.L_x_2060:
[----:B-----5:R-:W-:Y:S01]  /*2d660*/  LOP3.LUT P1, RZ, R14, 0x8, RZ, 0xc0, !PT ;  /* 0x000000080eff7812 */ /* 0x020fe2000782c0ff */
[----:B------:R-:W-:-:S12]  /*2d670*/  BSSY B3, `(.L_x_2064) ;  /* 0x0000048000037945 */ /* 0x000fd80003800000 */
[----:B------:R-:W-:Y:S05]  /*2d680*/  @!P1 BRA `(.L_x_2065) ;  /* 0x0000000400189947 */ /* 0x000fea0003800000 */
[----:B------:R-:W-:Y:S02]  /*2d690*/  R2UR UR4, R74 ;  /* 0x000000004a0472ca */ /* 0x000fe400000e0000 */
[----:B------:R-:W-:-:S13]  /*2d6a0*/  R2UR UR5, R75 ;  /* 0x000000004b0572ca */ /* 0x000fda00000e0000 */
[----:B-1-34-:R-:W3:Y:S01]  /*2d6b0*/  LD.E.U8 R12, desc[UR4][R30.64+0x18] ;  /* 0x000018041e0c7980 */ /* 0x01aee2000c101100 */
[----:B------:R-:W-:Y:S02]  /*2d6c0*/  VIADD R4, R90, 0x1800 ;  /* 0x000018005a047836 */ /* 0x000fe40000000000 */
[----:B------:R-:W-:-:S03]  /*2d6d0*/  VIADD R6, R87, 0x60 ;  /* 0x0000006057067836 */ /* 0x000fc60000000000 */
[----:B------:R-:W-:-:S04]  /*2d6e0*/  IADD3 R5, P1, R4, R91, RZ ;  /* 0x0000005b04057210 */ /* 0x000fc80007f3e0ff */
[----:B------:R-:W-:Y:S02]  /*2d6f0*/  LEA.HI.X.SX32 R7, R4, R93, 0x1, P1 ;  /* 0x0000005d04077211 */ /* 0x000fe400008f0eff */
[----:B------:R-:W-:-:S04]  /*2d700*/  LEA R4, P2, R5, R34, 0x1 ;  /* 0x0000002205047211 */ /* 0x000fc800078408ff */
[----:B------:R-:W-:Y:S02]  /*2d710*/  LEA.HI.X R5, R5, R35, R7, 0x1, P2 ;  /* 0x0000002305057211 */ /* 0x000fe400010f0c07 */
[----:B------:R-:W-:Y:S01]  /*2d720*/  SHF.R.S32.HI R7, RZ, 0x1f, R6 ;  /* 0x0000001fff077819 */ /* 0x000fe20000011406 */
[----:B------:R-:W-:Y:S03]  /*2d730*/  BSSY B4, `(.L_x_2066) ;  /* 0x0000033000047945 */ /* 0x000fe60003800000 */
[----:B------:R-:W-:Y:S02]  /*2d740*/  LEA.HI R66, R7, R6, RZ, 0x3 ;  /* 0x0000000607427211 */ /* 0x000fe400078f18ff */
[----:B------:R-:W5:Y:S01]  /*2d750*/  LD.E.128 R4, desc[UR4][R4.64] ;  /* 0x0000000404047980 */ /* 0x000f62000c101d00 */
[----:B---3--:R-:W-:-:S13]  /*2d760*/  LOP3.LUT P1, RZ, R12, 0x8, RZ, 0xc0, !PT ;  /* 0x000000080cff7812 */ /* 0x008fda000782c0ff */
        /* <DEDUP_REMOVED lines=9> */
[----:B------:R-:W-:Y:S01]  /*2d800*/  PRMT R128, R128, 0x5410, R63 ;  /* 0x0000541080807816 */ /* 0x000fe2000000003f */
[----:B------:R-:W-:Y:S01]  /*2d810*/  IMAD.U32 R63, R127, 0x10000, RZ ;  /* 0x000100007f3f7824 */ /* 0x000fe200078e00ff */
[----:B------:R-:W-:Y:S01]  /*2d820*/  LOP3.LUT R13, R6, 0xffff0000, RZ, 0xc0, !PT ;  /* 0xffff0000060d7812 */ /* 0x000fe200078ec0ff */
[----:B------:R-:W-:Y:S01]  /*2d830*/  IMAD.U32 R65, R129, 0x10000, RZ ;  /* 0x0001000081417824 */ /* 0x000fe200078e00ff */
[----:B------:R-:W-:Y:S01]  /*2d840*/  LOP3.LUT R15, R7, 0xffff0000, RZ, 0xc0, !PT ;  /* 0xffff0000070f7812 */ /* 0x000fe200078ec0ff */
[----:B------:R-:W-:Y:S01]  /*2d850*/  IMAD.U32 R6, R5, 0x10000, RZ ;  /* 0x0001000005067824 */ /* 0x000fe200078e00ff */
[----:B------:R-:W-:Y:S01]  /*2d860*/  PRMT R126, R126, 0x5410, R67 ;  /* 0x000054107e7e7816 */ /* 0x000fe20000000043 */
[----:B------:R-:W-:Y:S01]  /*2d870*/  FMUL.FTZ R77, R13, R65 ;  /* 0x000000410d4d7220 */ /* 0x000fe20000410000 */
[----:B------:R-:W-:Y:S01]  /*2d880*/  LOP3.LUT R7, R5, 0xffff0000, RZ, 0xc0, !PT ;  /* 0xffff000005077812 */ /* 0x000fe200078ec0ff */
[-C--:B------:R-:W-:Y:S01]  /*2d890*/  FMUL.FTZ R13, R13, R63.reuse ;  /* 0x0000003f0d0d7220 */ /* 0x080fe20000410000 */
[----:B------:R-:W-:Y:S01]  /*2d8a0*/  LOP3.LUT R64, R128, 0xffff0000, RZ, 0xc0, !PT ;  /* 0xffff000080407812 */ /* 0x000fe200078ec0ff */
[----:B------:R-:W-:Y:S01]  /*2d8b0*/  IMAD.U32 R5, R4, 0x10000, RZ ;  /* 0x0001000004057824 */ /* 0x000fe200078e00ff */
[----:B------:R-:W-:Y:S01]  /*2d8c0*/  LOP3.LUT R62, R126, 0xffff0000, RZ, 0xc0, !PT ;  /* 0xffff00007e3e7812 */ /* 0x000fe200078ec0ff */
[----:B------:R-:W-:Y:S01]  /*2d8d0*/  FFMA.FTZ R77, R12, R63, -R77 ;  /* 0x0000003f0c4d7223 */ /* 0x000fe2000001084d */
[----:B------:R-:W-:Y:S01]  /*2d8e0*/  LOP3.LUT R129, R129, 0xffff0000, RZ, 0xc0, !PT ;  /* 0xffff000081817812 */ /* 0x000fe200078ec0ff */
[----:B------:R-:W-:Y:S01]  /*2d8f0*/  FMUL.FTZ R67, R7, R64 ;  /* 0x0000004007437220 */ /* 0x000fe20000410000 */
[----:B------:R-:W-:Y:S01]  /*2d900*/  LOP3.LUT R127, R127, 0xffff0000, RZ, 0xc0, !PT ;  /* 0xffff00007f7f7812 */ /* 0x000fe200078ec0ff */
[-C--:B------:R-:W-:Y:S01]  /*2d910*/  FMUL.FTZ R7, R7, R62.reuse ;  /* 0x0000003e07077220 */ /* 0x080fe20000410000 */
[----:B------:R-:W-:Y:S01]  /*2d920*/  LOP3.LUT R4, R4, 0xffff0000, RZ, 0xc0, !PT ;  /* 0xffff000004047812 */ /* 0x000fe200078ec0ff */
[----:B------:R-:W-:Y:S01]  /*2d930*/  FFMA.FTZ R67, R6, R62, -R67 ;  /* 0x0000003e06437223 */ /* 0x000fe20000010843 */
[----:B------:R-:W-:Y:S01]  /*2d940*/  FFMA.FTZ R12, R12, R65, R13 ;  /* 0x000000410c0c7223 */ /* 0x000fe2000001000d */
[----:B------:R-:W-:-:S02]  /*2d950*/  IMAD.U32 R128, R128, 0x10000, RZ ;  /* 0x0001000080807824 */ /* 0x000fc400078e00ff */
[C---:B------:R-:W-:Y:S01]  /*2d960*/  FMUL.FTZ R13, R15.reuse, R129 ;  /* 0x000000810f0d7220 */ /* 0x040fe20000410000 */
[----:B------:R-:W-:Y:S02]  /*2d970*/  IMAD.U32 R126, R126, 0x10000, RZ ;  /* 0x000100007e7e7824 */ /* 0x000fe400078e00ff */
[-C--:B------:R-:W-:Y:S01]  /*2d980*/  FMUL.FTZ R62, R15, R127.reuse ;  /* 0x0000007f0f3e7220 */ /* 0x080fe20000410000 */
[----:B------:R-:W-:Y:S01]  /*2d990*/  FFMA.FTZ R64, R6, R64, R7 ;  /* 0x0000004006407223 */ /* 0x000fe20000010007 */
        /* <DEDUP_REMOVED lines=8> */
[----:B------:R-:W-:Y:S01]  /*2da20*/  F2FP.BF16.F32.PACK_AB R4, R7, R6 ;  /* 0x000000060704723e */ /* 0x000fe200000010ff */
[----:B------:R-:W-:Y:S01]  /*2da30*/  IMAD.MOV.U32 R6, RZ, RZ, R12 ;  /* 0x000000ffff067224 */ /* 0x000fe200078e000c */
[----:B------:R-:W-:Y:S01]  /*2da40*/  F2FP.BF16.F32.PACK_AB R5, R64, R67 ;  /* 0x000000434005723e */ /* 0x000fe200000010ff */
[----:B------:R-:W-:-:S07]  /*2da50*/  IMAD.MOV.U32 R7, RZ, RZ, R13 ;  /* 0x000000ffff077224 */ /* 0x000fce00078e000d */
.L_x_2067:
[----:B------:R-:W-:Y:S05]  /*2da60*/  BSYNC B4 ;  /* 0x0000000000047941 */ /* 0x000fea0003800000 */
.L_x_2066:
        /* <DEDUP_REMOVED lines=8> */
.L_x_2065:
[----:B------:R-:W-:Y:S05]  /*2daf0*/  BSYNC B3 ;  /* 0x0000000000037941 */ /* 0x000fea0003800000 */
.L_x_2064:
[----:B-----5:R-:W-:Y:S01]  /*2db00*/  LOP3.LUT P1, RZ, R14, 0x10, RZ, 0xc0, !PT ;  /* 0x000000100eff7812 */ /* 0x020fe2000782c0ff */
[----:B------:R-:W-:-:S12]  /*2db10*/  BSSY B3, `(.L_x_2068) ;  /* 0x0000043000037945 */ /* 0x000fd80003800000 */
[----:B------:R-:W-:Y:S05]  /*2db20*/  @!P1 BRA `(.L_x_2069) ;  /* 0x0000000400049947 */ /* 0x000fea0003800000 */
[----:B------:R-:W-:Y:S02]  /*2db30*/  R2UR UR4, R74 ;  /* 0x000000004a0472ca */ /* 0x000fe400000e0000 */
[----:B------:R-:W-:-:S13]  /*2db40*/  R2UR UR5, R75 ;  /* 0x000000004b0572ca */ /* 0x000fda00000e0000 */
[----:B-1-34-:R-:W3:Y:S01]  /*2db50*/  LD.E.U8 R5, desc[UR4][R30.64+0x18] ;  /* 0x000018041e057980 */ /* 0x01aee2000c101100 */
[----:B------:R-:W-:Y:S01]  /*2db60*/  VIADD R4, R87, 0x80 ;  /* 0x0000008057047836 */ /* 0x000fe20000000000 */
[----:B------:R-:W-:Y:S01]  /*2db70*/  BSSY B4, `(.L_x_2070) ;  /* 0x0000034000047945 */ /* 0x000fe20003800000 */
[----:B---3--:R-:W-:-:S03]  /*2db80*/  LOP3.LUT P1, RZ, R5, 0x10, RZ, 0xc0, !PT ;  /* 0x0000001005ff7812 */ /* 0x008fc6000782c0ff */
[----:B------:R-:W-:-:S04]  /*2db90*/  SHF.R.S32.HI R5, RZ, 0x1f, R4 ;  /* 0x0000001fff057819 */ /* 0x000fc80000011404 */
[----:B------:R-:W-:Y:S02]  /*2dba0*/  LEA.HI R62, R5, R4, RZ, 0x3 ;  /* 0x00000004053e7211 */ /* 0x000fe400078f18ff */
[----:B------:R1:W5:Y:S04]  /*2dbb0*/  LD.E.128 R4, desc[UR4][R40.64+0x6000] ;  /* 0x0060000428047980 */ /* 0x000368000c101d00 */
[----:B------:R-:W-:Y:S05]  /*2dbc0*/  @!P1 BRA `(.L_x_2071) ;  /* 0x0000000000b89947 */ /* 0x000fea0003800000 */
[----:B------:R-:W-:Y:S01]  /*2dbd0*/  SHF.R.U64 R58, R58, 0x10, R59 ;  /* 0x000000103a3a7819 */ /* 0x000fe2000000123b */
[----:B-----5:R-:W-:Y:S01]  /*2dbe0*/  IMAD.U32 R14, R7, 0x10000, RZ ;  /* 0x00010000070e7824 */ /* 0x020fe200078e00ff */
[----:B------:R-:W-:Y:S01]  /*2dbf0*/  SHF.R.U64 R60, R60, 0x10, R61 ;  /* 0x000000103c3c7819 */ /* 0x000fe2000000123d */
[----:B------:R-:W-:Y:S01]  /*2dc00*/  IMAD.U32 R12, R6, 0x10000, RZ ;  /* 0x00010000060c7824 */ /* 0x000fe200078e00ff */
[----:B------:R-:W-:Y:S02]  /*2dc10*/  SHF.R.U32.HI R59, RZ, 0x10, R59 ;  /* 0x00000010ff3b7819 */ /* 0x000fe4000001163b */
[----:B------:R-:W-:Y:S02]  /*2dc20*/  SHF.R.U32.HI R61, RZ, 0x10, R61 ;  /* 0x00000010ff3d7819 */ /* 0x000fe4000001163d */
[----:B------:R-:W-:Y:S02]  /*2dc30*/  PRMT R123, R123, 0x5410, R58 ;  /* 0x000054107b7b7816 */ /* 0x000fe4000000003a */
[----:B------:R-:W-:-:S02]  /*2dc40*/  PRMT R125, R125, 0x5410, R60 ;  /* 0x000054107d7d7816 */ /* 0x000fc4000000003c */
[----:B------:R-:W-:Y:S02]  /*2dc50*/  PRMT R122, R122, 0x5410, R59 ;  /* 0x000054107a7a7816 */ /* 0x000fe4000000003b */
[----:B------:R-:W-:Y:S02]  /*2dc60*/  LOP3.LUT R15, R7, 0xffff0000, RZ, 0xc0, !PT ;  /* 0xffff0000070f7812 */ /* 0x000fe400078ec0ff */
[----:B------:R-:W-:Y:S01]  /*2dc70*/  PRMT R124, R124, 0x5410, R61 ;  /* 0x000054107c7c7816 */ /* 0x000fe2000000003d */
[----:B------:R-:W-:Y:S01]  /*2dc80*/  IMAD.U32 R61, R122, 0x10000, RZ ;  /* 0x000100007a3d7824 */ /* 0x000fe200078e00ff */
[----:B------:R-:W-:Y:S02]  /*2dc90*/  LOP3.LUT R7, R5, 0xffff0000, RZ, 0xc0, !PT ;  /* 0xffff000005077812 */ /* 0x000fe400078ec0ff */
[----:B------:R-:W-:Y:S01]  /*2dca0*/  LOP3.LUT R60, R123, 0xffff0000, RZ, 0xc0, !PT ;  /* 0xffff00007b3c7812 */ /* 0x000fe200078ec0ff */
[----:B------:R-:W-:Y:S01]  /*2dcb0*/  IMAD.U32 R59, R124, 0x10000, RZ ;  /* 0x000100007c3b7824 */ /* 0x000fe200078e00ff */
[----:B------:R-:W-:Y:S01]  /*2dcc0*/  LOP3.LUT R58, R125, 0xffff0000, RZ, 0xc0, !PT ;  /* 0xffff00007d3a7812 */ /* 0x000fe200078ec0ff */
[----:B------:R-:W-:Y:S01]  /*2dcd0*/  IMAD.U32 R123, R123, 0x10000, RZ ;  /* 0x000100007b7b7824 */ /* 0x000fe200078e00ff */
[----:B------:R-:W-:Y:S01]  /*2dce0*/  LOP3.LUT R13, R6, 0xffff0000, RZ, 0xc0, !PT ;  /* 0xffff0000060d7812 */ /* 0x000fe200078ec0ff */
[----:B------:R-:W-:-:S02]  /*2dcf0*/  IMAD.U32 R6, R5, 0x10000, RZ ;  /* 0x0001000005067824 */ /* 0x000fc400078e00ff */
[C---:B------:R-:W-:Y:S01]  /*2dd00*/  FMUL.FTZ R63, R7.reuse, R60 ;  /* 0x0000003c073f7220 */ /* 0x040fe20000410000 */
[C---:B------:R-:W-:Y:S02]  /*2dd10*/  IMAD.U32 R5, R4.reuse, 0x10000, RZ ;  /* 0x0001000004057824 */ /* 0x040fe400078e00ff */
[-C--:B------:R-:W-:Y:S01]  /*2dd20*/  FMUL.FTZ R7, R7, R58.reuse ;  /* 0x0000003a07077220 */ /* 0x080fe20000410000 */
[----:B------:R-:W-:Y:S01]  /*2dd30*/  LOP3.LUT R4, R4, 0xffff0000, RZ, 0xc0, !PT ;  /* 0xffff000004047812 */ /* 0x000fe200078ec0ff */
[C---:B------:R-:W-:Y:S01]  /*2dd40*/  FMUL.FTZ R65, R13.reuse, R61 ;  /* 0x0000003d0d417220 */ /* 0x040fe20000410000 */
[----:B------:R-:W-:Y:S01]  /*2dd50*/  LOP3.LUT R122, R122, 0xffff0000, RZ, 0xc0, !PT ;  /* 0xffff00007a7a7812 */ /* 0x000fe200078ec0ff */
[-C--:B------:R-:W-:Y:S01]  /*2dd60*/  FMUL.FTZ R13, R13, R59.reuse ;  /* 0x0000003b0d0d7220 */ /* 0x080fe20000410000 */
[----:B------:R-:W-:Y:S01]  /*2dd70*/  LOP3.LUT R124, R124, 0xffff0000, RZ, 0xc0, !PT ;  /* 0xffff00007c7c7812 */ /* 0x000fe200078ec0ff */
[----:B------:R-:W-:Y:S02]  /*2dd80*/  IMAD.U32 R125, R125, 0x10000, RZ ;  /* 0x000100007d7d7824 */ /* 0x000fe400078e00ff */
[C---:B------:R-:W-:Y:S01]  /*2dd90*/  FFMA.FTZ R63, R6.reuse, R58, -R63 ;  /* 0x0000003a063f7223 */ /* 0x040fe2000001083f */
[----:B------:R-:W-:Y:S01]  /*2dda0*/  FFMA.FTZ R60, R6, R60, R7 ;  /* 0x0000003c063c7223 */ /* 0x000fe20000010007 */
[----:B------:R-:W-:Y:S01]  /*2ddb0*/  FFMA.FTZ R65, R12, R59, -R65 ;  /* 0x0000003b0c417223 */ /* 0x000fe20000010841 */
[----:B------:R-:W-:Y:S01]  /*2ddc0*/  FMUL.FTZ R6, R4, R123 ;  /* 0x0000007b04067220 */ /* 0x000fe20000410000 */
[----:B------:R-:W-:Y:S01]  /*2ddd0*/  FFMA.FTZ R12, R12, R61, R13 ;  /* 0x0000003d0c0c7223 */ /* 0x000fe2000001000d */
        /* <DEDUP_REMOVED lines=9> */
[----:B------:R-:W-:Y:S01]  /*2de70*/  F2FP.BF16.F32.PACK_AB R4, R5, R6 ;  /* 0x000000060504723e */ /* 0x000fe200000010ff */
[----:B------:R-:W-:Y:S01]  /*2de80*/  IMAD.MOV.U32 R5, RZ, RZ, R60 ;  /* 0x000000ffff057224 */ /* 0x000fe200078e003c */
[----:B------:R-:W-:Y:S01]  /*2de90*/  F2FP.BF16.F32.PACK_AB R7, R14, R7 ;  /* 0x000000070e07723e */ /* 0x000fe200000010ff */
[----:B------:R-:W-:-:S07]  /*2dea0*/  IMAD.MOV.U32 R6, RZ, RZ, R12 ;  /* 0x000000ffff067224 */ /* 0x000fce00078e000c */
.L_x_2071:
[----:B------:R-:W-:Y:S05]  /*2deb0*/  BSYNC B4 ;  /* 0x0000000000047941 */ /* 0x000fea0003800000 */
.L_x_2070:
        /* <DEDUP_REMOVED lines=8> */
.L_x_2069:
[----:B------:R-:W-:Y:S05]  /*2df40*/  BSYNC B3 ;  /* 0x0000000000037941 */ /* 0x000fea0003800000 */
.L_x_2068:
[----:B-----5:R-:W-:-:S13]  /*2df50*/  LOP3.LUT P1, RZ, R14, 0x20, RZ, 0xc0, !PT ;  /* 0x000000200eff7812 */ /* 0x020fda000782c0ff */
[----:B------:R-:W-:Y:S05]  /*2df60*/  @!P1 BRA `(.L_x_2051) ;  /* 0x00000004000c9947 */ /* 0x000fea0003800000 */
[----:B------:R-:W-:Y:S02]  /*2df70*/  R2UR UR4, R74 ;  /* 0x000000004a0472ca */ /* 0x000fe400000e0000 */
[----:B------:R-:W-:-:S13]  /*2df80*/  R2UR UR5, R75 ;  /* 0x000000004b0572ca */ /* 0x000fda00000e0000 */
[----:B-1234-:R-:W2:Y:S01]  /*2df90*/  LD.E.U8 R13, desc[UR4][R30.64+0x18] ;  /* 0x000018041e0d7980 */ /* 0x01eea2000c101100 */
[----:B------:R-:W-:-:S05]  /*2dfa0*/  VIADD R4, R90, 0x3000 ;  /* 0x000030005a047836 */ /* 0x000fca0000000000 */
[----:B------:R-:W-:-:S04]  /*2dfb0*/  IADD3 R5, P1, R4, R91, RZ ;  /* 0x0000005b04057210 */ /* 0x000fc80007f3e0ff */
[----:B------:R-:W-:Y:S02]  /*2dfc0*/  LEA.HI.X.SX32 R6, R4, R93, 0x1, P1 ;  /* 0x0000005d04067211 */ /* 0x000fe400008f0eff */
[----:B------:R-:W-:-:S04]  /*2dfd0*/  LEA R4, P1, R5, R34, 0x1 ;  /* 0x0000002205047211 */ /* 0x000fc800078208ff */
[----:B------:R-:W-:Y:S01]  /*2dfe0*/  LEA.HI.X R5, R5, R35, R6, 0x1, P1 ;  /* 0x0000002305057211 */ /* 0x000fe200008f0c06 */
[----:B------:R-:W-:Y:S01]  /*2dff0*/  VIADD R12, R87, 0xa0 ;  /* 0x000000a0570c7836 */ /* 0x000fe20000000000 */
[----:B------:R-:W-:Y:S04]  /*2e000*/  BSSY B3, `(.L_x_2072) ;  /* 0x0000034000037945 */ /* 0x000fe80003800000 */
[----:B------:R-:W5:Y:S01]  /*2e010*/  LD.E.128 R4, desc[UR4][R4.64] ;  /* 0x0000000404047980 */ /* 0x000f62000c101d00 */
[----:B--2---:R-:W-:Y:S02]  /*2e020*/  LOP3.LUT P1, RZ, R13, 0x20, RZ, 0xc0, !PT ;  /* 0x000000200dff7812 */ /* 0x004fe4000782c0ff */
[----:B------:R-:W-:-:S04]  /*2e030*/  SHF.R.S32.HI R13, RZ, 0x1f, R12 ;  /* 0x0000001fff0d7819 */ /* 0x000fc8000001140c */
[----:B------:R-:W-:-:S07]  /*2e040*/  LEA.HI R58, R13, R12, RZ, 0x3 ;  /* 0x0000000c0d3a7211 */ /* 0x000fce00078f18ff */
        /* <DEDUP_REMOVED lines=24> */
[C---:B------:R-:W-:Y:S01]  /*2e1d0*/  FMUL.FTZ R59, R7.reuse, R56 ;  /* 0x00000038073b7220 */ /* 0x040fe20000410000 */
[----:B------:R-:W-:Y:S01]  /*2e1e0*/  LOP3.LUT R118, R118, 0xffff0000, RZ, 0xc0, !PT ;  /* 0xffff000076767812 */ /* 0x000fe200078ec0ff */
[-C--:B------:R-:W-:Y:S01]  /*2e1f0*/  FMUL.FTZ R7, R7, R54.reuse ;  /* 0x0000003607077220 */ /* 0x080fe20000410000 */
[----:B------:R-:W-:Y:S01]  /*2e200*/  LOP3.LUT R4, R4, 0xffff0000, RZ, 0xc0, !PT ;  /* 0xffff000004047812 */ /* 0x000fe200078ec0ff */
[----:B------:R-:W-:Y:S01]  /*2e210*/  FFMA.FTZ R59, R6, R54, -R59 ;  /* 0x00000036063b7223 */ /* 0x000fe2000001083b */
[----:B------:R-:W-:Y:S01]  /*2e220*/  FFMA.FTZ R12, R12, R57, R13 ;  /* 0x000000390c0c7223 */ /* 0x000fe2000001000d */
[----:B------:R-:W-:-:S02]  /*2e230*/  IMAD.U32 R120, R120, 0x10000, RZ ;  /* 0x0001000078787824 */ /* 0x000fc400078e00ff */
[----:B------:R-:W-:Y:S01]  /*2e240*/  FMUL.FTZ R13, R15, R121 ;  /* 0x000000790f0d7220 */ /* 0x000fe20000410000 */
[----:B------:R-:W-:Y:S02]  /*2e250*/  IMAD.U32 R119, R119, 0x10000, RZ ;  /* 0x0001000077777824 */ /* 0x000fe400078e00ff */
[----:B------:R-:W-:Y:S01]  /*2e260*/  FMUL.FTZ R54, R15, R118 ;  /* 0x000000760f367220 */ /* 0x000fe20000410000 */
[----:B------:R-:W-:Y:S01]  /*2e270*/  FFMA.FTZ R56, R6, R56, R7 ;  /* 0x0000003806387223 */ /* 0x000fe20000010007 */
        /* <DEDUP_REMOVED lines=12> */
.L_x_2073:
[----:B------:R-:W-:Y:S05]  /*2e340*/  BSYNC B3 ;  /* 0x0000000000037941 */ /* 0x000fea0003800000 */
.L_x_2072:
[----:B------:R-:W-:Y:S02]  /*2e350*/  R2UR UR4, R74 ;  /* 0x000000004a0472ca */ /* 0x000fe400000e0000 */
[----:B------:R-:W-:Y:S02]  /*2e360*/  R2UR UR5, R75 ;  /* 0x000000004b0572ca */ /* 0x000fe400000e0000 */
[----:B------:R-:W-:-:S05]  /*2e370*/  LOP3.LUT R13, R58, 0xfffffff8, RZ, 0xc0, !PT ;  /* 0xfffffff83a0d7812 */ /* 0x000fca00078ec0ff */
[----:B------:R-:W-:-:S06]  /*2e380*/  IMAD.WIDE R10, R13, 0x2, R10 ;  /* 0x000000020d0a7825 */ /* 0x000fcc00078e020a */
[----:B-----5:R1:W-:Y:S02]  /*2e390*/  ST.E.128 desc[UR4][R10.64], R4 ;  /* 0x000000040a007985 */ /* 0x0203e4000c101d04 */
.L_x_2051:
[----:B------:R-:W-:Y:S05]  /*2e3a0*/  BSYNC B2 ;  /* 0x0000000000027941 */ /* 0x000fea0003800000 */
.L_x_2050:
[----:B------:R-:W-:-:S03]  /*2e3b0*/  UMOV UR4, 0xffffffff ;  /* 0xffffffff00047882 */ /* 0x000fc60000000000 */
[----:B------:R-:W-:Y:S05]  /*2e3c0*/  BRA.DIV UR4, `(.L_x_2074) ;  /* 0x0000007e04447947 */ /* 0x000fea000b800000 */
[----:B0-----:R-:W0:Y:S04]  /*2e3d0*/  SHFL.IDX PT, R83, R83, 0x1, 0x1c1f ;  /* 0x003c1f0053537f89 */ /* 0x001e2800000e0000 */
[----:B------:R0:W0:Y:S02]  /*2e3e0*/  SHFL.IDX PT, R14, R86, 0x1, 0x1c1f ;  /* 0x003c1f00560e7f89 */ /* 0x00002400000e0000 */
.L_x_2147:
[----:B------:R-:W-:Y:S02]  /*2e3f0*/  R2UR UR4, R74 ;  /* 0x000000004a0472ca */ /* 0x000fe400000e0000 */
[----:B------:R-:W-:-:S13]  /*2e400*/  R2UR UR5, R75 ;  /* 0x000000004b0572ca */ /* 0x000fda00000e0000 */
[----:B-1234-:R-:W2:Y:S01]  /*2e410*/  LD.E R5, desc[UR4][R30.64+0xc] ;  /* 0x00000c041e057980 */ /* 0x01eea2000c101900 */
[----:B------:R-:W-:Y:S02]  /*2e420*/  VIADD R4, R113, 0x40 ;  /* 0x0000004071047836 */ /* 0x000fe40000000000 */
[----:B0-----:R-:W-:Y:S02]  /*2e430*/  IMAD.MOV.U32 R15, RZ, RZ, R83 ;  /* 0x000000ffff0f7224 */ /* 0x001fe400078e0053 */
[----:B--2---:R-:W-:-:S05]  /*2e440*/  IMAD R5, R2, -0x60, R5 ;  /* 0xffffffa002057824 */ /* 0x004fca00078e0205 */
[----:B------:R-:W-:-:S04]  /*2e450*/  VIMNMX R5, R5, 0x60, PT ;  /* 0x0000006005057848 */ /* 0x000fc80003fe0100 */
[----:B------:R-:W-:-:S13]  /*2e460*/  ISETP.GE.AND P1, PT, R4, R5, PT ;  /* 0x000000050400720c */ /* 0x000fda0003f26270 */
[----:B------:R-:W-:Y:S05]  /*2e470*/  @P1 BRA `(.L_x_2075) ;  /* 0x0000007800581947 */ /* 0x000fea0003800000 */
[----:B------:R-:W-:Y:S02]  /*2e480*/  R2UR UR4, R74 ;  /* 0x000000004a0472ca */ /* 0x000fe400000e0000 */
[----:B------:R-:W-:-:S13]  /*2e490*/  R2UR UR5, R75 ;  /* 0x000000004b0572ca */ /* 0x000fda00000e0000 */
[----:B------:R-:W2:Y:S01]  /*2e4a0*/  LD.E.U8 R12, desc[UR4][R32.64] ;  /* 0x00000004200c7980 */ /* 0x000ea2000c101100 */
[----:B------:R-:W-:Y:S01]  /*2e4b0*/  BSSY B2, `(.L_x_2076) ;  /* 0x0000042000027945 */ /* 0x000fe20003800000 */
[----:B--2---:R-:W-:-:S04]  /*2e4c0*/  LOP3.LUT R4, R12, 0x1, RZ, 0xc0, !PT ;  /* 0x000000010c047812 */ /* 0x004fc800078ec0ff */
[----:B------:R-:W-:-:S13]  /*2e4d0*/  ISETP.NE.U32.AND P1, PT, R4, 0x1, PT ;  /* 0x000000010400780c */ /* 0x000fda0003f25070 */
[----:B------:R-:W-:Y:S05]  /*2e4e0*/  @P1 BRA `(.L_x_2077) ;  /* 0x0000000000f81947 */ /* 0x000fea0003800000 */
[----:B------:R-:W-:Y:S02]  /*2e4f0*/  R2UR UR4, R74 ;  /* 0x000000004a0472ca */ /* 0x000fe400000e0000 */
[----:B------:R-:W-:-:S13]  /*2e500*/  R2UR UR5, R75 ;  /* 0x000000004b0572ca */ /* 0x000fda00000e0000 */
[----:B------:R-:W2:Y:S01]  /*2e510*/  LD.E.U8 R4, desc[UR4][R30.64+0x18] ;  /* 0x000018041e047980 */ /* 0x000ea2000c101100 */
[----:B------:R-:W-:Y:S01]  /*2e520*/  BSSY B3, `(.L_x_2078) ;  /* 0x0000033000037945 */ /* 0x000fe20003800000 */
[----:B--2---:R-:W-:-:S04]  /*2e530*/  LOP3.LUT R4, R4, 0x1, RZ, 0xc0, !PT ;  /* 0x0000000104047812 */ /* 0x004fc800078ec0ff */
[----:B------:R-:W-:Y:S02]  /*2e540*/  ISETP.NE.U32.AND P1, PT, R4, 0x1, PT ;  /* 0x000000010400780c */ /* 0x000fe40003f25070 */
[----:B------:R0:W5:Y:S11]  /*2e550*/  LD.E.128 R4, desc[UR4][R40.64+0x2000] ;  /* 0x0020000428047980 */ /* 0x000176000c101d00 */
[----:B0-----:R-:W-:Y:S05]  /*2e560*/  @P1 BRA `(.L_x_2079) ;  /* 0x0000000000b81947 */ /* 0x001fea0003800000 */
        /* <DEDUP_REMOVED lines=46> */
.L_x_2079:
[----:B------:R-:W-:Y:S05]  /*2e850*/  BSYNC B3 ;  /* 0x0000000000037941 */ /* 0x000fea0003800000 */
.L_x_2078:
[C---:B------:R-:W-:Y:S01]  /*2e860*/  R2UR UR4, R74.reuse ;  /* 0x000000004a0472ca */ /* 0x040fe200000e0000 */
[----:B------:R-:W-:Y:S01]  /*2e870*/  IMAD.WIDE R10, R87, 0x2, R14 ;  /* 0x00000002570a7825 */ /* 0x000fe200078e020e */
[C---:B------:R-:W-:Y:S02]  /*2e880*/  R2UR UR5, R75.reuse ;  /* 0x000000004b0572ca */ /* 0x040fe400000e0000 */
[----:B------:R-:W-:Y:S02]  /*2e890*/  R2UR UR6, R74 ;  /* 0x000000004a0672ca */ /* 0x000fe400000e0000 */
[----:B------:R-:W-:-:S09]  /*2e8a0*/  R2UR UR7, R75 ;  /* 0x000000004b0772ca */ /* 0x000fd200000e0000 */
[----:B-----5:R0:W-:Y:S04]  /*2e8b0*/  ST.E.128 desc[UR4][R10.64], R4 ;  /* 0x000000040a007985 */ /* 0x0201e8000c101d04 */
[----:B------:R0:W5:Y:S02]  /*2e8c0*/  LD.E.U8 R12, desc[UR6][R32.64] ;  /* 0x00000006200c7980 */ /* 0x000164000c101100 */
.L_x_2077:
[----:B------:R-:W-:Y:S05]  /*2e8d0*/  BSYNC B2 ;  /* 0x0000000000027941 */ /* 0x000fea0003800000 */
.L_x_2076:
[----:B-----5:R-:W-:Y:S01]  /*2e8e0*/  LOP3.LUT P1, RZ, R12, 0x2, RZ, 0xc0, !PT ;  /* 0x000000020cff7812 */ /* 0x020fe2000782c0ff */
[----:B------:R-:W-:-:S12]  /*2e8f0*/  BSSY B2, `(.L_x_2080) ;  /* 0x0000048000027945 */ /* 0x000fd80003800000 */
[----:B------:R-:W-:Y:S05]  /*2e900*/  @!P1 BRA `(.L_x_2081) ;  /* 0x0000000400189947 */ /* 0x000fea0003800000 */
[----:B------:R-:W-:Y:S02]  /*2e910*/  R2UR UR4, R74 ;  /* 0x000000004a0472ca */ /* 0x000fe400000e0000 */
[----:B------:R-:W-:-:S13]  /*2e920*/  R2UR UR5, R75 ;  /* 0x000000004b0572ca */ /* 0x000fda00000e0000 */
[----:B0-----:R-:W2:Y:S01]  /*2e930*/  LD.E.U8 R10, desc[UR4][R30.64+0x18] ;  /* 0x000018041e0a7980 */ /* 0x001ea2000c101100 */
        /* <DEDUP_REMOVED lines=10> */
[----:B--2---:R-:W-:-:S13]  /*2e9e0*/  LOP3.LUT P1, RZ, R10, 0x2, RZ, 0xc0, !PT ;  /* 0x000000020aff7812 */ /* 0x004fda000782c0ff */
[----:B------:R-:W-:Y:S05]  /*2e9f0*/  @!P1 BRA `(.L_x_2083) ;  /* 0x0000000000b89947 */ /* 0x000fea0003800000 */
[----:B------:R-:W-:Y:S01]  /*2ea00*/  SHF.R.U64 R50, R46, 0x10, R47 ;  /* 0x000000102e327819 */ /* 0x000fe2000000122f */
[----:B-----5:R-:W-:Y:S01]  /*2ea10*/  IMAD.U32 R12, R7, 0x10000, RZ ;  /* 0x00010000070c7824 */ /* 0x020fe200078e00ff */
[--C-:B------:R-:W-:Y:S01]  /*2ea20*/  SHF.R.U64 R46, R48, 0x10, R49.reuse ;  /* 0x00000010302e7819 */ /* 0x100fe20000001231 */
        /* <DEDUP_REMOVED lines=43> */
.L_x_2083:
[----:B------:R-:W-:Y:S05]  /*2ece0*/  BSYNC B3 ;  /* 0x0000000000037941 */ /* 0x000fea0003800000 */
.L_x_2082:
[C---:B------:R-:W-:Y:S02]  /*2ecf0*/  R2UR UR4, R74.reuse ;  /* 0x000000004a0472ca */ /* 0x040fe400000e0000 */
[C---:B------:R-:W-:Y:S02]  /*2ed00*/  R2UR UR5, R75.reuse ;  /* 0x000000004b0572ca */ /* 0x040fe400000e0000 */
[----:B------:R-:W-:Y:S02]  /*2ed10*/  R2UR UR6, R74 ;  /* 0x000000004a0672ca */ /* 0x000fe400000e0000 */
[----:B------:R-:W-:Y:S02]  /*2ed20*/  R2UR UR7, R75 ;  /* 0x000000004b0772ca */ /* 0x000fe400000e0000 */
[----:B------:R-:W-:-:S05]  /*2ed30*/  LOP3.LUT R11, R52, 0xfffffff8, RZ, 0xc0, !PT ;  /* 0xfffffff8340b7812 */ /* 0x000fca00078ec0ff */
[----:B------:R-:W-:-:S05]  /*2ed40*/  IMAD.WIDE R10, R11, 0x2, R14 ;  /* 0x000000020b0a7825 */ /* 0x000fca00078e020e */
[----:B-----5:R1:W-:Y:S04]  /*2ed50*/  ST.E.128 desc[UR4][R10.64], R4 ;  /* 0x000000040a007985 */ /* 0x0203e8000c101d04 */
[----:B------:R1:W5:Y:S02]  /*2ed60*/  LD.E.U8 R12, desc[UR6][R32.64] ;  /* 0x00000006200c7980 */ /* 0x000364000c101100 */
.L_x_2081:
[----:B------:R-:W-:Y:S05]  /*2ed70*/  BSYNC B2 ;  /* 0x0000000000027941 */ /* 0x000fea0003800000 */
.L_x_2080:
[----:B-----5:R-:W-:Y:S01]  /*2ed80*/  LOP3.LUT P1, RZ, R12, 0x4, RZ, 0xc0, !PT ;  /* 0x000000040cff7812 */ /* 0x020fe2000782c0ff */
[----:B------:R-:W-:-:S12]  /*2ed90*/  BSSY B2, `(.L_x_2084) ;  /* 0x0000043000027945 */ /* 0x000fd80003800000 */
[----:B------:R-:W-:Y:S05]  /*2eda0*/  @!P1 BRA `(.L_x_2085) ;  /* 0x0000000400049947 */ /* 0x000fea0003800000 */
[----:B------:R-:W-:Y:S02]  /*2edb0*/  R2UR UR4, R74 ;  /* 0x000000004a0472ca */ /* 0x000fe400000e0000 */
[----:B------:R-:W-:-:S13]  /*2edc0*/  R2UR UR5, R75 ;  /* 0x000000004b0572ca */ /* 0x000fda00000e0000 */
[----:B01----:R-:W2:Y:S01]  /*2edd0*/  LD.E.U8 R5, desc[UR4][R30.64+0x18] ;  /* 0x000018041e057980 */ /* 0x003ea2000c101100 */
[----:B------:R-:W-:Y:S01]  /*2ede0*/  VIADD R4, R87, 0x40 ;  /* 0x0000004057047836 */ /* 0x000fe20000000000 */
[----:B------:R-:W-:Y:S01]  /*2edf0*/  BSSY B3, `(.L_x_2086) ;  /* 0x0000034000037945 */ /* 0x000fe20003800000 */
[----:B--2---:R-:W-:-:S03]  /*2ee00*/  LOP3.LUT P1, RZ, R5, 0x4, RZ, 0xc0, !PT ;  /* 0x0000000405ff7812 */ /* 0x004fc6000782c0ff */
[----:B------:R-:W-:-:S04]  /*2ee10*/  SHF.R.S32.HI R5, RZ, 0x1f, R4 ;  /* 0x0000001fff057819 */ /* 0x000fc80000011404 */
[----:B------:R-:W-:Y:S02]  /*2ee20*/  LEA.HI R46, R5, R4, RZ, 0x3 ;  /* 0x00000004052e7211 */ /* 0x000fe400078f18ff */
[----:B------:R0:W5:Y:S04]  /*2ee30*/  LD.E.128 R4, desc[UR4][R40.64+0x5000] ;  /* 0x0050000428047980 */ /* 0x000168000c101d00 */
        /* <DEDUP_REMOVED lines=47> */
.L_x_2087:
[----:B------:R-:W-:Y:S05]  /*2f130*/  BSYNC B3 ;  /* 0x0000000000037941 */ /* 0x000fea0003800000 */
.L_x_2086:
        /* <DEDUP_REMOVED lines=8> */
.L_x_2085:
[----:B------:R-:W-:Y:S05]  /*2f1c0*/  BSYNC B2 ;  /* 0x0000000000027941 */ /* 0x000fea0003800000 */
.L_x_2084:
[----:B-----5:R-:W-:Y:S01]  /*2f1d0*/  LOP3.LUT P1, RZ, R12, 0x8, RZ, 0xc0, !PT ;  /* 0x000000080cff7812 */ /* 0x020fe2000782c0ff */
[----:B------:R-:W-:-:S12]  /*2f1e0*/  BSSY B2, `(.L_x_2088) ;  /* 0x0000048000027945 */ /* 0x000fd80003800000 */
[----:B------:R-:W-:Y:S05]  /*2f1f0*/  @!P1 BRA `(.L_x_2089) ;  /* 0x0000000400189947 */ /* 0x000fea0003800000 */
[----:B------:R-:W-:Y:S02]  /*2f200*/  R2UR UR4, R74 ;  /* 0x000000004a0472ca */ /* 0x000fe400000e0000 */
[----:B------:R-:W-:-:S13]  /*2f210*/  R2UR UR5, R75 ;  /* 0x000000004b0572ca */ /* 0x000fda00000e0000 */
[----:B012---:R-:W2:Y:S01]  /*2f220*/  LD.E.U8 R10, desc[UR4][R30.64+0x18] ;  /* 0x000018041e0a7980 */ /* 0x007ea2000c101100 */
        /* <DEDUP_REMOVED lines=58> */
.L_x_2091:
[----:B------:R-:W-:Y:S05]  /*2f5d0*/  BSYNC B3 ;  /* 0x0000000000037941 */ /* 0x000fea0003800000 */
.L_x_2090:
        /* <DEDUP_REMOVED lines=8> */
.L_x_2089:
[----:B------:R-:W-:Y:S05]  /*2f660*/  BSYNC B2 ;  /* 0x0000000000027941 */ /* 0x000fea0003800000 */
.L_x_2088:
[----:B-----5:R-:W-:Y:S01]  /*2f670*/  LOP3.LUT P1, RZ, R12, 0x10, RZ, 0xc0, !PT ;  /* 0x000000100cff7812 */ /* 0x020fe2000782c0ff */
[----:B------:R-:W-:-:S12]  /*2f680*/  BSSY B2, `(.L_x_2092) ;  /* 0x0000043000027945 */ /* 0x000fd80003800000 */
[----:B------:R-:W-:Y:S05]  /*2f690*/  @!P1 BRA `(.L_x_2093) ;  /* 0x0000000400049947 */ /* 0x000fea0003800000 */
[----:B------:R-:W-:Y:S02]  /*2f6a0*/  R2UR UR4, R74 ;  /* 0x000000004a0472ca */ /* 0x000fe400000e0000 */
[----:B------:R-:W-:-:S13]  /*2f6b0*/  R2UR UR5, R75 ;  /* 0x000000004b0572ca */ /* 0x000fda00000e0000 */
[----:B0123--:R-:W2:Y:S01]  /*2f6c0*/  LD.E.U8 R5, desc[UR4][R30.64+0x18] ;  /* 0x000018041e057980 */ /* 0x00fea2000c101100 */
[----:B------:R-:W-:Y:S01]  /*2f6d0*/  VIADD R4, R87, 0x80 ;  /* 0x0000008057047836 */ /* 0x000fe20000000000 */
[----:B------:R-:W-:Y:S01]  /*2f6e0*/  BSSY B3, `(.L_x_2094) ;  /* 0x0000034000037945 */ /* 0x000fe20003800000 */
[----:B--2---:R-:W-:-:S03]  /*2f6f0*/  LOP3.LUT P1, RZ, R5, 0x10, RZ, 0xc0, !PT ;  /* 0x0000001005ff7812 */ /* 0x004fc6000782c0ff */
[----:B------:R-:W-:-:S04]  /*2f700*/  SHF.R.S32.HI R5, RZ, 0x1f, R4 ;  /* 0x0000001fff057819 */ /* 0x000fc80000011404 */
[----:B------:R-:W-:Y:S02]  /*2f710*/  LEA.HI R38, R5, R4, RZ, 0x3 ;  /* 0x0000000405267211 */ /* 0x000fe400078f18ff */
[----:B------:R0:W5:Y:S04]  /*2f720*/  LD.E.128 R4, desc[UR4][R40.64+0x8000] ;  /* 0x0080000428047980 */ /* 0x000168000c101d00 */
        /* <DEDUP_REMOVED lines=47> */
.L_x_2095:
[----:B------:R-:W-:Y:S05]  /*2fa20*/  BSYNC B3 ;  /* 0x0000000000037941 */ /* 0x000fea0003800000 */
.L_x_2094:
        /* <DEDUP_REMOVED lines=8> */
.L_x_2093:
[----:B------:R-:W-:Y:S05]  /*2fab0*/  BSYNC B2 ;  /* 0x0000000000027941 */ /* 0x000fea0003800000 */
.L_x_2092:
[----:B-----5:R-:W-:-:S13]  /*2fac0*/  LOP3.LUT P1, RZ, R12, 0x20, RZ, 0xc0, !PT ;  /* 0x000000200cff7812 */ /* 0x020fda000782c0ff */
[----:B------:R-:W-:Y:S05]  /*2fad0*/  @!P1 BRA `(.L_x_2075) ;  /* 0x0000006000c09947 */ /* 0x000fea0003800000 */
[----:B------:R-:W-:Y:S02]  /*2fae0*/  R2UR UR4, R74 ;  /* 0x000000004a0472ca */ /* 0x000fe400000e0000 */
[----:B------:R-:W-:-:S13]  /*2faf0*/  R2UR UR5, R75 ;  /* 0x000000004b0572ca */ /* 0x000fda00000e0000 */
[----:B------:R-:W2:Y:S01]  /*2fb00*/  LD.E.U8 R30, desc[UR4][R30.64+0x18] ;  /* 0x000018041e1e7980 */ /* 0x000ea2000c101100 */
[----:B------:R-:W-:-:S05]  /*2fb10*/  VIADD R90, R90, 0x4000 ;  /* 0x000040005a5a7836 */ /* 0x000fca0000000000 */
[----:B------:R-:W-:-:S04]  /*2fb20*/  IADD3 R91, P1, R90, R91, RZ ;  /* 0x0000005b5a5b7210 */ /* 0x000fc80007f3e0ff */
[----:B------:R-:W-:Y:S02]  /*2fb30*/  LEA.HI.X.SX32 R90, R90, R93, 0x1, P1 ;  /* 0x0000005d5a5a7211 */ /* 0x000fe400008f0eff */
[----:B01234-:R-:W-:-:S04]  /*2fb40*/  LEA R4, P1, R91, R34, 0x1 ;  /* 0x000000225b047211 */ /* 0x01ffc800078208ff */
[----:B------:R-:W-:Y:S01]  /*2fb50*/  LEA.HI.X R5, R91, R35, R90, 0x1, P1 ;  /* 0x000000235b057211 */ /* 0x000fe200008f0c5a */
[----:B------:R-:W-:Y:S01]  /*2fb60*/  VIADD R87, R87, 0xa0 ;  /* 0x000000a057577836 */ /* 0x000fe20000000000 */
[----:B------:R-:W-:Y:S04]  /*2fb70*/  BSSY B2, `(.L_x_2096) ;  /* 0x0000034000027945 */ /* 0x000fe80003800000 */
[----:B------:R-:W-:Y:S01]  /*2fb80*/  SHF.R.S32.HI R10, RZ, 0x1f, R87 ;  /* 0x0000001fff0a7819 */ /* 0x000fe20000011457 */
[----:B------:R-:W5:Y:S03]  /*2fb90*/  LD.E.128 R4, desc[UR4][R4.64] ;  /* 0x0000000404047980 */ /* 0x000f66000c101d00 */
[----:B------:R-:W-:-:S02]  /*2fba0*/  LEA.HI R87, R10, R87, RZ, 0x3 ;  /* 0x000000570a577211 */ /* 0x000fc400078f18ff */
[----:B------:R-:W-:-:S13]  /*2fbb0*/  LOP3.LUT P1, RZ, R30, 0x20, RZ, 0xc0, !PT ;  /* 0x000000201eff7812 */ /* 0x000fda000782c0ff */
        /* <DEDUP_REMOVED lines=35> */
[----:B------:R-:W-:Y:S01]  /*2fdf0*/  FMUL.FTZ R4, R4, R94 ;  /* 0x0000005e04047220 */ /* 0x000fe20000410000 */
[----:B------:R-:W-:Y:S01]  /*2fe00*/  FMUL.FTZ R11, R11, R92 ;  /* 0x0000005c0b0b7220 */ /* 0x000fe20000410000 */
        /* <DEDUP_REMOVED lines=10> */
.L_x_2097:
[----:B------:R-:W-:Y:S05]  /*2feb0*/  BSYNC B2 ;  /* 0x0000000000027941 */ /* 0x000fea0003800000 */
.L_x_2096:
[----:B------:R-:W-:Y:S02]  /*2fec0*/  R2UR UR4, R74 ;  /* 0x000000004a0472ca */ /* 0x000fe400000e0000 */
[----:B------:R-:W-:Y:S02]  /*2fed0*/  R2UR UR5, R75 ;  /* 0x000000004b0572ca */ /* 0x000fe400000e0000 */
[----:B------:R-:W-:-:S05]  /*2fee0*/  LOP3.LUT R87, R87, 0xfffffff8, RZ, 0xc0, !PT ;  /* 0xfffffff857577812 */ /* 0x000fca00078ec0ff */
[----:B------:R-:W-:-:S06]  /*2fef0*/  IMAD.WIDE R14, R87, 0x2, R14 ;  /* 0x00000002570e7825 */ /* 0x000fcc00078e020e */
[----:B-----5:R0:W-:Y:S01]  /*2ff00*/  ST.E.128 desc[UR4][R14.64], R4 ;  /* 0x000000040e007985 */ /* 0x0201e2000c101d04 */
[----:B------:R-:W-:Y:S05]  /*2ff10*/  BRA `(.L_x_2075) ;  /* 0x0000005c00b07947 */ /* 0x000fea0003800000 */
.L_x_2040:
[C---:B------:R-:W-:Y:S01]  /*2ff20*/  R2UR UR8, R74.reuse ;  /* 0x000000004a0872ca */ /* 0x040fe200000e0000 */
[----:B------:R0:W5:Y:S01]  /*2ff30*/  LDL.64 R10, [R21+0x10] ;  /* 0x00001000150a7983 */ /* 0x0001620000100a00 */
[C---:B------:R-:W-:Y:S02]  /*2ff40*/  R2UR UR9, R75.reuse ;  /* 0x000000004b0972ca */ /* 0x040fe400000e0000 */
[C---:B------:R-:W-:Y:S02]  /*2ff50*/  R2UR UR10, R74.reuse ;  /* 0x000000004a0a72ca */ /* 0x040fe400000e0000 */
[C---:B------:R-:W-:Y:S02]  /*2ff60*/  R2UR UR11, R75.reuse ;  /* 0x000000004b0b72ca */ /* 0x040fe400000e0000 */
[----:B------:R-:W-:Y:S02]  /*2ff70*/  R2UR UR4, R74 ;  /* 0x000000004a0472ca */ /* 0x000fe400000e0000 */
[----:B------:R-:W-:-:S02]  /*2ff80*/  R2UR UR5, R75 ;  /* 0x000000004b0572ca */ /* 0x000fc400000e0000 */
[C---:B------:R-:W-:Y:S02]  /*2ff90*/  R2UR UR6, R74.reuse ;  /* 0x000000004a0672ca */ /* 0x040fe400000e0000 */
[----:B------:R-:W-:Y:S01]  /*2ffa0*/  R2UR UR7, R75 ;  /* 0x000000004b0772ca */ /* 0x000fe200000e0000 */
[----:B-----5:R-:W2:Y:S04]  /*2ffb0*/  LD.E R4, desc[UR8][R8.64+0x14] ;  /* 0x0000140808047980 */ /* 0x020ea8000c101900 */
[----:B------:R-:W3:Y:S04]  /*2ffc0*/  LD.E R7, desc[UR10][R8.64+0xc] ;  /* 0x00000c0a08077980 */ /* 0x000ee8000c101900 */
[----:B------:R-:W4:Y:S04]  /*2ffd0*/  LD.E.64 R14, desc[UR4][R8.64+0xa0] ;  /* 0x0000a004080e7980 */ /* 0x000f28000c101b00 */
[----:B------:R-:W4:Y:S01]  /*2ffe0*/  LD.E.64 R76, desc[UR6][R8.64+0xc0] ;  /* 0x0000c006084c7980 */ /* 0x000f22000c101b00 */
[----:B------:R-:W-:-:S02]  /*2fff0*/  R2UR UR12, R74 ;  /* 0x000000004a0c72ca */ /* 0x000fc400000e0000 */
[----:B------:R-:W-:Y:S01]  /*30000*/  R2UR UR13, R75 ;  /* 0x000000004b0d72ca */ /* 0x000fe200000e0000 */
[----:B------:R0:W5:Y:S01]  /*30010*/  LD.E.64 R78, desc[UR6][R8.64+0xa8] ;  /* 0x0000a806084e7980 */ /* 0x000162000c101b00 */
[----:B------:R-:W-:Y:S01]  /*30020*/  SHF.R.S32.HI R87, RZ, 0x1f, R2 ;  /* 0x0000001fff577819 */ /* 0x000fe20000011402 */
[----:B------:R-:W-:Y:S02]  /*30030*/  BSSY B2, `(.L_x_2098) ;  /* 0x0000053000027945 */ /* 0x000fe40003800000 */
[----:B------:R0:W5:Y:S01]  /*30040*/  LD.E.64 R80, desc[UR8][R8.64+0xb8] ;  /* 0x0000b80808507980 */ /* 0x000162000c101b00 */
[----:B------:R-:W-:Y:S02]  /*30050*/  CS2R R46, SRZ ;  /* 0x00000000002e7805 */ /* 0x000fe4000001ff00 */
[----:B------:R-:W-:Y:S02]  /*30060*/  CS2R R26, SRZ ;  /* 0x00000000001a7805 */ /* 0x000fe4000001ff00 */
[----:B------:R-:W-:-:S02]  /*30070*/  CS2R R24, SRZ ;  /* 0x0000000000187805 */ /* 0x000fc4000001ff00 */
[----:B------:R-:W-:Y:S01]  /*30080*/  CS2R R30, SRZ ;  /* 0x00000000001e7805 */ /* 0x000fe2000001ff00 */
[----:B------:R0:W5:Y:S01]  /*30090*/  LD.E.U8 R90, desc[UR12][R8.64+0x19] ;  /* 0x0000190c085a7980 */ /* 0x000162000c101100 */
        /* <DEDUP_REMOVED lines=18> */
[----:B--2---:R-:W-:Y:S01]  /*301c0*/  SHF.R.S32.HI R5, RZ, 0x1f, R4 ;  /* 0x0000001fff057819 */ /* 0x004fe20000011404 */
[----:B---3--:R-:W-:-:S03]  /*301d0*/  IMAD R7, R2, -0x60, R7 ;  /* 0xffffffa002077824 */ /* 0x008fc600078e0207 */
[----:B------:R-:W-:-:S04]  /*301e0*/  LEA.HI R5, R5, R4, RZ, 0x2 ;  /* 0x0000000405057211 */ /* 0x000fc800078f10ff */
[----:B------:R-:W-:Y:S02]  /*301f0*/  SHF.R.S32.HI R5, RZ, 0x2, R5 ;  /* 0x00000002ff057819 */ /* 0x000fe40000011405 */
[----:B------:R-:W-:-:S04]  /*30200*/  VIMNMX R7, R7, 0x60, PT ;  /* 0x0000006007077848 */ /* 0x000fc80003fe0100 */
[----:B------:R-:W-:Y:S01]  /*30210*/  ISETP.GE.AND P1, PT, R5, R7, PT ;  /* 0x000000070500720c */ /* 0x000fe20003f26270 */
[-C--:B----4-:R-:W-:Y:S02]  /*30220*/  IMAD R13, R15, R2.reuse, RZ ;  /* 0x000000020f0d7224 */ /* 0x090fe400078e02ff */
[-C--:B------:R-:W-:Y:S02]  /*30230*/  IMAD R15, R77, R2.reuse, RZ ;  /* 0x000000024d0f7224 */ /* 0x080fe400078e02ff */
[----:B------:R-:W-:Y:S02]  /*30240*/  VIADD R4, R5, 0x40 ;  /* 0x0000004005047836 */ /* 0x000fe40000000000 */
[-C--:B------:R-:W-:Y:S02]  /*30250*/  IMAD R85, R14, R87.reuse, R13 ;  /* 0x000000570e557224 */ /* 0x080fe400078e020d */
[----:B------:R-:W-:Y:S01]  /*30260*/  IMAD R87, R76, R87, R15 ;  /* 0x000000574c577224 */ /* 0x000fe200078e020f */
[----:B------:R0:W5:Y:S01]  /*30270*/  LD.E.64 R12, desc[UR4][R8.64+0x98] ;  /* 0x00009804080c7980 */ /* 0x000162000c101b00 */
[----:B------:R-:W-:Y:S01]  /*30280*/  IMAD.WIDE.U32 R14, R14, R2, RZ ;  /* 0x000000020e0e7225 */ /* 0x000fe200078e00ff */
[----:B------:R-:W-:-:S03]  /*30290*/  ISETP.GE.AND P3, PT, R4, R7, PT ;  /* 0x000000070400720c */ /* 0x000fc60003f66270 */
[----:B------:R-:W-:Y:S01]  /*302a0*/  IMAD.WIDE.U32 R76, R76, R2, RZ ;  /* 0x000000024c4c7225 */ /* 0x000fe200078e00ff */
[----:B------:R-:W-:Y:S02]  /*302b0*/  CS2R R6, SRZ ;  /* 0x0000000000067805 */ /* 0x000fe4000001ff00 */
[----:B------:R-:W-:Y:S01]  /*302c0*/  CS2R R4, SRZ ;  /* 0x0000000000047805 */ /* 0x000fe2000001ff00 */
[----:B------:R-:W5:Y:S01]  /*302d0*/  LD.E.64 R8, desc[UR10][R8.64+0xc8] ;  /* 0x0000c80a08087980 */ /* 0x000f62000c101b00 */
[----:B------:R-:W-:Y:S02]  /*302e0*/  IMAD.IADD R91, R15, 0x1, R85 ;  /* 0x000000010f5b7824 */ /* 0x000fe400078e0255 */
[----:B------:R-:W-:Y:S01]  /*302f0*/  IMAD.IADD R87, R77, 0x1, R87 ;  /* 0x000000014d577824 */ /* 0x000fe200078e0257 */
[----:B0-----:R-:W-:Y:S06]  /*30300*/  @P1 BRA `(.L_x_2099) ;  /* 0x0000000000941947 */ /* 0x001fec0003800000 */
[----:B-----5:R-:W-:Y:S02]  /*30310*/  LOP3.LUT R4, R90, 0x1, RZ, 0xc0, !PT ;  /* 0x000000015a047812 */ /* 0x020fe400078ec0ff */
[----:B------:R-:W-:Y:S02]  /*30320*/  CS2R R30, SRZ ;  /* 0x00000000001e7805 */ /* 0x000fe4000001ff00 */
[----:B------:R-:W-:Y:S02]  /*30330*/  CS2R R28, SRZ ;  /* 0x00000000001c7805 */ /* 0x000fe4000001ff00 */
[----:B------:R-:W-:Y:S02]  /*30340*/  CS2R R26, SRZ ;  /* 0x00000000001a7805 */ /* 0x000fe4000001ff00 */
[----:B------:R-:W-:Y:S02]  /*30350*/  ISETP.NE.U32.AND P4, PT, R4, 0x1, PT ;  /* 0x000000010400780c */ /* 0x000fe40003f85070 */
[----:B------:R-:W-:-:S02]  /*30360*/  CS2R R24, SRZ ;  /* 0x0000000000187805 */ /* 0x000fc4000001ff00 */
[----:B------:R-:W-:Y:S02]  /*30370*/  CS2R R6, SRZ ;  /* 0x0000000000067805 */ /* 0x000fe4000001ff00 */
[----:B------:R-:W-:Y:S02]  /*30380*/  CS2R R4, SRZ ;  /* 0x0000000000047805 */ /* 0x000fe4000001ff00 */
[----:B------:R-:W-:Y:S02]  /*30390*/  R2P PR, R90, 0x6 ;  /* 0x000000065a007804 */ /* 0x000fe40000000000 */
[----:B------:R-:W-:Y:S02]  /*303a0*/  CS2R R42, SRZ ;  /* 0x00000000002a7805 */ /* 0x000fe4000001ff00 */
[----:B------:R-:W-:Y:S02]  /*303b0*/  LEA R84, P5, R14, R78, 0x1 ;  /* 0x0000004e0e547211 */ /* 0x000fe400078a08ff */
[----:B------:R-:W-:-:S02]  /*303c0*/  CS2R R40, SRZ ;  /* 0x0000000000287805 */ /* 0x000fc4000001ff00 */
[----:B------:R-:W-:Y:S02]  /*303d0*/  LEA R88, P6, R76, R8, 0x1 ;  /* 0x000000084c587211 */ /* 0x000fe400078c08ff */
[----:B------:R-:W-:Y:S02]  /*303e0*/  CS2R R38, SRZ ;  /* 0x0000000000267805 */ /* 0x000fe4000001ff00 */
[----:B------:R-:W-:Y:S02]  /*303f0*/  CS2R R36, SRZ ;  /* 0x0000000000247805 */ /* 0x000fe4000001ff00 */
[----:B------:R-:W-:Y:S02]  /*30400*/  CS2R R34, SRZ ;  /* 0x0000000000227805 */ /* 0x000fe4000001ff00 */
[----:B------:R-:W-:Y:S02]  /*30410*/  CS2R R32, SRZ ;  /* 0x0000000000207805 */ /* 0x000fe4000001ff00 */
[----:B------:R-:W-:-:S02]  /*30420*/  @!P4 R2UR UR4, R74 ;  /* 0x000000004a04c2ca */ /* 0x000fc400000e0000 */
[C---:B------:R-:W-:Y:S02]  /*30430*/  @!P4 R2UR UR5, R75.reuse ;  /* 0x000000004b05c2ca */ /* 0x040fe400000e0000 */
[C---:B------:R-:W-:Y:S02]  /*30440*/  @P1 R2UR UR8, R74.reuse ;  /* 0x000000004a0812ca */ /* 0x040fe400000e0000 */
[C---:B------:R-:W-:Y:S02]  /*30450*/  @P1 R2UR UR9, R75.reuse ;  /* 0x000000004b0912ca */ /* 0x040fe400000e0000 */
[C---:B------:R-:W-:Y:S02]  /*30460*/  @P2 R2UR UR12, R74.reuse ;  /* 0x000000004a0c22ca */ /* 0x040fe400000e0000 */
[----:B------:R-:W-:Y:S02]  /*30470*/  @P2 R2UR UR13, R75 ;  /* 0x000000004b0d22ca */ /* 0x000fe400000e0000 */
[----:B------:R-:W-:-:S02]  /*30480*/  @!P4 R2UR UR6, R74 ;  /* 0x000000004a06c2ca */ /* 0x000fc400000e0000 */
[C---:B------:R-:W-:Y:S02]  /*30490*/  @!P4 R2UR UR7, R75.reuse ;  /* 0x000000004b07c2ca */ /* 0x040fe400000e0000 */
[C---:B------:R-:W-:Y:S02]  /*304a0*/  @P1 R2UR UR10, R74.reuse ;  /* 0x000000004a0a12ca */ /* 0x040fe400000e0000 */
[C---:B------:R-:W-:Y:S02]  /*304b0*/  @P1 R2UR UR11, R75.reuse ;  /* 0x000000004b0b12ca */ /* 0x040fe400000e0000 */
[----:B------:R-:W-:Y:S02]  /*304c0*/  @P2 R2UR UR14, R74 ;  /* 0x000000004a0e22ca */ /* 0x000fe400000e0000 */
[----:B------:R-:W-:Y:S02]  /*304d0*/  @P2 R2UR UR15, R75 ;  /* 0x000000004b0f22ca */ /* 0x000fe400000e0000 */
[----:B------:R-:W-:-:S02]  /*304e0*/  LEA.HI.X R85, R14, R79, R91, 0x1, P5 ;  /* 0x0000004f0e557211 */ /* 0x000fc400028f0c5b */
[----:B------:R-:W-:-:S03]  /*304f0*/  LEA.HI.X R89, R76, R9, R87, 0x1, P6 ;  /* 0x000000094c597211 */ /* 0x000fc600030f0c57 */
[----:B------:R0:W5:Y:S04]  /*30500*/  @!P4 LD.E.128 R28, desc[UR4][R84.64] ;  /* 0x00000004541cc980 */ /* 0x000168000c101d00 */
[----:B------:R0:W5:Y:S04]  /*30510*/  @P1 LD.E.128 R24, desc[UR8][R84.64+0x40] ;  /* 0x0000400854181980 */ /* 0x000168000c101d00 */
[----:B------:R0:W5:Y:S04]  /*30520*/  @P2 LD.E.128 R4, desc[UR12][R84.64+0x80] ;  /* 0x0000800c54042980 */ /* 0x000168000c101d00 */
[----:B------:R0:W5:Y:S04]  /*30530*/  @!P4 LD.E.128 R40, desc[UR6][R88.64] ;  /* 0x000000065828c980 */ /* 0x000168000c101d00 */
[----:B------:R0:W5:Y:S04]  /*30540*/  @P1 LD.E.128 R36, desc[UR10][R88.64+0x40] ;  /* 0x0000400a58241980 */ /* 0x000168000c101d00 */
[----:B------:R0:W5:Y:S02]  /*30550*/  @P2 LD.E.128 R32, desc[UR14][R88.64+0x80] ;  /* 0x0000800e58202980 */ /* 0x000164000c101d00 */
.L_x_2099:
[----:B------:R-:W-:Y:S05]  /*30560*/  BSYNC B2 ;  /* 0x0000000000027941 */ /* 0x000fea0003800000 */
.L_x_2098:
[----:B------:R-:W-:Y:S04]  /*30570*/  BSSY B2, `(.L_x_2100) ;  /* 0x000002b000027945 */ /* 0x000fe80003800000 */
[----:B------:R-:W-:Y:S05]  /*30580*/  @P3 BRA `(.L_x_2101) ;  /* 0x0000000000a43947 */ /* 0x000fea0003800000 */
[----:B-----5:R-:W-:Y:S02]  /*30590*/  IADD3 R15, P3, R12, R14, RZ ;  /* 0x0000000e0c0f7210 */ /* 0x020fe40007f7e0ff */
[----:B------:R-:W-:Y:S02]  /*305a0*/  CS2R R54, SRZ ;  /* 0x0000000000367805 */ /* 0x000fe4000001ff00 */
[----:B------:R-:W-:Y:S02]  /*305b0*/  IADD3 R77, P4, R80, R76, RZ ;  /* 0x0000004c504d7210 */ /* 0x000fe40007f9e0ff */
[----:B------:R-:W-:Y:S02]  /*305c0*/  CS2R R52, SRZ ;  /* 0x0000000000347805 */ /* 0x000fe4000001ff00 */
[C---:B------:R-:W-:Y:S01]  /*305d0*/  LOP3.LUT R12, R90.reuse, 0x1, RZ, 0xc0, !PT ;  /* 0x000000015a0c7812 */ /* 0x040fe200078ec0ff */
[----:B------:R-:W-:Y:S01]  /*305e0*/  IMAD.X R13, R13, 0x1, R91, P3 ;  /* 0x000000010d0d7824 */ /* 0x000fe200018e065b */
[----:B------:R-:W-:Y:S01]  /*305f0*/  R2P PR, R90, 0x6 ;  /* 0x000000065a007804 */ /* 0x000fe20000000000 */
[----:B------:R-:W-:Y:S01]  /*30600*/  IMAD.X R80, R81, 0x1, R87, P4 ;  /* 0x0000000151507824 */ /* 0x000fe200020e0657 */
[----:B------:R-:W-:-:S02]  /*30610*/  ISETP.NE.U32.AND P5, PT, R12, 0x1, PT ;  /* 0x000000010c00780c */ /* 0x000fc40003fa5070 */
[----:B------:R-:W-:Y:S02]  /*30620*/  CS2R R50, SRZ ;  /* 0x0000000000327805 */ /* 0x000fe4000001ff00 */
[----:B------:R-:W-:Y:S02]  /*30630*/  LEA R12, P3, R15, R78, 0x1 ;  /* 0x0000004e0f0c7211 */ /* 0x000fe400078608ff */
[----:B------:R-:W-:Y:S02]  /*30640*/  CS2R R48, SRZ ;  /* 0x0000000000307805 */ /* 0x000fe4000001ff00 */
[----:B------:R-:W-:Y:S02]  /*30650*/  LEA R8, P4, R77, R8, 0x1 ;  /* 0x000000084d087211 */ /* 0x000fe400078808ff */
[----:B------:R-:W-:Y:S02]  /*30660*/  CS2R R46, SRZ ;  /* 0x00000000002e7805 */ /* 0x000fe4000001ff00 */
[----:B------:R-:W-:-:S02]  /*30670*/  CS2R R44, SRZ ;  /* 0x00000000002c7805 */ /* 0x000fc4000001ff00 */
[----:B------:R-:W-:Y:S02]  /*30680*/  CS2R R66, SRZ ;  /* 0x0000000000427805 */ /* 0x000fe4000001ff00 */
[----:B------:R-:W-:Y:S02]  /*30690*/  CS2R R64, SRZ ;  /* 0x0000000000407805 */ /* 0x000fe4000001ff00 */
[----:B------:R-:W-:Y:S02]  /*306a0*/  CS2R R62, SRZ ;  /* 0x00000000003e7805 */ /* 0x000fe4000001ff00 */
[----:B------:R-:W-:Y:S02]  /*306b0*/  CS2R R60, SRZ ;  /* 0x00000000003c7805 */ /* 0x000fe4000001ff00 */
[----:B------:R-:W-:Y:S02]  /*306c0*/  @P1 R2UR UR8, R74 ;  /* 0x000000004a0812ca */ /* 0x000fe400000e0000 */
[----:B------:R-:W-:-:S02]  /*306d0*/  CS2R R58, SRZ ;  /* 0x00000000003a7805 */ /* 0x000fc4000001ff00 */
[C---:B------:R-:W-:Y:S02]  /*306e0*/  @!P5 R2UR UR4, R74.reuse ;  /* 0x000000004a04d2ca */ /* 0x040fe400000e0000 */
[----:B------:R-:W-:Y:S02]  /*306f0*/  CS2R R56, SRZ ;  /* 0x0000000000387805 */ /* 0x000fe4000001ff00 */
[C---:B------:R-:W-:Y:S02]  /*30700*/  @!P5 R2UR UR5, R75.reuse ;  /* 0x000000004b05d2ca */ /* 0x040fe400000e0000 */
[C---:B------:R-:W-:Y:S02]  /*30710*/  @P1 R2UR UR9, R75.reuse ;  /* 0x000000004b0912ca */ /* 0x040fe400000e0000 */
[----:B------:R-:W-:Y:S02]  /*30720*/  @P2 R2UR UR12, R74 ;  /* 0x000000004a0c22ca */ /* 0x000fe400000e0000 */
[----:B------:R-:W-:-:S02]  /*30730*/  @P2 R2UR UR13, R75 ;  /* 0x000000004b0d22ca */ /* 0x000fc400000e0000 */
[C---:B------:R-:W-:Y:S02]  /*30740*/  @!P5 R2UR UR6, R74.reuse ;  /* 0x000000004a06d2ca */ /* 0x040fe400000e0000 */
[C---:B------:R-:W-:Y:S02]  /*30750*/  @!P5 R2UR UR7, R75.reuse ;  /* 0x000000004b07d2ca */ /* 0x040fe400000e0000 */
[C---:B------:R-:W-:Y:S02]  /*30760*/  @P1 R2UR UR10, R74.reuse ;  /* 0x000000004a0a12ca */ /* 0x040fe400000e0000 */
[C---:B------:R-:W-:Y:S02]  /*30770*/  @P1 R2UR UR11, R75.reuse ;  /* 0x000000004b0b12ca */ /* 0x040fe400000e0000 */
[----:B------:R-:W-:Y:S02]  /*30780*/  @P2 R2UR UR14, R74 ;  /* 0x000000004a0e22ca */ /* 0x000fe400000e0000 */
[----:B------:R-:W-:-:S02]  /*30790*/  @P2 R2UR UR15, R75 ;  /* 0x000000004b0f22ca */ /* 0x000fc400000e0000 */
[----:B------:R-:W-:Y:S02]  /*307a0*/  LEA.HI.X R13, R15, R79, R13, 0x1, P3 ;  /* 0x0000004f0f0d7211 */ /* 0x000fe400018f0c0d */
[----:B------:R-:W-:-:S03]  /*307b0*/  LEA.HI.X R9, R77, R9, R80, 0x1, P4 ;  /* 0x000000094d097211 */ /* 0x000fc600020f0c50 */
[----:B------:R1:W5:Y:S04]  /*307c0*/  @!P5 LD.E.128 R52, desc[UR4][R12.64] ;  /* 0x000000040c34d980 */ /* 0x000368000c101d00 */
[----:B------:R1:W5:Y:S04]  /*307d0*/  @P1 LD.E.128 R48, desc[UR8][R12.64+0x40] ;  /* 0x000040080c301980 */ /* 0x000368000c101d00 */
[----:B------:R1:W5:Y:S04]  /*307e0*/  @P2 LD.E.128 R44, desc[UR12][R12.64+0x80] ;  /* 0x0000800c0c2c2980 */ /* 0x000368000c101d00 */
[----:B------:R1:W5:Y:S04]  /*307f0*/  @!P5 LD.E.128 R64, desc[UR6][R8.64] ;  /* 0x000000060840d980 */ /* 0x000368000c101d00 */
[----:B------:R1:W5:Y:S04]  /*30800*/  @P1 LD.E.128 R60, desc[UR10][R8.64+0x40] ;  /* 0x0000400a083c1980 */ /* 0x000368000c101d00 */
[----:B------:R1:W5:Y:S02]  /*30810*/  @P2 LD.E.128 R56, desc[UR14][R8.64+0x80] ;  /* 0x0000800e08382980 */ /* 0x000364000c101d00 */
.L_x_2101:
[----:B------:R-:W-:Y:S05]  /*30820*/  BSYNC B2 ;  /* 0x0000000000027941 */ /* 0x000fea0003800000 */
.L_x_2100:
[----:B------:R-:W-:Y:S01]  /*30830*/  R2UR UR4, R74 ;  /* 0x000000004a0472ca */ /* 0x000fe200000e0000 */
[----:B-1---5:R1:W5:Y:S01]  /*30840*/  LDL R8, [R71] ;  /* 0x0000000047087983 */ /* 0x0223620000100800 */
        /* <DEDUP_REMOVED lines=102> */
[----:B-1----:R-:W-:Y:S05]  /*30eb0*/  @!P1 BRA `(.L_x_2103) ;  /* 0x0000000000049947 */ /* 0x002fea0003800000 */
[----:B------:R-:W-:Y:S01]  /*30ec0*/  BPT.TRAP 0x1 ;  /* 0x000000040000795c */ /* 0x000fe20000300000 */
.L_x_2103:
[----:B------:R-:W-:Y:S05]  /*30ed0*/  BSYNC B2 ;  /* 0x0000000000027941 */ /* 0x000fea0003800000 */
.L_x_2102:
[----:B------:R-:W-:Y:S02]  /*30ee0*/  R2UR UR4, R74 ;  /* 0x000000004a0472ca */ /* 0x000fe400000e0000 */
[----:B------:R-:W-:-:S13]  /*30ef0*/  R2UR UR5, R75 ;  /* 0x000000004b0572ca */ /* 0x000fda00000e0000 */
[----:B------:R-:W2:Y:S01]  /*30f00*/  LD.E.64 R10, desc[UR4][R10.64+0x8] ;  /* 0x000008040a0a7980 */ /* 0x000ea2000c101b00 */
[----:B-----5:R-:W-:Y:S01]  /*30f10*/  SHF.L.U32 R9, R9, 0x1f, RZ ;  /* 0x0000001f09097819 */ /* 0x020fe200000006ff */
[----:B------:R-:W-:Y:S01]  /*30f20*/  BSSY B2, `(.L_x_2104) ;  /* 0x0000005000027945 */ /* 0x000fe20003800000 */
[----:B--2---:R-:W-:-:S05]  /*30f30*/  MOV R13, R10 ;  /* 0x0000000a000d7202 */ /* 0x004fca0000000f00 */
[----:B------:R-:W-:-:S04]  /*30f40*/  IMAD R8, R8, 0x8, R13 ;  /* 0x0000000808087824 */ /* 0x000fc800078e020d */
[----:B------:R-:W1:Y:S02]  /*30f50*/  SYNCS.PHASECHK.TRANS64.TRYWAIT P1, [R8+URZ], R9 ;  /* 0x00000009080075a7 */ /* 0x000e64000802017f */
[----:B-1----:R-:W-:Y:S05]  /*30f60*/  @!P1 BRA `(.L_x_2105) ;  /* 0x0000005000a49947 */ /* 0x002fea0003800000 */
.L_x_2148:
[----:B------:R-:W-:Y:S05]  /*30f70*/  BSYNC B2 ;  /* 0x0000000000027941 */ /* 0x000fea0003800000 */
.L_x_2104:
[----:B------:R-:W2:Y:S01]  /*30f80*/  LDL.64 R76, [R21+0x30] ;  /* 0x00003000154c7983 */ /* 0x000ea20000100a00 */
[C---:B------:R-:W-:Y:S02]  /*30f90*/  R2UR UR4, R74.reuse ;  /* 0x000000004a0472ca */ /* 0x040fe400000e0000 */
[----:B------:R-:W-:Y:S01]  /*30fa0*/  R2UR UR5, R75 ;  /* 0x000000004b0572ca */ /* 0x000fe200000e0000 */
[----:B------:R-:W3:Y:S04]  /*30fb0*/  LDL.64 R80, [R21+0x38] ;  /* 0x0000380015507983 */ /* 0x000ee80000100a00 */
[----:B0-----:R-:W4:Y:S04]  /*30fc0*/  LDL R89, [R71] ;  /* 0x0000000047597983 */ /* 0x001f280000100800 */
[----:B-1----:R-:W4:Y:S04]  /*30fd0*/  LDL.64 R8, [R21+0x8] ;  /* 0x0000080015087983 */ /* 0x002f280000100a00 */
[----:B------:R0:W5:Y:S04]  /*30fe0*/  LDL.64 R78, [R21+0x40] ;  /* 0x00004000154e7983 */ /* 0x0001680000100a00 */
[----:B--2---:R-:W2:Y:S01]  /*30ff0*/  LD.E R117, desc[UR4][R76.64+0x8] ;  /* 0x000008044c757980 */ /* 0x004ea2000c101900 */
[----:B------:R-:W-:-:S02]  /*31000*/  R2UR UR8, R74 ;  /* 0x000000004a0872ca */ /* 0x000fc400000e0000 */
[C---:B------:R-:W-:Y:S01]  /*31010*/  R2UR UR9, R75.reuse ;  /* 0x000000004b0972ca */ /* 0x040fe200000e0000 */
[----:B---3--:R-:W5:Y:S01]  /*31020*/  LD.E.64 R80, desc[UR4][R80.64] ;  /* 0x0000000450507980 */ /* 0x008f62000c101b00 */
[----:B------:R-:W-:Y:S02]  /*31030*/  R2UR UR6, R74 ;  /* 0x000000004a0672ca */ /* 0x000fe400000e0000 */
[----:B------:R-:W-:Y:S01]  /*31040*/  R2UR UR7, R75 ;  /* 0x000000004b0772ca */ /* 0x000fe200000e0000 */
[----:B----4-:R-:W-:Y:S01]  /*31050*/  IMAD R89, R89, 0x4800, RZ ;  /* 0x0000480059597824 */ /* 0x010fe200078e02ff */
[----:B------:R-:W-:-:S04]  /*31060*/  UMOV UR4, 0xffffffff ;  /* 0xffffffff00047882 */ /* 0x000fc80000000000 */
[----:B------:R-:W-:-:S03]  /*31070*/  SHF.R.S32.HI R90, RZ, 0x1f, R89 ;  /* 0x0000001fff5a7819 */ /* 0x000fc60000011459 */
[----:B------:R0:W5:Y:S04]  /*31080*/  LD.E R87, desc[UR8][R8.64+0x74] ;  /* 0x0000740808577980 */ /* 0x000168000c101900 */
[----:B------:R0:W5:Y:S01]  /*31090*/  LD.E R88, desc[UR6][R76.64+0x4] ;  /* 0x000004064c587980 */ /* 0x000162000c101900 */
[----:B--2---:R-:W-:-:S04]  /*310a0*/  SHF.R.S32.HI R126, RZ, 0x1f, R117 ;  /* 0x0000001fff7e7819 */ /* 0x004fc80000011475 */
[----:B------:R-:W-:-:S04]  /*310b0*/  LEA.HI R116, R126, R117, RZ, 0x2 ;  /* 0x000000757e747211 */ /* 0x000fc800078f10ff */
[----:B------:R-:W-:-:S05]  /*310c0*/  LOP3.LUT R10, R116, 0x1ffffffc, RZ, 0xc0, !PT ;  /* 0x1ffffffc740a7812 */ /* 0x000fca00078ec0ff */
[----:B------:R-:W-:Y:S01]  /*310d0*/  IMAD.IADD R10, R117, 0x1, -R10 ;  /* 0x00000001750a7824 */ /* 0x000fe200078e0a0a */
[----:B------:R-:W-:-:S03]  /*310e0*/  SHF.R.S32.HI R116, RZ, 0x2, R116 ;  /* 0x00000002ff747819 */ /* 0x000fc60000011474 */
[----:B------:R-:W-:Y:S01]  /*310f0*/  IMAD.SHL.U32 R91, R10, 0x8, RZ ;  /* 0x000000080a5b7824 */ /* 0x000fe200078e00ff */
[----:B0-----:R-:W-:Y:S06]  /*31100*/  BRA.DIV UR4, `(.L_x_2106) ;  /* 0x0000005204507947 */ /* 0x001fec000b800000 */
[----:B------:R0:W1:Y:S04]  /*31110*/  SHFL.IDX PT, R85, R83, RZ, 0x1c1f ;  /* 0x001c1fff53557589 */ /* 0x00006800000e0000 */
[----:B------:R0:W2:Y:S02]  /*31120*/  SHFL.IDX PT, R84, R86, RZ, 0x1c1f ;  /* 0x001c1fff56547589 */ /* 0x0000a400000e0000 */
.L_x_2152:
[----:B------:R-:W-:Y:S02]  /*31130*/  R2UR UR4, R74 ;  /* 0x000000004a0472ca */ /* 0x000fe400000e0000 */
[----:B------:R-:W-:-:S13]  /*31140*/  R2UR UR5, R75 ;  /* 0x000000004b0572ca */ /* 0x000fda00000e0000 */
[----:B------:R-:W3:Y:S01]  /*31150*/  LD.E R9, desc[UR4][R76.64+0xc] ;  /* 0x00000c044c097980 */ /* 0x000ee2000c101900 */
[----:B------:R-:W-:Y:S01]  /*31160*/  BSSY B2, `(.L_x_2107) ;  /* 0x00001e8000027945 */ /* 0x000fe20003800000 */
[----:B---3--:R-:W-:-:S05]  /*31170*/  IMAD R9, R2, -0x60, R9 ;  /* 0xffffffa002097824 */ /* 0x008fca00078e0209 */
[----:B------:R-:W-:-:S04]  /*31180*/  VIMNMX R9, R9, 0x60, PT ;  /* 0x0000006009097848 */ /* 0x000fc80003fe0100 */
[----:B------:R-:W-:-:S13]  /*31190*/  ISETP.GE.AND P1, PT, R116, R9, PT ;  /* 0x000000097400720c */ /* 0x000fda0003f26270 */
[----:B------:R-:W-:Y:S05]  /*311a0*/  @P1 BRA `(.L_x_2108) ;  /* 0x0000001c008c1947 */ /* 0x000fea0003800000 */
[----:B------:R-:W-:Y:S02]  /*311b0*/  R2UR UR4, R74 ;  /* 0x000000004a0472ca */ /* 0x000fe400000e0000 */
[----:B------:R-:W-:-:S13]  /*311c0*/  R2UR UR5, R75 ;  /* 0x000000004b0572ca */ /* 0x000fda00000e0000 */
[----:B-----5:R-:W3:Y:S01]  /*311d0*/  LD.E.U8 R8, desc[UR4][R78.64] ;  /* 0x000000044e087980 */ /* 0x020ee2000c101100 */
[----:B------:R-:W-:Y:S01]  /*311e0*/  BSSY B3, `(.L_x_2109) ;  /* 0x000009f000037945 */ /* 0x000fe20003800000 */
[----:B---3--:R-:W-:-:S04]  /*311f0*/  LOP3.LUT R8, R8, 0x1, RZ, 0xc0, !PT ;  /* 0x0000000108087812 */ /* 0x008fc800078ec0ff */
[----:B------:R-:W-:-:S13]  /*31200*/  ISETP.NE.U32.AND P1, PT, R8, 0x1, PT ;  /* 0x000000010800780c */ /* 0x000fda0003f25070 */
[----:B------:R-:W-:Y:S05]  /*31210*/  @P1 BRA `(.L_x_2110) ;  /* 0x00000008006c1947 */ /* 0x000fea0003800000 */
[----:B------:R-:W-:Y:S01]  /*31220*/  LEA.HI R146, R88, R88, RZ, 0x1 ;  /* 0x0000005858927211 */ /* 0x000fe200078f08ff */
[----:B------:R-:W-:Y:S01]  /*31230*/  IMAD.IADD R9, R87, 0x1, -R88 ;  /* 0x0000000157097824 */ /* 0x000fe200078e0a58 */
[----:B------:R-:W-:Y:S02]  /*31240*/  LEA.HI R13, R126, R117, RZ, 0x5 ;  /* 0x000000757e0d7211 */ /* 0x000fe400078f28ff */
[----:B------:R-:W-:Y:S02]  /*31250*/  SHF.R.S32.HI R146, RZ, 0x1, R146 ;  /* 0x00000001ff927819 */ /* 0x000fe40000011492 */
[----:B------:R-:W-:Y:S01]  /*31260*/  R2UR UR4, R74 ;  /* 0x000000004a0472ca */ /* 0x000fe200000e0000 */
[----:B------:R-:W-:Y:S01]  /*31270*/  IMAD.SHL.U32 R13, R13, 0x10, RZ ;  /* 0x000000100d0d7824 */ /* 0x000fe200078e00ff */
[----:B------:R-:W-:Y:S02]  /*31280*/  ISETP.GE.AND P1, PT, R91, R146, PT ;  /* 0x000000925b00720c */ /* 0x000fe40003f26270 */
[----:B------:R-:W-:-:S02]  /*31290*/  R2UR UR5, R75 ;  /* 0x000000004b0572ca */ /* 0x000fc400000e0000 */
[----:B------:R-:W-:Y:S02]  /*312a0*/  SEL R8, R146, RZ, P1 ;  /* 0x000000ff92087207 */ /* 0x000fe40000800000 */
[----:B------:R-:W-:Y:S02]  /*312b0*/  SEL R11, R88, R9, !P1 ;  /* 0x00000009580b7207 */ /* 0x000fe40004800000 */
[----:B------:R-:W-:Y:S01]  /*312c0*/  LOP3.LUT R13, R13, 0xfffffe00, RZ, 0xc0, !PT ;  /* 0xfffffe000d0d7812 */ /* 0x000fe200078ec0ff */
[----:B------:R-:W-:Y:S01]  /*312d0*/  IMAD.IADD R8, R91, 0x1, R8 ;  /* 0x000000015b087824 */ /* 0x000fe200078e0208 */
[----:B------:R-:W-:Y:S02]  /*312e0*/  SHF.R.S32.HI R12, RZ, 0x1f, R11 ;  /* 0x0000001fff0c7819 */ /* 0x000fe4000001140b */
[----:B------:R-:W-:Y:S02]  /*312f0*/  R2UR UR6, R74 ;  /* 0x000000004a0672ca */ /* 0x000fe400000e0000 */
[----:B------:R-:W-:-:S02]  /*31300*/  SHF.R.S32.HI R9, RZ, 0x1f, R8 ;  /* 0x0000001fff097819 */ /* 0x000fc40000011408 */
[----:B------:R-:W-:Y:S01]  /*31310*/  LEA.HI R11, R12, R11, RZ, 0x4 ;  /* 0x0000000b0c0b7211 */ /* 0x000fe200078f20ff */
[----:B------:R-:W-:Y:S01]  /*31320*/  IMAD.SHL.U32 R12, R116, 0x40, RZ ;  /* 0x00000040740c7824 */ /* 0x000fe200078e00ff */
[CC--:B------:R-:W-:Y:S02]  /*31330*/  LEA.HI R10, R9.reuse, R8.reuse, RZ, 0x3 ;  /* 0x00000008090a7211 */ /* 0x0c0fe400078f18ff */
[----:B------:R-:W-:Y:S02]  /*31340*/  LEA.HI R8, R9, R8, RZ, 0x6 ;  /* 0x0000000809087211 */ /* 0x000fe400078f30ff */
[----:B------:R-:W-:Y:S02]  /*31350*/  SHF.R.S32.HI R136, RZ, 0x3, R10 ;  /* 0x00000003ff887819 */ /* 0x000fe4000001140a */
[----:B------:R-:W-:Y:S02]  /*31360*/  LOP3.LUT R12, R12, 0x1c0, RZ, 0xc0, !PT ;  /* 0x000001c00c0c7812 */ /* 0x000fe400078ec0ff */
[----:B------:R-:W-:-:S02]  /*31370*/  LEA.HI.SX32 R11, R11, R136, 0x1c ;  /* 0x000000880b0b7211 */ /* 0x000fc400078fe2ff */
[----:B------:R-:W-:Y:S02]  /*31380*/  SHF.R.U32.HI R9, RZ, 0x3, R12 ;  /* 0x00000003ff097819 */ /* 0x000fe4000001160c */
[----:B------:R-:W-:Y:S01]  /*31390*/  SHF.R.S32.HI R14, RZ, 0x1f, R11 ;  /* 0x0000001fff0e7819 */ /* 0x000fe2000001140b */
[----:B------:R-:W-:Y:S01]  /*313a0*/  IMAD.SHL.U32 R135, R11, 0x8, RZ ;  /* 0x000000080b877824 */ /* 0x000fe200078e00ff */
[----:B------:R-:W-:Y:S02]  /*313b0*/  SHF.R.S32.HI R8, RZ, 0x6, R8 ;  /* 0x00000006ff087819 */ /* 0x000fe40000011408 */
[----:B------:R-:W-:Y:S02]  /*313c0*/  LEA.HI R14, R14, R11, RZ, 0x3 ;  /* 0x0000000b0e0e7211 */ /* 0x000fe400078f18ff */
[----:B------:R-:W-:Y:S01]  /*313d0*/  LOP3.LUT R10, R12, 0x38, R10, 0xf8, !PT ;  /* 0x000000380c0a7812 */ /* 0x000fe200078ef80a */
[----:B------:R-:W-:Y:S01]  /*313e0*/  IMAD R8, R8, 0x1800, R13 ;  /* 0x0000180008087824 */ /* 0x000fe200078e020d */
[----:B------:R-:W-:-:S02]  /*313f0*/  SHF.R.S32.HI R14, RZ, 0x3, R14 ;  /* 0x00000003ff0e7819 */ /* 0x000fc4000001140e */
[----:B------:R-:W-:Y:S02]  /*31400*/  LOP3.LUT R12, R12, 0x38, R135, 0xf8, !PT ;  /* 0x000000380c0c7812 */ /* 0x000fe400078ef887 */
[-C--:B------:R-:W-:Y:S01]  /*31410*/  LOP3.LUT R11, R10, R9.reuse, RZ, 0x3c, !PT ;  /* 0x000000090a0b7212 */ /* 0x080fe200078e3cff */
[----:B------:R-:W-:Y:S01]  /*31420*/  IMAD R14, R14, 0x1800, R13 ;  /* 0x000018000e0e7824 */ /* 0x000fe200078e020d */
[----:B------:R-:W-:Y:S02]  /*31430*/  LOP3.LUT R9, R12, R9, RZ, 0x3c, !PT ;  /* 0x000000090c097212 */ /* 0x000fe400078e3cff */
[----:B------:R-:W-:Y:S01]  /*31440*/  R2UR UR7, R75 ;  /* 0x000000004b0772ca */ /* 0x000fe200000e0000 */
[----:B------:R-:W-:Y:S02]  /*31450*/  IMAD.IADD R8, R8, 0x1, R11 ;  /* 0x0000000108087824 */ /* 0x000fe400078e020b */
[----:B------:R-:W-:-:S03]  /*31460*/  IMAD.IADD R14, R14, 0x1, R9 ;  /* 0x000000010e0e7824 */ /* 0x000fc600078e0209 */
[C---:B------:R-:W-:Y:S02]  /*31470*/  IADD3 R9, P1, R89.reuse, R8, RZ ;  /* 0x0000000859097210 */ /* 0x040fe40007f3e0ff */
[----:B------:R-:W-:-:S03]  /*31480*/  IADD3 R11, P2, R89, R14, RZ ;  /* 0x0000000e590b7210 */ /* 0x000fc60007f5e0ff */
[--C-:B------:R-:W-:Y:S01]  /*31490*/  IMAD.X R13, RZ, RZ, R90.reuse, P1 ;  /* 0x000000ffff0d7224 */ /* 0x100fe200008e065a */
[-C--:B------:R-:W-:Y:S01]  /*314a0*/  LEA R8, P1, R9, R80.reuse, 0x1 ;  /* 0x0000005009087211 */ /* 0x080fe200078208ff */
[----:B------:R-:W-:Y:S01]  /*314b0*/  IMAD.X R10, RZ, RZ, R90, P2 ;  /* 0x000000ffff0a7224 */ /* 0x000fe200010e065a */
[----:B------:R-:W-:Y:S02]  /*314c0*/  LEA R12, P2, R11, R80, 0x1 ;  /* 0x000000500b0c7211 */ /* 0x000fe400078408ff */
[-C--:B------:R-:W-:Y:S02]  /*314d0*/  LEA.HI.X R9, R9, R81.reuse, R13, 0x1, P1 ;  /* 0x0000005109097211 */ /* 0x080fe400008f0c0d */
[----:B------:R-:W-:Y:S02]  /*314e0*/  ISETP.GE.AND P1, PT, R91, R146, PT ;  /* 0x000000925b00720c */ /* 0x000fe40003f26270 */
[----:B------:R-:W-:Y:S01]  /*314f0*/  LEA.HI.X R13, R11, R81, R10, 0x1, P2 ;  /* 0x000000510b0d7211 */ /* 0x000fe200010f0c0a */
[----:B------:R-:W-:Y:S01]  /*31500*/  BSSY B4, `(.L_x_2111) ;  /* 0x0000063000047945 */ /* 0x000fe20003800000 */
[----:B------:R-:W5:Y:S01]  /*31510*/  LD.E.128 R8, desc[UR4][R8.64] ;  /* 0x0000000408087980 */ /* 0x000f62000c101d00 */
[----:B------:R-:W-:-:S03]  /*31520*/  ISETP.GE.AND P2, PT, R135, R87, PT ;  /* 0x000000578700720c */ /* 0x000fc60003f46270 */
[----:B------:R-:W5:Y:S05]  /*31530*/  LD.E.128 R12, desc[UR6][R12.64] ;  /* 0x000000060c0c7980 */ /* 0x000f6a000c101d00 */
[----:B------:R-:W-:Y:S05]  /*31540*/  @P1 BRA `(.L_x_2112) ;  /* 0x0000000400781947 */ /* 0x000fea0003800000 */
[----:B------:R-:W-:Y:S01]  /*31550*/  SHF.R.U32.HI R150, RZ, 0x10, R41 ;  /* 0x00000010ff967819 */ /* 0x000fe20000011629 */
[----:B-----5:R-:W-:Y:S01]  /*31560*/  IMAD.U32 R151, R13, 0x10000, RZ ;  /* 0x000100000d977824 */ /* 0x020fe200078e00ff */
[--C-:B------:R-:W-:Y:S01]  /*31570*/  SHF.R.U64 R145, R28, 0x10, R29.reuse ;  /* 0x000000101c917819 */ /* 0x100fe2000000121d */
[----:B------:R-:W-:Y:S01]  /*31580*/  IMAD.U32 R152, R15, 0x10000, RZ ;  /* 0x000100000f987824 */ /* 0x000fe200078e00ff */
[----:B------:R-:W-:Y:S01]  /*31590*/  SHF.R.U32.HI R28, RZ, 0x10, R29 ;  /* 0x00000010ff1c7819 */ /* 0x000fe2000001161d */
[----:B------:R-:W-:Y:S01]  /*315a0*/  IMAD.U32 R148, R11, 0x10000, RZ ;  /* 0x000100000b947824 */ /* 0x000fe200078e00ff */
[----:B------:R-:W-:Y:S01]  /*315b0*/  PRMT R141, R141, 0x5410, R150 ;  /* 0x000054108d8d7816 */ /* 0x000fe20000000096 */
[----:B------:R-:W-:Y:S01]  /*315c0*/  IMAD.U32 R147, R10, 0x10000, RZ ;  /* 0x000100000a937824 */ /* 0x000fe200078e00ff */
[----:B------:R-:W-:Y:S02]  /*315d0*/  PRMT R143, R143, 0x5410, R28 ;  /* 0x000054108f8f7816 */ /* 0x000fe4000000001c */
[----:B------:R-:W-:-:S02]  /*315e0*/  SHF.R.U64 R29, R30, 0x10, R31 ;  /* 0x000000101e1d7819 */ /* 0x000fc4000000121f */
[----:B------:R-:W-:Y:S01]  /*315f0*/  PRMT R144, R144, 0x5410, R145 ;  /* 0x0000541090907816 */ /* 0x000fe20000000091 */
[----:B------:R-:W-:Y:S01]  /*31600*/  IMAD.U32 R145, R141, 0x10000, RZ ;  /* 0x000100008d917824 */ /* 0x000fe200078e00ff */
[----:B------:R-:W-:Y:S01]  /*31610*/  SHF.R.U32.HI R30, RZ, 0x10, R31 ;  /* 0x00000010ff1e7819 */ /* 0x000fe2000001161f */
[----:B------:R-:W-:Y:S01]  /*31620*/  IMAD.U32 R28, R143, 0x10000, RZ ;  /* 0x000100008f1c7824 */ /* 0x000fe200078e00ff */
[----:B------:R-:W-:Y:S01]  /*31630*/  SHF.R.U64 R31, R40, 0x10, R41 ;  /* 0x00000010281f7819 */ /* 0x000fe20000001229 */
[----:B------:R-:W-:Y:S01]  /*31640*/  IMAD.U32 R40, R9, 0x10000, RZ ;  /* 0x0001000009287824 */ /* 0x000fe200078e00ff */
[----:B------:R-:W-:Y:S02]  /*31650*/  SHF.R.U32.HI R146, RZ, 0x10, R43 ;  /* 0x00000010ff927819 */ /* 0x000fe4000001162b */
[----:B------:R-:W-:Y:S01]  /*31660*/  PRMT R142, R142, 0x5410, R29 ;  /* 0x000054108e8e7816 */ /* 0x000fe2000000001d */
[CC--:B------:R-:W-:Y:S01]  /*31670*/  FMUL.FTZ R29, R151.reuse, R145.reuse ;  /* 0x00000091971d7220 */ /* 0x0c0fe20000410000 */
[----:B------:R-:W-:Y:S01]  /*31680*/  SHF.R.U64 R41, R42, 0x10, R43 ;  /* 0x000000102a297819 */ /* 0x000fe2000000122b */
[-C--:B------:R-:W-:Y:S01]  /*31690*/  FMUL.FTZ R151, R151, R28.reuse ;  /* 0x0000001c97977220 */ /* 0x080fe20000410000 */
[----:B------:R-:W-:Y:S01]  /*316a0*/  PRMT R140, R140, 0x5410, R31 ;  /* 0x000054108c8c7816 */ /* 0x000fe2000000001f */
[----:B------:R-:W-:Y:S01]  /*316b0*/  FFMA.FTZ R28, R40, R28, -R29 ;  /* 0x0000001c281c7223 */ /* 0x000fe2000001081d */
[----:B------:R-:W-:Y:S01]  /*316c0*/  LOP3.LUT R43, R13, 0xffff0000, RZ, 0xc0, !PT ;  /* 0xffff00000d2b7812 */ /* 0x000fe200078ec0ff */
[----:B------:R-:W-:Y:S01]  /*316d0*/  IMAD.U32 R13, R12, 0x10000, RZ ;  /* 0x000100000c0d7824 */ /* 0x000fe200078e00ff */
[----:B------:R-:W-:Y:S01]  /*316e0*/  LOP3.LUT R31, R141, 0xffff0000, RZ, 0xc0, !PT ;  /* 0xffff00008d1f7812 */ /* 0x000fe200078ec0ff */
[----:B------:R-:W-:Y:S01]  /*316f0*/  IMAD.U32 R150, R140, 0x10000, RZ ;  /* 0x000100008c967824 */ /* 0x000fe200078e00ff */
[----:B------:R-:W-:Y:S01]  /*31700*/  PRMT R139, R139, 0x5410, R146 ;  /* 0x000054108b8b7816 */ /* 0x000fe20000000092 */
[----:B------:R-:W-:Y:S01]  /*31710*/  FFMA.FTZ R40, R40, R145, R151 ;  /* 0x0000009128287223 */ /* 0x000fe20000010097 */
[----:B------:R-:W-:-:S02]  /*31720*/  PRMT R137, R137, 0x5410, R30 ;  /* 0x0000541089897816 */ /* 0x000fc4000000001e */
[----:B------:R-:W-:Y:S01]  /*31730*/  LOP3.LUT R29, R143, 0xffff0000, RZ, 0xc0, !PT ;  /* 0xffff00008f1d7812 */ /* 0x000fe200078ec0ff */
[----:B------:R-:W-:Y:S01]  /*31740*/  FMUL.FTZ R143, R43, R31 ;  /* 0x0000001f2b8f7220 */ /* 0x000fe20000410000 */
[----:B------:R-:W-:Y:S01]  /*31750*/  LOP3.LUT R42, R9, 0xffff0000, RZ, 0xc0, !PT ;  /* 0xffff0000092a7812 */ /* 0x000fe200078ec0ff */
[----:B------:R-:W-:Y:S01]  /*31760*/  IMAD.U32 R141, R139, 0x10000, RZ ;  /* 0x000100008b8d7824 */ /* 0x000fe200078e00ff */
[----:B------:R-:W-:Y:S01]  /*31770*/  PRMT R138, R138, 0x5410, R41 ;  /* 0x000054108a8a7816 */ /* 0x000fe20000000029 */
[----:B------:R-:W-:Y:S02]  /*31780*/  IMAD.U32 R41, R137, 0x10000, RZ ;  /* 0x0001000089297824 */ /* 0x000fe400078e00ff */
[-C--:B------:R-:W-:Y:S01]  /*31790*/  FMUL.FTZ R43, R43, R29.reuse ;  /* 0x0000001d2b2b7220 */ /* 0x080fe20000410000 */
[----:B------:R-:W-:Y:S01]  /*317a0*/  FFMA.FTZ R29, R42, R29, -R143 ;  /* 0x0000001d2a1d7223 */ /* 0x000fe2000001088f */
[C---:B------:R-:W-:Y:S01]  /*317b0*/  FMUL.FTZ R143, R152.reuse, R141 ;  /* 0x0000008d988f7220 */ /* 0x040fe20000410000 */
[----:B------:R-:W-:Y:S01]  /*317c0*/  LOP3.LUT R15, R15, 0xffff0000, RZ, 0xc0, !PT ;  /* 0xffff00000f0f7812 */ /* 0x000fe200078ec0ff */
[-C--:B------:R-:W-:Y:S01]  /*317d0*/  FMUL.FTZ R152, R152, R41.reuse ;  /* 0x0000002998987220 */ /* 0x080fe20000410000 */
[----:B------:R-:W-:Y:S01]  /*317e0*/  LOP3.LUT R154, R139, 0xffff0000, RZ, 0xc0, !PT ;  /* 0xffff00008b9a7812 */ /* 0x000fe200078ec0ff */
[----:B------:R-:W-:Y:S01]  /*317f0*/  FFMA.FTZ R30, R148, R41, -R143 ;  /* 0x00000029941e7223 */ /* 0x000fe2000001088f */
[----:B------:R-:W-:Y:S01]  /*31800*/  LOP3.LUT R146, R137, 0xffff0000, RZ, 0xc0, !PT ;  /* 0xffff000089927812 */ /* 0x000fe200078ec0ff */
[----:B------:R-:W-:Y:S01]  /*31810*/  FFMA.FTZ R31, R42, R31, R43 ;  /* 0x0000001f2a1f7223 */ /* 0x000fe2000001002b */
[----:B------:R-:W-:Y:S01]  /*31820*/  LOP3.LUT R11, R11, 0xffff0000, RZ, 0xc0, !PT ;  /* 0xffff00000b0b7812 */ /* 0x000fe200078ec0ff */
[----:B------:R-:W-:Y:S01]  /*31830*/  FFMA.FTZ R148, R148, R141, R152 ;  /* 0x0000008d94947223 */ /* 0x000fe20000010098 */
[----:B------:R-:W-:Y:S01]  /*31840*/  LOP3.LUT R12, R12, 0xffff0000, RZ, 0xc0, !PT ;  /* 0xffff00000c0c7812 */ /* 0x000fe200078ec0ff */
[C---:B------:R-:W-:Y:S01]  /*31850*/  FMUL.FTZ R152, R15.reuse, R154 ;  /* 0x0000009a0f987220 */ /* 0x040fe20000410000 */
[-C--:B------:R-:W-:Y:S01]  /*31860*/  FMUL.FTZ R156, R15, R146.reuse ;  /* 0x000000920f9c7220 */ /* 0x080fe20000410000 */
[----:B------:R-:W-:Y:S01]  /*31870*/  LOP3.LUT R43, R140, 0xffff0000, RZ, 0xc0, !PT ;  /* 0xffff00008c2b7812 */ /* 0x000fe200078ec0ff */
[C---:B------:R-:W-:Y:S01]  /*31880*/  IMAD.U32 R42, R144.reuse, 0x10000, RZ ;  /* 0x00010000902a7824 */ /* 0x040fe200078e00ff */
[----:B------:R-:W-:Y:S01]  /*31890*/  LOP3.LUT R41, R144, 0xffff0000, RZ, 0xc0, !PT ;  /* 0xffff000090297812 */ /* 0x000fe200078ec0ff */
[C---:B------:R-:W-:Y:S01]  /*318a0*/  IMAD.U32 R9, R8.reuse, 0x10000, RZ ;  /* 0x0001000008097824 */ /* 0x040fe200078e00ff */
[----:B------:R-:W-:Y:S01]  /*318b0*/  LOP3.LUT R8, R8, 0xffff0000, RZ, 0xc0, !PT ;  /* 0xffff000008087812 */ /* 0x000fe200078ec0ff */
[C---:B------:R-:W-:Y:S01]  /*318c0*/  FFMA.FTZ R15, R11.reuse, R146, -R152 ;  /* 0x000000920b0f7223 */ /* 0x040fe20000010898 */
[----:B------:R-:W-:Y:S01]  /*318d0*/  FFMA.FTZ R139, R11, R154, R156 ;  /* 0x0000009a0b8b7223 */ /* 0x000fe2000001009c */
[C---:B------:R-:W-:Y:S01]  /*318e0*/  FMUL.FTZ R140, R13.reuse, R150 ;  /* 0x000000960d8c7220 */ /* 0x040fe20000410000 */
[C---:B------:R-:W-:Y:S01]  /*318f0*/  FMUL.FTZ R11, R12.reuse, R43 ;  /* 0x0000002b0c0b7220 */ /* 0x040fe20000410000 */
[----:B------:R-:W-:Y:S01]  /*31900*/  FMUL.FTZ R13, R13, R42 ;  /* 0x0000002a0d0d7220 */ /* 0x000fe20000410000 */
[-C--:B------:R-:W-:Y:S01]  /*31910*/  FMUL.FTZ R137, R12, R41.reuse ;  /* 0x000000290c897220 */ /* 0x080fe20000410000 */
[----:B------:R-:W-:Y:S01]  /*31920*/  LOP3.LUT R149, R10, 0xffff0000, RZ, 0xc0, !PT ;  /* 0xffff00000a957812 */ /* 0x000fe200078ec0ff */
[----:B------:R-:W-:Y:S01]  /*31930*/  FFMA.FTZ R41, R8, R41, -R11 ;  /* 0x0000002908297223 */ /* 0x000fe2000001080b */
[----:B------:R-:W-:-:S02]  /*31940*/  IMAD.U32 R10, R14, 0x10000, RZ ;  /* 0x000100000e0a7824 */ /* 0x000fc400078e00ff */
[C---:B------:R-:W-:Y:S01]  /*31950*/  FFMA.FTZ R140, R9.reuse, R42, -R140 ;  /* 0x0000002a098c7223 */ /* 0x040fe2000001088c */
[----:B------:R-:W-:Y:S01]  /*31960*/  FFMA.FTZ R13, R9, R150, R13 ;  /* 0x00000096090d7223 */ /* 0x000fe2000001000d */
[----:B------:R-:W-:Y:S01]  /*31970*/  IMAD.U32 R11, R138, 0x10000, RZ ;  /* 0x000100008a0b7824 */ /* 0x000fe200078e00ff */
[----:B------:R-:W-:Y:S01]  /*31980*/  LOP3.LUT R14, R14, 0xffff0000, RZ, 0xc0, !PT ;  /* 0xffff00000e0e7812 */ /* 0x000fe200078ec0ff */
[----:B------:R-:W-:Y:S01]  /*31990*/  IMAD.U32 R9, R142, 0x10000, RZ ;  /* 0x000100008e097824 */ /* 0x000fe200078e00ff */
[----:B------:R-:W-:Y:S01]  /*319a0*/  LOP3.LUT R138, R138, 0xffff0000, RZ, 0xc0, !PT ;  /* 0xffff00008a8a7812 */ /* 0x000fe200078ec0ff */
[----:B------:R-:W-:Y:S01]  /*319b0*/  FMUL.FTZ R12, R10, R11 ;  /* 0x0000000b0a0c7220 */ /* 0x000fe20000410000 */
[----:B------:R-:W-:Y:S01]  /*319c0*/  LOP3.LUT R142, R142, 0xffff0000, RZ, 0xc0, !PT ;  /* 0xffff00008e8e7812 */ /* 0x000fe200078ec0ff */
[----:B------:R-:W-:Y:S01]  /*319d0*/  FFMA.FTZ R8, R8, R43, R137 ;  /* 0x0000002b08087223 */ /* 0x000fe20000010089 */
[-C--:B------:R-:W-:Y:S01]  /*319e0*/  FMUL.FTZ R10, R10, R9.reuse ;  /* 0x000000090a0a7220 */ /* 0x080fe20000410000 */
[C---:B------:R-:W-:Y:S01]  /*319f0*/  FMUL.FTZ R42, R14.reuse, R138 ;  /* 0x0000008a0e2a7220 */ /* 0x040fe20000410000 */
[C---:B------:R-:W-:Y:S01]  /*31a00*/  FFMA.FTZ R12, R147.reuse, R9, -R12 ;  /* 0x00000009930c7223 */ /* 0x040fe2000001080c */
[-C--:B------:R-:W-:Y:S01]  /*31a10*/  FMUL.FTZ R43, R14, R142.reuse ;  /* 0x0000008e0e2b7220 */ /* 0x080fe20000410000 */
[----:B------:R-:W-:Y:S01]  /*31a20*/  FFMA.FTZ R10, R147, R11, R10 ;  /* 0x0000000b930a7223 */ /* 0x000fe2000001000a */
[----:B------:R-:W-:Y:S01]  /*31a30*/  FFMA.FTZ R9, R149, R142, -R42 ;  /* 0x0000008e95097223 */ /* 0x000fe2000001082a */
[----:B------:R-:W-:Y:S01]  /*31a40*/  F2FP.BF16.F32.PACK_AB R11, R15, R30 ;  /* 0x0000001e0f0b723e */ /* 0x000fe200000010ff */
        /* <DEDUP_REMOVED lines=10> */
[----:B------:R-:W-:-:S02]  /*31af0*/  IMAD.MOV.U32 R8, RZ, RZ, R41 ;  /* 0x000000ffff087224 */ /* 0x000fc400078e0029 */
[----:B------:R-:W-:Y:S02]  /*31b00*/  IMAD.MOV.U32 R12, RZ, RZ, R30 ;  /* 0x000000ffff0c7224 */ /* 0x000fe400078e001e */
[----:B------:R-:W-:Y:S02]  /*31b10*/  IMAD.MOV.U32 R13, RZ, RZ, R31 ;  /* 0x000000ffff0d7224 */ /* 0x000fe400078e001f */
[----:B------:R-:W-:-:S07]  /*31b20*/  IMAD.MOV.U32 R14, RZ, RZ, R40 ;  /* 0x000000ffff0e7224 */ /* 0x000fce00078e0028 */
.L_x_2112:
[----:B------:R-:W-:Y:S05]  /*31b30*/  BSYNC B4 ;  /* 0x0000000000047941 */ /* 0x000fea0003800000 */
.L_x_2111:
[----:B------:R-:W-:Y:S01]  /*31b40*/  R2UR UR4, R74 ;  /* 0x000000004a0472ca */ /* 0x000fe200000e0000 */
[----:B------:R-:W-:Y:S01]  /*31b50*/  IMAD.SHL.U32 R29, R136, 0x8, RZ ;  /* 0x00000008881d7824 */ /* 0x000fe200078e00ff */
[----:B------:R-:W-:Y:S01]  /*31b60*/  R2UR UR5, R75 ;  /* 0x000000004b0572ca */ /* 0x000fe200000e0000 */
[--C-:B-12---:R-:W-:Y:S01]  /*31b70*/  @!P2 IMAD.WIDE R30, R135, 0x2, R84.reuse ;  /* 0x00000002871ea825 */ /* 0x106fe200078e0254 */
[----:B------:R-:W-:Y:S02]  /*31b80*/  @!P2 R2UR UR6, R74 ;  /* 0x000000004a06a2ca */ /* 0x000fe400000e0000 */
[----:B------:R-:W-:Y:S01]  /*31b90*/  @!P2 R2UR UR7, R75 ;  /* 0x000000004b07a2ca */ /* 0x000fe200000e0000 */
[----:B------:R-:W-:-:S08]  /*31ba0*/  IMAD.WIDE R28, R29, 0x2, R84 ;  /* 0x000000021d1c7825 */ /* 0x000fd000078e0254 */
[----:B-----5:R3:W-:Y:S04]  /*31bb0*/  ST.E.128 desc[UR4][R28.64], R8 ;  /* 0x000000081c007985 */ /* 0x0207e8000c101d04 */
[----:B------:R3:W-:Y:S02]  /*31bc0*/  @!P2 ST.E.128 desc[UR6][R30.64], R12 ;  /* 0x0000000c1e00a985 */ /* 0x0007e4000c101d06 */
.L_x_2110:
[----:B------:R-:W-:Y:S05]  /*31bd0*/  BSYNC B3 ;  /* 0x0000000000037941 */ /* 0x000fea0003800000 */
.L_x_2109:
[----:B------:R-:W-:Y:S02]  /*31be0*/  R2UR UR4, R74 ;  /* 0x000000004a0472ca */ /* 0x000fe400000e0000 */
[----:B------:R-:W-:-:S13]  /*31bf0*/  R2UR UR5, R75 ;  /* 0x000000004b0572ca */ /* 0x000fda00000e0000 */
[----:B---3--:R-:W3:Y:S01]  /*31c00*/  LD.E.U8 R8, desc[UR4][R78.64] ;  /* 0x000000044e087980 */ /* 0x008ee2000c101100 */
[----:B------:R-:W-:Y:S01]  /*31c10*/  BSSY B3, `(.L_x_2113) ;  /* 0x000009b000037945 */ /* 0x000fe20003800000 */
[----:B---3--:R-:W-:-:S13]  /*31c20*/  LOP3.LUT P1, RZ, R8, 0x2, RZ, 0xc0, !PT ;  /* 0x0000000208ff7812 */ /* 0x008fda000782c0ff */
[----:B------:R-:W-:Y:S05]  /*31c30*/  @!P1 BRA `(.L_x_2114) ;  /* 0x0000000800609947 */ /* 0x000fea0003800000 */
[----:B------:R-:W-:Y:S02]  /*31c40*/  R2UR UR4, R74 ;  /* 0x000000004a0472ca */ /* 0x000fe400000e0000 */
[----:B------:R-:W-:-:S13]  /*31c50*/  R2UR UR5, R75 ;  /* 0x000000004b0572ca */ /* 0x000fda00000e0000 */
[----:B------:R-:W3:Y:S01]  /*31c60*/  LD.E R8, desc[UR4][R76.64+0x4] ;  /* 0x000004044c087980 */ /* 0x000ee2000c101900 */
[----:B------:R-:W-:Y:S01]  /*31c70*/  VIADD R30, R91, 0x20 ;  /* 0x000000205b1e7836 */ /* 0x000fe20000000000 */
[----:B------:R-:W-:Y:S01]  /*31c80*/  LEA.HI R13, R126, R117, RZ, 0x5 ;  /* 0x000000757e0d7211 */ /* 0x000fe200078f28ff */
[----:B------:R-:W-:Y:S01]  /*31c90*/  IMAD.IADD R11, R87, 0x1, -R88 ;  /* 0x00000001570b7824 */ /* 0x000fe200078e0a58 */
[----:B------:R-:W-:Y:S02]  /*31ca0*/  R2UR UR6, R74 ;  /* 0x000000004a0672ca */ /* 0x000fe400000e0000 */
[----:B------:R-:W-:Y:S01]  /*31cb0*/  R2UR UR7, R75 ;  /* 0x000000004b0772ca */ /* 0x000fe200000e0000 */
[----:B------:R-:W-:-:S05]  /*31cc0*/  IMAD.SHL.U32 R14, R13, 0x10, RZ ;  /* 0x000000100d0e7824 */ /* 0x000fca00078e00ff */
[----:B------:R-:W-:Y:S01]  /*31cd0*/  LOP3.LUT R15, R14, 0xfffffe00, RZ, 0xc0, !PT ;  /* 0xfffffe000e0f7812 */ /* 0x000fe200078ec0ff */
[----:B------:R-:W-:Y:S01]  /*31ce0*/  BSSY B4, `(.L_x_2115) ;  /* 0x0000084000047945 */ /* 0x000fe20003800000 */
[----:B---3--:R-:W-:-:S04]  /*31cf0*/  LEA.HI R31, R8, R8, RZ, 0x1 ;  /* 0x00000008081f7211 */ /* 0x008fc800078f08ff */
[----:B------:R-:W-:-:S04]  /*31d00*/  SHF.R.S32.HI R31, RZ, 0x1, R31 ;  /* 0x00000001ff1f7819 */ /* 0x000fc8000001141f */
[----:B------:R-:W-:-:S04]  /*31d10*/  ISETP.GE.AND P1, PT, R30, R31, PT ;  /* 0x0000001f1e00720c */ /* 0x000fc80003f26270 */
[----:B------:R-:W-:Y:S02]  /*31d20*/  SEL R9, R31, RZ, P1 ;  /* 0x000000ff1f097207 */ /* 0x000fe40000800000 */
[----:B------:R-:W-:-:S03]  /*31d30*/  SEL R11, R88, R11, !P1 ;  /* 0x0000000b580b7207 */ /* 0x000fc60004800000 */
[----:B------:R-:W-:Y:S01]  /*31d40*/  IMAD.IADD R9, R30, 0x1, R9 ;  /* 0x000000011e097824 */ /* 0x000fe200078e0209 */
[----:B------:R-:W-:-:S04]  /*31d50*/  SHF.R.S32.HI R12, RZ, 0x1f, R11 ;  /* 0x0000001fff0c7819 */ /* 0x000fc8000001140b */
[----:B------:R-:W-:Y:S02]  /*31d60*/  SHF.R.S32.HI R8, RZ, 0x1f, R9 ;  /* 0x0000001fff087819 */ /* 0x000fe40000011409 */
[----:B------:R-:W-:Y:S01]  /*31d70*/  LEA.HI R11, R12, R11, RZ, 0x4 ;  /* 0x0000000b0c0b7211 */ /* 0x000fe200078f20ff */
[----:B------:R-:W-:Y:S01]  /*31d80*/  IMAD.SHL.U32 R12, R116, 0x40, RZ ;  /* 0x00000040740c7824 */ /* 0x000fe200078e00ff */
[CC--:B------:R-:W-:Y:S02]  /*31d90*/  LEA.HI R10, R8.reuse, R9.reuse, RZ, 0x3 ;  /* 0x00000009080a7211 */ /* 0x0c0fe400078f18ff */
[----:B------:R-:W-:Y:S02]  /*31da0*/  LEA.HI R8, R8, R9, RZ, 0x6 ;  /* 0x0000000908087211 */ /* 0x000fe400078f30ff */
[----:B------:R-:W-:Y:S02]  /*31db0*/  SHF.R.S32.HI R28, RZ, 0x3, R10 ;  /* 0x00000003ff1c7819 */ /* 0x000fe4000001140a */
[----:B------:R-:W-:-:S02]  /*31dc0*/  LOP3.LUT R13, R12, 0x1c0, RZ, 0xc0, !PT ;  /* 0x000001c00c0d7812 */ /* 0x000fc400078ec0ff */
[----:B------:R-:W-:Y:S02]  /*31dd0*/  LEA.HI.SX32 R11, R11, R28, 0x1c ;  /* 0x0000001c0b0b7211 */ /* 0x000fe400078fe2ff */
[----:B------:R-:W-:Y:S02]  /*31de0*/  SHF.R.U32.HI R14, RZ, 0x3, R13 ;  /* 0x00000003ff0e7819 */ /* 0x000fe4000001160d */
[----:B------:R-:W-:Y:S01]  /*31df0*/  SHF.R.S32.HI R12, RZ, 0x1f, R11 ;  /* 0x0000001fff0c7819 */ /* 0x000fe2000001140b */
[----:B------:R-:W-:Y:S01]  /*31e00*/  IMAD.SHL.U32 R29, R11, 0x8, RZ ;  /* 0x000000080b1d7824 */ /* 0x000fe200078e00ff */
[----:B------:R-:W-:Y:S02]  /*31e10*/  SHF.R.S32.HI R8, RZ, 0x6, R8 ;  /* 0x00000006ff087819 */ /* 0x000fe40000011408 */
[----:B------:R-:W-:Y:S02]  /*31e20*/  LOP3.LUT R10, R13, 0x38, R10, 0xf8, !PT ;  /* 0x000000380d0a7812 */ /* 0x000fe400078ef80a */
[----:B------:R-:W-:Y:S01]  /*31e30*/  LEA.HI R12, R12, R11, RZ, 0x3 ;  /* 0x0000000b0c0c7211 */ /* 0x000fe200078f18ff */
[----:B------:R-:W-:Y:S01]  /*31e40*/  IMAD R8, R8, 0x1800, R15 ;  /* 0x0000180008087824 */ /* 0x000fe200078e020f */
[----:B------:R-:W-:-:S02]  /*31e50*/  LOP3.LUT R9, R10, R14, RZ, 0x3c, !PT ;  /* 0x0000000e0a097212 */ /* 0x000fc400078e3cff */
[----:B------:R-:W-:Y:S02]  /*31e60*/  SHF.R.S32.HI R12, RZ, 0x3, R12 ;  /* 0x00000003ff0c7819 */ /* 0x000fe4000001140c */
[----:B------:R-:W-:Y:S01]  /*31e70*/  LOP3.LUT R11, R13, 0x38, R29, 0xf8, !PT ;  /* 0x000000380d0b7812 */ /* 0x000fe200078ef81d */
[----:B------:R-:W-:Y:S02]  /*31e80*/  IMAD.IADD R8, R8, 0x1, R9 ;  /* 0x0000000108087824 */ /* 0x000fe400078e0209 */
[----:B------:R-:W-:Y:S01]  /*31e90*/  IMAD R12, R12, 0x1800, R15 ;  /* 0x000018000c0c7824 */ /* 0x000fe200078e020f */
[----:B------:R-:W-:Y:S02]  /*31ea0*/  LOP3.LUT R11, R11, R14, RZ, 0x3c, !PT ;  /* 0x0000000e0b0b7212 */ /* 0x000fe400078e3cff */
[----:B------:R-:W-:-:S03]  /*31eb0*/  IADD3 R9, P1, R89, R8, RZ ;  /* 0x0000000859097210 */ /* 0x000fc60007f3e0ff */
[----:B------:R-:W-:Y:S02]  /*31ec0*/  IMAD.IADD R12, R12, 0x1, R11 ;  /* 0x000000010c0c7824 */ /* 0x000fe400078e020b */
[--C-:B------:R-:W-:Y:S01]  /*31ed0*/  IMAD.X R13, RZ, RZ, R90.reuse, P1 ;  /* 0x000000ffff0d7224 */ /* 0x100fe200008e065a */
[----:B------:R-:W-:Y:S02]  /*31ee0*/  LEA R8, P1, R9, R80, 0x1 ;  /* 0x0000005009087211 */ /* 0x000fe400078208ff */
[----:B------:R-:W-:Y:S02]  /*31ef0*/  IADD3 R11, P2, R89, R12, RZ ;  /* 0x0000000c590b7210 */ /* 0x000fe40007f5e0ff */
[----:B------:R-:W-:Y:S02]  /*31f00*/  LEA.HI.X R9, R9, R81, R13, 0x1, P1 ;  /* 0x0000005109097211 */ /* 0x000fe400008f0c0d */
[----:B------:R-:W-:Y:S01]  /*31f10*/  ISETP.GE.AND P1, PT, R30, R31, PT ;  /* 0x0000001f1e00720c */ /* 0x000fe20003f26270 */
[----:B------:R-:W-:Y:S01]  /*31f20*/  IMAD.X R10, RZ, RZ, R90, P2 ;  /* 0x000000ffff0a7224 */ /* 0x000fe200010e065a */
[----:B------:R-:W-:-:S04]  /*31f30*/  LEA R12, P2, R11, R80, 0x1 ;  /* 0x000000500b0c7211 */ /* 0x000fc800078408ff */
[----:B------:R-:W-:Y:S02]  /*31f40*/  LEA.HI.X R13, R11, R81, R10, 0x1, P2 ;  /* 0x000000510b0d7211 */ /* 0x000fe400010f0c0a */
[----:B------:R-:W5:Y:S01]  /*31f50*/  LD.E.128 R8, desc[UR4][R8.64] ;  /* 0x0000000408087980 */ /* 0x000f62000c101d00 */
[----:B------:R-:W-:-:S03]  /*31f60*/  ISETP.GE.AND P2, PT, R29, R87, PT ;  /* 0x000000571d00720c */ /* 0x000fc60003f46270 */
[----:B------:R-:W5:Y:S01]  /*31f70*/  LD.E.128 R12, desc[UR6][R12.64] ;  /* 0x000000060c0c7980 */ /* 0x000f62000c101d00 */
[----:B------:R-:W-:Y:S09]  /*31f80*/  @P1 BRA `(.L_x_2116) ;  /* 0x0000000400641947 */ /* 0x000ff20003800000 */
[----:B------:R-:W-:Y:S01]  /*31f90*/  SHF.R.U32.HI R41, RZ, 0x10, R37 ;  /* 0x00000010ff297819 */ /* 0x000fe20000011625 */
[----:B-----5:R-:W-:Y:S01]  /*31fa0*/  IMAD.U32 R30, R9, 0x10000, RZ ;  /* 0x00010000091e7824 */ /* 0x020fe200078e00ff */
[----:B------:R-:W-:Y:S02]  /*31fb0*/  SHF.R.U32.HI R137, RZ, 0x10, R25 ;  /* 0x00000010ff897819 */ /* 0x000fe40000011619 */
[----:B------:R-:W-:Y:S02]  /*31fc0*/  PRMT R134, R134, 0x5410, R41 ;  /* 0x0000541086867816 */ /* 0x000fe40000000029 */
[----:B------:R-:W-:Y:S02]  /*31fd0*/  PRMT R130, R130, 0x5410, R137 ;  /* 0x0000541082827816 */ /* 0x000fe40000000089 */
[--C-:B------:R-:W-:Y:S02]  /*31fe0*/  SHF.R.U64 R136, R26, 0x10, R27.reuse ;  /* 0x000000101a887819 */ /* 0x100fe4000000121b */
[----:B------:R-:W-:-:S02]  /*31ff0*/  SHF.R.U32.HI R135, RZ, 0x10, R27 ;  /* 0x00000010ff877819 */ /* 0x000fc4000001161b */
[--C-:B------:R-:W-:Y:S02]  /*32000*/  SHF.R.U64 R40, R38, 0x10, R39.reuse ;  /* 0x0000001026287819 */ /* 0x100fe40000001227 */
[----:B------:R-:W-:Y:S01]  /*32010*/  SHF.R.U32.HI R43, RZ, 0x10, R39 ;  /* 0x00000010ff2b7819 */ /* 0x000fe20000011627 */
[----:B------:R-:W-:Y:S01]  /*32020*/  IMAD.U32 R39, R15, 0x10000, RZ ;  /* 0x000100000f277824 */ /* 0x000fe200078e00ff */
[----:B------:R-:W-:Y:S01]  /*32030*/  SHF.R.U64 R42, R36, 0x10, R37 ;  /* 0x00000010242a7819 */ /* 0x000fe20000001225 */
[----:B------:R-:W-:Y:S01]  /*32040*/  IMAD.U32 R37, R13, 0x10000, RZ ;  /* 0x000100000d257824 */ /* 0x000fe200078e00ff */
[----:B------:R-:W-:Y:S01]  /*32050*/  LOP3.LUT R27, R15, 0xffff0000, RZ, 0xc0, !PT ;  /* 0xffff00000f1b7812 */ /* 0x000fe200078ec0ff */
[----:B------:R-:W-:Y:S01]  /*32060*/  IMAD.U32 R15, R134, 0x10000, RZ ;  /* 0x00010000860f7824 */ /* 0x000fe200078e00ff */
[----:B------:R-:W-:Y:S01]  /*32070*/  LOP3.LUT R38, R13, 0xffff0000, RZ, 0xc0, !PT ;  /* 0xffff00000d267812 */ /* 0x000fe200078ec0ff */
[----:B------:R-:W-:Y:S01]  /*32080*/  IMAD.U32 R13, R130, 0x10000, RZ ;  /* 0x00010000820d7824 */ /* 0x000fe200078e00ff */
[----:B------:R-:W-:Y:S01]  /*32090*/  PRMT R132, R132, 0x5410, R43 ;  /* 0x0000541084847816 */ /* 0x000fe2000000002b */
[C---:B------:R-:W-:Y:S01]  /*320a0*/  FMUL.FTZ R41, R37.reuse, R15 ;  /* 0x0000000f25297220 */ /* 0x040fe20000410000 */
[----:B------:R-:W-:Y:S01]  /*320b0*/  PRMT R128, R128, 0x5410, R135 ;  /* 0x0000541080807816 */ /* 0x000fe20000000087 */
[----:B------:R-:W-:Y:S01]  /*320c0*/  FMUL.FTZ R37, R37, R13 ;  /* 0x0000000d25257220 */ /* 0x000fe20000410000 */
[----:B------:R-:W-:Y:S01]  /*320d0*/  PRMT R131, R131, 0x5410, R40 ;  /* 0x0000541083837816 */ /* 0x000fe20000000028 */
[----:B------:R-:W-:Y:S01]  /*320e0*/  IMAD.U32 R40, R132, 0x10000, RZ ;  /* 0x0001000084287824 */ /* 0x000fe200078e00ff */
[----:B------:R-:W-:Y:S01]  /*320f0*/  LOP3.LUT R134, R134, 0xffff0000, RZ, 0xc0, !PT ;  /* 0xffff000086867812 */ /* 0x000fe200078ec0ff */
[----:B------:R-:W-:Y:S01]  /*32100*/  FFMA.FTZ R15, R30, R15, R37 ;  /* 0x0000000f1e0f7223 */ /* 0x000fe20000010025 */
[----:B------:R-:W-:Y:S01]  /*32110*/  LOP3.LUT R130, R130, 0xffff0000, RZ, 0xc0, !PT ;  /* 0xffff000082827812 */ /* 0x000fe200078ec0ff */
[----:B------:R-:W-:Y:S01]  /*32120*/  IMAD.U32 R37, R128, 0x10000, RZ ;  /* 0x0001000080257824 */ /* 0x000fe200078e00ff */
[----:B------:R-:W-:Y:S01]  /*32130*/  SHF.R.U64 R138, R24, 0x10, R25 ;  /* 0x00000010188a7819 */ /* 0x000fe20000001219 */
[----:B------:R-:W-:Y:S01]  /*32140*/  FFMA.FTZ R13, R30, R13, -R41 ;  /* 0x0000000d1e0d7223 */ /* 0x000fe20000010829 */
[----:B------:R-:W-:Y:S01]  /*32150*/  PRMT R133, R133, 0x5410, R42 ;  /* 0x0000541085857816 */ /* 0x000fe2000000002a */
[----:B------:R-:W-:Y:S01]  /*32160*/  FMUL.FTZ R41, R39, R40 ;  /* 0x0000002827297220 */ /* 0x000fe20000410000 */
[----:B------:R-:W-:Y:S01]  /*32170*/  LOP3.LUT R31, R9, 0xffff0000, RZ, 0xc0, !PT ;  /* 0xffff0000091f7812 */ /* 0x000fe200078ec0ff */
[----:B------:R-:W-:-:S02]  /*32180*/  IMAD.U32 R36, R11, 0x10000, RZ ;  /* 0x000100000b247824 */ /* 0x000fc400078e00ff */
[C---:B------:R-:W-:Y:S01]  /*32190*/  FMUL.FTZ R42, R38.reuse, R134 ;  /* 0x00000086262a7220 */ /* 0x040fe20000410000 */
[-C--:B------:R-:W-:Y:S01]  /*321a0*/  FMUL.FTZ R39, R39, R37.reuse ;  /* 0x0000002527277220 */ /* 0x080fe20000410000 */
[----:B------:R-:W-:Y:S01]  /*321b0*/  PRMT R129, R129, 0x5410, R138 ;  /* 0x0000541081817816 */ /* 0x000fe2000000008a */
[----:B------:R-:W-:Y:S01]  /*321c0*/  FMUL.FTZ R38, R38, R130 ;  /* 0x0000008226267220 */ /* 0x000fe20000410000 */
[----:B------:R-:W-:Y:S01]  /*321d0*/  LOP3.LUT R132, R132, 0xffff0000, RZ, 0xc0, !PT ;  /* 0xffff000084847812 */ /* 0x000fe200078ec0ff */
[----:B------:R-:W-:Y:S01]  /*321e0*/  FFMA.FTZ R41, R36, R37, -R41 ;  /* 0x0000002524297223 */ /* 0x000fe20000010829 */
[----:B------:R-:W-:Y:S01]  /*321f0*/  LOP3.LUT R128, R128, 0xffff0000, RZ, 0xc0, !PT ;  /* 0xffff000080807812 */ /* 0x000fe200078ec0ff */
[----:B------:R-:W-:Y:S01]  /*32200*/  FFMA.FTZ R39, R36, R40, R39 ;  /* 0x0000002824277223 */ /* 0x000fe20000010027 */
[----:B------:R-:W-:Y:S02]  /*32210*/  IMAD.U32 R25, R12, 0x10000, RZ ;  /* 0x000100000c197824 */ /* 0x000fe400078e00ff */
[C---:B------:R-:W-:Y:S01]  /*32220*/  FFMA.FTZ R30, R31.reuse, R130, -R42 ;  /* 0x000000821f1e7223 */ /* 0x040fe2000001082a */
[----:B------:R-:W-:Y:S01]  /*32230*/  FFMA.FTZ R38, R31, R134, R38 ;  /* 0x000000861f267223 */ /* 0x000fe20000010026 */
[----:B------:R-:W-:Y:S01]  /*32240*/  IMAD.U32 R36, R133, 0x10000, RZ ;  /* 0x0001000085247824 */ /* 0x000fe200078e00ff */
[----:B------:R-:W-:Y:S01]  /*32250*/  LOP3.LUT R26, R11, 0xffff0000, RZ, 0xc0, !PT ;  /* 0xffff00000b1a7812 */ /* 0x000fe200078ec0ff */
[----:B------:R-:W-:-:S02]  /*32260*/  IMAD.U32 R31, R129, 0x10000, RZ ;  /* 0x00010000811f7824 */ /* 0x000fc400078e00ff */
[C---:B------:R-:W-:Y:S01]  /*32270*/  FMUL.FTZ R37, R27.reuse, R132 ;  /* 0x000000841b257220 */ /* 0x040fe20000410000 */
[----:B------:R-:W-:Y:S01]  /*32280*/  FMUL.FTZ R43, R27, R128 ;  /* 0x000000801b2b7220 */ /* 0x000fe20000410000 */
[----:B------:R-:W-:Y:S01]  /*32290*/  LOP3.LUT R12, R12, 0xffff0000, RZ, 0xc0, !PT ;  /* 0xffff00000c0c7812 */ /* 0x000fe200078ec0ff */
[----:B------:R-:W-:Y:S01]  /*322a0*/  FMUL.FTZ R27, R25, R36 ;  /* 0x00000024191b7220 */ /* 0x000fe20000410000 */
[----:B------:R-:W-:Y:S01]  /*322b0*/  LOP3.LUT R133, R133, 0xffff0000, RZ, 0xc0, !PT ;  /* 0xffff000085857812 */ /* 0x000fe200078ec0ff */
[----:B------:R-:W-:Y:S01]  /*322c0*/  IMAD.U32 R24, R8, 0x10000, RZ ;  /* 0x0001000008187824 */ /* 0x000fe200078e00ff */
[----:B------:R-:W-:Y:S01]  /*322d0*/  LOP3.LUT R129, R129, 0xffff0000, RZ, 0xc0, !PT ;  /* 0xffff000081817812 */ /* 0x000fe200078ec0ff */
[----:B------:R-:W-:Y:S01]  /*322e0*/  FMUL.FTZ R25, R25, R31 ;  /* 0x0000001f19197220 */ /* 0x000fe20000410000 */
[----:B------:R-:W-:Y:S01]  /*322f0*/  PRMT R127, R127, 0x5410, R136 ;  /* 0x000054107f7f7816 */ /* 0x000fe20000000088 */
[----:B------:R-:W-:Y:S01]  /*32300*/  FFMA.FTZ R128, R26, R128, -R37 ;  /* 0x000000801a807223 */ /* 0x000fe20000010825 */
[----:B------:R-:W-:Y:S01]  /*32310*/  LOP3.LUT R8, R8, 0xffff0000, RZ, 0xc0, !PT ;  /* 0xffff000008087812 */ /* 0x000fe200078ec0ff */
[C---:B------:R-:W-:Y:S01]  /*32320*/  IMAD.U32 R9, R10.reuse, 0x10000, RZ ;  /* 0x000100000a097824 */ /* 0x040fe200078e00ff */
[----:B------:R-:W-:Y:S01]  /*32330*/  LOP3.LUT R11, R10, 0xffff0000, RZ, 0xc0, !PT ;  /* 0xffff00000a0b7812 */ /* 0x000fe200078ec0ff */
[----:B------:R-:W-:Y:S01]  /*32340*/  FMUL.FTZ R37, R12, R133 ;  /* 0x000000850c257220 */ /* 0x000fe20000410000 */
[C---:B------:R-:W-:Y:S01]  /*32350*/  FFMA.FTZ R27, R24.reuse, R31, -R27 ;  /* 0x0000001f181b7223 */ /* 0x040fe2000001081b */
[----:B------:R-:W-:Y:S01]  /*32360*/  FFMA.FTZ R25, R24, R36, R25 ;  /* 0x0000002418197223 */ /* 0x000fe20000010019 */
[----:B------:R-:W-:-:S02]  /*32370*/  IMAD.U32 R10, R14, 0x10000, RZ ;  /* 0x000100000e0a7824 */ /* 0x000fc400078e00ff */
[-C--:B------:R-:W-:Y:S01]  /*32380*/  FMUL.FTZ R31, R12, R129.reuse ;  /* 0x000000810c1f7220 */ /* 0x080fe20000410000 */
[----:B------:R-:W-:Y:S01]  /*32390*/  IMAD.U32 R24, R131, 0x10000, RZ ;  /* 0x0001000083187824 */ /* 0x000fe200078e00ff */
        /* <DEDUP_REMOVED lines=18> */
[----:B------:R-:W-:Y:S01]  /*324c0*/  F2FP.BF16.F32.PACK_AB R12, R8, R25 ;  /* 0x00000019080c723e */ /* 0x000fe200000010ff */
[----:B------:R-:W-:Y:S01]  /*324d0*/  IMAD.MOV.U32 R8, RZ, RZ, R26 ;  /* 0x000000ffff087224 */ /* 0x000fe200078e001a */
[----:B------:R-:W-:Y:S02]  /*324e0*/  F2FP.BF16.F32.PACK_AB R11, R128, R41 ;  /* 0x00000029800b723e */ /* 0x000fe400000010ff */
[----:B------:R-:W-:Y:S02]  /*324f0*/  F2FP.BF16.F32.PACK_AB R15, R132, R39 ;  /* 0x00000027840f723e */ /* 0x000fe400000010ff */
[----:B------:R-:W-:-:S02]  /*32500*/  F2FP.BF16.F32.PACK_AB R10, R127, R36 ;  /* 0x000000247f0a723e */ /* 0x000fc400000010ff */
[----:B------:R-:W-:-:S07]  /*32510*/  F2FP.BF16.F32.PACK_AB R14, R14, R31 ;  /* 0x0000001f0e0e723e */ /* 0x000fce00000010ff */
.L_x_2116:
[----:B------:R-:W-:Y:S05]  /*32520*/  BSYNC B4 ;  /* 0x0000000000047941 */ /* 0x000fea0003800000 */
.L_x_2115:
        /* <DEDUP_REMOVED lines=9> */
.L_x_2114:
[----:B------:R-:W-:Y:S05]  /*325c0*/  BSYNC B3 ;  /* 0x0000000000037941 */ /* 0x000fea0003800000 */
.L_x_2113:
[----:B------:R-:W-:Y:S02]  /*325d0*/  R2UR UR4, R74 ;  /* 0x000000004a0472ca */ /* 0x000fe400000e0000 */
[----:B------:R-:W-:-:S13]  /*325e0*/  R2UR UR5, R75 ;  /* 0x000000004b0572ca */ /* 0x000fda00000e0000 */
[----:B---3--:R-:W3:Y:S02]  /*325f0*/  LD.E.U8 R8, desc[UR4][R78.64] ;  /* 0x000000044e087980 */ /* 0x008ee4000c101100 */
        /* <DEDUP_REMOVED lines=55> */
[--C-:B------:R-:W-:Y:S01]  /*32970*/  SHF.R.U64 R30, R32, 0x10, R33.reuse ;  /* 0x00000010201e7819 */ /* 0x100fe20000001221 */
        /* <DEDUP_REMOVED lines=8> */
[--C-:B------:R-:W-:Y:S01]  /*32a00*/  SHF.R.U64 R36, R6, 0x10, R7.reuse ;  /* 0x0000001006247819 */ /* 0x100fe20000001207 */
[----:B------:R-:W-:Y:S01]  /*32a10*/  IMAD.U32 R6, R8, 0x10000, RZ ;  /* 0x0001000008067824 */ /* 0x000fe200078e00ff */
[----:B------:R-:W-:Y:S01]  /*32a20*/  PRMT R119, R119, 0x5410, R30 ;  /* 0x0000541077777816 */ /* 0x000fe2000000001e */
[----:B------:R-:W-:Y:S01]  /*32a30*/  IMAD.U32 R30, R122, 0x10000, RZ ;  /* 0x000100007a1e7824 */ /* 0x000fe200078e00ff */
[----:B------:R-:W-:Y:S01]  /*32a40*/  SHF.R.U32.HI R31, RZ, 0x10, R7 ;  /* 0x00000010ff1f7819 */ /* 0x000fe20000011607 */
[----:B------:R-:W-:Y:S01]  /*32a50*/  IMAD.U32 R7, R9, 0x10000, RZ ;  /* 0x0001000009077824 */ /* 0x000fe200078e00ff */
[----:B------:R-:W-:-:S02]  /*32a60*/  SHF.R.U32.HI R35, RZ, 0x10, R35 ;  /* 0x00000010ff237819 */ /* 0x000fc40000011623 */
[----:B------:R-:W-:Y:S01]  /*32a70*/  PRMT R121, R121, 0x5410, R34 ;  /* 0x0000541079797816 */ /* 0x000fe20000000022 */
[----:B------:R-:W-:Y:S01]  /*32a80*/  FMUL.FTZ R34, R27, R32 ;  /* 0x000000201b227220 */ /* 0x000fe20000410000 */
[----:B------:R-:W-:Y:S01]  /*32a90*/  LOP3.LUT R28, R13, 0xffff0000, RZ, 0xc0, !PT ;  /* 0xffff00000d1c7812 */ /* 0x000fe200078ec0ff */
[----:B------:R-:W-:Y:S01]  /*32aa0*/  IMAD.U32 R13, R12, 0x10000, RZ ;  /* 0x000100000c0d7824 */ /* 0x000fe200078e00ff */
[----:B------:R-:W-:Y:S01]  /*32ab0*/  PRMT R125, R125, 0x5410, R36 ;  /* 0x000054107d7d7816 */ /* 0x000fe20000000024 */
[-C--:B------:R-:W-:Y:S01]  /*32ac0*/  FMUL.FTZ R36, R27, R30.reuse ;  /* 0x0000001e1b247220 */ /* 0x080fe20000410000 */
[----:B------:R-:W-:Y:S01]  /*32ad0*/  LOP3.LUT R118, R118, 0xffff0000, RZ, 0xc0, !PT ;  /* 0xffff000076767812 */ /* 0x000fe200078ec0ff */
[C---:B------:R-:W-:Y:S01]  /*32ae0*/  FFMA.FTZ R34, R7.reuse, R30, -R34 ;  /* 0x0000001e07227223 */ /* 0x040fe20000010822 */
[----:B------:R-:W-:Y:S01]  /*32af0*/  PRMT R124, R124, 0x5410, R31 ;  /* 0x000054107c7c7816 */ /* 0x000fe2000000001f */
[----:B------:R-:W-:Y:S01]  /*32b00*/  FFMA.FTZ R36, R7, R32, R36 ;  /* 0x0000002007247223 */ /* 0x000fe20000010024 */
[----:B------:R-:W-:Y:S01]  /*32b10*/  PRMT R120, R120, 0x5410, R35 ;  /* 0x0000541078787816 */ /* 0x000fe20000000023 */
[----:B------:R-:W-:Y:S01]  /*32b20*/  FMUL.FTZ R30, R28, R118 ;  /* 0x000000761c1e7220 */ /* 0x000fe20000410000 */
[----:B------:R-:W-:Y:S01]  /*32b30*/  LOP3.LUT R9, R9, 0xffff0000, RZ, 0xc0, !PT ;  /* 0xffff000009097812 */ /* 0x000fe200078ec0ff */
[----:B------:R-:W-:Y:S01]  /*32b40*/  IMAD.U32 R7, R124, 0x10000, RZ ;  /* 0x000100007c077824 */ /* 0x000fe200078e00ff */
[----:B------:R-:W-:Y:S01]  /*32b50*/  LOP3.LUT R122, R122, 0xffff0000, RZ, 0xc0, !PT ;  /* 0xffff00007a7a7812 */ /* 0x000fe200078ec0ff */
[----:B------:R-:W-:Y:S01]  /*32b60*/  IMAD.U32 R27, R120, 0x10000, RZ ;  /* 0x00010000781b7824 */ /* 0x000fe200078e00ff */
[----:B------:R-:W-:Y:S01]  /*32b70*/  SHF.R.U64 R38, R4, 0x10, R5 ;  /* 0x0000001004267819 */ /* 0x000fe20000001205 */
[----:B------:R-:W-:Y:S01]  /*32b80*/  IMAD.U32 R5, R14, 0x10000, RZ ;  /* 0x000100000e057824 */ /* 0x000fe200078e00ff */
[----:B------:R-:W-:Y:S01]  /*32b90*/  LOP3.LUT R26, R12, 0xffff0000, RZ, 0xc0, !PT ;  /* 0xffff00000c1a7812 */ /* 0x000fe200078ec0ff */
[-C--:B------:R-:W-:Y:S01]  /*32ba0*/  FFMA.FTZ R31, R9, R122.reuse, -R30 ;  /* 0x0000007a091f7223 */ /* 0x080fe2000001081e */
[----:B------:R-:W-:Y:S01]  /*32bb0*/  IMAD.U32 R12, R11, 0x10000, RZ ;  /* 0x000100000b0c7824 */ /* 0x000fe200078e00ff */
[----:B------:R-:W-:Y:S01]  /*32bc0*/  LOP3.LUT R15, R15, 0xffff0000, RZ, 0xc0, !PT ;  /* 0xffff00000f0f7812 */ /* 0x000fe200078ec0ff */
[C---:B------:R-:W-:Y:S01]  /*32bd0*/  FMUL.FTZ R33, R29.reuse, R27 ;  /* 0x0000001b1d217220 */ /* 0x040fe20000410000 */
[----:B------:R-:W-:Y:S01]  /*32be0*/  LOP3.LUT R120, R120, 0xffff0000, RZ, 0xc0, !PT ;  /* 0xffff000078787812 */ /* 0x000fe200078ec0ff */
[-C--:B------:R-:W-:Y:S01]  /*32bf0*/  FMUL.FTZ R30, R29, R7.reuse ;  /* 0x000000071d1e7220 */ /* 0x080fe20000410000 */
[----:B------:R-:W-:Y:S01]  /*32c00*/  PRMT R123, R123, 0x5410, R38 ;  /* 0x000054107b7b7816 */ /* 0x000fe20000000026 */
[----:B------:R-:W-:Y:S01]  /*32c10*/  FMUL.FTZ R28, R28, R122 ;  /* 0x0000007a1c1c7220 */ /* 0x000fe20000410000 */
[----:B------:R-:W-:Y:S01]  /*32c20*/  LOP3.LUT R124, R124, 0xffff0000, RZ, 0xc0, !PT ;  /* 0xffff00007c7c7812 */ /* 0x000fe200078ec0ff */
[C---:B------:R-:W-:Y:S01]  /*32c30*/  FFMA.FTZ R33, R12.reuse, R7, -R33 ;  /* 0x000000070c217223 */ /* 0x040fe20000010821 */
[----:B------:R-:W-:Y:S01]  /*32c40*/  LOP3.LUT R11, R11, 0xffff0000, RZ, 0xc0, !PT ;  /* 0xffff00000b0b7812 */ /* 0x000fe200078ec0ff */
[----:B------:R-:W-:Y:S01]  /*32c50*/  FFMA.FTZ R30, R12, R27, R30 ;  /* 0x0000001b0c1e7223 */ /* 0x000fe2000001001e */
[----:B------:R-:W-:Y:S01]  /*32c60*/  FFMA.FTZ R29, R9, R118, R28 ;  /* 0x00000076091d7223 */ /* 0x000fe2000001001c */
[----:B------:R-:W-:Y:S01]  /*32c70*/  FMUL.FTZ R12, R15, R120 ;  /* 0x000000780f0c7220 */ /* 0x000fe20000410000 */
[----:B------:R-:W-:-:S02]  /*32c80*/  IMAD.U32 R7, R123, 0x10000, RZ ;  /* 0x000100007b077824 */ /* 0x000fc400078e00ff */
[-C--:B------:R-:W-:Y:S01]  /*32c90*/  FMUL.FTZ R28, R15, R124.reuse ;  /* 0x0000007c0f1c7220 */ /* 0x080fe20000410000 */
[----:B------:R-:W-:Y:S02]  /*32ca0*/  IMAD.U32 R9, R119, 0x10000, RZ ;  /* 0x0001000077097824 */ /* 0x000fe400078e00ff */
[----:B------:R-:W-:Y:S01]  /*32cb0*/  FFMA.FTZ R124, R11, R124, -R12 ;  /* 0x0000007c0b7c7223 */ /* 0x000fe2000001080c */
[----:B------:R-:W-:Y:S01]  /*32cc0*/  LOP3.LUT R119, R119, 0xffff0000, RZ, 0xc0, !PT ;  /* 0xffff000077777812 */ /* 0x000fe200078ec0ff */
[----:B------:R-:W-:Y:S01]  /*32cd0*/  FMUL.FTZ R12, R13, R7 ;  /* 0x000000070d0c7220 */ /* 0x000fe20000410000 */
[----:B------:R-:W-:Y:S01]  /*32ce0*/  LOP3.LUT R123, R123, 0xffff0000, RZ, 0xc0, !PT ;  /* 0xffff00007b7b7812 */ /* 0x000fe200078ec0ff */
[-C--:B------:R-:W-:Y:S01]  /*32cf0*/  FMUL.FTZ R15, R13, R9.reuse ;  /* 0x000000090d0f7220 */ /* 0x080fe20000410000 */
[----:B------:R-:W-:Y:S01]  /*32d00*/  LOP3.LUT R8, R8, 0xffff0000, RZ, 0xc0, !PT ;  /* 0xffff000008087812 */ /* 0x000fe200078ec0ff */
[----:B------:R-:W-:Y:S01]  /*32d10*/  FFMA.FTZ R13, R11, R120, R28 ;  /* 0x000000780b0d7223 */ /* 0x000fe2000001001c */
[C---:B------:R-:W-:Y:S01]  /*32d20*/  FFMA.FTZ R12, R6.reuse, R9, R12 ;  /* 0x00000009060c7223 */ /* 0x040fe2000001000c */
[----:B------:R-:W-:Y:S01]  /*32d30*/  FFMA.FTZ R15, R6, R7, -R15 ;  /* 0x00000007060f7223 */ /* 0x000fe2000001080f */
[C---:B------:R-:W-:Y:S01]  /*32d40*/  FMUL.FTZ R11, R26.reuse, R119 ;  /* 0x000000771a0b7220 */ /* 0x040fe20000410000 */
[-C--:B------:R-:W-:Y:S01]  /*32d50*/  FMUL.FTZ R9, R26, R123.reuse ;  /* 0x0000007b1a097220 */ /* 0x080fe20000410000 */
[----:B------:R-:W-:Y:S01]  /*32d60*/  IMAD.U32 R7, R121, 0x10000, RZ ;  /* 0x0001000079077824 */ /* 0x000fe200078e00ff */
[----:B------:R-:W-:Y:S01]  /*32d70*/  LOP3.LUT R14, R14, 0xffff0000, RZ, 0xc0, !PT ;  /* 0xffff00000e0e7812 */ /* 0x000fe200078ec0ff */
[----:B------:R-:W-:Y:S01]  /*32d80*/  IMAD.U32 R6, R125, 0x10000, RZ ;  /* 0x000100007d067824 */ /* 0x000fe200078e00ff */
[----:B------:R-:W-:Y:S01]  /*32d90*/  LOP3.LUT R121, R121, 0xffff0000, RZ, 0xc0, !PT ;  /* 0xffff000079797812 */ /* 0x000fe200078ec0ff */
[----:B------:R-:W-:Y:S01]  /*32da0*/  IMAD.U32 R4, R10, 0x10000, RZ ;  /* 0x000100000a047824 */ /* 0x000fe200078e00ff */
[----:B------:R-:W-:Y:S01]  /*32db0*/  LOP3.LUT R125, R125, 0xffff0000, RZ, 0xc0, !PT ;  /* 0xffff00007d7d7812 */ /* 0x000fe200078ec0ff */
[C---:B------:R-:W-:Y:S01]  /*32dc0*/  FFMA.FTZ R26, R8.reuse, R123, -R11 ;  /* 0x0000007b081a7223 */ /* 0x040fe2000001080b */
[----:B------:R-:W-:Y:S01]  /*32dd0*/  FFMA.FTZ R9, R8, R119, R9 ;  /* 0x0000007708097223 */ /* 0x000fe20000010009 */
[----:B------:R-:W-:Y:S01]  /*32de0*/  LOP3.LUT R10, R10, 0xffff0000, RZ, 0xc0, !PT ;  /* 0xffff00000a0a7812 */ /* 0x000fe200078ec0ff */
        /* <DEDUP_REMOVED lines=19> */
[----:B------:R-:W-:-:S02]  /*32f20*/  IMAD.MOV.U32 R8, RZ, RZ, R30 ;  /* 0x000000ffff087224 */ /* 0x000fc400078e001e */
[----:B------:R-:W-:-:S07]  /*32f30*/  IMAD.MOV.U32 R11, RZ, RZ, R33 ;  /* 0x000000ffff0b7224 */ /* 0x000fce00078e0021 */
.L_x_2118:
[----:B------:R-:W-:Y:S05]  /*32f40*/  BSYNC B3 ;  /* 0x0000000000037941 */ /* 0x000fea0003800000 */
.L_x_2117:
[----:B------:R-:W-:Y:S01]  /*32f50*/  R2UR UR4, R74 ;  /* 0x000000004a0472ca */ /* 0x000fe200000e0000 */
[----:B------:R-:W-:Y:S01]  /*32f60*/  IMAD.SHL.U32 R5, R24, 0x8, RZ ;  /* 0x0000000818057824 */ /* 0x000fe200078e00ff */
[----:B------:R-:W-:Y:S02]  /*32f70*/  R2UR UR5, R75 ;  /* 0x000000004b0572ca */ /* 0x000fe400000e0000 */
[----:B------:R-:W-:Y:S01]  /*32f80*/  @!P2 R2UR UR6, R74 ;  /* 0x000000004a06a2ca */ /* 0x000fe200000e0000 */
[----:B-12---:R-:W-:Y:S01]  /*32f90*/  IMAD.WIDE R4, R5, 0x2, R84 ;  /* 0x0000000205047825 */ /* 0x006fe200078e0254 */
[----:B------:R-:W-:-:S03]  /*32fa0*/  @!P2 R2UR UR7, R75 ;  /* 0x000000004b07a2ca */ /* 0x000fc600000e0000 */
[----:B------:R-:W-:-:S06]  /*32fb0*/  @!P2 IMAD.WIDE R84, R25, 0x2, R84 ;  /* 0x000000021954a825 */ /* 0x000fcc00078e0254 */
[----:B-----5:R3:W-:Y:S04]  /*32fc0*/  ST.E.128 desc[UR4][R4.64], R8 ;  /* 0x0000000804007985 */ /* 0x0207e8000c101d04 */
[----:B------:R3:W-:Y:S02]  /*32fd0*/  @!P2 ST.E.128 desc[UR6][R84.64], R12 ;  /* 0x0000000c5400a985 */ /* 0x0007e4000c101d06 */
.L_x_2108:
[----:B------:R-:W-:Y:S05]  /*32fe0*/  BSYNC B2 ;  /* 0x0000000000027941 */ /* 0x000fea0003800000 */
.L_x_2107:
[----:B------:R-:W-:-:S03]  /*32ff0*/  UMOV UR4, 0xffffffff ;  /* 0xffffffff00047882 */ /* 0x000fc60000000000 */
[----:B------:R-:W-:Y:S05]  /*33000*/  BRA.DIV UR4, `(.L_x_2119) ;  /* 0x0000003204dc7947 */ /* 0x000fea000b800000 */
[----:B0-----:R-:W0:Y:S04]  /*33010*/  SHFL.IDX PT, R83, R83, 0x1, 0x1c1f ;  /* 0x003c1f0053537f89 */ /* 0x001e2800000e0000 */
[----:B---3--:R3:W4:Y:S02]  /*33020*/  SHFL.IDX PT, R14, R86, 0x1, 0x1c1f ;  /* 0x003c1f00560e7f89 */ /* 0x00872400000e0000 */
.L_x_2156:
[----:B------:R-:W-:Y:S02]  /*33030*/  R2UR UR4, R74 ;  /* 0x000000004a0472ca */ /* 0x000fe400000e0000 */
[----:B------:R-:W-:-:S13]  /*33040*/  R2UR UR5, R75 ;  /* 0x000000004b0572ca */ /* 0x000fda00000e0000 */
[----:B------:R-:W2:Y:S01]  /*33050*/  LD.E R5, desc[UR4][R76.64+0xc] ;  /* 0x00000c044c057980 */ /* 0x000ea2000c101900 */
[----:B------:R-:W-:Y:S02]  /*33060*/  VIADD R116, R116, 0x40 ;  /* 0x0000004074747836 */ /* 0x000fe40000000000 */
[----:B----4-:R-:W-:Y:S02]  /*33070*/  IMAD.MOV.U32 R12, RZ, RZ, R14 ;  /* 0x000000ffff0c7224 */ /* 0x010fe400078e000e */
[----:B0-----:R-:W-:Y:S02]  /*33080*/  IMAD.MOV.U32 R13, RZ, RZ, R83 ;  /* 0x000000ffff0d7224 */ /* 0x001fe400078e0053 */
[----:B--2---:R-:W-:-:S05]  /*33090*/  IMAD R5, R2, -0x60, R5 ;  /* 0xffffffa002057824 */ /* 0x004fca00078e0205 */
[----:B------:R-:W-:-:S04]  /*330a0*/  VIMNMX R5, R5, 0x60, PT ;  /* 0x0000006005057848 */ /* 0x000fc80003fe0100 */
[----:B------:R-:W-:-:S13]  /*330b0*/  ISETP.GE.AND P1, PT, R116, R5, PT ;  /* 0x000000057400720c */ /* 0x000fda0003f26270 */
[----:B------:R-:W-:Y:S05]  /*330c0*/  @P1 BRA `(.L_x_2075) ;  /* 0x0000002c00441947 */ /* 0x000fea0003800000 */
[----:B------:R-:W-:Y:S02]  /*330d0*/  R2UR UR4, R74 ;  /* 0x000000004a0472ca */ /* 0x000fe400000e0000 */
[----:B------:R-:W-:-:S13]  /*330e0*/  R2UR UR5, R75 ;  /* 0x000000004b0572ca */ /* 0x000fda00000e0000 */
[----:B-----5:R-:W2:Y:S01]  /*330f0*/  LD.E.U8 R4, desc[UR4][R78.64] ;  /* 0x000000044e047980 */ /* 0x020ea2000c101100 */
[----:B------:R-:W-:Y:S01]  /*33100*/  BSSY B2, `(.L_x_2120) ;  /* 0x000009f000027945 */ /* 0x000fe20003800000 */
[----:B--2---:R-:W-:-:S04]  /*33110*/  LOP3.LUT R4, R4, 0x1, RZ, 0xc0, !PT ;  /* 0x0000000104047812 */ /* 0x004fc800078ec0ff */
[----:B------:R-:W-:-:S13]  /*33120*/  ISETP.NE.U32.AND P1, PT, R4, 0x1, PT ;  /* 0x000000010400780c */ /* 0x000fda0003f25070 */
[----:B------:R-:W-:Y:S05]  /*33130*/  @P1 BRA `(.L_x_2121) ;  /* 0x00000008006c1947 */ /* 0x000fea0003800000 */
[----:B------:R-:W-:Y:S02]  /*33140*/  R2UR UR4, R74 ;  /* 0x000000004a0472ca */ /* 0x000fe400000e0000 */
[----:B------:R-:W-:-:S13]  /*33150*/  R2UR UR5, R75 ;  /* 0x000000004b0572ca */ /* 0x000fda00000e0000 */
[----:B------:R-:W2:Y:S01]  /*33160*/  LD.E R4, desc[UR4][R76.64+0x4] ;  /* 0x000004044c047980 */ /* 0x000ea2000c101900 */
[----:B------:R-:W-:Y:S01]  /*33170*/  IMAD.IADD R7, R87, 0x1, -R88 ;  /* 0x0000000157077824 */ /* 0x000fe200078e0a58 */
[----:B------:R-:W-:Y:S02]  /*33180*/  SHF.R.S32.HI R9, RZ, 0x1f, R116 ;  /* 0x0000001fff097819 */ /* 0x000fe40000011474 */
[----:B------:R-:W-:Y:S02]  /*33190*/  R2UR UR6, R74 ;  /* 0x000000004a0672ca */ /* 0x000fe400000e0000 */
[----:B------:R-:W-:Y:S02]  /*331a0*/  LEA.HI R10, R9, R116, RZ, 0x3 ;  /* 0x00000074090a7211 */ /* 0x000fe400078f18ff */
[----:B------:R-:W-:-:S03]  /*331b0*/  R2UR UR7, R75 ;  /* 0x000000004b0772ca */ /* 0x000fc600000e0000 */
[----:B------:R-:W-:-:S05]  /*331c0*/  IMAD.SHL.U32 R10, R10, 0x40, RZ ;  /* 0x000000400a0a7824 */ /* 0x000fca00078e00ff */
[----:B------:R-:W-:Y:S01]  /*331d0*/  LOP3.LUT R10, R10, 0xfffffe00, RZ, 0xc0, !PT ;  /* 0xfffffe000a0a7812 */ /* 0x000fe200078ec0ff */
[----:B------:R-:W-:Y:S01]  /*331e0*/  BSSY B3, `(.L_x_2122) ;  /* 0x0000087000037945 */ /* 0x000fe20003800000 */
[----:B--2---:R-:W-:-:S04]  /*331f0*/  LEA.HI R4, R4, R4, RZ, 0x1 ;  /* 0x0000000404047211 */ /* 0x004fc800078f08ff */
        /* <DEDUP_REMOVED lines=29> */
[----:B------:R-:W-:-:S03]  /*333d0*/  IMAD.X R9, RZ, RZ, R90, P1 ;  /* 0x000000ffff097224 */ /* 0x000fc600008e065a */
[----:B------:R-:W-:Y:S02]  /*333e0*/  IADD3 R7, P2, R89, R4, RZ ;  /* 0x0000000459077210 */ /* 0x000fe40007f5e0ff */
[----:B------:R-:W-:-:S03]  /*333f0*/  LEA R4, P1, R5, R80, 0x1 ;  /* 0x0000005005047211 */ /* 0x000fc600078208ff */
[----:B------:R-:W-:Y:S01]  /*33400*/  IMAD.X R6, RZ, RZ, R90, P2 ;  /* 0x000000ffff067224 */ /* 0x000fe200010e065a */
[----:B------:R-:W-:Y:S02]  /*33410*/  LEA.HI.X R5, R5, R81, R9, 0x1, P1 ;  /* 0x0000005105057211 */ /* 0x000fe400008f0c09 */
[----:B------:R-:W-:Y:S02]  /*33420*/  ISETP.GE.AND P1, PT, R91, R26, PT ;  /* 0x0000001a5b00720c */ /* 0x000fe40003f26270 */
[----:B------:R-:W-:-:S04]  /*33430*/  LEA R8, P2, R7, R80, 0x1 ;  /* 0x0000005007087211 */ /* 0x000fc800078408ff */
[----:B------:R-:W-:Y:S02]  /*33440*/  LEA.HI.X R9, R7, R81, R6, 0x1, P2 ;  /* 0x0000005107097211 */ /* 0x000fe400010f0c06 */
[----:B------:R-:W5:Y:S01]  /*33450*/  LD.E.128 R4, desc[UR4][R4.64] ;  /* 0x0000000404047980 */ /* 0x000f62000c101d00 */
[----:B------:R-:W-:-:S03]  /*33460*/  ISETP.GE.AND P2, PT, R24, R87, PT ;  /* 0x000000571800720c */ /* 0x000fc60003f46270 */
[----:B------:R-:W5:Y:S01]  /*33470*/  LD.E.128 R8, desc[UR6][R8.64] ;  /* 0x0000000608087980 */ /* 0x000f62000c101d00 */
[----:B------:R-:W-:Y:S09]  /*33480*/  @P1 BRA `(.L_x_2123) ;  /* 0x0000000400701947 */ /* 0x000ff20003800000 */
[----:B------:R-:W-:Y:S01]  /*33490*/  SHF.R.U64 R32, R64, 0x10, R65 ;  /* 0x0000001040207819 */ /* 0x000fe20000001241 */
[----:B-----5:R-:W-:Y:S01]  /*334a0*/  IMAD.U32 R28, R9, 0x10000, RZ ;  /* 0x00010000091c7824 */ /* 0x020fe200078e00ff */
[----:B------:R-:W-:Y:S01]  /*334b0*/  SHF.R.U64 R38, R52, 0x10, R53 ;  /* 0x0000001034267819 */ /* 0x000fe20000001235 */
[----:B------:R-:W-:Y:S01]  /*334c0*/  IMAD.U32 R15, R5, 0x10000, RZ ;  /* 0x00010000050f7824 */ /* 0x000fe200078e00ff */
[----:B------:R-:W-:Y:S01]  /*334d0*/  SHF.R.U32.HI R65, RZ, 0x10, R65 ;  /* 0x00000010ff417819 */ /* 0x000fe20000011641 */
[----:B------:R-:W-:Y:S01]  /*334e0*/  IMAD.U32 R30, R11, 0x10000, RZ ;  /* 0x000100000b1e7824 */ /* 0x000fe200078e00ff */
[----:B------:R-:W-:Y:S01]  /*334f0*/  SHF.R.U32.HI R53, RZ, 0x10, R53 ;  /* 0x00000010ff357819 */ /* 0x000fe20000011635 */
[----:B------:R-:W-:Y:S01]  /*33500*/  IMAD.U32 R26, R8, 0x10000, RZ ;  /* 0x00010000081a7824 */ /* 0x000fe200078e00ff */
[----:B------:R-:W-:Y:S02]  /*33510*/  PRMT R108, R108, 0x5410, R65 ;  /* 0x000054106c6c7816 */ /* 0x000fe40000000041 */
[----:B------:R-:W-:-:S02]  /*33520*/  PRMT R112, R112, 0x5410, R53 ;  /* 0x0000541070707816 */ /* 0x000fc40000000035 */
[----:B------:R-:W-:Y:S01]  /*33530*/  SHF.R.U64 R34, R66, 0x10, R67 ;  /* 0x0000001042227819 */ /* 0x000fe20000001243 */
[----:B------:R-:W-:Y:S01]  /*33540*/  IMAD.U32 R33, R108, 0x10000, RZ ;  /* 0x000100006c217824 */ /* 0x000fe200078e00ff */
[----:B------:R-:W-:Y:S02]  /*33550*/  SHF.R.U64 R36, R54, 0x10, R55 ;  /* 0x0000001036247819 */ /* 0x000fe40000001237 */
[----:B------:R-:W-:Y:S02]  /*33560*/  SHF.R.U32.HI R67, RZ, 0x10, R67 ;  /* 0x00000010ff437819 */ /* 0x000fe40000011643 */
[----:B------:R-:W-:Y:S01]  /*33570*/  PRMT R109, R109, 0x5410, R32 ;  /* 0x000054106d6d7816 */ /* 0x000fe20000000020 */
[----:B------:R-:W-:Y:S01]  /*33580*/  IMAD.U32 R32, R112, 0x10000, RZ ;  /* 0x0001000070207824 */ /* 0x000fe200078e00ff */
[----:B------:R-:W-:Y:S02]  /*33590*/  SHF.R.U32.HI R55, RZ, 0x10, R55 ;  /* 0x00000010ff377819 */ /* 0x000fe40000011637 */
[----:B------:R-:W-:Y:S01]  /*335a0*/  PRMT R111, R111, 0x5410, R34 ;  /* 0x000054106f6f7816 */ /* 0x000fe20000000022 */
[-C--:B------:R-:W-:Y:S01]  /*335b0*/  FMUL.FTZ R34, R28, R33.reuse ;  /* 0x000000211c227220 */ /* 0x080fe20000410000 */
[----:B------:R-:W-:Y:S01]  /*335c0*/  PRMT R110, R110, 0x5410, R67 ;  /* 0x000054106e6e7816 */ /* 0x000fe20000000043 */
[-C--:B------:R-:W-:Y:S01]  /*335d0*/  FMUL.FTZ R28, R28, R32.reuse ;  /* 0x000000201c1c7220 */ /* 0x080fe20000410000 */
[----:B------:R-:W-:Y:S01]  /*335e0*/  PRMT R114, R114, 0x5410, R55 ;  /* 0x0000541072727816 */ /* 0x000fe20000000037 */
[----:B------:R-:W-:Y:S01]  /*335f0*/  FFMA.FTZ R34, R15, R32, -R34 ;  /* 0x000000200f227223 */ /* 0x000fe20000010822 */
[----:B------:R-:W-:Y:S01]  /*33600*/  LOP3.LUT R29, R9, 0xffff0000, RZ, 0xc0, !PT ;  /* 0xffff0000091d7812 */ /* 0x000fe200078ec0ff */
[----:B------:R-:W-:Y:S01]  /*33610*/  IMAD.U32 R35, R110, 0x10000, RZ ;  /* 0x000100006e237824 */ /* 0x000fe200078e00ff */
[----:B------:R-:W-:Y:S01]  /*33620*/  LOP3.LUT R112, R112, 0xffff0000, RZ, 0xc0, !PT ;  /* 0xffff000070707812 */ /* 0x000fe200078ec0ff */
[----:B------:R-:W-:Y:S01]  /*33630*/  FFMA.FTZ R33, R15, R33, R28 ;  /* 0x000000210f217223 */ /* 0x000fe2000001001c */
[----:B------:R-:W-:Y:S01]  /*33640*/  LOP3.LUT R108, R108, 0xffff0000, RZ, 0xc0, !PT ;  /* 0xffff00006c6c7812 */ /* 0x000fe200078ec0ff */
[----:B------:R-:W-:Y:S01]  /*33650*/  IMAD.U32 R15, R114, 0x10000, RZ ;  /* 0x00010000720f7824 */ /* 0x000fe200078e00ff */
[----:B------:R-:W-:Y:S01]  /*33660*/  LOP3.LUT R25, R5, 0xffff0000, RZ, 0xc0, !PT ;  /* 0xffff000005197812 */ /* 0x000fe200078ec0ff */
[----:B------:R-:W-:Y:S01]  /*33670*/  FMUL.FTZ R28, R29, R112 ;  /* 0x000000701d1c7220 */ /* 0x000fe20000410000 */
[----:B------:R-:W-:Y:S01]  /*33680*/  LOP3.LUT R27, R8, 0xffff0000, RZ, 0xc0, !PT ;  /* 0xffff0000081b7812 */ /* 0x000fe200078ec0ff */
[----:B------:R-:W-:Y:S01]  /*33690*/  IMAD.U32 R8, R7, 0x10000, RZ ;  /* 0x0001000007087824 */ /* 0x000fe200078e00ff */
[----:B------:R-:W-:Y:S01]  /*336a0*/  LOP3.LUT R31, R11, 0xffff0000, RZ, 0xc0, !PT ;  /* 0xffff00000b1f7812 */ /* 0x000fe200078ec0ff */
[----:B------:R-:W-:Y:S01]  /*336b0*/  FMUL.FTZ R37, R30, R35 ;  /* 0x000000231e257220 */ /* 0x000fe20000410000 */
[----:B------:R-:W-:Y:S01]  /*336c0*/  LOP3.LUT R110, R110, 0xffff0000, RZ, 0xc0, !PT ;  /* 0xffff00006e6e7812 */ /* 0x000fe200078ec0ff */
[-C--:B------:R-:W-:Y:S01]  /*336d0*/  FMUL.FTZ R30, R30, R15.reuse ;  /* 0x0000000f1e1e7220 */ /* 0x080fe20000410000 */
[----:B------:R-:W-:Y:S01]  /*336e0*/  PRMT R113, R113, 0x5410, R38 ;  /* 0x0000541071717816 */ /* 0x000fe20000000026 */
[-C--:B------:R-:W-:Y:S01]  /*336f0*/  FMUL.FTZ R32, R29, R108.reuse ;  /* 0x0000006c1d207220 */ /* 0x080fe20000410000 */
[----:B------:R-:W-:Y:S01]  /*33700*/  LOP3.LUT R114, R114, 0xffff0000, RZ, 0xc0, !PT ;  /* 0xffff000072727812 */ /* 0x000fe200078ec0ff */
[----:B------:R-:W-:Y:S01]  /*33710*/  FFMA.FTZ R108, R25, R108, R28 ;  /* 0x0000006c196c7223 */ /* 0x000fe2000001001c */
[----:B------:R-:W-:Y:S01]  /*33720*/  LOP3.LUT R9, R7, 0xffff0000, RZ, 0xc0, !PT ;  /* 0xffff000007097812 */ /* 0x000fe200078ec0ff */
[C---:B------:R-:W-:Y:S01]  /*33730*/  FFMA.FTZ R37, R8.reuse, R15, -R37 ;  /* 0x0000000f08257223 */ /* 0x040fe20000010825 */
[----:B------:R-:W-:Y:S01]  /*33740*/  FMUL.FTZ R28, R31, R110 ;  /* 0x0000006e1f1c7220 */ /* 0x000fe20000410000 */
[----:B------:R-:W-:Y:S01]  /*33750*/  FFMA.FTZ R35, R8, R35, R30 ;  /* 0x0000002308237223 */ /* 0x000fe2000001001e */
[----:B------:R-:W-:-:S02]  /*33760*/  IMAD.U32 R15, R109, 0x10000, RZ ;  /* 0x000100006d0f7824 */ /* 0x000fc400078e00ff */
[-C--:B------:R-:W-:Y:S01]  /*33770*/  FMUL.FTZ R30, R31, R114.reuse ;  /* 0x000000721f1e7220 */ /* 0x080fe20000410000 */
[----:B------:R-:W-:Y:S02]  /*33780*/  IMAD.U32 R8, R113, 0x10000, RZ ;  /* 0x0001000071087824 */ /* 0x000fe400078e00ff */
[----:B------:R-:W-:Y:S01]  /*33790*/  FFMA.FTZ R114, R9, R114, -R28 ;  /* 0x0000007209727223 */ /* 0x000fe2000001081c */
[----:B------:R-:W-:Y:S02]  /*337a0*/  IMAD.U32 R5, R4, 0x10000, RZ ;  /* 0x0001000004057824 */ /* 0x000fe400078e00ff */
[CC--:B------:R-:W-:Y:S01]  /*337b0*/  FMUL.FTZ R28, R26.reuse, R15.reuse ;  /* 0x0000000f1a1c7220 */ /* 0x0c0fe20000410000 */
[-C--:B------:R-:W-:Y:S01]  /*337c0*/  FMUL.FTZ R26, R26, R8.reuse ;  /* 0x000000081a1a7220 */ /* 0x080fe20000410000 */
[----:B------:R-:W-:Y:S01]  /*337d0*/  PRMT R115, R115, 0x5410, R36 ;  /* 0x0000541073737816 */ /* 0x000fe20000000024 */
[C---:B------:R-:W-:Y:S01]  /*337e0*/  IMAD.U32 R11, R10.reuse, 0x10000, RZ ;  /* 0x000100000a0b7824 */ /* 0x040fe200078e00ff */
[----:B------:R-:W-:Y:S01]  /*337f0*/  LOP3.LUT R109, R109, 0xffff0000, RZ, 0xc0, !PT ;  /* 0xffff00006d6d7812 */ /* 0x000fe200078ec0ff */
[C---:B------:R-:W-:Y:S01]  /*33800*/  FFMA.FTZ R28, R5.reuse, R8, -R28 ;  /* 0x00000008051c7223 */ /* 0x040fe2000001081c */
[----:B------:R-:W-:Y:S01]  /*33810*/  FFMA.FTZ R5, R5, R15, R26 ;  /* 0x0000000f05057223 */ /* 0x000fe2000001001a */
        /* <DEDUP_REMOVED lines=8> */
[C---:B------:R-:W-:Y:S01]  /*338a0*/  IMAD.U32 R7, R6.reuse, 0x10000, RZ ;  /* 0x0001000006077824 */ /* 0x040fe200078e00ff */
[----:B------:R-:W-:Y:S01]  /*338b0*/  LOP3.LUT R115, R115, 0xffff0000, RZ, 0xc0, !PT ;  /* 0xffff000073737812 */ /* 0x000fe200078ec0ff */
[----:B------:R-:W-:Y:S01]  /*338c0*/  FMUL.FTZ R30, R11, R26 ;  /* 0x0000001a0b1e7220 */ /* 0x000fe20000410000 */
[----:B------:R-:W-:Y:S01]  /*338d0*/  LOP3.LUT R6, R6, 0xffff0000, RZ, 0xc0, !PT ;  /* 0xffff000006067812 */ /* 0x000fe200078ec0ff */
[----:B------:R-:W-:Y:S01]  /*338e0*/  FMUL.FTZ R15, R10, R111 ;  /* 0x0000006f0a0f7220 */ /* 0x000fe20000410000 */
[----:B------:R-:W-:Y:S01]  /*338f0*/  FFMA.FTZ R29, R25, R112, -R32 ;  /* 0x00000070191d7223 */ /* 0x000fe20000010820 */
[-C--:B------:R-:W-:Y:S01]  /*33900*/  FMUL.FTZ R27, R27, R113.reuse ;  /* 0x000000711b1b7220 */ /* 0x080fe20000410000 */
[----:B------:R-:W-:Y:S01]  /*33910*/  FFMA.FTZ R9, R4, R113, -R9 ;  /* 0x0000007104097223 */ /* 0x000fe20000010809 */
[-C--:B------:R-:W-:Y:S01]  /*33920*/  FMUL.FTZ R11, R11, R8.reuse ;  /* 0x000000080b0b7220 */ /* 0x080fe20000410000 */
[----:B------:R-:W-:Y:S01]  /*33930*/  FMUL.FTZ R10, R10, R115 ;  /* 0x000000730a0a7220 */ /* 0x000fe20000410000 */
[----:B------:R-:W-:Y:S01]  /*33940*/  FFMA.FTZ R4, R4, R109, R27 ;  /* 0x0000006d04047223 */ /* 0x000fe2000001001b */
[C---:B------:R-:W-:Y:S01]  /*33950*/  FFMA.FTZ R30, R7.reuse, R8, -R30 ;  /* 0x00000008071e7223 */ /* 0x040fe2000001081e */
[----:B------:R-:W-:Y:S01]  /*33960*/  FFMA.FTZ R11, R7, R26, R11 ;  /* 0x0000001a070b7223 */ /* 0x000fe2000001000b */
[C---:B------:R-:W-:Y:S01]  /*33970*/  FFMA.FTZ R10, R6.reuse, R111, R10 ;  /* 0x0000006f060a7223 */ /* 0x040fe2000001000a */
[----:B------:R-:W-:Y:S01]  /*33980*/  FFMA.FTZ R15, R6, R115, -R15 ;  /* 0x00000073060f7223 */ /* 0x000fe2000001080f */
[----:B------:R-:W-:-:S02]  /*33990*/  F2FP.BF16.F32.PACK_AB R29, R29, R34 ;  /* 0x000000221d1d723e */ /* 0x000fc400000010ff */
        /* <DEDUP_REMOVED lines=9> */
[----:B------:R-:W-:Y:S01]  /*33a30*/  IMAD.MOV.U32 R11, RZ, RZ, R35 ;  /* 0x000000ffff0b7224 */ /* 0x000fe200078e0023 */
[----:B------:R-:W-:-:S07]  /*33a40*/  F2FP.BF16.F32.PACK_AB R6, R15, R30 ;  /* 0x0000001e0f06723e */ /* 0x000fce00000010ff */
.L_x_2123:
[----:B------:R-:W-:Y:S05]  /*33a50*/  BSYNC B3 ;  /* 0x0000000000037941 */ /* 0x000fea0003800000 */
.L_x_2122:
[----:B------:R-:W-:Y:S01]  /*33a60*/  R2UR UR4, R74 ;  /* 0x000000004a0472ca */ /* 0x000fe200000e0000 */
[----:B------:R-:W-:Y:S01]  /*33a70*/  IMAD.SHL.U32 R15, R14, 0x8, RZ ;  /* 0x000000080e0f7824 */ /* 0x000fe200078e00ff */
[C---:B------:R-:W-:Y:S01]  /*33a80*/  R2UR UR5, R75.reuse ;  /* 0x000000004b0572ca */ /* 0x040fe200000e0000 */
[--C-:B------:R-:W-:Y:S01]  /*33a90*/  @!P2 IMAD.WIDE R24, R24, 0x2, R12.reuse ;  /* 0x000000021818a825 */ /* 0x100fe200078e020c */
[----:B------:R-:W-:Y:S02]  /*33aa0*/  @!P2 R2UR UR6, R74 ;  /* 0x000000004a06a2ca */ /* 0x000fe400000e0000 */
[----:B------:R-:W-:Y:S01]  /*33ab0*/  @!P2 R2UR UR7, R75 ;  /* 0x000000004b07a2ca */ /* 0x000fe200000e0000 */
[----:B------:R-:W-:-:S08]  /*33ac0*/  IMAD.WIDE R14, R15, 0x2, R12 ;  /* 0x000000020f0e7825 */ /* 0x000fd000078e020c */
[----:B-----5:R0:W-:Y:S04]  /*33ad0*/  ST.E.128 desc[UR4][R14.64], R4 ;  /* 0x000000040e007985 */ /* 0x0201e8000c101d04 */
[----:B------:R0:W-:Y:S02]  /*33ae0*/  @!P2 ST.E.128 desc[UR6][R24.64], R8 ;  /* 0x000000081800a985 */ /* 0x0001e4000c101d06 */
.L_x_2121:
[----:B------:R-:W-:Y:S05]  /*33af0*/  BSYNC B2 ;  /* 0x0000000000027941 */ /* 0x000fea0003800000 */
.L_x_2120:
[----:B------:R-:W-:Y:S02]  /*33b00*/  R2UR UR4, R74 ;  /* 0x000000004a0472ca */ /* 0x000fe400000e0000 */
[----:B------:R-:W-:-:S13]  /*33b10*/  R2UR UR5, R75 ;  /* 0x000000004b0572ca */ /* 0x000fda00000e0000 */
[----:B0-----:R-:W2:Y:S01]  /*33b20*/  LD.E.U8 R4, desc[UR4][R78.64] ;  /* 0x000000044e047980 */ /* 0x001ea2000c101100 */
[----:B------:R-:W-:Y:S01]  /*33b30*/  BSSY B2, `(.L_x_2124) ;  /* 0x000009d000027945 */ /* 0x000fe20003800000 */
[----:B--2---:R-:W-:-:S13]  /*33b40*/  LOP3.LUT P1, RZ, R4, 0x2, RZ, 0xc0, !PT ;  /* 0x0000000204ff7812 */ /* 0x004fda000782c0ff */
[----:B------:R-:W-:Y:S05]  /*33b50*/  @!P1 BRA `(.L_x_2125) ;  /* 0x0000000800689947 */ /* 0x000fea0003800000 */
[----:B------:R-:W-:Y:S02]  /*33b60*/  R2UR UR4, R74 ;  /* 0x000000004a0472ca */ /* 0x000fe400000e0000 */
[----:B------:R-:W-:-:S13]  /*33b70*/  R2UR UR5, R75 ;  /* 0x000000004b0572ca */ /* 0x000fda00000e0000 */
[----:B------:R-:W2:Y:S01]  /*33b80*/  LD.E R4, desc[UR4][R76.64+0x4] ;  /* 0x000004044c047980 */ /* 0x000ea2000c101900 */
[----:B------:R-:W-:Y:S01]  /*33b90*/  VIADD R25, R91, 0x20 ;  /* 0x000000205b197836 */ /* 0x000fe20000000000 */
[----:B------:R-:W-:Y:S01]  /*33ba0*/  SHF.R.S32.HI R9, RZ, 0x1f, R116 ;  /* 0x0000001fff097819 */ /* 0x000fe20000011474 */
[----:B------:R-:W-:Y:S01]  /*33bb0*/  IMAD.IADD R7, R87, 0x1, -R88 ;  /* 0x0000000157077824 */ /* 0x000fe200078e0a58 */
        /* <DEDUP_REMOVED lines=56> */
[----:B------:R-:W-:Y:S02]  /*33f40*/  SHF.R.U64 R35, R50, 0x10, R51 ;  /* 0x0000001032237819 */ /* 0x000fe40000001233 */
[----:B------:R-:W-:-:S02]  /*33f50*/  PRMT R103, R103, 0x5410, R48 ;  /* 0x0000541067677816 */ /* 0x000fc40000000030 */
[----:B------:R-:W-:Y:S02]  /*33f60*/  PRMT R107, R107, 0x5410, R60 ;  /* 0x000054106b6b7816 */ /* 0x000fe4000000003c */
[----:B------:R-:W-:Y:S02]  /*33f70*/  SHF.R.U64 R37, R62, 0x10, R63 ;  /* 0x000000103e257819 */ /* 0x000fe4000000123f */
[----:B------:R-:W-:Y:S01]  /*33f80*/  PRMT R100, R100, 0x5410, R35 ;  /* 0x0000541064647816 */ /* 0x000fe20000000023 */
[----:B------:R-:W-:Y:S01]  /*33f90*/  IMAD.U32 R35, R107, 0x10000, RZ ;  /* 0x000100006b237824 */ /* 0x000fe200078e00ff */
[----:B------:R-:W-:Y:S01]  /*33fa0*/  PRMT R106, R106, 0x5410, R33 ;  /* 0x000054106a6a7816 */ /* 0x000fe20000000021 */
[----:B------:R-:W-:Y:S01]  /*33fb0*/  IMAD.U32 R33, R103, 0x10000, RZ ;  /* 0x0001000067217824 */ /* 0x000fe200078e00ff */
[----:B------:R-:W-:Y:S02]  /*33fc0*/  SHF.R.U32.HI R62, RZ, 0x10, R63 ;  /* 0x00000010ff3e7819 */ /* 0x000fe4000001163f */
[----:B------:R-:W-:-:S02]  /*33fd0*/  SHF.R.U32.HI R50, RZ, 0x10, R51 ;  /* 0x00000010ff327819 */ /* 0x000fc40000011633 */
[----:B------:R-:W-:Y:S01]  /*33fe0*/  PRMT R102, R102, 0x5410, R39 ;  /* 0x0000541066667816 */ /* 0x000fe20000000027 */
[----:B------:R-:W-:Y:S01]  /*33ff0*/  FMUL.FTZ R39, R28, R33 ;  /* 0x000000211c277220 */ /* 0x000fe20000410000 */
[----:B------:R-:W-:Y:S01]  /*34000*/  PRMT R104, R104, 0x5410, R37 ;  /* 0x0000541068687816 */ /* 0x000fe20000000025 */
[-C--:B------:R-:W-:Y:S01]  /*34010*/  FMUL.FTZ R37, R28, R35.reuse ;  /* 0x000000231c257220 */ /* 0x080fe20000410000 */
[----:B------:R-:W-:Y:S01]  /*34020*/  LOP3.LUT R29, R9, 0xffff0000, RZ, 0xc0, !PT ;  /* 0xffff0000091d7812 */ /* 0x000fe200078ec0ff */
[C---:B------:R-:W-:Y:S01]  /*34030*/  FFMA.FTZ R39, R24.reuse, R35, R39 ;  /* 0x0000002318277223 */ /* 0x040fe20000010027 */
[----:B------:R-:W-:Y:S01]  /*34040*/  PRMT R105, R105, 0x5410, R62 ;  /* 0x0000541069697816 */ /* 0x000fe2000000003e */
[----:B------:R-:W-:Y:S01]  /*34050*/  FFMA.FTZ R34, R24, R33, -R37 ;  /* 0x0000002118227223 */ /* 0x000fe20000010825 */
[----:B------:R-:W-:Y:S02]  /*34060*/  LOP3.LUT R32, R107, 0xffff0000, RZ, 0xc0, !PT ;  /* 0xffff00006b207812 */ /* 0x000fe400078ec0ff */
[----:B------:R-:W-:Y:S01]  /*34070*/  PRMT R101, R101, 0x5410, R50 ;  /* 0x0000541065657816 */ /* 0x000fe20000000032 */
[----:B------:R-:W-:Y:S01]  /*34080*/  IMAD.U32 R37, R105, 0x10000, RZ ;  /* 0x0001000069257824 */ /* 0x000fe200078e00ff */
[----:B------:R-:W-:Y:S01]  /*34090*/  LOP3.LUT R28, R103, 0xffff0000, RZ, 0xc0, !PT ;  /* 0xffff0000671c7812 */ /* 0x000fe200078ec0ff */
[----:B------:R-:W-:Y:S01]  /*340a0*/  FMUL.FTZ R36, R29, R32 ;  /* 0x000000201d247220 */ /* 0x000fe20000410000 */
[----:B------:R-:W-:Y:S01]  /*340b0*/  LOP3.LUT R25, R5, 0xffff0000, RZ, 0xc0, !PT ;  /* 0xffff000005197812 */ /* 0x000fe200078ec0ff */
[----:B------:R-:W-:Y:S01]  /*340c0*/  IMAD.U32 R33, R101, 0x10000, RZ ;  /* 0x0001000065217824 */ /* 0x000fe200078e00ff */
[----:B------:R-:W-:Y:S01]  /*340d0*/  LOP3.LUT R27, R8, 0xffff0000, RZ, 0xc0, !PT ;  /* 0xffff0000081b7812 */ /* 0x000fe200078ec0ff */
[-C--:B------:R-:W-:Y:S01]  /*340e0*/  FMUL.FTZ R24, R29, R28.reuse ;  /* 0x0000001c1d187220 */ /* 0x080fe20000410000 */
[C---:B------:R-:W-:Y:S01]  /*340f0*/  FMUL.FTZ R35, R30.reuse, R37 ;  /* 0x000000251e237220 */ /* 0x040fe20000410000 */
[----:B------:R-:W-:Y:S01]  /*34100*/  FFMA.FTZ R29, R25, R28, -R36 ;  /* 0x0000001c191d7223 */ /* 0x000fe20000010824 */
[----:B------:R-:W-:Y:S01]  /*34110*/  IMAD.U32 R8, R7, 0x10000, RZ ;  /* 0x0001000007087824 */ /* 0x000fe200078e00ff */
[----:B------:R-:W-:Y:S01]  /*34120*/  LOP3.LUT R31, R11, 0xffff0000, RZ, 0xc0, !PT ;  /* 0xffff00000b1f7812 */ /* 0x000fe200078ec0ff */
[----:B------:R-:W-:Y:S01]  /*34130*/  FMUL.FTZ R30, R30, R33 ;  /* 0x000000211e1e7220 */ /* 0x000fe20000410000 */
[----:B------:R-:W-:Y:S01]  /*34140*/  LOP3.LUT R28, R105, 0xffff0000, RZ, 0xc0, !PT ;  /* 0xffff0000691c7812 */ /* 0x000fe200078ec0ff */
[----:B------:R-:W-:Y:S01]  /*34150*/  FFMA.FTZ R32, R25, R32, R24 ;  /* 0x0000002019207223 */ /* 0x000fe20000010018 */
[----:B------:R-:W-:Y:S01]  /*34160*/  LOP3.LUT R24, R101, 0xffff0000, RZ, 0xc0, !PT ;  /* 0xffff000065187812 */ /* 0x000fe200078ec0ff */
[C---:B------:R-:W-:Y:S01]  /*34170*/  FFMA.FTZ R37, R8.reuse, R37, R30 ;  /* 0x0000002508257223 */ /* 0x040fe2000001001e */
[----:B------:R-:W-:Y:S01]  /*34180*/  LOP3.LUT R9, R7, 0xffff0000, RZ, 0xc0, !PT ;  /* 0xffff000007097812 */ /* 0x000fe200078ec0ff */
[----:B------:R-:W-:Y:S01]  /*34190*/  FFMA.FTZ R35, R8, R33, -R35 ;  /* 0x0000002108237223 */ /* 0x000fe20000010823 */
[----:B------:R-:W-:Y:S01]  /*341a0*/  FMUL.FTZ R30, R31, R28 ;  /* 0x0000001c1f1e7220 */ /* 0x000fe20000410000 */
[----:B------:R-:W-:-:S02]  /*341b0*/  IMAD.U32 R25, R106, 0x10000, RZ ;  /* 0x000100006a197824 */ /* 0x000fc400078e00ff */
[-C--:B------:R-:W-:Y:S01]  /*341c0*/  FMUL.FTZ R38, R31, R24.reuse ;  /* 0x000000181f267220 */ /* 0x080fe20000410000 */
[----:B------:R-:W-:Y:S01]  /*341d0*/  IMAD.U32 R8, R102, 0x10000, RZ ;  /* 0x0001000066087824 */ /* 0x000fe200078e00ff */
[----:B------:R-:W-:Y:S01]  /*341e0*/  LOP3.LUT R106, R106, 0xffff0000, RZ, 0xc0, !PT ;  /* 0xffff00006a6a7812 */ /* 0x000fe200078ec0ff */
[C---:B------:R-:W-:Y:S02]  /*341f0*/  IMAD.U32 R5, R4.reuse, 0x10000, RZ ;  /* 0x0001000004057824 */ /* 0x040fe400078e00ff */
[C---:B------:R-:W-:Y:S01]  /*34200*/  FFMA.FTZ R36, R9.reuse, R24, -R30 ;  /* 0x0000001809247223 */ /* 0x040fe2000001081e */
[----:B------:R-:W-:Y:S01]  /*34210*/  LOP3.LUT R4, R4, 0xffff0000, RZ, 0xc0, !PT ;  /* 0xffff000004047812 */ /* 0x000fe200078ec0ff */
[----:B------:R-:W-:Y:S01]  /*34220*/  FMUL.FTZ R30, R26, R8 ;  /* 0x000000081a1e7220 */ /* 0x000fe20000410000 */
[----:B------:R-:W-:Y:S01]  /*34230*/  LOP3.LUT R102, R102, 0xffff0000, RZ, 0xc0, !PT ;  /* 0xffff000066667812 */ /* 0x000fe200078ec0ff */
[----:B------:R-:W-:Y:S01]  /*34240*/  FFMA.FTZ R38, R9, R28, R38 ;  /* 0x0000001c09267223 */ /* 0x000fe20000010026 */
[----:B------:R-:W-:Y:S01]  /*34250*/  FMUL.FTZ R9, R27, R106 ;  /* 0x0000006a1b097220 */ /* 0x000fe20000410000 */
[-C--:B------:R-:W-:Y:S01]  /*34260*/  FMUL.FTZ R24, R26, R25.reuse ;  /* 0x000000191a187220 */ /* 0x080fe20000410000 */
[----:B------:R-:W-:Y:S01]  /*34270*/  FFMA.FTZ R30, R5, R25, R30 ;  /* 0x00000019051e7223 */ /* 0x000fe2000001001e */
[----:B------:R-:W-:-:S02]  /*34280*/  IMAD.U32 R11, R10, 0x10000, RZ ;  /* 0x000100000a0b7824 */ /* 0x000fc400078e00ff */
[----:B------:R-:W-:Y:S01]  /*34290*/  FFMA.FTZ R25, R4, R102, -R9 ;  /* 0x0000006604197223 */ /* 0x000fe20000010809 */
[----:B------:R-:W-:Y:S01]  /*342a0*/  LOP3.LUT R10, R10, 0xffff0000, RZ, 0xc0, !PT ;  /* 0xffff00000a0a7812 */ /* 0x000fe200078ec0ff */
[----:B------:R-:W-:Y:S01]  /*342b0*/  FFMA.FTZ R26, R5, R8, -R24 ;  /* 0x00000008051a7223 */ /* 0x000fe20000010818 */
[----:B------:R-:W-:Y:S01]  /*342c0*/  FMUL.FTZ R27, R27, R102 ;  /* 0x000000661b1b7220 */ /* 0x000fe20000410000 */
[C---:B------:R-:W-:Y:S01]  /*342d0*/  LOP3.LUT R9, R104.reuse, 0xffff0000, RZ, 0xc0, !PT ;  /* 0xffff000068097812 */ /* 0x040fe200078ec0ff */
[----:B------:R-:W-:Y:S01]  /*342e0*/  IMAD.U32 R24, R104, 0x10000, RZ ;  /* 0x0001000068187824 */ /* 0x000fe200078e00ff */
[C---:B------:R-:W-:Y:S01]  /*342f0*/  LOP3.LUT R5, R100.reuse, 0xffff0000, RZ, 0xc0, !PT ;  /* 0xffff000064057812 */ /* 0x040fe200078ec0ff */
[----:B------:R-:W-:Y:S02]  /*34300*/  IMAD.U32 R8, R100, 0x10000, RZ ;  /* 0x0001000064087824 */ /* 0x000fe400078e00ff */
[----:B------:R-:W-:Y:S01]  /*34310*/  FFMA.FTZ R27, R4, R106, R27 ;  /* 0x0000006a041b7223 */ /* 0x000fe2000001001b */
[C---:B------:R-:W-:Y:S01]  /*34320*/  IMAD.U32 R7, R6.reuse, 0x10000, RZ ;  /* 0x0001000006077824 */ /* 0x040fe200078e00ff */
[----:B------:R-:W-:Y:S01]  /*34330*/  LOP3.LUT R6, R6, 0xffff0000, RZ, 0xc0, !PT ;  /* 0xffff000006067812 */ /* 0x000fe200078ec0ff */
        /* <DEDUP_REMOVED lines=11> */
[----:B------:R-:W-:Y:S01]  /*343f0*/  F2FP.BF16.F32.PACK_AB R10, R10, R11 ;  /* 0x0000000b0a0a723e */ /* 0x000fe200000010ff */
[----:B------:R-:W-:Y:S01]  /*34400*/  IMAD.MOV.U32 R4, RZ, RZ, R26 ;  /* 0x000000ffff047224 */ /* 0x000fe200078e001a */
[----:B------:R-:W-:Y:S01]  /*34410*/  F2FP.BF16.F32.PACK_AB R5, R29, R34 ;  /* 0x000000221d05723e */ /* 0x000fe200000010ff */
[----:B------:R-:W-:Y:S01]  /*34420*/  IMAD.MOV.U32 R11, RZ, RZ, R37 ;  /* 0x000000ffff0b7224 */ /* 0x000fe200078e0025 */
[----:B------:R-:W-:Y:S02]  /*34430*/  F2FP.BF16.F32.PACK_AB R7, R36, R35 ;  /* 0x000000232407723e */ /* 0x000fe400000010ff */
[----:B------:R-:W-:-:S02]  /*34440*/  F2FP.BF16.F32.PACK_AB R9, R32, R39 ;  /* 0x000000272009723e */ /* 0x000fc400000010ff */
[----:B------:R-:W-:-:S07]  /*34450*/  F2FP.BF16.F32.PACK_AB R8, R27, R30 ;  /* 0x0000001e1b08723e */ /* 0x000fce00000010ff */
.L_x_2127:
[----:B------:R-:W-:Y:S05]  /*34460*/  BSYNC B3 ;  /* 0x0000000000037941 */ /* 0x000fea0003800000 */
.L_x_2126:
[----:B------:R-:W-:Y:S01]  /*34470*/  R2UR UR4, R74 ;  /* 0x000000004a0472ca */ /* 0x000fe200000e0000 */
[----:B------:R-:W-:Y:S01]  /*34480*/  IMAD.SHL.U32 R25, R14, 0x8, RZ ;  /* 0x000000080e197824 */ /* 0x000fe200078e00ff */
[----:B------:R-:W-:Y:S01]  /*34490*/  R2UR UR5, R75 ;  /* 0x000000004b0572ca */ /* 0x000fe200000e0000 */
[--C-:B------:R-:W-:Y:S01]  /*344a0*/  @!P2 IMAD.WIDE R14, R15, 0x2, R12.reuse ;  /* 0x000000020f0ea825 */ /* 0x100fe200078e020c */
[----:B------:R-:W-:Y:S02]  /*344b0*/  @!P2 R2UR UR6, R74 ;  /* 0x000000004a06a2ca */ /* 0x000fe400000e0000 */
[----:B------:R-:W-:Y:S01]  /*344c0*/  @!P2 R2UR UR7, R75 ;  /* 0x000000004b07a2ca */ /* 0x000fe200000e0000 */
[----:B------:R-:W-:-:S08]  /*344d0*/  IMAD.WIDE R24, R25, 0x2, R12 ;  /* 0x0000000219187825 */ /* 0x000fd000078e020c */
[----:B-----5:R0:W-:Y:S04]  /*344e0*/  ST.E.128 desc[UR4][R24.64], R4 ;  /* 0x0000000418007985 */ /* 0x0201e8000c101d04 */
[----:B------:R0:W-:Y:S02]  /*344f0*/  @!P2 ST.E.128 desc[UR6][R14.64], R8 ;  /* 0x000000080e00a985 */ /* 0x0001e4000c101d06 */
.L_x_2125:
[----:B------:R-:W-:Y:S05]  /*34500*/  BSYNC B2 ;  /* 0x0000000000027941 */ /* 0x000fea0003800000 */
.L_x_2124:
[----:B------:R-:W-:Y:S02]  /*34510*/  R2UR UR4, R74 ;  /* 0x000000004a0472ca */ /* 0x000fe400000e0000 */
[----:B------:R-:W-:-:S13]  /*34520*/  R2UR UR5, R75 ;  /* 0x000000004b0572ca */ /* 0x000fda00000e0000 */
[----:B------:R-:W2:Y:S02]  /*34530*/  LD.E.U8 R78, desc[UR4][R78.64] ;  /* 0x000000044e4e7980 */ /* 0x000ea4000c101100 */
[----:B--2---:R-:W-:-:S13]  /*34540*/  LOP3.LUT P1, RZ, R78, 0x4, RZ, 0xc0, !PT ;  /* 0x000000044eff7812 */ /* 0x004fda000782c0ff */
[----:B------:R-:W-:Y:S05]  /*34550*/  @!P1 BRA `(.L_x_2075) ;  /* 0x0000001800209947 */ /* 0x000fea0003800000 */
[----:B------:R-:W-:Y:S02]  /*34560*/  R2UR UR4, R74 ;  /* 0x000000004a0472ca */ /* 0x000fe400000e0000 */
[----:B------:R-:W-:-:S13]  /*34570*/  R2UR UR5, R75 ;  /* 0x000000004b0572ca */ /* 0x000fda00000e0000 */
[----:B------:R-:W2:Y:S01]  /*34580*/  LD.E R76, desc[UR4][R76.64+0x4] ;  /* 0x000004044c4c7980 */ /* 0x000ea2000c101900 */
[----:B------:R-:W-:Y:S01]  /*34590*/  VIADD R91, R91, 0x40 ;  /* 0x000000405b5b7836 */ /* 0x000fe20000000000 */
[----:B0-----:R-:W-:Y:S01]  /*345a0*/  SHF.R.S32.HI R9, RZ, 0x1f, R116 ;  /* 0x0000001fff097819 */ /* 0x001fe20000011474 */
[----:B------:R-:W-:Y:S01]  /*345b0*/  IMAD.SHL.U32 R8, R116, 0x40, RZ ;  /* 0x0000004074087824 */ /* 0x000fe200078e00ff */
[----:B------:R-:W-:Y:S02]  /*345c0*/  R2UR UR6, R74 ;  /* 0x000000004a0672ca */ /* 0x000fe400000e0000 */
[----:B------:R-:W-:Y:S02]  /*345d0*/  LEA.HI R116, R9, R116, RZ, 0x3 ;  /* 0x0000007409747211 */ /* 0x000fe400078f18ff */
[----:B------:R-:W-:Y:S02]  /*345e0*/  LOP3.LUT R9, R8, 0x1c0, RZ, 0xc0, !PT ;  /* 0x000001c008097812 */ /* 0x000fe400078ec0ff */
[----:B------:R-:W-:Y:S01]  /*345f0*/  R2UR UR7, R75 ;  /* 0x000000004b0772ca */ /* 0x000fe200000e0000 */
[----:B------:R-:W-:Y:S01]  /*34600*/  IMAD.SHL.U32 R116, R116, 0x40, RZ ;  /* 0x0000004074747824 */ /* 0x000fe200078e00ff */
[----:B------:R-:W-:-:S04]  /*34610*/  SHF.R.U32.HI R10, RZ, 0x3, R9 ;  /* 0x00000003ff0a7819 */ /* 0x000fc80000011609 */
[----:B------:R-:W-:Y:S01]  /*34620*/  LOP3.LUT R11, R116, 0xfffffe00, RZ, 0xc0, !PT ;  /* 0xfffffe00740b7812 */ /* 0x000fe200078ec0ff */
[----:B------:R-:W-:Y:S01]  /*34630*/  BSSY B2, `(.L_x_2128) ;  /* 0x0000081000027945 */ /* 0x000fe20003800000 */
[----:B--2---:R-:W-:-:S04]  /*34640*/  LEA.HI R4, R76, R76, RZ, 0x1 ;  /* 0x0000004c4c047211 */ /* 0x004fc800078f08ff */
[----:B------:R-:W-:-:S04]  /*34650*/  SHF.R.S32.HI R24, RZ, 0x1, R4 ;  /* 0x00000001ff187819 */ /* 0x000fc80000011404 */
[----:B------:R-:W-:-:S04]  /*34660*/  ISETP.GE.AND P1, PT, R91, R24, PT ;  /* 0x000000185b00720c */ /* 0x000fc80003f26270 */
[----:B------:R-:W-:-:S05]  /*34670*/  SEL R4, R24, RZ, P1 ;  /* 0x000000ff18047207 */ /* 0x000fca0000800000 */
[----:B------:R-:W-:-:S04]  /*34680*/  IMAD.IADD R4, R91, 0x1, R4 ;  /* 0x000000015b047824 */ /* 0x000fc800078e0204 */
[----:B------:R-:W-:Y:S01]  /*34690*/  @P1 IMAD.IADD R88, R87, 0x1, -R88 ;  /* 0x0000000157581824 */ /* 0x000fe200078e0a58 */
[----:B------:R-:W-:-:S04]  /*346a0*/  SHF.R.S32.HI R5, RZ, 0x1f, R4 ;  /* 0x0000001fff057819 */ /* 0x000fc80000011404 */
[----:B------:R-:W-:Y:S02]  /*346b0*/  SHF.R.S32.HI R7, RZ, 0x1f, R88 ;  /* 0x0000001fff077819 */ /* 0x000fe40000011458 */
[----:B------:R-:W-:Y:S02]  /*346c0*/  LEA.HI R6, R5, R4, RZ, 0x3 ;  /* 0x0000000405067211 */ /* 0x000fe400078f18ff */
[----:B------:R-:W-:Y:S02]  /*346d0*/  LEA.HI R7, R7, R88, RZ, 0x4 ;  /* 0x0000005807077211 */ /* 0x000fe400078f20ff */
[----:B------:R-:W-:Y:S02]  /*346e0*/  SHF.R.S32.HI R14, RZ, 0x3, R6 ;  /* 0x00000003ff0e7819 */ /* 0x000fe40000011406 */
[----:B------:R-:W-:Y:S02]  /*346f0*/  LEA.HI R4, R5, R4, RZ, 0x6 ;  /* 0x0000000405047211 */ /* 0x000fe400078f30ff */
[----:B------:R-:W-:-:S02]  /*34700*/  LEA.HI.SX32 R7, R7, R14, 0x1c ;  /* 0x0000000e07077211 */ /* 0x000fc400078fe2ff */
[----:B------:R-:W-:Y:S02]  /*34710*/  SHF.R.S32.HI R4, RZ, 0x6, R4 ;  /* 0x00000006ff047819 */ /* 0x000fe40000011404 */
[----:B------:R-:W-:Y:S01]  /*34720*/  SHF.R.S32.HI R8, RZ, 0x1f, R7 ;  /* 0x0000001fff087819 */ /* 0x000fe20000011407 */
[----:B------:R-:W-:Y:S01]  /*34730*/  IMAD.SHL.U32 R15, R7, 0x8, RZ ;  /* 0x00000008070f7824 */ /* 0x000fe200078e00ff */
[----:B------:R-:W-:Y:S01]  /*34740*/  LOP3.LUT R6, R9, 0x38, R6, 0xf8, !PT ;  /* 0x0000003809067812 */ /* 0x000fe200078ef806 */
[----:B------:R-:W-:Y:S01]  /*34750*/  IMAD R4, R4, 0x1800, R11 ;  /* 0x0000180004047824 */ /* 0x000fe200078e020b */
[----:B------:R-:W-:Y:S02]  /*34760*/  LEA.HI R8, R8, R7, RZ, 0x3 ;  /* 0x0000000708087211 */ /* 0x000fe400078f18ff */
[----:B------:R-:W-:Y:S02]  /*34770*/  LOP3.LUT R5, R6, R10, RZ, 0x3c, !PT ;  /* 0x0000000a06057212 */ /* 0x000fe400078e3cff */
[----:B------:R-:W-:-:S02]  /*34780*/  SHF.R.S32.HI R8, RZ, 0x3, R8 ;  /* 0x00000003ff087819 */ /* 0x000fc40000011408 */
[----:B------:R-:W-:Y:S01]  /*34790*/  LOP3.LUT R7, R9, 0x38, R15, 0xf8, !PT ;  /* 0x0000003809077812 */ /* 0x000fe200078ef80f */
[----:B------:R-:W-:Y:S02]  /*347a0*/  IMAD.IADD R4, R4, 0x1, R5 ;  /* 0x0000000104047824 */ /* 0x000fe400078e0205 */
[----:B------:R-:W-:Y:S01]  /*347b0*/  IMAD R8, R8, 0x1800, R11 ;  /* 0x0000180008087824 */ /* 0x000fe200078e020b */
[----:B------:R-:W-:Y:S02]  /*347c0*/  LOP3.LUT R7, R7, R10, RZ, 0x3c, !PT ;  /* 0x0000000a07077212 */ /* 0x000fe400078e3cff */
[----:B------:R-:W-:-:S03]  /*347d0*/  IADD3 R5, P1, R89, R4, RZ ;  /* 0x0000000459057210 */ /* 0x000fc60007f3e0ff */
[----:B------:R-:W-:Y:S02]  /*347e0*/  IMAD.IADD R8, R8, 0x1, R7 ;  /* 0x0000000108087824 */ /* 0x000fe400078e0207 */
[----:B------:R-:W-:Y:S01]  /*347f0*/  IMAD.X R6, RZ, RZ, R90, P1 ;  /* 0x000000ffff067224 */ /* 0x000fe200008e065a */
[----:B------:R-:W-:Y:S02]  /*34800*/  LEA R4, P1, R5, R80, 0x1 ;  /* 0x0000005005047211 */ /* 0x000fe400078208ff */
[----:B------:R-:W-:Y:S02]  /*34810*/  IADD3 R89, P2, R89, R8, RZ ;  /* 0x0000000859597210 */ /* 0x000fe40007f5e0ff */
[----:B------:R-:W-:Y:S02]  /*34820*/  LEA.HI.X R5, R5, R81, R6, 0x1, P1 ;  /* 0x0000005105057211 */ /* 0x000fe400008f0c06 */
[----:B------:R-:W-:Y:S01]  /*34830*/  ISETP.GE.AND P1, PT, R91, R24, PT ;  /* 0x000000185b00720c */ /* 0x000fe20003f26270 */
[----:B------:R-:W-:Y:S01]  /*34840*/  IMAD.X R90, RZ, RZ, R90, P2 ;  /* 0x000000ffff5a7224 */ /* 0x000fe200010e065a */
[----:B------:R-:W-:-:S02]  /*34850*/  LEA R8, P2, R89, R80, 0x1 ;  /* 0x0000005059087211 */ /* 0x000fc400078408ff */
[----:B------:R-:W5:Y:S02]  /*34860*/  LD.E.128 R4, desc[UR4][R4.64] ;  /* 0x0000000404047980 */ /* 0x000f64000c101d00 */
[----:B------:R-:W-:-:S06]  /*34870*/  LEA.HI.X R9, R89, R81, R90, 0x1, P2 ;  /* 0x0000005159097211 */ /* 0x000fcc00010f0c5a */
[----:B------:R-:W5:Y:S01]  /*34880*/  LD.E.128 R8, desc[UR6][R8.64] ;  /* 0x0000000608087980 */ /* 0x000f62000c101d00 */
[----:B------:R-:W-:Y:S05]  /*34890*/  @P1 BRA `(.L_x_2129) ;  /* 0x0000000400681947 */ /* 0x000fea0003800000 */
        /* <DEDUP_REMOVED lines=90> */
.L_x_2129:
[----:B------:R-:W-:Y:S05]  /*34e40*/  BSYNC B2 ;  /* 0x0000000000027941 */ /* 0x000fea0003800000 */
.L_x_2128:
[----:B------:R-:W-:Y:S01]  /*34e50*/  R2UR UR4, R74 ;  /* 0x000000004a0472ca */ /* 0x000fe200000e0000 */
[----:B------:R-:W-:Y:S01]  /*34e60*/  IMAD.SHL.U32 R25, R14, 0x8, RZ ;  /* 0x000000080e197824 */ /* 0x000fe200078e00ff */
[----:B------:R-:W-:Y:S02]  /*34e70*/  R2UR UR5, R75 ;  /* 0x000000004b0572ca */ /* 0x000fe400000e0000 */
[----:B------:R-:W-:Y:S01]  /*34e80*/  ISETP.GE.AND P1, PT, R15, R87, PT ;  /* 0x000000570f00720c */ /* 0x000fe20003f26270 */
[----:B------:R-:W-:-:S10]  /*34e90*/  IMAD.WIDE R24, R25, 0x2, R12 ;  /* 0x0000000219187825 */ /* 0x000fd400078e020c */
[----:B-----5:R4:W-:Y:S02]  /*34ea0*/  ST.E.128 desc[UR4][R24.64], R4 ;  /* 0x0000000418007985 */ /* 0x0209e4000c101d04 */
[----:B------:R-:W-:Y:S05]  /*34eb0*/  @P1 BRA `(.L_x_2075) ;  /* 0x0000000c00c81947 */ /* 0x000fea0003800000 */
[----:B------:R-:W-:Y:S01]  /*34ec0*/  R2UR UR4, R74 ;  /* 0x000000004a0472ca */ /* 0x000fe200000e0000 */
[----:B------:R-:W-:Y:S01]  /*34ed0*/  IMAD.WIDE R12, R15, 0x2, R12 ;  /* 0x000000020f0c7825 */ /* 0x000fe200078e020c */
[----:B------:R-:W-:-:S13]  /*34ee0*/  R2UR UR5, R75 ;  /* 0x000000004b0572ca */ /* 0x000fda00000e0000 */
[----:B------:R0:W-:Y:S01]  /*34ef0*/  ST.E.128 desc[UR4][R12.64], R8 ;  /* 0x000000080c007985 */ /* 0x0001e2000c101d04 */
[----:B------:R-:W-:Y:S05]  /*34f00*/  BRA `(.L_x_2075) ;  /* 0x0000000c00b47947 */ /* 0x000fea0003800000 */
.L_x_2039:
[----:B------:R-:W2:Y:S01]  /*34f10*/  LDL.64 R4, [R21+0x10] ;  /* 0x0000100015047983 */ /* 0x000ea20000100a00 */
[----:B------:R-:W-:Y:S02]  /*34f20*/  R2UR UR4, R74 ;  /* 0x000000004a0472ca */ /* 0x000fe400000e0000 */
[----:B------:R-:W-:Y:S01]  /*34f30*/  R2UR UR5, R75 ;  /* 0x000000004b0572ca */ /* 0x000fe200000e0000 */
[----:B------:R0:W5:Y:S04]  /*34f40*/  LDL R6, [R71] ;  /* 0x0000000047067983 */ /* 0x0001680000100800 */
[----:B------:R0:W5:Y:S08]  /*34f50*/  LDL R7, [R71+0x4] ;  /* 0x0000040047077983 */ /* 0x0001700000100800 */
[----:B--2---:R-:W2:Y:S01]  /*34f60*/  LD.E R8, desc[UR4][R4.64+0x1c] ;  /* 0x00001c0404087980 */ /* 0x004ea2000c101900 */
[----:B------:R-:W-:Y:S01]  /*34f70*/  BSSY B2, `(.L_x_2130) ;  /* 0x0000005000027945 */ /* 0x000fe20003800000 */
[----:B--2---:R-:W-:-:S04]  /*34f80*/  LOP3.LUT R8, R8, 0x1, RZ, 0xfc, !PT ;  /* 0x0000000108087812 */ /* 0x004fc800078efcff */
[----:B------:R-:W-:-:S13]  /*34f90*/  ISETP.NE.AND P1, PT, R8, 0x3, PT ;  /* 0x000000030800780c */ /* 0x000fda0003f25270 */
[----:B0-----:R-:W-:Y:S05]  /*34fa0*/  @!P1 BRA `(.L_x_2131) ;  /* 0x0000000000049947 */ /* 0x001fea0003800000 */
[----:B------:R-:W-:Y:S01]  /*34fb0*/  BPT.TRAP 0x1 ;  /* 0x000000040000795c */ /* 0x000fe20000300000 */
.L_x_2131:
[----:B------:R-:W-:Y:S05]  /*34fc0*/  BSYNC B2 ;  /* 0x0000000000027941 */ /* 0x000fea0003800000 */
.L_x_2130:
        /* <DEDUP_REMOVED lines=9> */
.L_x_2157:
[----:B------:R-:W-:Y:S05]  /*35060*/  BSYNC B2 ;  /* 0x0000000000027941 */ /* 0x000fea0003800000 */
.L_x_2132:
[----:B------:R-:W2:Y:S01]  /*35070*/  LDL.64 R8, [R21+0x20] ;  /* 0x0000200015087983 */ /* 0x000ea20000100a00 */
[C---:B------:R-:W-:Y:S02]  /*35080*/  R2UR UR4, R74.reuse ;  /* 0x000000004a0472ca */ /* 0x040fe400000e0000 */
[C---:B------:R-:W-:Y:S01]  /*35090*/  R2UR UR5, R75.reuse ;  /* 0x000000004b0572ca */ /* 0x040fe200000e0000 */
[----:B------:R-:W3:Y:S01]  /*350a0*/  LDL.64 R4, [R21+0x18] ;  /* 0x0000180015047983 */ /* 0x000ee20000100a00 */
[C---:B------:R-:W-:Y:S02]  /*350b0*/  R2UR UR6, R74.reuse ;  /* 0x000000004a0672ca */ /* 0x040fe400000e0000 */
[C---:B------:R-:W-:Y:S01]  /*350c0*/  R2UR UR7, R75.reuse ;  /* 0x000000004b0772ca */ /* 0x040fe200000e0000 */
[----:B------:R-:W4:Y:S01]  /*350d0*/  LDL R14, [R71] ;  /* 0x00000000470e7983 */ /* 0x000f220000100800 */
[----:B------:R-:W-:Y:S02]  /*350e0*/  R2UR UR10, R74 ;  /* 0x000000004a0a72ca */ /* 0x000fe400000e0000 */
[----:B------:R-:W-:-:S02]  /*350f0*/  R2UR UR11, R75 ;  /* 0x000000004b0b72ca */ /* 0x000fc400000e0000 */
[C---:B------:R-:W-:Y:S02]  /*35100*/  R2UR UR12, R74.reuse ;  /* 0x000000004a0c72ca */ /* 0x040fe400000e0000 */
[C---:B------:R-:W-:Y:S02]  /*35110*/  R2UR UR13, R75.reuse ;  /* 0x000000004b0d72ca */ /* 0x040fe400000e0000 */
[----:B------:R-:W-:Y:S02]  /*35120*/  R2UR UR8, R74 ;  /* 0x000000004a0872ca */ /* 0x000fe400000e0000 */
[----:B------:R-:W-:Y:S01]  /*35130*/  R2UR UR9, R75 ;  /* 0x000000004b0972ca */ /* 0x000fe200000e0000 */
[----:B--2---:R-:W2:Y:S04]  /*35140*/  LD.E.64 R32, desc[UR4][R8.64+0xa0] ;  /* 0x0000a00408207980 */ /* 0x004ea8000c101b00 */
[----:B0-----:R-:W4:Y:S04]  /*35150*/  LD.E.64 R6, desc[UR6][R8.64+0x58] ;  /* 0x0000580608067980 */ /* 0x001f28000c101b00 */
[----:B------:R-:W4:Y:S04]  /*35160*/  LD.E R15, desc[UR10][R8.64+0x30] ;  /* 0x0000300a080f7980 */ /* 0x000f28000c101900 */
[----:B------:R-:W4:Y:S04]  /*35170*/  LD.E R25, desc[UR12][R8.64+0x1c] ;  /* 0x00001c0c08197980 */ /* 0x000f28000c101900 */
[----:B------:R-:W4:Y:S04]  /*35180*/  LD.E.64 R10, desc[UR8][R8.64+0x60] ;  /* 0x00006008080a7980 */ /* 0x000f28000c101b00 */
[----:B------:R-:W4:Y:S04]  /*35190*/  LD.E.64 R28, desc[UR6][R8.64+0x68] ;  /* 0x00006806081c7980 */ /* 0x000f28000c101b00 */
[----:B---3--:R-:W5:Y:S04]  /*351a0*/  LD.E R24, desc[UR4][R4.64] ;  /* 0x0000000404187980 */ /* 0x008f68000c101900 */
[----:B------:R0:W5:Y:S01]  /*351b0*/  LD.E.64 R26, desc[UR6][R4.64+0x8] ;  /* 0x00000806041a7980 */ /* 0x000162000c101b00 */
[----:B------:R-:W-:Y:S01]  /*351c0*/  UMOV UR4, 0xffffffff ;  /* 0xffffffff00047882 */ /* 0x000fe20000000000 */
[----:B--2---:R-:W-:Y:S01]  /*351d0*/  SHF.R.S32.HI R31, RZ, 0x1f, R33 ;  /* 0x0000001fff1f7819 */ /* 0x004fe20000011421 */
[----:B----4-:R-:W-:-:S02]  /*351e0*/  IMAD R7, R7, R33, RZ ;  /* 0x0000002107077224 */ /* 0x010fc400078e02ff */
[----:B------:R-:W-:-:S04]  /*351f0*/  IMAD.WIDE.U32 R12, R6, R33, RZ ;  /* 0x00000021060c7225 */ /* 0x000fc800078e00ff */
[----:B------:R-:W-:Y:S01]  /*35200*/  IMAD R7, R6, R31, R7 ;  /* 0x0000001f06077224 */ /* 0x000fe200078e0207 */
[----:B------:R-:W-:Y:S01]  /*35210*/  SHF.R.S32.HI R6, RZ, 0x1f, R15 ;  /* 0x0000001fff067819 */ /* 0x000fe2000001140f */
[----:B------:R-:W-:Y:S01]  /*35220*/  IMAD R25, R2, -0x60, R25 ;  /* 0xffffffa002197824 */ /* 0x000fe200078e0219 */
[----:B------:R-:W-:Y:S01]  /*35230*/  SHF.R.S32.HI R31, RZ, 0x1f, R32 ;  /* 0x0000001fff1f7819 */ /* 0x000fe20000011420 */
[----:B------:R-:W-:Y:S01]  /*35240*/  IMAD.IADD R13, R13, 0x1, R7 ;  /* 0x000000010d0d7824 */ /* 0x000fe200078e0207 */
[----:B------:R-:W-:Y:S01]  /*35250*/  LEA.HI R6, R6, R15, RZ, 0x2 ;  /* 0x0000000f06067211 */ /* 0x000fe200078f10ff */
[-C--:B------:R-:W-:Y:S01]  /*35260*/  IMAD R11, R11, R32.reuse, RZ ;  /* 0x000000200b0b7224 */ /* 0x080fe200078e02ff */
[----:B------:R-:W-:Y:S01]  /*35270*/  VIMNMX R30, R25, 0x60, PT ;  /* 0x00000060191e7848 */ /* 0x000fe20003fe0100 */
[----:B0-----:R-:W-:Y:S01]  /*35280*/  IMAD.WIDE.U32 R4, R10, R32, R12 ;  /* 0x000000200a047225 */ /* 0x001fe200078e000c */
[----:B------:R-:W-:Y:S02]  /*35290*/  SHF.R.S32.HI R7, RZ, 0x2, R6 ;  /* 0x00000002ff077819 */ /* 0x000fe40000011406 */
[----:B------:R-:W-:Y:S01]  /*352a0*/  LOP3.LUT R6, R6, 0x1ffffffc, RZ, 0xc0, !PT ;  /* 0x1ffffffc06067812 */ /* 0x000fe200078ec0ff */
[----:B------:R-:W-:Y:S01]  /*352b0*/  IMAD R11, R10, R31, R11 ;  /* 0x0000001f0a0b7224 */ /* 0x000fe200078e020b */
[----:B------:R-:W-:Y:S01]  /*352c0*/  LEA R10, P2, R4, R28, 0x1 ;  /* 0x0000001c040a7211 */ /* 0x000fe200078408ff */
[----:B------:R-:W-:-:S02]  /*352d0*/  IMAD.IADD R32, R30, 0x1, -R7 ;  /* 0x000000011e207824 */ /* 0x000fc400078e0a07 */
[----:B------:R-:W-:Y:S02]  /*352e0*/  IMAD.IADD R5, R5, 0x1, R11 ;  /* 0x0000000105057824 */ /* 0x000fe400078e020b */
[----:B------:R-:W-:Y:S02]  /*352f0*/  IMAD R7, R14, 0x4800, RZ ;  /* 0x000048000e077824 */ /* 0x000fe400078e02ff */
[----:B------:R-:W-:Y:S01]  /*35300*/  IMAD.IADD R6, R15, 0x1, -R6 ;  /* 0x000000010f067824 */ /* 0x000fe200078e0a06 */
[----:B------:R-:W-:Y:S02]  /*35310*/  LEA.HI.X R28, R4, R29, R5, 0x1, P2 ;  /* 0x0000001d041c7211 */ /* 0x000fe400010f0c05 */
[----:B------:R-:W-:Y:S01]  /*35320*/  ISETP.GE.AND P1, PT, R32, 0x1, PT ;  /* 0x000000012000780c */ /* 0x000fe20003f26270 */
[----:B------:R-:W-:Y:S01]  /*35330*/  IMAD.SHL.U32 R29, R6, 0x8, RZ ;  /* 0x00000008061d7824 */ /* 0x000fe200078e00ff */
[----:B------:R-:W-:Y:S01]  /*35340*/  SHF.R.S32.HI R25, RZ, 0x1f, R7 ;  /* 0x0000001fff197819 */ /* 0x000fe20000011407 */
[----:B------:R-:W-:Y:S10]  /*35350*/  BRA.DIV UR4, `(.L_x_2134) ;  /* 0x0000001204647947 */ /* 0x000ff4000b800000 */
[----:B------:R0:W1:Y:S04]  /*35360*/  SHFL.IDX PT, R5, R28, RZ, 0x1c1f ;  /* 0x001c1fff1c057589 */ /* 0x00006800000e0000 */
[----:B------:R0:W2:Y:S02]  /*35370*/  SHFL.IDX PT, R14, R10, RZ, 0x1c1f ;  /* 0x001c1fff0a0e7589 */ /* 0x0000a400000e0000 */
.L_x_2161:
[C---:B-----5:R-:W-:Y:S01]  /*35380*/  IADD3 R11, P2, R24.reuse, R7, RZ ;  /* 0x00000007180b7210 */ /* 0x060fe20007f5e0ff */
[----:B------:R-:W-:Y:S01]  /*35390*/  BSSY B2, `(.L_x_2135) ;  /* 0x0000052000027945 */ /* 0x000fe20003800000 */
[----:B-1----:R-:W-:Y:S02]  /*353a0*/  IMAD.MOV.U32 R15, RZ, RZ, R5 ;  /* 0x000000ffff0f7224 */ /* 0x002fe400078e0005 */
[----:B------:R-:W-:Y:S02]  /*353b0*/  LEA.HI.X.SX32 R25, R24, R25, 0x1, P2 ;  /* 0x0000001918197211 */ /* 0x000fe400010f0eff */
[----:B------:R-:W-:-:S04]  /*353c0*/  LEA R24, P2, R11, R26, 0x1 ;  /* 0x0000001a0b187211 */ /* 0x000fc800078408ff */
[----:B------:R-:W-:Y:S01]  /*353d0*/  LEA.HI.X R25, R11, R27, R25, 0x1, P2 ;  /* 0x0000001b0b197211 */ /* 0x000fe200010f0c19 */
[----:B------:R-:W-:Y:S01]  /*353e0*/  IMAD.WIDE R26, R7, 0x2, R26 ;  /* 0x00000002071a7825 */ /* 0x000fe200078e021a */
[----:B------:R-:W-:Y:S07]  /*353f0*/  @!P1 BRA `(.L_x_2136) ;  /* 0x00000004002c9947 */ /* 0x000fee0003800000 */
[----:B------:R-:W-:Y:S02]  /*35400*/  R2UR UR4, R74 ;  /* 0x000000004a0472ca */ /* 0x000fe400000e0000 */
[----:B------:R-:W-:-:S13]  /*35410*/  R2UR UR5, R75 ;  /* 0x000000004b0572ca */ /* 0x000fda00000e0000 */
[----:B------:R-:W3:Y:S02]  /*35420*/  LD.E.U8 R11, desc[UR4][R8.64+0x98] ;  /* 0x00009804080b7980 */ /* 0x000ee4000c101100 */
[----:B---3--:R-:W-:-:S04]  /*35430*/  LOP3.LUT R4, R11, 0x1, RZ, 0xc0, !PT ;  /* 0x000000010b047812 */ /* 0x008fc800078ec0ff */
[----:B------:R-:W-:-:S13]  /*35440*/  ISETP.NE.U32.AND P1, PT, R4, 0x1, PT ;  /* 0x000000010400780c */ /* 0x000fda0003f25070 */
[----:B------:R-:W-:Y:S02]  /*35450*/  @!P1 R2UR UR4, R74 ;  /* 0x000000004a0492ca */ /* 0x000fe400000e0000 */
[----:B------:R-:W-:-:S13]  /*35460*/  @!P1 R2UR UR5, R75 ;  /* 0x000000004b0592ca */ /* 0x000fda00000e0000 */
[----:B------:R-:W3:Y:S01]  /*35470*/  @!P1 LD.E.128 R4, desc[UR4][R26.64] ;  /* 0x000000041a049980 */ /* 0x000ee2000c101d00 */
[----:B------:R-:W-:Y:S01]  /*35480*/  @!P1 R2UR UR6, R74 ;  /* 0x000000004a0692ca */ /* 0x000fe200000e0000 */
[----:B--2---:R-:W-:Y:S01]  /*35490*/  @!P1 IMAD.WIDE R12, R29, 0x2, R14 ;  /* 0x000000021d0c9825 */ /* 0x004fe200078e020e */
[----:B------:R-:W-:-:S04]  /*354a0*/  @!P1 R2UR UR7, R75 ;  /* 0x000000004b0792ca */ /* 0x000fc800000e0000 */
[----:B---3--:R1:W-:Y:S09]  /*354b0*/  @!P1 ST.E.128 desc[UR4][R12.64], R4 ;  /* 0x000000040c009985 */ /* 0x0083f2000c101d04 */
[----:B------:R-:W2:Y:S02]  /*354c0*/  @!P1 LD.E.U8 R11, desc[UR6][R8.64+0x98] ;  /* 0x00009806080b9980 */ /* 0x000ea4000c101100 */
[----:B--2---:R-:W-:-:S13]  /*354d0*/  LOP3.LUT P1, RZ, R11, 0x2, RZ, 0xc0, !PT ;  /* 0x000000020bff7812 */ /* 0x004fda000782c0ff */
[----:B------:R-:W-:Y:S02]  /*354e0*/  @P1 R2UR UR4, R74 ;  /* 0x000000004a0412ca */ /* 0x000fe400000e0000 */
[----:B------:R-:W-:-:S13]  /*354f0*/  @P1 R2UR UR5, R75 ;  /* 0x000000004b0512ca */ /* 0x000fda00000e0000 */
[----:B-1----:R-:W2:Y:S01]  /*35500*/  @P1 LD.E.128 R4, desc[UR4][R24.64] ;  /* 0x0000000418041980 */ /* 0x002ea2000c101d00 */
[----:B------:R-:W-:Y:S01]  /*35510*/  @P1 VIADD R30, R29, 0x20 ;  /* 0x000000201d1e1836 */ /* 0x000fe20000000000 */
[----:B------:R-:W-:Y:S02]  /*35520*/  @P1 R2UR UR6, R74 ;  /* 0x000000004a0612ca */ /* 0x000fe400000e0000 */
[----:B------:R-:W-:Y:S02]  /*35530*/  @P1 R2UR UR7, R75 ;  /* 0x000000004b0712ca */ /* 0x000fe400000e0000 */
[----:B------:R-:W-:-:S04]  /*35540*/  @P1 SHF.R.S32.HI R31, RZ, 0x1f, R30 ;  /* 0x0000001fff1f1819 */ /* 0x000fc8000001141e */
[----:B------:R-:W-:-:S04]  /*35550*/  @P1 LEA.HI R31, R31, R30, RZ, 0x3 ;  /* 0x0000001e1f1f1211 */ /* 0x000fc800078f18ff */
[----:B------:R-:W-:-:S05]  /*35560*/  @P1 LOP3.LUT R31, R31, 0xfffffff8, RZ, 0xc0, !PT ;  /* 0xfffffff81f1f1812 */ /* 0x000fca00078ec0ff */
[----:B------:R-:W-:-:S05]  /*35570*/  @P1 IMAD.WIDE R12, R31, 0x2, R14 ;  /* 0x000000021f0c1825 */ /* 0x000fca00078e020e */
[----:B--2---:R1:W-:Y:S04]  /*35580*/  @P1 ST.E.128 desc[UR4][R12.64], R4 ;  /* 0x000000040c001985 */ /* 0x0043e8000c101d04 */
[----:B------:R-:W2:Y:S02]  /*35590*/  @P1 LD.E.U8 R11, desc[UR6][R8.64+0x98] ;  /* 0x00009806080b1980 */ /* 0x000ea4000c101100 */
        /* <DEDUP_REMOVED lines=43> */
[----:B------:R-:W-:-:S05]  /*35850*/  @P1 VIADD R11, R29, 0xa0 ;  /* 0x000000a01d0b1836 */ /* 0x000fca0000000000 */
[----:B------:R-:W-:-:S04]  /*35860*/  @P1 SHF.R.S32.HI R30, RZ, 0x1f, R11 ;  /* 0x0000001fff1e1819 */ /* 0x000fc8000001140b */
[----:B------:R-:W-:-:S04]  /*35870*/  @P1 LEA.HI R30, R30, R11, RZ, 0x3 ;  /* 0x0000000b1e1e1211 */ /* 0x000fc800078f18ff */
[----:B------:R-:W-:-:S05]  /*35880*/  @P1 LOP3.LUT R11, R30, 0xfffffff8, RZ, 0xc0, !PT ;  /* 0xfffffff81e0b1812 */ /* 0x000fca00078ec0ff */
[----:B------:R-:W-:-:S05]  /*35890*/  @P1 IMAD.WIDE R14, R11, 0x2, R14 ;  /* 0x000000020b0e1825 */ /* 0x000fca00078e020e */
[----:B--2---:R1:W-:Y:S02]  /*358a0*/  @P1 ST.E.128 desc[UR4][R14.64], R4 ;  /* 0x000000040e001985 */ /* 0x0043e4000c101d04 */
.L_x_2136:
[----:B------:R-:W-:Y:S05]  /*358b0*/  BSYNC B2 ;  /* 0x0000000000027941 */ /* 0x000fea0003800000 */
.L_x_2135:
[----:B------:R-:W-:-:S03]  /*358c0*/  UMOV UR4, 0xffffffff ;  /* 0xffffffff00047882 */ /* 0x000fc60000000000 */
[----:B------:R-:W-:Y:S05]  /*358d0*/  BRA.DIV UR4, `(.L_x_2137) ;  /* 0x0000000e044c7947 */ /* 0x000fea000b800000 */
[----:B-1----:R1:W3:Y:S04]  /*358e0*/  SHFL.IDX PT, R5, R28, 0x1, 0x1c1f ;  /* 0x003c1f001c057f89 */ /* 0x0022e800000e0000 */
[----:B--2---:R1:W2:Y:S02]  /*358f0*/  SHFL.IDX PT, R14, R10, 0x1, 0x1c1f ;  /* 0x003c1f000a0e7f89 */ /* 0x0042a400000e0000 */
.L_x_2165:
[----:B------:R-:W-:Y:S01]  /*35900*/  ISETP.GE.AND P1, PT, R32, 0x41, PT ;  /* 0x000000412000780c */ /* 0x000fe20003f26270 */
[----:B---3--:R-:W-:-:S12]  /*35910*/  IMAD.MOV.U32 R15, RZ, RZ, R5 ;  /* 0x000000ffff0f7224 */ /* 0x008fd800078e0005 */
[----:B------:R-:W-:Y:S05]  /*35920*/  @!P1 BRA `(.L_x_2075) ;  /* 0x00000004002c9947 */ /* 0x000fea0003800000 */
        /* <DEDUP_REMOVED lines=9> */
[----:B012---:R-:W-:Y:S01]  /*359c0*/  @!P1 IMAD.WIDE R10, R29, 0x2, R14 ;  /* 0x000000021d0a9825 */ /* 0x007fe200078e020e */
[----:B------:R-:W-:-:S04]  /*359d0*/  @!P1 R2UR UR7, R75 ;  /* 0x000000004b0792ca */ /* 0x000fc800000e0000 */
[----:B---3--:R0:W-:Y:S09]  /*359e0*/  @!P1 ST.E.128 desc[UR4][R10.64], R4 ;  /* 0x000000040a009985 */ /* 0x0081f2000c101d04 */
[----:B------:R-:W2:Y:S02]  /*359f0*/  @!P1 LD.E.U8 R12, desc[UR6][R8.64+0x98] ;  /* 0x00009806080c9980 */ /* 0x000ea4000c101100 */
[----:B--2---:R-:W-:-:S13]  /*35a00*/  LOP3.LUT P1, RZ, R12, 0x2, RZ, 0xc0, !PT ;  /* 0x000000020cff7812 */ /* 0x004fda000782c0ff */
[----:B------:R-:W-:Y:S02]  /*35a10*/  @P1 R2UR UR4, R74 ;  /* 0x000000004a0412ca */ /* 0x000fe400000e0000 */
[----:B------:R-:W-:-:S13]  /*35a20*/  @P1 R2UR UR5, R75 ;  /* 0x000000004b0512ca */ /* 0x000fda00000e0000 */
[----:B0-----:R-:W2:Y:S01]  /*35a30*/  @P1 LD.E.128 R4, desc[UR4][R24.64+0x2000] ;  /* 0x0020000418041980 */ /* 0x001ea2000c101d00 */
        /* <DEDUP_REMOVED lines=52> */
[----:B------:R-:W-:-:S05]  /*35d80*/  @P1 VIADD R29, R29, 0xa0 ;  /* 0x000000a01d1d1836 */ /* 0x000fca0000000000 */
[----:B------:R-:W-:-:S04]  /*35d90*/  @P1 SHF.R.S32.HI R12, RZ, 0x1f, R29 ;  /* 0x0000001fff0c1819 */ /* 0x000fc8000001141d */
[----:B------:R-:W-:-:S04]  /*35da0*/  @P1 LEA.HI R12, R12, R29, RZ, 0x3 ;  /* 0x0000001d0c0c1211 */ /* 0x000fc800078f18ff */
[----:B------:R-:W-:-:S05]  /*35db0*/  @P1 LOP3.LUT R13, R12, 0xfffffff8, RZ, 0xc0, !PT ;  /* 0xfffffff80c0d1812 */ /* 0x000fca00078ec0ff */
[----:B------:R-:W-:-:S05]  /*35dc0*/  @P1 IMAD.WIDE R14, R13, 0x2, R14 ;  /* 0x000000020d0e1825 */ /* 0x000fca00078e020e */
[----:B--2---:R3:W-:Y:S02]  /*35dd0*/  @P1 ST.E.128 desc[UR4][R14.64], R4 ;  /* 0x000000040e001985 */ /* 0x0047e4000c101d04 */
.L_x_2075:
[----:B------:R-:W-:Y:S05]  /*35de0*/  BSYNC B0 ;  /* 0x0000000000007941 */ /* 0x000fea0003800000 */
.L_x_2038:
[----:B01234-:R-:W0:Y:S01]  /*35df0*/  S2R R5, SR_TID.X ;  /* 0x0000000000057919 */ /* 0x01fe220000002100 */
[----:B------:R-:W-:Y:S01]  /*35e00*/  @!PT LDS RZ, [RZ] ;  /* 0x00000000fffff984 */ /* 0x000fe20000000800 */
[----:B------:R-:W-:Y:S01]  /*35e10*/  @!PT LDS RZ, [RZ] ;  /* 0x00000000fffff984 */ /* 0x000fe20000000800 */
[----:B------:R-:W-:Y:S01]  /*35e20*/  @!PT LDS RZ, [RZ] ;  /* 0x00000000fffff984 */ /* 0x000fe20000000800 */
[----:B------:R-:W-:Y:S01]  /*35e30*/  @!PT LDS RZ, [RZ] ;  /* 0x00000000fffff984 */ /* 0x000fe20000000800 */
[----:B------:R1:W-:Y:S06]  /*35e40*/  MEMBAR.ALL.CTA ;  /* 0x0000000000007992 */ /* 0x0003ec0000008000 */
[----:B-1----:R-:W1:Y:S01]  /*35e50*/  FENCE.VIEW.ASYNC.S ;  /* 0x00000000000073c6 */ /* 0x002e620000000000 */
[----:B------:R-:W-:Y:S05]  /*35e60*/  WARPSYNC.ALL ;  /* 0x0000000000007948 */ /* 0x000fea0003800000 */
[----:B0-----:R-:W-:-:S02]  /*35e70*/  LOP3.LUT P1, RZ, R5, 0x7f, RZ, 0xc0, !PT ;  /* 0x0000007f05ff7812 */ /* 0x001fc4000782c0ff */
[----:B------:R-:W-:-:S05]  /*35e80*/  LEA.HI R4, R5, 0x8, RZ, 0x19 ;  /* 0x0000000805047811 */ /* 0x000fca00078fc8ff */
[----:B-1----:R0:W-:Y:S06]  /*35e90*/  BAR.SYNC.DEFER_BLOCKING R4, 0x80 ;  /* 0x000200040000751d */ /* 0x0021ec0000010000 */
[----:B------:R-:W-:Y:S05]  /*35ea0*/  @P1 BRA `(.L_x_2138) ;  /* 0x0000000000241947 */ /* 0x000fea0003800000 */
[----:B0-----:R-:W2:Y:S01]  /*35eb0*/  LDL.64 R4, [R21+0x10] ;  /* 0x0000100015047983 */ /* 0x001ea20000100a00 */
[----:B------:R-:W-:Y:S02]  /*35ec0*/  R2UR UR4, R74 ;  /* 0x000000004a0472ca */ /* 0x000fe400000e0000 */
[----:B------:R-:W-:Y:S01]  /*35ed0*/  R2UR UR5, R75 ;  /* 0x000000004b0572ca */ /* 0x000fe200000e0000 */
[----:B------:R-:W3:-:S12]  /*35ee0*/  LDL R71, [R71] ;  /* 0x0000000047477983 */ /* 0x000ed80000100800 */
[----:B--2---:R-:W2:Y:S02]  /*35ef0*/  LD.E.64 R4, desc[UR4][R4.64+0x30] ;  /* 0x0000300404047980 */ /* 0x004ea4000c101b00 */
[----:B--2---:R-:W-:-:S05]  /*35f00*/  MOV R6, R4 ;  /* 0x0000000400067202 */ /* 0x004fca0000000f00 */
[----:B---3--:R-:W-:-:S05]  /*35f10*/  IMAD R6, R71, 0x8, R6 ;  /* 0x0000000847067824 */ /* 0x008fca00078e0206 */
[----:B------:R-:W-:-:S04]  /*35f20*/  PRMT R6, RZ, 0x654, R6 ;  /* 0x00000654ff067816 */ /* 0x000fc80000000006 */
[----:B------:R1:W-:Y:S03]  /*35f30*/  SYNCS.ARRIVE.TRANS64.RED.A1T0 RZ, [R6+URZ], RZ ;  /* 0x000000ff06ff79a7 */ /* 0x0003e6000810043f */
.L_x_2138:
[----:B------:R-:W-:-:S04]  /*35f40*/  IMAD.MOV.U32 R83, RZ, RZ, 0x0 ;  /* 0x00000000ff537424 */ /* 0x000fc800078e00ff */
[----:B01---5:R-:W-:Y:S05]  /*35f50*/  RET.REL.NODEC R82 `(_ZN7cutlass13device_kernelIN5flash11enable_sm90INS1_16FlashAttnFwdSm90INS1_25CollectiveMainloopFwdSm90ILi2EN4cute5tupleIJNS5_1CILi1EEES8_S8_EEENS6_IJNS7_ILi128EEENS7_ILi96EEENS7_ILi192EEEEEELi192ENS_10bfloat16_tEfNS_4arch4Sm90ELb0ELb1ELb1ELb1ELb1ELb1ELb0ELb1ELb1ELb1ELb1ELb0EEENS1_21CollectiveEpilogueFwdINS6_IJSA_SC_SB_EEES9_SE_SG_Li256ELb1ELb1ELb1ELb0EEENS1_36VarlenDynamicPersistentTileSchedulerILi128ELi96ELi256ELi128ELb1ELb1ELb1ELb1ELb0ELb1EEEEEEEEEvNT_6ParamsE) ;  /* 0xfffffca052287950 */ /* 0x023fea0003c3ffff */
.L_x_2048:
[----:B0-----:R0:W1:Y:S02]  /*35f60*/  SYNCS.PHASECHK.TRANS64.TRYWAIT P1, [R4+URZ], R5 ;  /* 0x00000005040075a7 */ /* 0x001064000802017f */
[----:B-1----:R-:W-:Y:S05]  /*35f70*/  @!P1 NANOSLEEP.SYNCS 0x989680 ;  /* 0x009896800000995d */ /* 0x002fea0003900000 */
[----:B------:R-:W1:Y:S02]  /*35f80*/  @!P1 SYNCS.PHASECHK.TRANS64 P1, [R4+URZ], R5 ;  /* 0x00000005040095a7 */ /* 0x000e64000802007f */
[----:B-1----:R-:W-:Y:S05]  /*35f90*/  @!P1 BRA `(.L_x_2048) ;  /* 0xfffffffc00f09947 */ /* 0x002fea000383ffff */
[----:B------:R-:W-:Y:S05]  /*35fa0*/  BRA `(.L_x_2139) ;  /* 0xffffff6400a07947 */ /* 0x000fea000383ffff */
.L_x_2049:
[----:B------:R-:W-:Y:S01]  /*35fb0*/  BSSY B2, `(.L_x_2140) ;  /* 0x0000008000027945 */ /* 0x000fe20003800000 */
[----:B------:R-:W-:Y:S02]  /*35fc0*/  IMAD.MOV.U32 R13, RZ, RZ, R83 ;  /* 0x000000ffff0d7224 */ /* 0x000fe400078e0053 */
[----:B------:R-:W-:Y:S02]  /*35fd0*/  IMAD.MOV.U32 R12, RZ, RZ, RZ ;  /* 0x000000ffff0c7224 */ /* 0x000fe400078e00ff */
[----:B------:R-:W-:Y:S02]  /*35fe0*/  IMAD.MOV.U32 R11, RZ, RZ, 0x1c1f ;  /* 0x00001c1fff0b7424 */ /* 0x000fe400078e00ff */
[----:B------:R-:W-:-:S07]  /*35ff0*/  IMAD.MOV.U32 R15, RZ, RZ, -0x1 ;  /* 0xffffffffff0f7424 */ /* 0x000fce00078e00ff */
[----:B-----5:R-:W-:Y:S05]  /*36000*/  WARPSYNC.COLLECTIVE R15, `(.L_x_2141) ;  /* 0x000000000f087348 */ /* 0x020fea0003c00000 */
[----:B------:R0:W1:Y:S02]  /*36010*/  SHFL.IDX P6, R14, R13, R12, R11 ;  /* 0x0000000c0d0e7389 */ /* 0x00006400000c000b */
[----:B01---5:R-:W-:Y:S01]  /*36020*/  ENDCOLLECTIVE ;  /* 0x000000000000791b */ /* 0x023fe20003800000 */
.L_x_2141:
[----:B------:R-:W-:Y:S05]  /*36030*/  BSYNC B2 ;  /* 0x0000000000027941 */ /* 0x000fea0003800000 */
.L_x_2140:
        /* <DEDUP_REMOVED lines=8> */
.L_x_2142:
[----:B------:R-:W-:Y:S01]  /*360c0*/  IMAD.MOV.U32 R10, RZ, RZ, R14 ;  /* 0x000000ffff0a7224 */ /* 0x000fe200078e000e */
[----:B------:R-:W-:Y:S06]  /*360d0*/  BRA `(.L_x_2143) ;  /* 0xffffff6400e87947 */ /* 0x000fec000383ffff */
.L_x_2074:
[----:B------:R-:W-:Y:S01]  /*360e0*/  BSSY B2, `(.L_x_2144) ;  /* 0x0000008000027945 */ /* 0x000fe20003800000 */
[----:B-1234-:R-:W-:Y:S02]  /*360f0*/  IMAD.MOV.U32 R13, RZ, RZ, R83 ;  /* 0x000000ffff0d7224 */ /* 0x01efe400078e0053 */
[----:B------:R-:W-:Y:S02]  /*36100*/  IMAD.MOV.U32 R12, RZ, RZ, 0x1 ;  /* 0x00000001ff0c7424 */ /* 0x000fe400078e00ff */
[----:B------:R-:W-:Y:S02]  /*36110*/  IMAD.MOV.U32 R11, RZ, RZ, 0x1c1f ;  /* 0x00001c1fff0b7424 */ /* 0x000fe400078e00ff */
[----:B------:R-:W-:-:S07]  /*36120*/  IMAD.MOV.U32 R15, RZ, RZ, -0x1 ;  /* 0xffffffffff0f7424 */ /* 0x000fce00078e00ff */
[----:B0-----:R-:W-:Y:S05]  /*36130*/  WARPSYNC.COLLECTIVE R15, `(.L_x_2145) ;  /* 0x000000000f087348 */ /* 0x001fea0003c00000 */
[----:B------:R1:W2:Y:S02]  /*36140*/  SHFL.IDX P6, R14, R13, R12, R11 ;  /* 0x0000000c0d0e7389 */ /* 0x0002a400000c000b */
[----:B012---:R-:W-:Y:S01]  /*36150*/  ENDCOLLECTIVE ;  /* 0x000000000000791b */ /* 0x007fe20003800000 */
.L_x_2145:
[----:B------:R-:W-:Y:S05]  /*36160*/  BSYNC B2 ;  /* 0x0000000000027941 */ /* 0x000fea0003800000 */
.L_x_2144:
        /* <DEDUP_REMOVED lines=8> */
.L_x_2146:
[----:B------:R-:W-:Y:S05]  /*361f0*/  BRA `(.L_x_2147) ;  /* 0xffffff80007c7947 */ /* 0x000fea000383ffff */
.L_x_2105:
[----:B-1----:R1:W2:Y:S02]  /*36200*/  SYNCS.PHASECHK.TRANS64.TRYWAIT P1, [R8+URZ], R9 ;  /* 0x00000009080075a7 */ /* 0x0022a4000802017f */
[----:B--2---:R-:W-:Y:S05]  /*36210*/  @!P1 NANOSLEEP.SYNCS 0x989680 ;  /* 0x009896800000995d */ /* 0x004fea0003900000 */
[----:B------:R-:W2:Y:S02]  /*36220*/  @!P1 SYNCS.PHASECHK.TRANS64 P1, [R8+URZ], R9 ;  /* 0x00000009080095a7 */ /* 0x000ea4000802007f */
[----:B--2---:R-:W-:Y:S05]  /*36230*/  @!P1 BRA `(.L_x_2105) ;  /* 0xfffffffc00f09947 */ /* 0x004fea000383ffff */
[----:B------:R-:W-:Y:S05]  /*36240*/  BRA `(.L_x_2148) ;  /* 0xffffffac00487947 */ /* 0x000fea000383ffff */
.L_x_2106:
        /* <DEDUP_REMOVED lines=8> */
.L_x_2150:
[----:B------:R-:W-:Y:S05]  /*362d0*/  BSYNC B2 ;  /* 0x0000000000027941 */ /* 0x000fea0003800000 */
.L_x_2149:
        /* <DEDUP_REMOVED lines=8> */
.L_x_2151:
[----:B------:R-:W-:Y:S01]  /*36360*/  IMAD.MOV.U32 R84, RZ, RZ, R14 ;  /* 0x000000ffff547224 */ /* 0x000fe200078e000e */
[----:B------:R-:W-:Y:S06]  /*36370*/  BRA `(.L_x_2152) ;  /* 0xffffffac006c7947 */ /* 0x000fec000383ffff */
.L_x_2119:
[----:B------:R-:W-:Y:S01]  /*36380*/  BSSY B2, `(.L_x_2153) ;  /* 0x0000008000027945 */ /* 0x000fe20003800000 */
[----:B---3--:R-:W-:Y:S02]  /*36390*/  IMAD.MOV.U32 R13, RZ, RZ, R83 ;  /* 0x000000ffff0d7224 */ /* 0x008fe400078e0053 */
[----:B------:R-:W-:Y:S02]  /*363a0*/  IMAD.MOV.U32 R12, RZ, RZ, 0x1 ;  /* 0x00000001ff0c7424 */ /* 0x000fe400078e00ff */
[----:B------:R-:W-:Y:S02]  /*363b0*/  IMAD.MOV.U32 R11, RZ, RZ, 0x1c1f ;  /* 0x00001c1fff0b7424 */ /* 0x000fe400078e00ff */
[----:B------:R-:W-:-:S07]  /*363c0*/  IMAD.MOV.U32 R15, RZ, RZ, -0x1 ;  /* 0xffffffffff0f7424 */ /* 0x000fce00078e00ff */
[----:B012--5:R-:W-:Y:S05]  /*363d0*/  WARPSYNC.COLLECTIVE R15, `(.L_x_2154) ;  /* 0x000000000f087348 */ /* 0x027fea0003c00000 */
[----:B------:R3:W4:Y:S02]  /*363e0*/  SHFL.IDX P6, R14, R13, R12, R11 ;  /* 0x0000000c0d0e7389 */ /* 0x00072400000c000b */
[----:B012345:R-:W-:Y:S01]  /*363f0*/  ENDCOLLECTIVE ;  /* 0x000000000000791b */ /* 0x03ffe20003800000 */
.L_x_2154:
[----:B------:R-:W-:Y:S05]  /*36400*/  BSYNC B2 ;  /* 0x0000000000027941 */ /* 0x000fea0003800000 */
.L_x_2153:
        /* <DEDUP_REMOVED lines=8> */
.L_x_2155:
[----:B------:R-:W-:Y:S05]  /*36490*/  BRA `(.L_x_2156) ;  /* 0xffffffc800e47947 */ /* 0x000fea000383ffff */
.L_x_2133:
[----:B0-----:R0:W1:Y:S02]  /*364a0*/  SYNCS.PHASECHK.TRANS64.TRYWAIT P1, [R6+URZ], R7 ;  /* 0x00000007060075a7 */ /* 0x001064000802017f */
[----:B-1----:R-:W-:Y:S05]  /*364b0*/  @!P1 NANOSLEEP.SYNCS 0x989680 ;  /* 0x009896800000995d */ /* 0x002fea0003900000 */
[----:B------:R-:W1:Y:S02]  /*364c0*/  @!P1 SYNCS.PHASECHK.TRANS64 P1, [R6+URZ], R7 ;  /* 0x00000007060095a7 */ /* 0x000e64000802007f */
[----:B-1----:R-:W-:Y:S05]  /*364d0*/  @!P1 BRA `(.L_x_2133) ;  /* 0xfffffffc00f09947 */ /* 0x002fea000383ffff */
[----:B------:R-:W-:Y:S05]  /*364e0*/  BRA `(.L_x_2157) ;  /* 0xffffffe800dc7947 */ /* 0x000fea000383ffff */
.L_x_2134:
        /* <DEDUP_REMOVED lines=8> */
.L_x_2159:
[----:B------:R-:W-:Y:S05]  /*36570*/  BSYNC B2 ;  /* 0x0000000000027941 */ /* 0x000fea0003800000 */
.L_x_2158:
        /* <DEDUP_REMOVED lines=8> */
.L_x_2160:
[----:B------:R-:W-:Y:S05]  /*36600*/  BRA `(.L_x_2161) ;  /* 0xffffffec005c7947 */ /* 0x000fea000383ffff */
.L_x_2137:
[----:B------:R-:W-:Y:S01]  /*36610*/  BSSY B2, `(.L_x_2162) ;  /* 0x0000008000027945 */ /* 0x000fe20003800000 */
[----:B------:R-:W-:Y:S02]  /*36620*/  IMAD.MOV.U32 R13, RZ, RZ, R28 ;  /* 0x000000ffff0d7224 */ /* 0x000fe400078e001c */
[----:B------:R-:W-:Y:S02]  /*36630*/  IMAD.MOV.U32 R12, RZ, RZ, 0x1 ;  /* 0x00000001ff0c7424 */ /* 0x000fe400078e00ff */
[----:B------:R-:W-:Y:S02]  /*36640*/  IMAD.MOV.U32 R11, RZ, RZ, 0x1c1f ;  /* 0x00001c1fff0b7424 */ /* 0x000fe400078e00ff */
[----:B-1----:R-:W-:-:S07]  /*36650*/  IMAD.MOV.U32 R15, RZ, RZ, -0x1 ;  /* 0xffffffffff0f7424 */ /* 0x002fce00078e00ff */
[----:B0-2---:R-:W-:Y:S05]  /*36660*/  WARPSYNC.COLLECTIVE R15, `(.L_x_2163) ;  /* 0x000000000f087348 */ /* 0x005fea0003c00000 */
[----:B--2---:R1:W2:Y:S02]  /*36670*/  SHFL.IDX P6, R14, R13, R12, R11 ;  /* 0x0000000c0d0e7389 */ /* 0x0042a400000c000b */
[----:B012---:R-:W-:Y:S01]  /*36680*/  ENDCOLLECTIVE ;  /* 0x000000000000791b */ /* 0x007fe20003800000 */
.L_x_2163:
[----:B------:R-:W-:Y:S05]  /*36690*/  BSYNC B2 ;  /* 0x0000000000027941 */ /* 0x000fea0003800000 */
.L_x_2162:
        /* <DEDUP_REMOVED lines=8> */
.L_x_2164:
[----:B------:R-:W-:Y:S05]  /*36720*/  BRA `(.L_x_2165) ;  /* 0xfffffff000747947 */ /* 0x000fea000383ffff */
.L_x_2166:
        /* <DEDUP_REMOVED lines=13> */
.L_x_3201:


//--------------------- .text._ZN7cutlass13device_kernelIN5flash11enable_sm90INS1_16FlashAttnFwdSm90INS1_25CollectiveMainloopFwdSm90ILi2EN4cute5tupleIJNS5_1CILi1EEES8_S8_EEENS6_IJNS7_ILi128EEENS7_ILi96EEENS7_ILi192EEEEEELi192ENS_10bfloat16_tEfNS_4arch4Sm90ELb1ELb0ELb1ELb0ELb1ELb0ELb0ELb1ELb1ELb1ELb1ELb0EEENS1_21CollectiveEpilogueFwdINS6_IJSA_SC_SB_EEES9_SE_SG_Li256ELb0ELb1ELb1ELb0EEENS1_19SingleTileSchedulerILb0ELb1ELb1ELi128EEEEEEEEEvNT_6ParamsE --------------------------
	.section	.text._ZN7cutlass13device_kernelIN5flash11enable_sm90INS1_16FlashAttnFwdSm90INS1_25CollectiveMainloopFwdSm90ILi2EN4cute5tupleIJNS5_1CILi1EEES8_S8_EEENS6_IJNS7_ILi128EEENS7_ILi96EEENS7_ILi192EEEEEELi192ENS_10bfloat16_tEfNS_4arch4Sm90ELb1ELb0ELb1ELb0ELb1ELb0ELb0ELb1ELb1ELb1ELb1ELb0EEENS1_21CollectiveEpilogueFwdINS6_IJSA_SC_SB_EEES9_SE_SG_Li256ELb0ELb1ELb1ELb0EEENS1_19SingleTileSchedulerILb0ELb1ELb1ELi128EEEEEEEEEvNT_6ParamsE,"ax",@progbits
	.align	128
.text._ZN7cutlass13device_kernelIN5flash11enable_sm90INS1_16FlashAttnFwdSm90INS1_25CollectiveMainloopFwdSm90ILi2EN4cute5tupleIJNS5_1CILi1EEES8_S8_EEENS6_IJNS7_ILi128EEENS7_ILi96EEENS7_ILi192EEEEEELi192ENS_10bfloat16_tEfNS_4arch4Sm90ELb1ELb0ELb1ELb0ELb1ELb0ELb0ELb1ELb1ELb1ELb1ELb0EEENS1_21CollectiveEpilogueFwdINS6_IJSA_SC_SB_EEES9_SE_SG_Li256ELb0ELb1ELb1ELb0EEENS1_19SingleTileSchedulerILb0ELb1ELb1ELi128EEEEEEEEEvNT_6ParamsE:
        .type           _ZN7cutlass13device_kernelIN5flash11enable_sm90INS1_16FlashAttnFwdSm90INS1_25CollectiveMainloopFwdSm90ILi2EN4cute5tupleIJNS5_1CILi1EEES8_S8_EEENS6_IJNS7_ILi128EEENS7_ILi96EEENS7_ILi192EEEEEELi192ENS_10bfloat16_tEfNS_4arch4Sm90ELb1ELb0ELb1ELb0ELb1ELb0ELb0ELb1ELb1ELb1ELb1ELb0EEENS1_21CollectiveEpilogueFwdINS6_IJSA_SC_SB_EEES9_SE_SG_Li256ELb0ELb1ELb1ELb0EEENS1_19SingleTileSchedulerILb0ELb1ELb1ELi128EEEEEEEEEvNT_6ParamsE,@function
        .size           _ZN7cutlass13device_kernelIN5flash11enable_sm90INS1_16FlashAttnFwdSm90INS1_25CollectiveMainloopFwdSm90ILi2EN4cute5tupleIJNS5_1CILi1EEES8_S8_EEENS6_IJNS7_ILi128EEENS7_ILi96EEENS7_ILi192EEEEEELi192ENS_10bfloat16_tEfNS_4arch4Sm90ELb1ELb0ELb1ELb0ELb1ELb0ELb0ELb1ELb1ELb1ELb1ELb0EEENS1_21CollectiveEpilogueFwdINS6_IJSA_SC_SB_EEES9_SE_SG_Li256ELb0ELb1ELb1ELb0EEENS1_19SingleTileSchedulerILb0ELb1ELb1ELi128EEEEEEEEEvNT_6ParamsE,(.L_x_3203 - _ZN7cutlass13device_kernelIN5flash11enable_sm90INS1_16FlashAttnFwdSm90INS1_25CollectiveMainloopFwdSm90ILi2EN4cute5tupleIJNS5_1CILi1EEES8_S8_EEENS6_IJNS7_ILi128EEENS7_ILi96EEENS7_ILi192EEEEEELi192ENS_10bfloat16_tEfNS_4arch4Sm90ELb1ELb0ELb1ELb0ELb1ELb0ELb0ELb1ELb1ELb1ELb1ELb0EEENS1_21CollectiveEpilogueFwdINS6_IJSA_SC_SB_EEES9_SE_SG_Li256ELb0ELb1ELb1ELb0EEENS1_19SingleTileSchedulerILb0ELb1ELb1ELi128EEEEEEEEEvNT_6ParamsE)
        .other          _ZN7cutlass13device_kernelIN5flash11enable_sm90INS1_16FlashAttnFwdSm90INS1_25CollectiveMainloopFwdSm90ILi2EN4cute5tupleIJNS5_1CILi1EEES8_S8_EEENS6_IJNS7_ILi128EEENS7_ILi96EEENS7_ILi192EEEEEELi192ENS_10bfloat16_tEfNS_4arch4Sm90ELb1ELb0ELb1ELb0ELb1ELb0ELb0ELb1ELb1ELb1ELb1ELb0EEENS1_21CollectiveEpilogueFwdINS6_IJSA_SC_SB_EEES9_SE_SG_Li256ELb0ELb1ELb1ELb0EEENS1_19SingleTileSchedulerILb0ELb1ELb1ELi128EEEEEEEEEvNT_6ParamsE,@"STO_CUDA_ENTRY STV_DEFAULT"
_ZN7cutlass13device_kernelIN5flash11enable_sm90INS1_16FlashAttnFwdSm90INS1_25CollectiveMainloopFwdSm90ILi2EN4cute5tupleIJNS5_1CILi1EEES8_S8_EEENS6_IJNS7_ILi128EEENS7_ILi96EEENS7_ILi192EEEEEELi192ENS_10bfloat16_tEfNS_4arch4Sm90ELb1ELb0ELb1ELb0ELb1ELb0ELb0ELb1ELb1ELb1ELb1ELb0EEENS1_21CollectiveEpilogueFwdINS6_IJSA_SC_SB_EEES9_SE_SG_Li256ELb0ELb1ELb1ELb0EEENS1_19SingleTileSchedulerILb0ELb1ELb1ELi128EEEEEEEEEvNT_6ParamsE:
        /* <DEDUP_REMOVED lines=45> */
.L_x_2167:
        /* <DEDUP_REMOVED lines=22> */
.L_x_2168:
        /* <DEDUP_REMOVED lines=18> */
.L_x_2169:
        /* <DEDUP_REMOVED lines=22> */
.L_x_2170:
        /* <DEDUP_REMOVED lines=23> */
.L_x_2171:
        /* <DEDUP_REMOVED lines=11> */
.L_x_2174:
        /* <DEDUP_REMOVED lines=19> */
[----:B------:R-:W1:Y:S01]  /*0a00*/  S2UR UR38, SR_CTAID.X ;  /* 0x00000000002679c3 */ /* 0x000e620000002500 */
[----:B------:R-:W-:Y:S01]  /*0a10*/  ULDC UR4, c[0x0][0x448] ;  /* 0x0001120000047ab9 */ /* 0x000fe20000000800 */
[----:B------:R-:W-:Y:S01]  /*0a20*/  ULDC UR6, c[0x0][0x424] ;  /* 0x0001090000067ab9 */ /* 0x000fe20000000800 */
[----:B------:R-:W-:Y:S01]  /*0a30*/  UISETP.NE.AND UP1, UPT, UR4, 0x1, UPT ;  /* 0x000000010400788c */ /* 0x000fe2000bf25270 */
[----:B------:R-:W-:Y:S02]  /*0a40*/  ULDC UR7, c[0x0][0x288] ;  /* 0x0000a20000077ab9 */ /* 0x000fe40000000800 */
[----:B------:R-:W-:Y:S01]  /*0a50*/  ULDC.64 UR4, c[0x0][0x418] ;  /* 0x0001060000047ab9 */ /* 0x000fe20000000a00 */
[----:B------:R-:W-:Y:S02]  /*0a60*/  UIADD3 UR7, -UR7, 0x60, URZ ;  /* 0x0000006007077890 */ /* 0x000fe4000fffe13f */
[----:B------:R-:W-:Y:S02]  /*0a70*/  UISETP.NE.U32.AND UP0, UPT, UR4, URZ, UPT ;  /* 0x0000003f0400728c */ /* 0x000fe4000bf05070 */
[----:B------:R-:W-:-:S02]  /*0a80*/  UP2UR UR4, UPR, URZ, 0x2 ;  /* 0x000000023f047883 */ /* 0x000fc40008000000 */
[----:B------:R-:W-:Y:S01]  /*0a90*/  UISETP.NE.AND.EX UP0, UPT, UR5, URZ, UPT, UP0 ;  /* 0x0000003f0500728c */ /* 0x000fe2000bf05300 */
[----:B------:R-:W-:Y:S02]  /*0aa0*/  ULDC UR39, c[0x0][0x2f0] ;  /* 0x0000bc0000277ab9 */ /* 0x000fe40000000800 */
[----:B------:R-:W-:Y:S01]  /*0ab0*/  @UP1 ULDC UR5, c[0x0][0x44c] ;  /* 0x0001130000051ab9 */ /* 0x000fe20000000800 */
[----:B------:R-:W-:Y:S01]  /*0ac0*/  IMAD.U32 R17, RZ, RZ, UR4 ;  /* 0x00000004ff117e24 */ /* 0x000fe2000f8e00ff */
[----:B------:R-:W-:Y:S01]  /*0ad0*/  USEL UR10, UR6, 0x1, UP0 ;  /* 0x00000001060a7887 */ /* 0x000fe20008000000 */
[----:B------:R-:W-:Y:S01]  /*0ae0*/  @UP1 ULDC UR9, c[0x0][0x450] ;  /* 0x0001140000091ab9 */ /* 0x000fe20000000800 */
[----:B------:R-:W-:Y:S02]  /*0af0*/  USHF.R.U32.HI UR11, URZ, 0x10, UR8 ;  /* 0x000000103f0b7899 */ /* 0x000fe40008011608 */
[----:B------:R-:W-:Y:S02]  /*0b00*/  UIMAD UR7, UR10, UR39, UR7 ;  /* 0x000000270a0772a4 */ /* 0x000fe4000f8e0207 */
[----:B------:R-:W-:Y:S01]  /*0b10*/  IMAD.U32 R16, RZ, RZ, UR10 ;  /* 0x0000000aff107e24 */ /* 0x000fe2000f8e00ff */
[----:B-1----:R-:W-:-:S04]  /*0b20*/  USHF.L.U32 UR38, UR38, 0x7, URZ ;  /* 0x0000000726267899 */ /* 0x002fc8000800063f */
[----:B------:R-:W-:Y:S02]  /*0b30*/  @UP1 UIADD3 UR4, UR38, 0x7f, URZ ;  /* 0x0000007f26041890 */ /* 0x000fe4000fffe03f */
[----:B------:R-:W-:Y:S02]  /*0b40*/  UIADD3 UR6, UR38, 0x7f, URZ ;  /* 0x0000007f26067890 */ /* 0x000fe4000fffe03f */
[----:B------:R-:W-:Y:S02]  /*0b50*/  UIMAD.WIDE.U32 UR4, UR4, UR5, URZ ;  /* 0x00000005040472a5 */ /* 0x000fe4000f8e003f */
[----:B------:R-:W-:Y:S02]  /*0b60*/  UIMAD UR4, UR10, UR39, 0x5f ;  /* 0x0000005f0a0474a4 */ /* 0x000fe4000f8e0227 */
[----:B------:R-:W-:Y:S02]  /*0b70*/  @UP1 USHF.R.U32.HI UR6, URZ, UR9, UR5 ;  /* 0x000000093f061299 */ /* 0x000fe40008011605 */
[----:B------:R-:W-:-:S02]  /*0b80*/  UIMAD.WIDE UR4, UR4, 0x2aaaaaab, URZ ;  /* 0x2aaaaaab040478a5 */ /* 0x000fc4000f8e023f */
[----:B------:R-:W-:Y:S02]  /*0b90*/  UIADD3 UR6, UR7, UR6, URZ ;  /* 0x0000000607067290 */ /* 0x000fe4000fffe03f */
[----:B------:R-:W-:Y:S02]  /*0ba0*/  USHF.R.U32.HI UR4, URZ, 0x1f, UR5 ;  /* 0x0000001f3f047899 */ /* 0x000fe40008011605 */
[----:B------:R-:W-:Y:S02]  /*0bb0*/  UIMAD.WIDE UR6, UR6, 0x2aaaaaab, URZ ;  /* 0x2aaaaaab060678a5 */ /* 0x000fe4000f8e023f */
[----:B------:R-:W-:Y:S02]  /*0bc0*/  ULEA.HI.SX32 UR4, UR5, UR4, 0x1c ;  /* 0x0000000405047291 */ /* 0x000fe4000f8fe23f */
[----:B------:R-:W-:-:S04]  /*0bd0*/  USHF.R.U32.HI UR6, URZ, 0x1f, UR7 ;  /* 0x0000001f3f067899 */ /* 0x000fc80008011607 */
[----:B------:R-:W-:Y:S02]  /*0be0*/  ULEA.HI.SX32 UR6, UR7, UR6, 0x1c ;  /* 0x0000000607067291 */ /* 0x000fe4000f8fe23f */
[----:B------:R-:W-:Y:S02]  /*0bf0*/  ULOP3.LUT UR7, UR8, 0xffff, URZ, 0xc0, !UPT ;  /* 0x0000ffff08077892 */ /* 0x000fe4000f8ec03f */
[----:B------:R-:W-:-:S04]  /*0c00*/  UISETP.LT.AND UP0, UPT, UR4, UR6, UPT ;  /* 0x000000060400728c */ /* 0x000fc8000bf01270 */
[----:B------:R-:W-:Y:S02]  /*0c10*/  USEL UR10, UR4, UR6, UP0 ;  /* 0x00000006040a7287 */ /* 0x000fe40008000000 */
[----:B------:R-:W-:Y:S02]  /*0c20*/  UISETP.NE.AND UP0, UPT, UR11, URZ, UPT ;  /* 0x0000003f0b00728c */ /* 0x000fe4000bf05270 */
[----:B------:R-:W-:Y:S01]  /*0c30*/  UISETP.GE.AND UP1, UPT, UR10, 0x1, UPT ;  /* 0x000000010a00788c */ /* 0x000fe2000bf26270 */
[----:B------:R-:W-:-:S05]  /*0c40*/  UMOV UR4, URZ ;  /* 0x0000003f00047c82 */ /* 0x000fca0008000000 */
[----:B------:R-:W-:-:S03]  /*0c50*/  PLOP3.LUT P0, PT, PT, PT, UP1, 0x80, 0x0 ;  /* 0x000000000000781c */ /* 0x000fc60003f0f018 */
[----:B------:R-:W-:-:S10]  /*0c60*/  @!UP0 ULDC UR11, c[0x0][0x9f0] ;  /* 0x00027c00000b8ab9 */ /* 0x000fd40000000800 */
[----:B------:R-:W-:Y:S05]  /*0c70*/  @!P0 BRA `(.L_x_2176) ;  /* 0x0000000000848947 */ /* 0x000fea0003800000 */
[----:B------:R-:W-:Y:S01]  /*0c80*/  MOV R3, UR11 ;  /* 0x0000000b00037c02 */ /* 0x000fe20008000f00 */
[----:B------:R-:W-:Y:S01]  /*0c90*/  UIADD3 UR6, UR11, -0x1, UR10 ;  /* 0xffffffff0b067890 */ /* 0x000fe2000fffe00a */
[----:B------:R-:W-:Y:S02]  /*0ca0*/  UMOV UR4, URZ ;  /* 0x0000003f00047c82 */ /* 0x000fe40008000000 */
[-C--:B------:R-:W-:Y:S02]  /*0cb0*/  IABS R0, R3.reuse ;  /* 0x0000000300007213 */ /* 0x080fe40000000000 */
[----:B------:R-:W-:Y:S01]  /*0cc0*/  IABS R5, R3 ;  /* 0x0000000300057213 */ /* 0x000fe20000000000 */
[----:B------:R-:W-:Y:S01]  /*0cd0*/  IMAD.U32 R4, RZ, RZ, UR6 ;  /* 0x00000006ff047e24 */ /* 0x000fe2000f8e00ff */
[----:B------:R-:W-:Y:S01]  /*0ce0*/  R2UR UR12, R0 ;  /* 0x00000000000c72ca */ /* 0x000fe200000e0000 */
[----:B------:R-:W-:-:S03]  /*0cf0*/  ULOP3.LUT UR6, UR6, UR11, URZ, 0x3c, !UPT ;  /* 0x0000000b06067292 */ /* 0x000fc6000f8e3c3f */
[----:B------:R-:W-:-:S04]  /*0d00*/  IABS R4, R4 ;  /* 0x0000000400047213 */ /* 0x000fc80000000000 */
[----:B------:R-:W-:-:S04]  /*0d10*/  MOV R3, R4 ;  /* 0x0000000400037202 */ /* 0x000fc80000000f00 */
        /* <DEDUP_REMOVED lines=23> */
.L_x_2176:
[----:B------:R-:W-:Y:S01]  /*0e90*/  UIMAD UR6, UR7, UR4, URZ ;  /* 0x00000004070672a4 */ /* 0x000fe2000f8e023f */
[----:B------:R-:W-:Y:S01]  /*0ea0*/  IMAD.U32 R0, RZ, RZ, UR10 ;  /* 0x0000000aff007e24 */ /* 0x000fe2000f8e00ff */
[----:B------:R-:W-:Y:S01]  /*0eb0*/  MOV R3, UR4 ;  /* 0x0000000400037c02 */ /* 0x000fe20008000f00 */
[----:B------:R-:W-:Y:S01]  /*0ec0*/  VIADD R22, R25, 0xffffff80 ;  /* 0xffffff8019167836 */ /* 0x000fe20000000000 */
[----:B------:R-:W-:Y:S01]  /*0ed0*/  R2UR UR5, R16 ;  /* 0x00000000100572ca */ /* 0x000fe200000e0000 */
[----:B0-----:R-:W-:Y:S01]  /*0ee0*/  IMAD.MOV.U32 R2, RZ, RZ, RZ ;  /* 0x000000ffff027224 */ /* 0x001fe200078e00ff */
[----:B------:R-:W-:Y:S01]  /*0ef0*/  VIADDMNMX R0, R3, UR6, R0, PT ;  /* 0x0000000603007c46 */ /* 0x000fe2000b800100 */
[----:B------:R-:W-:Y:S01]  /*0f00*/  IMAD.U32 R18, RZ, RZ, UR6 ;  /* 0x00000006ff127e24 */ /* 0x000fe2000f8e00ff */
[----:B------:R-:W-:Y:S02]  /*0f10*/  PLOP3.LUT P0, PT, PT, PT, PT, 0x80, 0x0 ;  /* 0x000000000000781c */ /* 0x000fe40003f0f070 */
[----:B------:R-:W-:-:S02]  /*0f20*/  CS2R R118, SRZ ;  /* 0x0000000000767805 */ /* 0x000fc4000001ff00 */
[----:B------:R-:W-:Y:S02]  /*0f30*/  R2UR UR61, R0 ;  /* 0x00000000003d72ca */ /* 0x000fe400000e0000 */
[----:B------:R-:W-:Y:S02]  /*0f40*/  CS2R R116, SRZ ;  /* 0x0000000000747805 */ /* 0x000fe4000001ff00 */
[----:B------:R-:W-:Y:S02]  /*0f50*/  MOV R0, RZ ;  /* 0x000000ff00007202 */ /* 0x000fe40000000f00 */
[----:B------:R-:W-:Y:S02]  /*0f60*/  CS2R R114, SRZ ;  /* 0x0000000000727805 */ /* 0x000fe4000001ff00 */
[----:B------:R-:W-:Y:S02]  /*0f70*/  CS2R R112, SRZ ;  /* 0x0000000000707805 */ /* 0x000fe4000001ff00 */
[----:B------:R-:W-:-:S02]  /*0f80*/  CS2R R110, SRZ ;  /* 0x00000000006e7805 */ /* 0x000fc4000001ff00 */
[----:B------:R-:W-:Y:S01]  /*0f90*/  CS2R R108, SRZ ;  /* 0x00000000006c7805 */ /* 0x000fe2000001ff00 */
[----:B------:R-:W-:Y:S01]  /*0fa0*/  UIMAD UR39, UR5, UR39, URZ ;  /* 0x00000027052772a4 */ /* 0x000fe2000f8e023f */
[----:B------:R-:W-:Y:S02]  /*0fb0*/  CS2R R106, SRZ ;  /* 0x00000000006a7805 */ /* 0x000fe4000001ff00 */
[----:B------:R-:W-:Y:S02]  /*0fc0*/  CS2R R104, SRZ ;  /* 0x0000000000687805 */ /* 0x000fe4000001ff00 */
[----:B------:R-:W-:Y:S02]  /*0fd0*/  CS2R R102, SRZ ;  /* 0x0000000000667805 */ /* 0x000fe4000001ff00 */
[----:B------:R-:W-:Y:S02]  /*0fe0*/  CS2R R100, SRZ ;  /* 0x0000000000647805 */ /* 0x000fe4000001ff00 */
[----:B------:R-:W-:Y:S01]  /*0ff0*/  CS2R R98, SRZ ;  /* 0x0000000000627805 */ /* 0x000fe2000001ff00 */
[----:B------:R-:W-:Y:S01]  /*1000*/  UISETP.GT.AND UP0, UPT, UR61, UR6, UPT ;  /* 0x000000063d00728c */ /* 0x000fe2000bf04270 */
[----:B------:R-:W-:-:S02]  /*1010*/  CS2R R96, SRZ ;  /* 0x0000000000607805 */ /* 0x000fc4000001ff00 */
[----:B------:R-:W-:Y:S02]  /*1020*/  CS2R R94, SRZ ;  /* 0x00000000005e7805 */ /* 0x000fe4000001ff00 */
[----:B------:R-:W-:Y:S02]  /*1030*/  CS2R R92, SRZ ;  /* 0x00000000005c7805 */ /* 0x000fe4000001ff00 */
[----:B------:R-:W-:Y:S02]  /*1040*/  CS2R R90, SRZ ;  /* 0x00000000005a7805 */ /* 0x000fe4000001ff00 */
[----:B------:R-:W-:Y:S02]  /*1050*/  CS2R R88, SRZ ;  /* 0x0000000000587805 */ /* 0x000fe4000001ff00 */
[----:B------:R-:W-:Y:S02]  /*1060*/  PLOP3.LUT P1, PT, PT, PT, UP0, 0x80, 0x0 ;  /* 0x000000000000781c */ /* 0x000fe40003f2f008 */
        /* <DEDUP_REMOVED lines=56> */
[----:B------:R-:W-:Y:S01]  /*13f0*/  MOV R5, UR5 ;  /* 0x0000000500057c02 */ /* 0x000fe20008000f00 */
[----:B------:R-:W-:Y:S01]  /*1400*/  ULDC.64 UR4, c[0x4][0x90] ;  /* 0x0100240000047ab9 */ /* 0x000fe20000000a00 */
[----:B------:R-:W-:Y:S01]  /*1410*/  MOV R10, UR6 ;  /* 0x00000006000a7c02 */ /* 0x000fe20008000f00 */
[----:B------:R-:W-:Y:S01]  /*1420*/  IMAD.U32 R6, RZ, RZ, UR4 ;  /* 0x00000004ff067e24 */ /* 0x000fe2000f8e00ff */
[----:B------:R-:W-:Y:S01]  /*1430*/  MOV R12, 0x1 ;  /* 0x00000001000c7802 */ /* 0x000fe20000000f00 */
[----:B------:R-:W-:-:S02]  /*1440*/  IMAD.U32 R7, RZ, RZ, UR5 ;  /* 0x00000005ff077e24 */ /* 0x000fc4000f8e00ff */
[----:B------:R-:W-:Y:S02]  /*1450*/  IMAD.U32 R11, RZ, RZ, UR7 ;  /* 0x00000007ff0b7e24 */ /* 0x000fe4000f8e00ff */
[----:B------:R-:W-:Y:S02]  /*1460*/  IMAD.MOV.U32 R8, RZ, RZ, 0x70 ;  /* 0x00000070ff087424 */ /* 0x000fe400078e00ff */
[----:B0-----:R-:W-:-:S07]  /*1470*/  IMAD.MOV.U32 R13, RZ, RZ, RZ ;  /* 0x000000ffff0d7224 */ /* 0x001fce00078e00ff */
[----:B------:R-:W-:-:S07]  /*1480*/  LEPC R20, `(.L_x_2178) ;  /* 0x000000001014794e */ /* 0x000fce0000000000 */
[----:B-1----:R-:W-:Y:S05]  /*1490*/  CALL.ABS.NOINC R2 ;  /* 0x0000000002007343 */ /* 0x002fea0003c00000 */
.L_x_2178:
[----:B------:R-:W-:-:S04]  /*14a0*/  SHF.L.U32 R0, RZ, 0x1f, RZ ;  /* 0x0000001fff007819 */ /* 0x000fc800000006ff */
[----:B------:R-:W0:Y:S02]  /*14b0*/  SYNCS.PHASECHK.TRANS64.TRYWAIT P0, [UR60+0x30800], R0 ;  /* 0x03080000ff0075a7 */ /* 0x000e24000800017c */
[----:B0-----:R-:W-:Y:S05]  /*14c0*/  @!P0 BRA `(.L_x_2179) ;  /* 0x000000e400c48947 */ /* 0x001fea0003800000 */
.L_x_2264:
[----:B------:R-:W2:Y:S02]  /*14d0*/  LDL R2, [R1+0x4] ;  /* 0x0000040001027983 */ /* 0x000ea40000100800 */
[----:B--2---:R-:W-:-:S13]  /*14e0*/  R2UR UR4, R2 ;  /* 0x00000000020472ca */ /* 0x004fda00000e0000 */
[----:B------:R-:W-:-:S06]  /*14f0*/  ULOP3.LUT UR4, UR4, 0x1, URZ, 0xfc, !UPT ;  /* 0x0000000104047892 */ /* 0x000fcc000f8efc3f */
[----:B------:R-:W-:-:S05]  /*1500*/  IMAD.U32 R2, RZ, RZ, UR4 ;  /* 0x00000004ff027e24 */ /* 0x000fca000f8e00ff */
[----:B------:R-:W-:-:S13]  /*1510*/  ISETP.NE.AND P0, PT, R2, 0x3, PT ;  /* 0x000000030200780c */ /* 0x000fda0003f05270 */
[----:B------:R-:W-:Y:S05]  /*1520*/  @!P0 BRA `(.L_x_2180) ;  /* 0x0000000000048947 */ /* 0x000fea0003800000 */
[----:B------:R-:W-:Y:S01]  /*1530*/  BPT.TRAP 0x1 ;  /* 0x000000040000795c */ /* 0x000fe20000300000 */
.L_x_2180:
[----:B------:R1:W2:Y:S01]  /*1540*/  SYNCS.PHASECHK.TRANS64.TRYWAIT P1, [UR60+0x30830], R0 ;  /* 0x03083000ff0075a7 */ /* 0x0002a2000802017c */
[----:B------:R-:W-:Y:S05]  /*1550*/  @!P0 BRA `(.L_x_2181) ;  /* 0x0000000000048947 */ /* 0x000fea0003800000 */
[----:B------:R-:W-:Y:S01]  /*1560*/  BPT.TRAP 0x1 ;  /* 0x000000040000795c */ /* 0x000fe20000300000 */
.L_x_2181:
[----:B------:R-:W-:-:S04]  /*1570*/  MOV R4, UR40 ;  /* 0x0000002800047c02 */ /* 0x000fc80008000f00 */
[----:B------:R-:W-:Y:S01]  /*1580*/  LOP3.LUT R4, R4, 0x10000, RZ, 0xfc, !PT ;  /* 0x0001000004047812 */ /* 0x000fe200078efcff */
[----:B--2---:R-:W-:Y:S06]  /*1590*/  @P1 BRA `(.L_x_2182) ;  /* 0x0000000000081947 */ /* 0x004fec0003800000 */
[----:B------:R-:W2:Y:S02]  /*15a0*/  SYNCS.PHASECHK.TRANS64.TRYWAIT P1, [UR60+0x30830], R0 ;  /* 0x03083000ff0075a7 */ /* 0x000ea4000802017c */
[----:B--2---:R-:W-:Y:S05]  /*15b0*/  @!P1 BRA `(.L_x_2183) ;  /* 0x000000e400a09947 */ /* 0x004fea0003800000 */
.L_x_2182:
        /* <DEDUP_REMOVED lines=19> */
[----:B------:R-:W-:Y:S01]  /*16f0*/  UMOV UR25, 0x40000040 ;  /* 0x4000004000197882 */ /* 0x000fe20000000000 */
[----:B------:R-:W-:Y:S01]  /*1700*/  HGMMA.64x96x16.F32.BF16 R24, gdesc[UR8], RZ, !UPT, gsb0 ;  /* 0x01600000081879f0 */ /* 0x000fe2000c0018ff */
[----:B------:R-:W-:Y:S01]  /*1710*/  R2UR UR10, R4 ;  /* 0x00000000040a72ca */ /* 0x000fe200000e0000 */
[----:B------:R-:W-:Y:S01]  /*1720*/  UMOV UR9, 0x40000040 ;  /* 0x4000004000097882 */ /* 0x000fe20000000000 */
[----:B------:R-:W-:Y:S01]  /*1730*/  UMOV UR29, 0x40000040 ;  /* 0x40000040001d7882 */ /* 0x000fe20000000000 */
[----:B------:R-:W-:Y:S01]  /*1740*/  UMOV UR5, UR9 ;  /* 0x0000000900057c82 */ /* 0x000fe20008000000 */
[----:B------:R-:W-:Y:S01]  /*1750*/  UMOV UR33, 0x40000040 ;  /* 0x4000004000217882 */ /* 0x000fe20000000000 */
[----:B------:R-:W-:Y:S01]  /*1760*/  UMOV UR41, 0x40000040 ;  /* 0x4000004000297882 */ /* 0x000fe20000000000 */
[----:B------:R-:W-:Y:S01]  /*1770*/  UMOV UR45, 0x40000040 ;  /* 0x40000040002d7882 */ /* 0x000fe20000000000 */
[----:B------:R-:W-:Y:S01]  /*1780*/  UMOV UR49, 0x40000040 ;  /* 0x4000004000317882 */ /* 0x000fe20000000000 */
[----:B------:R-:W-:-:S05]  /*1790*/  UMOV UR53, 0x40000040 ;  /* 0x4000004000357882 */ /* 0x000fca0000000000 */
        /* <DEDUP_REMOVED lines=8> */
[----:B------:R-:W-:Y:S02]  /*1820*/  UIADD3 UR40, UR10, 0x800, URZ ;  /* 0x000008000a287890 */ /* 0x000fe4000fffe03f */
[----:B------:R-:W-:Y:S02]  /*1830*/  UIADD3 UR44, UR10, 0x802, URZ ;  /* 0x000008020a2c7890 */ /* 0x000fe4000fffe03f */
[----:B------:R-:W-:Y:S02]  /*1840*/  UIADD3 UR48, UR10, 0x804, URZ ;  /* 0x000008040a307890 */ /* 0x000fe4000fffe03f */
[----:B------:R-:W-:Y:S01]  /*1850*/  UIADD3 UR52, UR10, 0x806, URZ ;  /* 0x000008060a347890 */ /* 0x000fe2000fffe03f */
        /* <DEDUP_REMOVED lines=72> */
.L_x_2184:
[----:B0-----:R-:W-:Y:S01]  /*1ce0*/  LOP3.LUT R3, R72, 0xffffff80, RZ, 0xc0, !PT ;  /* 0xffffff8048037812 */ /* 0x001fe200078ec0ff */
[----:B------:R-:W-:Y:S01]  /*1cf0*/  UMOV UR5, 0xffffffa0 ;  /* 0xffffffa000057882 */ /* 0x000fe20000000000 */
[----:B------:R-:W-:Y:S01]  /*1d00*/  R2UR UR4, R17 ;  /* 0x00000000110472ca */ /* 0x000fe200000e0000 */
[----:B------:R-:W-:Y:S01]  /*1d10*/  UIMAD UR5, UR61, UR5, 0x61 ;  /* 0x000000613d0574a4 */ /* 0x000fe2000f8e0205 */
[----:B------:R-:W-:Y:S01]  /*1d20*/  IADD3 R3, R22, -R3, RZ ;  /* 0x8000000316037210 */ /* 0x000fe20007ffe0ff */
[----:B------:R-:W-:Y:S01]  /*1d30*/  ULDC UR6, c[0x0][0x9d8] ;  /* 0x0002760000067ab9 */ /* 0x000fe20000000800 */
[----:B------:R-:W-:Y:S01]  /*1d40*/  LEA.HI R23, R23, R22, RZ, 0x2 ;  /* 0x0000001617177211 */ /* 0x000fe200078f10ff */
[----:B------:R-:W-:Y:S01]  /*1d50*/  FMUL.FTZ R26, R26, UR6 ;  /* 0x000000061a1a7c20 */ /* 0x000fe20008410000 */
[----:B------:R-:W-:Y:S01]  /*1d60*/  SHF.R.S32.HI R8, RZ, 0x1f, R3 ;  /* 0x0000001fff087819 */ /* 0x000fe20000011403 */
[----:B------:R-:W-:Y:S01]  /*1d70*/  FMUL.FTZ R27, R27, UR6 ;  /* 0x000000061b1b7c20 */ /* 0x000fe20008410000 */
[----:B------:R-:W-:Y:S01]  /*1d80*/  LOP3.LUT R23, R23, 0xfffffffc, RZ, 0xc0, !PT ;  /* 0xfffffffc17177812 */ /* 0x000fe200078ec0ff */
[----:B------:R-:W-:Y:S01]  /*1d90*/  FMUL.FTZ R30, R30, UR6 ;  /* 0x000000061e1e7c20 */ /* 0x000fe20008410000 */
[-C--:B------:R-:W-:Y:S01]  /*1da0*/  LEA.HI R9, R8, R3.reuse, RZ, 0x2 ;  /* 0x0000000308097211 */ /* 0x080fe200078f10ff */
[----:B-1----:R-:W-:Y:S01]  /*1db0*/  FMUL.FTZ R0, R24, UR6 ;  /* 0x0000000618007c20 */ /* 0x002fe20008410000 */
[----:B------:R-:W-:Y:S01]  /*1dc0*/  LEA.HI R11, R8, R3, RZ, 0x5 ;  /* 0x00000003080b7211 */ /* 0x000fe200078f28ff */
[----:B------:R-:W-:Y:S01]  /*1dd0*/  IMAD.IADD R23, R22, 0x1, -R23 ;  /* 0x0000000116177824 */ /* 0x000fe200078e0a17 */
[--C-:B------:R-:W-:Y:S01]  /*1de0*/  SHF.R.S32.HI R8, RZ, 0x2, R9.reuse ;  /* 0x00000002ff087819 */ /* 0x100fe20000011409 */
[----:B------:R-:W-:Y:S01]  /*1df0*/  UISETP.NE.AND UP0, UPT, UR4, URZ, UPT ;  /* 0x0000003f0400728c */ /* 0x000fe2000bf05270 */
[----:B------:R-:W-:Y:S01]  /*1e00*/  SHF.R.S32.HI R21, RZ, 0x1f, R9 ;  /* 0x0000001fff157819 */ /* 0x000fe20000011409 */
[----:B------:R-:W0:Y:S01]  /*1e10*/  MUFU.TANH R26, R26 ;  /* 0x0000001a001a7308 */ /* 0x000e220000002400 */
[----:B------:R-:W-:Y:S01]  /*1e20*/  SHF.R.S32.HI R11, RZ, 0x5, R11 ;  /* 0x00000005ff0b7819 */ /* 0x000fe2000001140b */
[----:B------:R-:W-:Y:S01]  /*1e30*/  ULDC UR7, c[0x0][0x288] ;  /* 0x0000a20000077ab9 */ /* 0x000fe20000000800 */
[-C--:B------:R-:W-:Y:S01]  /*1e40*/  LEA.HI R21, R21, R8.reuse, RZ, 0x3 ;  /* 0x0000000815157211 */ /* 0x080fe200078f18ff */
[----:B------:R-:W-:Y:S01]  /*1e50*/  FMUL.FTZ R31, R31, UR6 ;  /* 0x000000061f1f7c20 */ /* 0x000fe20008410000 */
[----:B------:R-:W-:Y:S01]  /*1e60*/  LEA.HI R12, R73, R73, RZ, 0x1 ;  /* 0x00000049490c7211 */ /* 0x000fe200078f08ff */
[----:B------:R-:W-:Y:S01]  /*1e70*/  FMUL.FTZ R34, R34, UR6 ;  /* 0x0000000622227c20 */ /* 0x000fe20008410000 */
[----:B------:R-:W-:Y:S01]  /*1e80*/  LEA R22, R11, UR38, 0x4 ;  /* 0x000000260b167c11 */ /* 0x000fe2000f8e20ff */
[----:B------:R-:W1:Y:S01]  /*1e90*/  MUFU.TANH R24, R27 ;  /* 0x0000001b00187308 */ /* 0x000e620000002400 */
[----:B------:R-:W-:Y:S01]  /*1ea0*/  LOP3.LUT R21, R21, 0xfffffff8, RZ, 0xc0, !PT ;  /* 0xfffffff815157812 */ /* 0x000fe200078ec0ff */
[----:B------:R-:W-:Y:S01]  /*1eb0*/  @UP0 ULDC UR4, c[0x0][0x44c] ;  /* 0x0001130000040ab9 */ /* 0x000fe20000000800 */
[----:B------:R-:W-:Y:S01]  /*1ec0*/  LOP3.LUT R12, R12, 0x3fffffe, RZ, 0xc0, !PT ;  /* 0x03fffffe0c0c7812 */ /* 0x000fe200078ec0ff */
[----:B------:R-:W-:Y:S01]  /*1ed0*/  FMUL.FTZ R2, R25, UR6 ;  /* 0x0000000619027c20 */ /* 0x000fe20008410000 */
[----:B------:R-:W-:Y:S01]  /*1ee0*/  LEA.HI R11, R23, R23, RZ, 0x1 ;  /* 0x00000017170b7211 */ /* 0x000fe200078f08ff */
[----:B------:R-:W-:Y:S01]  /*1ef0*/  FMUL.FTZ R35, R35, UR6 ;  /* 0x0000000623237c20 */ /* 0x000fe20008410000 */
[----:B------:R-:W-:Y:S01]  /*1f00*/  IADD3 R21, R22, R8, -R21 ;  /* 0x0000000816157210 */ /* 0x000fe20007ffe815 */
[----:B------:R-:W-:Y:S01]  /*1f10*/  IMAD.IADD R12, R73, 0x1, -R12 ;  /* 0x00000001490c7824 */ /* 0x000fe200078e0a0c */
[----:B------:R-:W-:Y:S01]  /*1f20*/  LOP3.LUT R8, R11, 0x1ffffffe, RZ, 0xc0, !PT ;  /* 0x1ffffffe0b087812 */ /* 0x000fe200078ec0ff */
[----:B------:R-:W-:Y:S01]  /*1f30*/  IMAD.U32 R22, RZ, RZ, UR39 ;  /* 0x00000027ff167e24 */ /* 0x000fe2000f8e00ff */
[----:B------:R-:W-:Y:S01]  /*1f40*/  PLOP3.LUT P1, PT, PT, PT, UP0, 0x80, 0x0 ;  /* 0x000000000000781c */ /* 0x000fe20003f2f008 */
[----:B------:R-:W-:Y:S01]  /*1f50*/  IMAD R11, R12, 0x40, R21 ;  /* 0x000000400c0b7824 */ /* 0x000fe200078e0215 */
[----:B------:R-:W-:Y:S01]  /*1f60*/  IADD3 R8, R23, -R8, RZ ;  /* 0x8000000817087210 */ /* 0x000fe20007ffe0ff */
[----:B------:R-:W2:Y:S01]  /*1f70*/  MUFU.TANH R30, R30 ;  /* 0x0000001e001e7308 */ /* 0x000ea20000002400 */
[----:B------:R-:W-:Y:S01]  /*1f80*/  PLOP3.LUT P2, PT, PT, PT, UP0, 0x80, 0x0 ;  /* 0x000000000000781c */ /* 0x000fe20003f4f008 */
[----:B------:R-:W-:Y:S01]  /*1f90*/  FMUL.FTZ R38, R38, UR6 ;  /* 0x0000000626267c20 */ /* 0x000fe20008410000 */
[----:B------:R-:W-:Y:S01]  /*1fa0*/  FMUL.FTZ R39, R39, UR6 ;  /* 0x0000000627277c20 */ /* 0x000fe20008410000 */
[----:B------:R-:W-:-:S02]  /*1fb0*/  IMAD R11, R8, 0x8, R11 ;  /* 0x00000008080b7824 */ /* 0x000fc400078e020b */
[----:B------:R-:W-:Y:S01]  /*1fc0*/  FMUL.FTZ R43, R43, UR6 ;  /* 0x000000062b2b7c20 */ /* 0x000fe20008410000 */
[----:B------:R-:W-:Y:S01]  /*1fd0*/  FMUL.FTZ R42, R42, UR6 ;  /* 0x000000062a2a7c20 */ /* 0x000fe20008410000 */
[----:B------:R-:W-:Y:S01]  /*1fe0*/  FMUL.FTZ R47, R47, UR6 ;  /* 0x000000062f2f7c20 */ /* 0x000fe20008410000 */
[----:B------:R0:W3:Y:S01]  /*1ff0*/  MUFU.TANH R25, R31 ;  /* 0x0000001f00197308 */ /* 0x0000e20000002400 */
[----:B------:R-:W-:Y:S01]  /*2000*/  MOV R8, R11 ;  /* 0x0000000b00087202 */ /* 0x000fe20000000f00 */
[----:B------:R-:W-:Y:S01]  /*2010*/  @P1 IMAD.HI.U32 R12, R11, UR4, RZ ;  /* 0x000000040b0c1c27 */ /* 0x000fe2000f8e00ff */
[----:B------:R-:W-:-:S03]  /*2020*/  @UP0 ULDC UR4, c[0x0][0x450] ;  /* 0x0001140000040ab9 */ /* 0x000fc60000000800 */
[----:B------:R-:W-:Y:S01]  /*2030*/  FMUL.FTZ R51, R51, UR6 ;  /* 0x0000000633337c20 */ /* 0x000fe20008410000 */
[----:B------:R-:W-:Y:S01]  /*2040*/  FMUL.FTZ R46, R46, UR6 ;  /* 0x000000062e2e7c20 */ /* 0x000fe20008410000 */
[----:B------:R-:W-:Y:S01]  /*2050*/  FMUL.FTZ R55, R55, UR6 ;  /* 0x0000000637377c20 */ /* 0x000fe20008410000 */
[----:B------:R-:W-:Y:S01]  /*2060*/  @P2 SHF.R.U32.HI R8, RZ, UR4, R12 ;  /* 0x00000004ff082c19 */ /* 0x000fe2000801160c */
[----:B------:R-:W-:Y:S01]  /*2070*/  UIMAD UR4, UR61, -0x60, UR39 ;  /* 0xffffffa03d0478a4 */ /* 0x000fe2000f8e0227 */
[----:B------:R-:W-:Y:S01]  /*2080*/  LOP3.LUT R12, R9, 0x7ffffffc, RZ, 0xc0, !PT ;  /* 0x7ffffffc090c7812 */ /* 0x000fe200078ec0ff */
[----:B------:R-:W4:Y:S01]  /*2090*/  MUFU.TANH R34, R34 ;  /* 0x0000002200227308 */ /* 0x000f220000002400 */
[----:B------:R-:W-:Y:S01]  /*20a0*/  FMUL.FTZ R50, R50, UR6 ;  /* 0x0000000632327c20 */ /* 0x000fe20008410000 */
[----:B------:R-:W5:Y:S01]  /*20b0*/  SHFL.IDX PT, R21, R8, 0x1, 0x1c1f ;  /* 0x003c1f0008157f89 */ /* 0x000f6200000e0000 */
[----:B------:R-:W-:Y:S01]  /*20c0*/  UIADD3 UR4, UR4, 0x60, URZ ;  /* 0x0000006004047890 */ /* 0x000fe2000fffe03f */
[----:B------:R-:W-:-:S02]  /*20d0*/  IMAD.IADD R12, R3, 0x1, -R12 ;  /* 0x00000001030c7824 */ /* 0x000fc400078e0a0c */
[----:B------:R-:W-:Y:S01]  /*20e0*/  FMUL.FTZ R54, R54, UR6 ;  /* 0x0000000636367c20 */ /* 0x000fe20008410000 */
[----:B------:R-:W-:Y:S02]  /*20f0*/  IMAD.U32 R3, RZ, RZ, UR5 ;  /* 0x00000005ff037e24 */ /* 0x000fe4000f8e00ff */
[----:B------:R-:W-:Y:S01]  /*2100*/  FMUL.FTZ R58, R58, UR6 ;  /* 0x000000063a3a7c20 */ /* 0x000fe20008410000 */
[----:B------:R-:W4:Y:S01]  /*2110*/  MUFU.TANH R35, R35 ;  /* 0x0000002300237308 */ /* 0x000f220000002400 */
[----:B------:R-:W-:Y:S01]  /*2120*/  MOV R9, UR4 ;  /* 0x0000000400097c02 */ /* 0x000fe20008000f00 */
[----:B------:R-:W-:Y:S02]  /*2130*/  IMAD R3, R12, -0x2, R3 ;  /* 0xfffffffe0c037824 */ /* 0x000fe400078e0203 */
[----:B------:R-:W-:Y:S01]  /*2140*/  FMUL.FTZ R59, R59, UR6 ;  /* 0x000000063b3b7c20 */ /* 0x000fe20008410000 */
[----:B------:R-:W-:Y:S01]  /*2150*/  FMUL.FTZ R62, R62, UR6 ;  /* 0x000000063e3e7c20 */ /* 0x000fe20008410000 */
[----:B------:R-:W-:Y:S01]  /*2160*/  FMUL.FTZ R63, R63, UR6 ;  /* 0x000000063f3f7c20 */ /* 0x000fe20008410000 */
[----:B------:R-:W-:Y:S01]  /*2170*/  IMAD R9, R12, -0x2, R9 ;  /* 0xfffffffe0c097824 */ /* 0x000fe200078e0209 */
[----:B------:R-:W-:Y:S01]  /*2180*/  IADD3 R22, R3, -UR7, R22 ;  /* 0x8000000703167c10 */ /* 0x000fe2000fffe016 */
[----:B------:R-:W-:Y:S01]  /*2190*/  MUFU.TANH R38, R38 ;  /* 0x0000002600267308 */ /* 0x000fe20000002400 */
[----:B------:R-:W-:Y:S01]  /*21a0*/  FMUL.FTZ R66, R66, UR6 ;  /* 0x0000000642427c20 */ /* 0x000fe20008410000 */
[----:B------:R-:W-:Y:S01]  /*21b0*/  FMUL.FTZ R67, R67, UR6 ;  /* 0x0000000643437c20 */ /* 0x000fe20008410000 */
[----:B------:R-:W-:Y:S01]  /*21c0*/  FMUL.FTZ R70, R70, UR6 ;  /* 0x0000000646467c20 */ /* 0x000fe20008410000 */
[----:B------:R-:W-:Y:S01]  /*21d0*/  FMUL.FTZ R71, R71, UR6 ;  /* 0x0000000647477c20 */ /* 0x000fe20008410000 */
[----:B------:R-:W4:Y:S01]  /*21e0*/  SHFL.IDX PT, R8, R8, RZ, 0x1c1f ;  /* 0x001c1fff08087589 */ /* 0x000f2200000e0000 */
[----:B------:R-:W-:Y:S01]  /*21f0*/  FMUL.FTZ R6, R28, UR6 ;  /* 0x000000061c067c20 */ /* 0x000fe20008410000 */
[----:B------:R-:W-:Y:S01]  /*2200*/  FMUL.FTZ R10, R29, UR6 ;  /* 0x000000061d0a7c20 */ /* 0x000fe20008410000 */
[----:B------:R2:W4:Y:S01]  /*2210*/  MUFU.TANH R27, R39 ;  /* 0x00000027001b7308 */ /* 0x0005220000002400 */
[----:B------:R-:W-:Y:S01]  /*2220*/  FMUL.FTZ R14, R32, UR6 ;  /* 0x00000006200e7c20 */ /* 0x000fe20008410000 */
[--C-:B-----5:R-:W-:Y:S01]  /*2230*/  VIADDMNMX R21, R21, R22, R9.reuse, PT ;  /* 0x0000001615157246 */ /* 0x120fe20003800109 */
[----:B------:R-:W-:Y:S01]  /*2240*/  FMUL.FTZ R13, R33, UR6 ;  /* 0x00000006210d7c20 */ /* 0x000fe20008410000 */
[----:B------:R-:W-:Y:S01]  /*2250*/  FMUL.FTZ R20, R36, UR6 ;  /* 0x0000000624147c20 */ /* 0x000fe20008410000 */
[----:B------:R-:W-:Y:S01]  /*2260*/  FMUL.FTZ R15, R37, UR6 ;  /* 0x00000006250f7c20 */ /* 0x000fe20008410000 */
[C---:B------:R-:W-:Y:S01]  /*2270*/  ISETP.GT.AND P1, PT, R21.reuse, RZ, PT ;  /* 0x000000ff1500720c */ /* 0x040fe20003f24270 */
[----:B------:R-:W-:Y:S01]  /*2280*/  FMUL.FTZ R40, R40, UR6 ;  /* 0x0000000628287c20 */ /* 0x000fe20008410000 */
[C---:B------:R-:W-:Y:S01]  /*2290*/  ISETP.GT.AND P2, PT, R21.reuse, 0x1, PT ;  /* 0x000000011500780c */ /* 0x040fe20003f44270 */
[----:B------:R3:W5:Y:S01]  /*22a0*/  MUFU.TANH R77, R43 ;  /* 0x0000002b004d7308 */ /* 0x0007620000002400 */
[----:B------:R-:W-:Y:S01]  /*22b0*/  ISETP.GT.AND P3, PT, R21, 0x8, PT ;  /* 0x000000081500780c */ /* 0x000fe20003f64270 */
[----:B------:R-:W-:Y:S01]  /*22c0*/  FMUL.FTZ R41, R41, UR6 ;  /* 0x0000000629297c20 */ /* 0x000fe20008410000 */
[----:B0-----:R-:W-:Y:S01]  /*22d0*/  FSEL R31, R26, -INF , P1 ;  /* 0xff8000001a1f7808 */ /* 0x001fe20000800000 */
[----:B------:R-:W-:Y:S01]  /*22e0*/  ULDC UR4, c[0x0][0x988] ;  /* 0x0002620000047ab9 */ /* 0x000fe20000000800 */
[----:B-1----:R-:W-:Y:S01]  /*22f0*/  FSEL R24, R24, -INF , P2 ;  /* 0xff80000018187808 */ /* 0x002fe20001000000 */
[----:B------:R-:W-:Y:S01]  /*2300*/  FMUL.FTZ R44, R44, UR6 ;  /* 0x000000062c2c7c20 */ /* 0x000fe20008410000 */
[----:B------:R-:W-:Y:S01]  /*2310*/  ISETP.GT.AND P1, PT, R21, 0x9, PT ;  /* 0x000000091500780c */ /* 0x000fe20003f24270 */
[----:B------:R-:W0:Y:S01]  /*2320*/  MUFU.TANH R42, R42 ;  /* 0x0000002a002a7308 */ /* 0x000e220000002400 */
[----:B--2---:R-:W-:Y:S01]  /*2330*/  FSEL R39, R30, -INF , P3 ;  /* 0xff8000001e277808 */ /* 0x004fe20001800000 */
[----:B------:R-:W-:Y:S01]  /*2340*/  FMUL.FTZ R45, R45, UR6 ;  /* 0x000000062d2d7c20 */ /* 0x000fe20008410000 */
[----:B------:R-:W-:Y:S01]  /*2350*/  FMNMX.FTZ R26, R31, R24, !PT ;  /* 0x000000181f1a7209 */ /* 0x000fe20007810000 */
[----:B------:R-:W-:Y:S01]  /*2360*/  FMUL.FTZ R48, R48, UR6 ;  /* 0x0000000630307c20 */ /* 0x000fe20008410000 */
[----:B------:R-:W-:Y:S01]  /*2370*/  ISETP.GT.AND P2, PT, R21, 0x10, PT ;  /* 0x000000101500780c */ /* 0x000fe20003f44270 */
[----:B------:R-:W-:Y:S01]  /*2380*/  FMUL.FTZ R49, R49, UR6 ;  /* 0x0000000631317c20 */ /* 0x000fe20008410000 */
[----:B---3--:R-:W-:Y:S01]  /*2390*/  FSEL R43, R25, -INF , P1 ;  /* 0xff800000192b7808 */ /* 0x008fe20000800000 */
[----:B------:R1:W-:Y:S01]  /*23a0*/  MUFU.TANH R81, R47 ;  /* 0x0000002f00517308 */ /* 0x0003e20000002400 */
[----:B------:R-:W-:Y:S01]  /*23b0*/  FMNMX.FTZ R26, R39, R26, !PT ;  /* 0x0000001a271a7209 */ /* 0x000fe20007810000 */
[----:B------:R-:W-:Y:S01]  /*23c0*/  FMUL.FTZ R52, R52, UR6 ;  /* 0x0000000634347c20 */ /* 0x000fe20008410000 */
[----:B------:R-:W-:Y:S01]  /*23d0*/  ISETP.GT.AND P1, PT, R21, 0x11, PT ;  /* 0x000000111500780c */ /* 0x000fe20003f24270 */
[----:B------:R-:W-:Y:S01]  /*23e0*/  FMUL.FTZ R53, R53, UR6 ;  /* 0x0000000635357c20 */ /* 0x000fe20008410000 */
[----:B------:R-:W-:Y:S01]  /*23f0*/  FMNMX.FTZ R26, R43, R26, !PT ;  /* 0x0000001a2b1a7209 */ /* 0x000fe20007810000 */
[----:B------:R-:W-:Y:S01]  /*2400*/  FMUL.FTZ R56, R56, UR6 ;  /* 0x0000000638387c20 */ /* 0x000fe20008410000 */
[----:B----4-:R-:W-:Y:S01]  /*2410*/  VIADDMNMX R22, R8, R22, R9, PT ;  /* 0x0000001608167246 */ /* 0x010fe20003800109 */
[----:B------:R2:W-:Y:S01]  /*2420*/  MUFU.TANH R85, R51 ;  /* 0x0000003300557308 */ /* 0x0005e20000002400 */
[----:B-1----:R-:W-:Y:S01]  /*2430*/  FSEL R47, R34, -INF , P2 ;  /* 0xff800000222f7808 */ /* 0x002fe20001000000 */
[----:B------:R-:W-:Y:S01]  /*2440*/  IMAD.U32 R8, RZ, RZ, UR4 ;  /* 0x00000004ff087e24 */ /* 0x000fe2000f8e00ff */
[----:B------:R-:W-:Y:S01]  /*2450*/  ISETP.GT.AND P2, PT, R21, 0x18, PT ;  /* 0x000000181500780c */ /* 0x000fe20003f44270 */
[----:B------:R-:W-:Y:S01]  /*2460*/  FMUL.FTZ R57, R57, UR6 ;  /* 0x0000000639397c20 */ /* 0x000fe20008410000 */
[----:B------:R-:W-:Y:S01]  /*2470*/  FMNMX.FTZ R26, R47, R26, !PT ;  /* 0x0000001a2f1a7209 */ /* 0x000fe20007810000 */
[----:B------:R-:W-:Y:S01]  /*2480*/  FMUL.FTZ R60, R60, UR6 ;  /* 0x000000063c3c7c20 */ /* 0x000fe20008410000 */
[----:B------:R-:W-:Y:S01]  /*2490*/  ISETP.GT.AND P3, PT, R22, 0x8, PT ;  /* 0x000000081600780c */ /* 0x000fe20003f64270 */
[----:B------:R-:W1:Y:S01]  /*24a0*/  MUFU.TANH R46, R46 ;  /* 0x0000002e002e7308 */ /* 0x000e620000002400 */
[----:B--2---:R-:W-:Y:S01]  /*24b0*/  FSEL R51, R35, -INF , P1 ;  /* 0xff80000023337808 */ /* 0x004fe20000800000 */
[----:B------:R-:W-:Y:S01]  /*24c0*/  FMUL.FTZ R61, R61, UR6 ;  /* 0x000000063d3d7c20 */ /* 0x000fe20008410000 */
[----:B------:R-:W-:Y:S01]  /*24d0*/  ISETP.GT.AND P1, PT, R21, 0x19, PT ;  /* 0x000000191500780c */ /* 0x000fe20003f24270 */
[----:B------:R-:W-:Y:S01]  /*24e0*/  FMUL.FTZ R64, R64, UR6 ;  /* 0x0000000640407c20 */ /* 0x000fe20008410000 */
[----:B------:R-:W-:Y:S01]  /*24f0*/  FMNMX.FTZ R26, R51, R26, !PT ;  /* 0x0000001a331a7209 */ /* 0x000fe20007810000 */
[----:B------:R-:W-:Y:S01]  /*2500*/  FMUL.FTZ R65, R65, UR6 ;  /* 0x0000000641417c20 */ /* 0x000fe20008410000 */
[----:B------:R-:W-:Y:S01]  /*2510*/  FSEL R73, R27, -INF , P1 ;  /* 0xff8000001b497808 */ /* 0x000fe20000800000 */
[----:B------:R2:W-:Y:S01]  /*2520*/  MUFU.TANH R87, R55 ;  /* 0x0000003700577308 */ /* 0x0005e20000002400 */
[----:B------:R-:W-:Y:S01]  /*2530*/  ISETP.GT.AND P1, PT, R21, 0x21, PT ;  /* 0x000000211500780c */ /* 0x000fe20003f24270 */
[----:B------:R-:W-:Y:S01]  /*2540*/  FMUL.FTZ R68, R68, UR6 ;  /* 0x0000000644447c20 */ /* 0x000fe20008410000 */
[----:B------:R-:W-:Y:S01]  /*2550*/  FMUL.FTZ R69, R69, UR6 ;  /* 0x0000000645457c20 */ /* 0x000fe20008410000 */
[----:B------:R-:W-:Y:S01]  /*2560*/  @UP0 ULDC UR4, c[0x0][0x44c] ;  /* 0x0001130000040ab9 */ /* 0x000fe20000000800 */
[----:B-----5:R-:W-:Y:S01]  /*2570*/  FSEL R77, R77, -INF , P1 ;  /* 0xff8000004d4d7808 */ /* 0x020fe20000800000 */
[----:B------:R-:W-:Y:S01]  /*2580*/  UIMAD.WIDE.U32 UR4, UR38, UR4, URZ ;  /* 0x00000004260472a5 */ /* 0x000fe2000f8e003f */
[C---:B------:R-:W-:Y:S01]  /*2590*/  ISETP.GT.AND P1, PT, R21.reuse, 0x29, PT ;  /* 0x000000291500780c */ /* 0x040fe20003f24270 */
[----:B------:R-:W3:Y:S01]  /*25a0*/  MUFU.TANH R50, R50 ;  /* 0x0000003200327308 */ /* 0x000ee20000002400 */
[----:B--2---:R-:W-:Y:S01]  /*25b0*/  FSEL R55, R38, -INF , P2 ;  /* 0xff80000026377808 */ /* 0x004fe20001000000 */
[----:B------:R-:W-:Y:S01]  /*25c0*/  @UP0 ULDC UR10, c[0x0][0x450] ;  /* 0x00011400000a0ab9 */ /* 0x000fe20000000800 */
[----:B------:R-:W-:Y:S01]  /*25d0*/  ISETP.GT.AND P2, PT, R21, 0x20, PT ;  /* 0x000000201500780c */ /* 0x000fe20003f44270 */
[----:B------:R-:W-:Y:S01]  /*25e0*/  @UP0 USHF.R.U32.HI UR38, URZ, UR10, UR5 ;  /* 0x0000000a3f260299 */ /* 0x000fe20008011605 */
[----:B------:R-:W-:Y:S01]  /*25f0*/  FMNMX.FTZ R26, R55, R26, !PT ;  /* 0x0000001a371a7209 */ /* 0x000fe20007810000 */
[----:B------:R-:W2:Y:S01]  /*2600*/  S2UR UR14, SR_CgaCtaId ;  /* 0x00000000000e79c3 */ /* 0x000ea20000008800 */
[----:B0-----:R-:W-:Y:S01]  /*2610*/  FSEL R75, R42, -INF , P2 ;  /* 0xff8000002a4b7808 */ /* 0x001fe20001000000 */
[----:B------:R-:W-:Y:S01]  /*2620*/  MUFU.TANH R54, R54 ;  /* 0x0000003600367308 */ /* 0x000fe20000002400 */
[----:B------:R-:W-:Y:S01]  /*2630*/  FMNMX.FTZ R26, R73, R26, !PT ;  /* 0x0000001a491a7209 */ /* 0x000fe20007810000 */
[----:B------:R-:W-:Y:S01]  /*2640*/  UIADD3 UR4, UR38, -UR7, UR39 ;  /* 0x8000000726047290 */ /* 0x000fe2000fffe027 */
[----:B------:R-:W-:Y:S01]  /*2650*/  ISETP.GT.AND P2, PT, R21, 0x28, PT ;  /* 0x000000281500780c */ /* 0x000fe20003f44270 */
[----:B------:R-:W-:Y:S01]  /*2660*/  UIADD3 UR61, UR61, -0x2, URZ ;  /* 0xfffffffe3d3d7890 */ /* 0x000fe2000fffe03f */
[----:B------:R-:W-:Y:S01]  /*2670*/  FMNMX.FTZ R26, R75, R26, !PT ;  /* 0x0000001a4b1a7209 */ /* 0x000fe20007810000 */
[----:B------:R-:W-:Y:S01]  /*2680*/  UIMAD.WIDE UR4, UR4, 0x2aaaaaab, URZ ;  /* 0x2aaaaaab040478a5 */ /* 0x000fe2000f8e023f */
[----:B-1----:R-:W-:Y:S01]  /*2690*/  FSEL R79, R46, -INF , P2 ;  /* 0xff8000002e4f7808 */ /* 0x002fe20001000000 */
[----:B------:R-:W-:Y:S01]  /*26a0*/  MUFU.TANH R58, R58 ;  /* 0x0000003a003a7308 */ /* 0x000fe20000002400 */
[----:B------:R-:W-:Y:S01]  /*26b0*/  FMNMX.FTZ R26, R77, R26, !PT ;  /* 0x0000001a4d1a7209 */ /* 0x000fe20007810000 */
[----:B------:R-:W-:Y:S01]  /*26c0*/  USHF.R.U32.HI UR4, URZ, 0x1f, UR5 ;  /* 0x0000001f3f047899 */ /* 0x000fe20008011605 */
[----:B------:R-:W-:Y:S01]  /*26d0*/  ISETP.GT.AND P2, PT, R21, 0x30, PT ;  /* 0x000000301500780c */ /* 0x000fe20003f44270 */
[----:B------:R-:W-:Y:S01]  /*26e0*/  UIADD3 UR6, UR60, 0x30840, URZ ;  /* 0x000308403c067890 */ /* 0x000fe2000fffe03f */
[----:B------:R-:W-:Y:S01]  /*26f0*/  FSEL R81, R81, -INF , P1 ;  /* 0xff80000051517808 */ /* 0x000fe20000800000 */
[----:B------:R-:W-:Y:S01]  /*2700*/  ULEA.HI.SX32 UR4, UR5, UR4, 0x1c ;  /* 0x0000000405047291 */ /* 0x000fe2000f8fe23f */
[----:B------:R-:W-:Y:S01]  /*2710*/  FMNMX.FTZ R26, R79, R26, !PT ;  /* 0x0000001a4f1a7209 */ /* 0x000fe20007810000 */
[----:B------:R-:W0:Y:S01]  /*2720*/  MUFU.TANH R59, R59 ;  /* 0x0000003b003b7308 */ /* 0x000e220000002400 */
[----:B------:R-:W-:Y:S01]  /*2730*/  ISETP.GT.AND P1, PT, R21, 0x31, PT ;  /* 0x000000311500780c */ /* 0x000fe20003f24270 */
[----:B------:R-:W-:Y:S01]  /*2740*/  UMOV UR7, URZ ;  /* 0x0000003f00077c82 */ /* 0x000fe20008000000 */
[----:B---3--:R-:W-:-:S02]  /*2750*/  FSEL R83, R50, -INF , P2 ;  /* 0xff80000032537808 */ /* 0x008fc40001000000 */
[----:B------:R-:W-:Y:S02]  /*2760*/  CS2R R118, SRZ ;  /* 0x0000000000767805 */ /* 0x000fe4000001ff00 */
[----:B------:R-:W-:Y:S01]  /*2770*/  FMNMX.FTZ R26, R81, R26, !PT ;  /* 0x0000001a511a7209 */ /* 0x000fe20007810000 */
[----:B--2---:R-:W-:Y:S01]  /*2780*/  UPRMT UR6, UR14, 0x654, UR6 ;  /* 0x000006540e067896 */ /* 0x004fe20008000006 */
[----:B------:R-:W-:Y:S01]  /*2790*/  ISETP.GT.AND P2, PT, R21, 0x38, PT ;  /* 0x000000381500780c */ /* 0x000fe20003f44270 */
[----:B------:R-:W1:Y:S01]  /*27a0*/  MUFU.TANH R62, R62 ;  /* 0x0000003e003e7308 */ /* 0x000e620000002400 */
[----:B------:R-:W-:Y:S02]  /*27b0*/  FSEL R85, R85, -INF , P1 ;  /* 0xff80000055557808 */ /* 0x000fe40000800000 */
[----:B------:R-:W-:Y:S02]  /*27c0*/  CS2R R116, SRZ ;  /* 0x0000000000747805 */ /* 0x000fe4000001ff00 */
[----:B------:R-:W-:-:S02]  /*27d0*/  FMNMX.FTZ R26, R83, R26, !PT ;  /* 0x0000001a531a7209 */ /* 0x000fc40007810000 */
[----:B------:R-:W-:Y:S02]  /*27e0*/  CS2R R114, SRZ ;  /* 0x0000000000727805 */ /* 0x000fe4000001ff00 */
[----:B------:R-:W-:Y:S02]  /*27f0*/  ISETP.GT.AND P1, PT, R21, 0x39, PT ;  /* 0x000000391500780c */ /* 0x000fe40003f24270 */
[----:B------:R-:W-:Y:S02]  /*2800*/  CS2R R112, SRZ ;  /* 0x0000000000707805 */ /* 0x000fe4000001ff00 */
[----:B------:R-:W-:Y:S01]  /*2810*/  FMNMX.FTZ R26, R85, R26, !PT ;  /* 0x0000001a551a7209 */ /* 0x000fe20007810000 */
[----:B------:R2:W3:Y:S01]  /*2820*/  MUFU.TANH R93, R63 ;  /* 0x0000003f005d7308 */ /* 0x0004e20000002400 */
[----:B------:R-:W-:Y:S01]  /*2830*/  FSEL R87, R87, -INF , P1 ;  /* 0xff80000057577808 */ /* 0x000fe20000800000 */
[----:B------:R-:W-:Y:S01]  /*2840*/  SYNCS.ARRIVE.TRANS64.RED.A1T0 RZ, [UR6], RZ ;  /* 0x000000ffffff79a7 */ /* 0x000fe20008100406 */
[----:B------:R-:W-:-:S02]  /*2850*/  ISETP.GT.AND P1, PT, R21, 0x41, PT ;  /* 0x000000411500780c */ /* 0x000fc40003f24270 */
[----:B------:R-:W-:Y:S02]  /*2860*/  CS2R R110, SRZ ;  /* 0x00000000006e7805 */ /* 0x000fe4000001ff00 */
[----:B------:R-:W-:Y:S02]  /*2870*/  R2UR UR11, R18 ;  /* 0x00000000120b72ca */ /* 0x000fe400000e0000 */
[----:B------:R-:W-:Y:S02]  /*2880*/  CS2R R108, SRZ ;  /* 0x00000000006c7805 */ /* 0x000fe4000001ff00 */
[----:B0-----:R-:W-:Y:S01]  /*2890*/  FSEL R91, R59, -INF , P1 ;  /* 0xff8000003b5b7808 */ /* 0x001fe20000800000 */
[----:B------:R-:W0:Y:S01]  /*28a0*/  MUFU.TANH R66, R66 ;  /* 0x0000004200427308 */ /* 0x000e220000002400 */
[----:B--2---:R-:W-:Y:S02]  /*28b0*/  FSEL R63, R54, -INF , P2 ;  /* 0xff800000363f7808 */ /* 0x004fe40001000000 */
[----:B------:R-:W-:-:S02]  /*28c0*/  CS2R R106, SRZ ;  /* 0x00000000006a7805 */ /* 0x000fc4000001ff00 */
[----:B------:R-:W-:Y:S02]  /*28d0*/  ISETP.GT.AND P2, PT, R21, 0x40, PT ;  /* 0x000000401500780c */ /* 0x000fe40003f44270 */
[----:B------:R-:W-:Y:S02]  /*28e0*/  CS2R R104, SRZ ;  /* 0x0000000000687805 */ /* 0x000fe4000001ff00 */
[----:B------:R-:W-:Y:S02]  /*28f0*/  FMNMX.FTZ R26, R63, R26, !PT ;  /* 0x0000001a3f1a7209 */ /* 0x000fe40007810000 */
[----:B------:R-:W-:Y:S02]  /*2900*/  CS2R R102, SRZ ;  /* 0x0000000000667805 */ /* 0x000fe4000001ff00 */
[----:B------:R-:W-:Y:S01]  /*2910*/  FSEL R89, R58, -INF , P2 ;  /* 0xff8000003a597808 */ /* 0x000fe20001000000 */
[----:B------:R1:W2:Y:S01]  /*2920*/  MUFU.TANH R97, R67 ;  /* 0x0000004300617308 */ /* 0x0002a20000002400 */
[----:B------:R-:W-:Y:S01]  /*2930*/  FMNMX.FTZ R26, R87, R26, !PT ;  /* 0x0000001a571a7209 */ /* 0x000fe20007810000 */
[----:B------:R-:W-:Y:S01]  /*2940*/  UISETP.LT.AND UP0, UPT, UR11, UR4, UPT ;  /* 0x000000040b00728c */ /* 0x000fe2000bf01270 */
[----:B------:R-:W-:-:S02]  /*2950*/  ISETP.GT.AND P2, PT, R21, 0x48, PT ;  /* 0x000000481500780c */ /* 0x000fc40003f44270 */
[----:B------:R-:W-:Y:S02]  /*2960*/  CS2R R100, SRZ ;  /* 0x0000000000647805 */ /* 0x000fe4000001ff00 */
[----:B------:R-:W-:Y:S01]  /*2970*/  FMNMX.FTZ R26, R89, R26, !PT ;  /* 0x0000001a591a7209 */ /* 0x000fe20007810000 */
[----:B------:R-:W-:Y:S01]  /*2980*/  USEL UR5, UR11, UR4, !UP0 ;  /* 0x000000040b057287 */ /* 0x000fe2000c000000 */
[----:B------:R-:W-:Y:S01]  /*2990*/  ISETP.GT.AND P1, PT, R21, 0x49, PT ;  /* 0x000000491500780c */ /* 0x000fe20003f24270 */
[----:B------:R-:W4:Y:S01]  /*29a0*/  MUFU.TANH R70, R70 ;  /* 0x0000004600467308 */ /* 0x000f220000002400 */
[----:B-1----:R-:W-:Y:S01]  /*29b0*/  FSEL R67, R62, -INF , P2 ;  /* 0xff8000003e437808 */ /* 0x002fe20001000000 */
[----:B------:R-:W-:Y:S01]  /*29c0*/  UISETP.GE.AND UP0, UPT, UR61, UR5, UPT ;  /* 0x000000053d00728c */ /* 0x000fe2000bf06270 */
[----:B------:R-:W-:Y:S01]  /*29d0*/  FMNMX.FTZ R26, R91, R26, !PT ;  /* 0x0000001a5b1a7209 */ /* 0x000fe20007810000 */
[----:B------:R-:W-:Y:S01]  /*29e0*/  IMAD.U32 R192, RZ, RZ, UR5 ;  /* 0x00000005ffc07e24 */ /* 0x000fe2000f8e00ff */
[----:B------:R-:W-:Y:S01]  /*29f0*/  ISETP.GT.AND P2, PT, R21, 0x50, PT ;  /* 0x000000501500780c */ /* 0x000fe20003f44270 */
[----:B------:R-:W-:Y:S01]  /*2a00*/  UMOV UR4, URZ ;  /* 0x0000003f00047c82 */ /* 0x000fe20008000000 */
[----:B---3--:R-:W-:Y:S01]  /*2a10*/  FSEL R93, R93, -INF , P1 ;  /* 0xff8000005d5d7808 */ /* 0x008fe20000800000 */
[----:B------:R4:W1:Y:S01]  /*2a20*/  MUFU.TANH R3, R71 ;  /* 0x0000004700037308 */ /* 0x0008620000002400 */
[----:B------:R-:W-:-:S02]  /*2a30*/  FMNMX.FTZ R26, R67, R26, !PT ;  /* 0x0000001a431a7209 */ /* 0x000fc40007810000 */
[----:B------:R-:W-:Y:S02]  /*2a40*/  CS2R R98, SRZ ;  /* 0x0000000000627805 */ /* 0x000fe4000001ff00 */
[----:B------:R-:W-:Y:S02]  /*2a50*/  ISETP.GT.AND P1, PT, R21, 0x51, PT ;  /* 0x000000511500780c */ /* 0x000fe40003f24270 */
[----:B0-----:R-:W-:Y:S02]  /*2a60*/  FSEL R95, R66, -INF , P2 ;  /* 0xff800000425f7808 */ /* 0x001fe40001000000 */
[----:B------:R-:W-:Y:S01]  /*2a70*/  FMNMX.FTZ R26, R93, R26, !PT ;  /* 0x0000001a5d1a7209 */ /* 0x000fe20007810000 */
[----:B------:R-:W-:Y:S01]  /*2a80*/  MUFU.TANH R0, R0 ;  /* 0x0000000000007308 */ /* 0x000fe20000002400 */
[----:B------:R-:W-:Y:S02]  /*2a90*/  ISETP.GT.AND P2, PT, R21, 0x58, PT ;  /* 0x000000581500780c */ /* 0x000fe40003f44270 */
[----:B--2---:R-:W-:-:S02]  /*2aa0*/  FSEL R97, R97, -INF , P1 ;  /* 0xff80000061617808 */ /* 0x004fc40000800000 */
[----:B------:R-:W-:Y:S02]  /*2ab0*/  FMNMX.FTZ R26, R95, R26, !PT ;  /* 0x0000001a5f1a7209 */ /* 0x000fe40007810000 */
[----:B------:R-:W-:Y:S01]  /*2ac0*/  ISETP.GT.AND P1, PT, R21, 0x59, PT ;  /* 0x000000591500780c */ /* 0x000fe20003f24270 */
[----:B------:R-:W0:Y:S01]  /*2ad0*/  MUFU.TANH R2, R2 ;  /* 0x0000000200027308 */ /* 0x000e220000002400 */
[----:B----4-:R-:W-:Y:S02]  /*2ae0*/  FSEL R71, R70, -INF , P2 ;  /* 0xff80000046477808 */ /* 0x010fe40001000000 */
[----:B------:R-:W-:Y:S02]  /*2af0*/  FMNMX.FTZ R26, R97, R26, !PT ;  /* 0x0000001a611a7209 */ /* 0x000fe40007810000 */
[----:B-1----:R-:W-:Y:S02]  /*2b00*/  FSEL R3, R3, -INF , P1 ;  /* 0xff80000003037808 */ /* 0x002fe40000800000 */
[----:B------:R-:W-:Y:S01]  /*2b10*/  FMNMX.FTZ R26, R71, R26, !PT ;  /* 0x0000001a471a7209 */ /* 0x000fe20007810000 */
[----:B------:R-:W1:Y:S01]  /*2b20*/  MUFU.TANH R6, R6 ;  /* 0x0000000600067308 */ /* 0x000e620000002400 */
[----:B------:R-:W-:-:S02]  /*2b30*/  ISETP.GT.AND P1, PT, R22, RZ, PT ;  /* 0x000000ff1600720c */ /* 0x000fc40003f24270 */
[----:B------:R-:W-:Y:S02]  /*2b40*/  FMNMX.FTZ R26, R3, R26, !PT ;  /* 0x0000001a031a7209 */ /* 0x000fe40007810000 */
[----:B------:R-:W-:-:S03]  /*2b50*/  ISETP.GT.AND P2, PT, R22, 0x1, PT ;  /* 0x000000011600780c */ /* 0x000fc60003f44270 */
[----:B------:R-:W2:Y:S01]  /*2b60*/  SHFL.BFLY PT, R21, R26, 0x2, 0x1f ;  /* 0x0c401f001a157f89 */ /* 0x000ea200000e0000 */
[----:B------:R-:W-:Y:S01]  /*2b70*/  MUFU.TANH R10, R10 ;  /* 0x0000000a000a7308 */ /* 0x000fe20000002400 */
[----:B0-----:R-:W-:Y:S02]  /*2b80*/  FSEL R2, R2, -INF , P2 ;  /* 0xff80000002027808 */ /* 0x001fe40001000000 */
[----:B------:R-:W-:-:S05]  /*2b90*/  ISETP.GT.AND P2, PT, R22, 0x10, PT ;  /* 0x000000101600780c */ /* 0x000fca0003f44270 */
[----:B------:R-:W0:Y:S01]  /*2ba0*/  MUFU.TANH R14, R14 ;  /* 0x0000000e000e7308 */ /* 0x000e220000002400 */
[----:B-1----:R-:W-:Y:S02]  /*2bb0*/  FSEL R23, R6, -INF , P3 ;  /* 0xff80000006177808 */ /* 0x002fe40001800000 */
[----:B------:R-:W-:-:S05]  /*2bc0*/  ISETP.GT.AND P3, PT, R22, 0x18, PT ;  /* 0x000000181600780c */ /* 0x000fca0003f64270 */
[----:B------:R-:W-:Y:S01]  /*2bd0*/  MUFU.TANH R13, R13 ;  /* 0x0000000d000d7308 */ /* 0x000fe20000002400 */
[----:B--2---:R-:W-:-:S07]  /*2be0*/  FMNMX.FTZ R21, R26, R21, !PT ;  /* 0x000000151a157209 */ /* 0x004fce0007810000 */
[----:B------:R-:W1:Y:S01]  /*2bf0*/  MUFU.TANH R20, R20 ;  /* 0x0000001400147308 */ /* 0x000e620000002400 */
[----:B0-----:R-:W-:Y:S01]  /*2c00*/  FSEL R27, R14, -INF , P2 ;  /* 0xff8000000e1b7808 */ /* 0x001fe20001000000 */
[----:B------:R-:W0:Y:S06]  /*2c10*/  SHFL.BFLY PT, R26, R21, 0x1, 0x1f ;  /* 0x0c201f00151a7f89 */ /* 0x000e2c00000e0000 */
[----:B------:R-:W2:Y:S08]  /*2c20*/  MUFU.TANH R15, R15 ;  /* 0x0000000f000f7308 */ /* 0x000eb00000002400 */
[----:B------:R-:W3:Y:S01]  /*2c30*/  MUFU.TANH R40, R40 ;  /* 0x0000002800287308 */ /* 0x000ee20000002400 */
[----:B-1----:R-:W-:-:S07]  /*2c40*/  FSEL R29, R20, -INF , P3 ;  /* 0xff800000141d7808 */ /* 0x002fce0001800000 */
[----:B------:R-:W1:Y:S01]  /*2c50*/  MUFU.TANH R33, R41 ;  /* 0x0000002900217308 */ /* 0x000e620000002400 */
[----:B0-----:R-:W-:Y:S02]  /*2c60*/  FMNMX.FTZ R9, R21, R26, !PT ;  /* 0x0000001a15097209 */ /* 0x001fe40007810000 */
[----:B------:R-:W-:Y:S02]  /*2c70*/  FSEL R21, R0, -INF , P1 ;  /* 0xff80000000157808 */ /* 0x000fe40000800000 */
[----:B------:R-:W-:Y:S01]  /*2c80*/  ISETP.GT.AND P1, PT, R22, 0x9, PT ;  /* 0x000000091600780c */ /* 0x000fe20003f24270 */
[----:B------:R-:W-:Y:S01]  /*2c90*/  FMUL.FTZ R6, R9, R8 ;  /* 0x0000000809067220 */ /* 0x000fe20000410000 */
[----:B------:R-:W-:Y:S01]  /*2ca0*/  FMNMX.FTZ R0, R21, R2, !PT ;  /* 0x0000000215007209 */ /* 0x000fe20007810000 */
[----:B------:R-:W0:Y:S01]  /*2cb0*/  MUFU.TANH R35, R44 ;  /* 0x0000002c00237308 */ /* 0x000e220000002400 */
[----:B------:R-:W-:Y:S02]  /*2cc0*/  FSEL R25, R10, -INF , P1 ;  /* 0xff8000000a197808 */ /* 0x000fe40000800000 */
[----:B------:R-:W-:-:S02]  /*2cd0*/  FMNMX.FTZ R0, R23, R0, !PT ;  /* 0x0000000017007209 */ /* 0x000fc40007810000 */
[C---:B------:R-:W-:Y:S02]  /*2ce0*/  ISETP.GT.AND P1, PT, R22.reuse, 0x11, PT ;  /* 0x000000111600780c */ /* 0x040fe40003f24270 */
[----:B------:R-:W-:Y:S01]  /*2cf0*/  FMNMX.FTZ R0, R25, R0, !PT ;  /* 0x0000000019007209 */ /* 0x000fe20007810000 */
[----:B------:R-:W4:Y:S01]  /*2d00*/  MUFU.TANH R37, R45 ;  /* 0x0000002d00257308 */ /* 0x000f220000002400 */
[----:B------:R-:W-:Y:S02]  /*2d10*/  FSEL R13, R13, -INF , P1 ;  /* 0xff8000000d0d7808 */ /* 0x000fe40000800000 */
[----:B------:R-:W-:Y:S02]  /*2d20*/  FMNMX.FTZ R0, R27, R0, !PT ;  /* 0x000000001b007209 */ /* 0x000fe40007810000 */
[----:B------:R-:W-:Y:S02]  /*2d30*/  FSETP.NEU.FTZ.AND P2, PT, R9, -INF , PT ;  /* 0xff8000000900780b */ /* 0x000fe40003f5d000 */
[----:B------:R-:W-:Y:S01]  /*2d40*/  ISETP.GT.AND P1, PT, R22, 0x19, PT ;  /* 0x000000191600780c */ /* 0x000fe20003f24270 */
[----:B------:R-:W-:Y:S01]  /*2d50*/  MUFU.TANH R48, R48 ;  /* 0x0000003000307308 */ /* 0x000fe20000002400 */
[----:B------:R-:W-:-:S02]  /*2d60*/  FMNMX.FTZ R0, R13, R0, !PT ;  /* 0x000000000d007209 */ /* 0x000fc40007810000 */
[----:B------:R-:W-:Y:S02]  /*2d70*/  FSEL R6, R6, RZ, P2 ;  /* 0x000000ff06067208 */ /* 0x000fe40001000000 */
[C---:B------:R-:W-:Y:S02]  /*2d80*/  ISETP.GT.AND P2, PT, R22.reuse, 0x20, PT ;  /* 0x000000201600780c */ /* 0x040fe40003f44270 */
[----:B--2---:R-:W-:Y:S01]  /*2d90*/  FSEL R15, R15, -INF , P1 ;  /* 0xff8000000f0f7808 */ /* 0x004fe20000800000 */
[--C-:B------:R-:W-:Y:S01]  /*2da0*/  FFMA.FTZ R10, R31, R8, -R6.reuse ;  /* 0x000000081f0a7223 */ /* 0x100fe20000010806 */
[----:B------:R-:W-:Y:S01]  /*2db0*/  FMNMX.FTZ R0, R29, R0, !PT ;  /* 0x000000001d007209 */ /* 0x000fe20007810000 */
[----:B------:R-:W2:Y:S01]  /*2dc0*/  MUFU.TANH R41, R49 ;  /* 0x0000003100297308 */ /* 0x000ea20000002400 */
[----:B------:R-:W-:Y:S01]  /*2dd0*/  ISETP.GT.AND P1, PT, R22, 0x21, PT ;  /* 0x000000211600780c */ /* 0x000fe20003f24270 */
[-CC-:B------:R-:W-:Y:S01]  /*2de0*/  FFMA.FTZ R14, R43, R8.reuse, -R6.reuse ;  /* 0x000000082b0e7223 */ /* 0x180fe20000010806 */
[----:B---3--:R-:W-:Y:S01]  /*2df0*/  FSEL R31, R40, -INF , P2 ;  /* 0xff800000281f7808 */ /* 0x008fe20001000000 */
[--C-:B------:R-:W-:Y:S01]  /*2e00*/  FFMA.FTZ R20, R51, R8, -R6.reuse ;  /* 0x0000000833147223 */ /* 0x100fe20000010806 */
[----:B------:R-:W-:Y:S01]  /*2e10*/  FMNMX.FTZ R0, R15, R0, !PT ;  /* 0x000000000f007209 */ /* 0x000fe20007810000 */
[-CC-:B------:R-:W-:Y:S01]  /*2e20*/  FFMA.FTZ R24, R24, R8.reuse, -R6.reuse ;  /* 0x0000000818187223 */ /* 0x180fe20000010806 */
[C---:B------:R-:W-:Y:S01]  /*2e30*/  ISETP.GT.AND P2, PT, R22.reuse, 0x28, PT ;  /* 0x000000281600780c */ /* 0x040fe20003f44270 */
[----:B------:R-:W3:Y:S01]  /*2e40*/  MUFU.TANH R52, R52 ;  /* 0x0000003400347308 */ /* 0x000ee20000002400 */
[----:B-1----:R-:W-:Y:S01]  /*2e50*/  FSEL R33, R33, -INF , P1 ;  /* 0xff80000021217808 */ /* 0x002fe20000800000 */
[--C-:B------:R-:W-:Y:S01]  /*2e60*/  FFMA.FTZ R73, R73, R8, -R6.reuse ;  /* 0x0000000849497223 */ /* 0x100fe20000010806 */
[----:B------:R-:W-:Y:S01]  /*2e70*/  FMNMX.FTZ R0, R31, R0, !PT ;  /* 0x000000001f007209 */ /* 0x000fe20007810000 */
[-CC-:B------:R-:W-:Y:S01]  /*2e80*/  FFMA.FTZ R75, R75, R8.reuse, -R6.reuse ;  /* 0x000000084b4b7223 */ /* 0x180fe20000010806 */
[C---:B------:R-:W-:Y:S01]  /*2e90*/  ISETP.GT.AND P1, PT, R22.reuse, 0x29, PT ;  /* 0x000000291600780c */ /* 0x040fe20003f24270 */
[--C-:B------:R-:W-:Y:S01]  /*2ea0*/  FFMA.FTZ R77, R77, R8, -R6.reuse ;  /* 0x000000084d4d7223 */ /* 0x100fe20000010806 */
[----:B0-----:R-:W-:Y:S01]  /*2eb0*/  FSEL R35, R35, -INF , P2 ;  /* 0xff80000023237808 */ /* 0x001fe20001000000 */
[----:B------:R-:W0:Y:S01]  /*2ec0*/  MUFU.TANH R45, R53 ;  /* 0x00000035002d7308 */ /* 0x000e220000002400 */
[----:B------:R-:W-:Y:S01]  /*2ed0*/  FMNMX.FTZ R0, R33, R0, !PT ;  /* 0x0000000021007209 */ /* 0x000fe20007810000 */
[-CC-:B------:R-:W-:Y:S01]  /*2ee0*/  FFMA.FTZ R79, R79, R8.reuse, -R6.reuse ;  /* 0x000000084f4f7223 */ /* 0x180fe20000010806 */
[C---:B------:R-:W-:Y:S01]  /*2ef0*/  ISETP.GT.AND P2, PT, R22.reuse, 0x30, PT ;  /* 0x000000301600780c */ /* 0x040fe20003f44270 */
[-CC-:B------:R-:W-:Y:S01]  /*2f00*/  FFMA.FTZ R81, R81, R8.reuse, -R6.reuse ;  /* 0x0000000851517223 */ /* 0x180fe20000010806 */
[----:B----4-:R-:W-:Y:S01]  /*2f10*/  FSEL R37, R37, -INF , P1 ;  /* 0xff80000025257808 */ /* 0x010fe20000800000 */
[--C-:B------:R-:W-:Y:S01]  /*2f20*/  FFMA.FTZ R83, R83, R8, -R6.reuse ;  /* 0x0000000853537223 */ /* 0x100fe20000010806 */
[----:B------:R-:W-:Y:S01]  /*2f30*/  FMNMX.FTZ R0, R35, R0, !PT ;  /* 0x0000000023007209 */ /* 0x000fe20007810000 */
[----:B------:R1:W-:Y:S01]  /*2f40*/  MUFU.EX2 R189, R10 ;  /* 0x0000000a00bd7308 */ /* 0x0003e20000000800 */
[C---:B------:R-:W-:Y:S01]  /*2f50*/  ISETP.GT.AND P1, PT, R22.reuse, 0x31, PT ;  /* 0x000000311600780c */ /* 0x040fe20003f24270 */
[--C-:B------:R-:W-:Y:S01]  /*2f60*/  FFMA.FTZ R85, R85, R8, -R6.reuse ;  /* 0x0000000855557223 */ /* 0x100fe20000010806 */
[----:B------:R-:W-:Y:S01]  /*2f70*/  FMNMX.FTZ R0, R37, R0, !PT ;  /* 0x0000000025007209 */ /* 0x000fe20007810000 */
[-CC-:B------:R-:W-:Y:S01]  /*2f80*/  FFMA.FTZ R63, R63, R8.reuse, -R6.reuse ;  /* 0x000000083f3f7223 */ /* 0x180fe20000010806 */
[----:B--2---:R-:W-:Y:S01]  /*2f90*/  FSEL R41, R41, -INF , P1 ;  /* 0xff80000029297808 */ /* 0x004fe20000800000 */
[-CC-:B------:R-:W-:Y:S01]  /*2fa0*/  FFMA.FTZ R87, R87, R8.reuse, -R6.reuse ;  /* 0x0000000857577223 */ /* 0x180fe20000010806 */
[----:B------:R-:W-:Y:S01]  /*2fb0*/  ISETP.GT.AND P1, PT, R22, 0x39, PT ;  /* 0x000000391600780c */ /* 0x000fe20003f24270 */
[----:B------:R-:W-:Y:S01]  /*2fc0*/  MUFU.TANH R56, R56 ;  /* 0x0000003800387308 */ /* 0x000fe20000002400 */
[-CC-:B-1----:R-:W-:Y:S01]  /*2fd0*/  FFMA.FTZ R10, R39, R8.reuse, -R6.reuse ;  /* 0x00000008270a7223 */ /* 0x182fe20000010806 */
[----:B------:R-:W-:Y:S01]  /*2fe0*/  FSEL R39, R48, -INF , P2 ;  /* 0xff80000030277808 */ /* 0x000fe20001000000 */
[-CC-:B------:R-:W-:Y:S01]  /*2ff0*/  FFMA.FTZ R89, R89, R8.reuse, -R6.reuse ;  /* 0x0000000859597223 */ /* 0x180fe20000010806 */
[----:B------:R-:W-:Y:S01]  /*3000*/  ISETP.GT.AND P2, PT, R22, 0x38, PT ;  /* 0x000000381600780c */ /* 0x000fe20003f44270 */
[--C-:B------:R-:W-:Y:S01]  /*3010*/  FFMA.FTZ R91, R91, R8, -R6.reuse ;  /* 0x000000085b5b7223 */ /* 0x100fe20000010806 */
[----:B------:R-:W-:Y:S01]  /*3020*/  FMNMX.FTZ R0, R39, R0, !PT ;  /* 0x0000000027007209 */ /* 0x000fe20007810000 */
[-CC-:B------:R-:W-:Y:S01]  /*3030*/  FFMA.FTZ R67, R67, R8.reuse, -R6.reuse ;  /* 0x0000000843437223 */ /* 0x180fe20000010806 */
[----:B------:R-:W1:Y:S01]  /*3040*/  MUFU.TANH R57, R57 ;  /* 0x0000003900397308 */ /* 0x000e620000002400 */
[----:B---3--:R-:W-:Y:S01]  /*3050*/  FSEL R43, R52, -INF , P2 ;  /* 0xff800000342b7808 */ /* 0x008fe20001000000 */
        /* <DEDUP_REMOVED lines=9> */
[----:B------:R-:W-:Y:S01]  /*30f0*/  ISETP.GT.AND P1, PT, R22, 0x41, PT ;  /* 0x000000411600780c */ /* 0x000fe20003f24270 */
[----:B------:R-:W-:Y:S01]  /*3100*/  FFMA.FTZ R3, R3, R8, -R6 ;  /* 0x0000000803037223 */ /* 0x000fe20000010806 */
[----:B------:R-:W-:-:S03]  /*3110*/  FMNMX.FTZ R0, R45, R0, !PT ;  /* 0x000000002d007209 */ /* 0x000fc60007810000 */
[----:B------:R-:W2:Y:S01]  /*3120*/  MUFU.TANH R53, R61 ;  /* 0x0000003d00357308 */ /* 0x000ea20000002400 */
[----:B-1----:R-:W-:Y:S02]  /*3130*/  FSEL R49, R57, -INF , P1 ;  /* 0xff80000039317808 */ /* 0x002fe40000800000 */
[----:B------:R-:W-:-:S05]  /*3140*/  ISETP.GT.AND P1, PT, R22, 0x49, PT ;  /* 0x000000491600780c */ /* 0x000fca0003f24270 */
[----:B------:R1:W-:Y:S08]  /*3150*/  MUFU.EX2 R191, R10 ;  /* 0x0000000a00bf7308 */ /* 0x0003f00000000800 */
[----:B------:R-:W-:Y:S01]  /*3160*/  MUFU.TANH R64, R64 ;  /* 0x0000004000407308 */ /* 0x000fe20000002400 */
[----:B-1----:R-:W-:Y:S01]  /*3170*/  FFMA.FTZ R10, R47, R8, -R6 ;  /* 0x000000082f0a7223 */ /* 0x002fe20000010806 */
[----:B------:R-:W-:-:S02]  /*3180*/  FSEL R47, R56, -INF , P2 ;  /* 0xff800000382f7808 */ /* 0x000fc40001000000 */
[----:B------:R-:W-:Y:S02]  /*3190*/  ISETP.GT.AND P2, PT, R22, 0x48, PT ;  /* 0x000000481600780c */ /* 0x000fe40003f44270 */
[----:B------:R-:W-:Y:S02]  /*31a0*/  FMNMX.FTZ R0, R47, R0, !PT ;  /* 0x000000002f007209 */ /* 0x000fe40007810000 */
[----:B------:R-:W1:Y:S01]  /*31b0*/  MUFU.TANH R65, R65 ;  /* 0x0000004100417308 */ /* 0x000e620000002400 */
[----:B0-----:R-:W-:Y:S02]  /*31c0*/  FSEL R51, R60, -INF , P2 ;  /* 0xff8000003c337808 */ /* 0x001fe40001000000 */
[----:B------:R-:W-:Y:S02]  /*31d0*/  FMNMX.FTZ R0, R49, R0, !PT ;  /* 0x0000000031007209 */ /* 0x000fe40007810000 */
[----:B------:R-:W-:Y:S02]  /*31e0*/  ISETP.GT.AND P2, PT, R22, 0x50, PT ;  /* 0x000000501600780c */ /* 0x000fe40003f44270 */
[----:B--2---:R-:W-:Y:S01]  /*31f0*/  FSEL R53, R53, -INF , P1 ;  /* 0xff80000035357808 */ /* 0x004fe20000800000 */
[----:B------:R-:W0:Y:S01]  /*3200*/  MUFU.TANH R59, R68 ;  /* 0x00000044003b7308 */ /* 0x000e220000002400 */
[----:B------:R-:W-:-:S02]  /*3210*/  FMNMX.FTZ R0, R51, R0, !PT ;  /* 0x0000000033007209 */ /* 0x000fc40007810000 */
[----:B------:R-:W-:Y:S02]  /*3220*/  ISETP.GT.AND P1, PT, R22, 0x51, PT ;  /* 0x000000511600780c */ /* 0x000fe40003f24270 */
[----:B------:R-:W-:-:S03]  /*3230*/  FMNMX.FTZ R0, R53, R0, !PT ;  /* 0x0000000035007209 */ /* 0x000fc60007810000 */
[----:B------:R2:W3:Y:S01]  /*3240*/  MUFU.TANH R61, R69 ;  /* 0x00000045003d7308 */ /* 0x0004e20000002400 */
[----:B-1----:R-:W-:Y:S02]  /*3250*/  FSEL R57, R65, -INF , P1 ;  /* 0xff80000041397808 */ /* 0x002fe40000800000 */
[----:B------:R-:W-:-:S05]  /*3260*/  ISETP.GT.AND P1, PT, R22, 0x59, PT ;  /* 0x000000591600780c */ /* 0x000fca0003f24270 */
[----:B------:R1:W-:Y:S01]  /*3270*/  MUFU.EX2 R185, R10 ;  /* 0x0000000a00b97308 */ /* 0x0003e20000000800 */
[----:B--2---:R-:W-:-:S07]  /*3280*/  CS2R R68, SRZ ;  /* 0x0000000000447805 */ /* 0x004fce000001ff00 */
[----:B------:R-:W-:Y:S01]  /*3290*/  MUFU.EX2 R24, R24 ;  /* 0x0000001800187308 */ /* 0x000fe20000000800 */
[----:B-1----:R-:W-:Y:S01]  /*32a0*/  FFMA.FTZ R10, R55, R8, -R6 ;  /* 0x00000008370a7223 */ /* 0x002fe20000010806 */
[----:B------:R-:W-:Y:S02]  /*32b0*/  FSEL R55, R64, -INF , P2 ;  /* 0xff80000040377808 */ /* 0x000fe40001000000 */
[----:B------:R-:W-:Y:S02]  /*32c0*/  ISETP.GT.AND P2, PT, R22, 0x58, PT ;  /* 0x000000581600780c */ /* 0x000fe40003f44270 */
[----:B------:R-:W-:Y:S02]  /*32d0*/  FMNMX.FTZ R0, R55, R0, !PT ;  /* 0x0000000037007209 */ /* 0x000fe40007810000 */
[----:B0-----:R-:W-:Y:S01]  /*32e0*/  FSEL R59, R59, -INF , P2 ;  /* 0xff8000003b3b7808 */ /* 0x001fe20001000000 */
[----:B------:R-:W-:Y:S01]  /*32f0*/  MUFU.EX2 R187, R10 ;  /* 0x0000000a00bb7308 */ /* 0x000fe20000000800 */
[----:B------:R-:W-:-:S02]  /*3300*/  FMNMX.FTZ R0, R57, R0, !PT ;  /* 0x0000000039007209 */ /* 0x000fc40007810000 */
[----:B---3--:R-:W-:Y:S02]  /*3310*/  FSEL R61, R61, -INF , P1 ;  /* 0xff8000003d3d7808 */ /* 0x008fe40000800000 */
[----:B------:R-:W-:-:S03]  /*3320*/  FMNMX.FTZ R0, R59, R0, !PT ;  /* 0x000000003b007209 */ /* 0x000fc60007810000 */
[----:B------:R-:W-:Y:S01]  /*3330*/  MUFU.EX2 R14, R14 ;  /* 0x0000000e000e7308 */ /* 0x000fe20000000800 */
[----:B------:R-:W-:-:S05]  /*3340*/  FMNMX.FTZ R0, R61, R0, !PT ;  /* 0x000000003d007209 */ /* 0x000fca0007810000 */
[----:B------:R-:W0:Y:S02]  /*3350*/  SHFL.BFLY PT, R65, R0, 0x2, 0x1f ;  /* 0x0c401f0000417f89 */ /* 0x000e2400000e0000 */
[----:B------:R-:W-:Y:S08]  /*3360*/  MUFU.EX2 R20, R20 ;  /* 0x0000001400147308 */ /* 0x000ff00000000800 */
[----:B------:R1:W-:Y:S08]  /*3370*/  MUFU.EX2 R22, R73 ;  /* 0x0000004900167308 */ /* 0x0003f00000000800 */
[----:B------:R-:W-:Y:S01]  /*3380*/  MUFU.EX2 R75, R75 ;  /* 0x0000004b004b7308 */ /* 0x000fe20000000800 */
[----:B-1----:R-:W-:-:S02]  /*3390*/  CS2R R72, SRZ ;  /* 0x0000000000487805 */ /* 0x002fc4000001ff00 */
[----:B0-----:R-:W-:-:S05]  /*33a0*/  FMNMX.FTZ R65, R0, R65, !PT ;  /* 0x0000004100417209 */ /* 0x001fca0007810000 */
[----:B------:R0:W1:Y:S01]  /*33b0*/  MUFU.EX2 R26, R77 ;  /* 0x0000004d001a7308 */ /* 0x0000620000000800 */
[----:B------:R-:W2:Y:S07]  /*33c0*/  SHFL.BFLY PT, R10, R65, 0x1, 0x1f ;  /* 0x0c201f00410a7f89 */ /* 0x000eae00000e0000 */
[----:B------:R-:W-:Y:S01]  /*33d0*/  MUFU.EX2 R79, R79 ;  /* 0x0000004f004f7308 */ /* 0x000fe20000000800 */
[----:B0-----:R-:W-:-:S07]  /*33e0*/  CS2R R76, SRZ ;  /* 0x00000000004c7805 */ /* 0x001fce000001ff00 */
[----:B------:R0:W3:Y:S01]  /*33f0*/  MUFU.EX2 R28, R81 ;  /* 0x00000051001c7308 */ /* 0x0000e20000000800 */
[----:B-1----:R-:W-:-:S07]  /*3400*/  F2FP.BF16.F32.PACK_AB R181, R26, R75 ;  /* 0x0000004b1ab5723e */ /* 0x002fce00000010ff */
[----:B------:R-:W-:Y:S01]  /*3410*/  MUFU.EX2 R83, R83 ;  /* 0x0000005300537308 */ /* 0x000fe20000000800 */
[----:B0-----:R-:W-:Y:S02]  /*3420*/  CS2R R80, SRZ ;  /* 0x0000000000507805 */ /* 0x001fe4000001ff00 */
[----:B--2---:R-:W-:Y:S02]  /*3430*/  FMNMX.FTZ R10, R65, R10, !PT ;  /* 0x0000000a410a7209 */ /* 0x004fe40007810000 */
[----:B------:R-:W-:Y:S02]  /*3440*/  CS2R R64, SRZ ;  /* 0x0000000000407805 */ /* 0x000fe4000001ff00 */
        /* <DEDUP_REMOVED lines=29> */
[-CC-:B------:R-:W-:Y:S01]  /*3620*/  FFMA.FTZ R55, R55, R8.reuse, -R0.reuse ;  /* 0x0000000837377223 */ /* 0x180fe20000010800 */
[----:B------:R-:W2:Y:S01]  /*3630*/  MUFU.EX2 R23, R23 ;  /* 0x0000001700177308 */ /* 0x000ea20000000800 */
[-CC-:B------:R-:W-:Y:S01]  /*3640*/  FFMA.FTZ R57, R57, R8.reuse, -R0.reuse ;  /* 0x0000000839397223 */ /* 0x180fe20000010800 */
[-CC-:B------:R-:W-:Y:S01]  /*3650*/  FFMA.FTZ R59, R59, R8.reuse, -R0.reuse ;  /* 0x000000083b3b7223 */ /* 0x180fe20000010800 */
[----:B------:R-:W-:Y:S01]  /*3660*/  FFMA.FTZ R0, R61, R8, -R0 ;  /* 0x000000083d007223 */ /* 0x000fe20000010800 */
[----:B0-----:R-:W-:-:S02]  /*3670*/  F2FP.BF16.F32.PACK_AB R177, R30, R83 ;  /* 0x000000531eb1723e */ /* 0x001fc400000010ff */
[----:B------:R-:W-:Y:S02]  /*3680*/  CS2R R84, SRZ ;  /* 0x0000000000547805 */ /* 0x000fe4000001ff00 */
[----:B------:R-:W-:Y:S01]  /*3690*/  CS2R R60, SRZ ;  /* 0x00000000003c7805 */ /* 0x000fe2000001ff00 */
[----:B------:R-:W0:Y:S01]  /*36a0*/  MUFU.EX2 R190, R25 ;  /* 0x0000001900be7308 */ /* 0x000e220000000800 */
[----:B-1----:R-:W-:Y:S01]  /*36b0*/  FADD.FTZ R40, R21, R2 ;  /* 0x0000000215287221 */ /* 0x002fe20000010000 */
[----:B------:R-:W-:-:S06]  /*36c0*/  F2FP.BF16.F32.PACK_AB R188, R2, R21 ;  /* 0x0000001502bc723e */ /* 0x000fcc00000010ff */
[----:B------:R-:W1:Y:S08]  /*36d0*/  MUFU.EX2 R27, R27 ;  /* 0x0000001b001b7308 */ /* 0x000e700000000800 */
[----:B------:R2:W3:Y:S08]  /*36e0*/  MUFU.EX2 R184, R13 ;  /* 0x0000000d00b87308 */ /* 0x0004f00000000800 */
[----:B------:R-:W4:Y:S01]  /*36f0*/  MUFU.EX2 R29, R29 ;  /* 0x0000001d001d7308 */ /* 0x000f220000000800 */
[----:B--2---:R-:W-:Y:S01]  /*3700*/  FADD.FTZ R13, R23, R40 ;  /* 0x00000028170d7221 */ /* 0x004fe20000010000 */
[----:B------:R-:W-:Y:S01]  /*3710*/  FADD.FTZ R40, R189, R24 ;  /* 0x00000018bd287221 */ /* 0x000fe20000010000 */
[----:B------:R-:W-:-:S02]  /*3720*/  F2FP.BF16.F32.PACK_AB R189, R24, R189 ;  /* 0x000000bd18bd723e */ /* 0x000fc400000010ff */
[----:B------:R-:W-:Y:S01]  /*3730*/  CS2R R24, SRZ ;  /* 0x0000000000187805 */ /* 0x000fe2000001ff00 */
[----:B0-----:R-:W-:Y:S01]  /*3740*/  FADD.FTZ R42, R190, R13 ;  /* 0x0000000dbe2a7221 */ /* 0x001fe20000010000 */
[----:B------:R-:W-:Y:S01]  /*3750*/  FADD.FTZ R13, R191, R40 ;  /* 0x00000028bf0d7221 */ /* 0x000fe20000010000 */
[----:B------:R-:W-:Y:S01]  /*3760*/  F2FP.BF16.F32.PACK_AB R191, R14, R191 ;  /* 0x000000bf0ebf723e */ /* 0x000fe200000010ff */
[----:B------:R1:W0:Y:S01]  /*3770*/  MUFU.EX2 R186, R15 ;  /* 0x0000000f00ba7308 */ /* 0x0002220000000800 */
[----:B------:R-:W-:Y:S01]  /*3780*/  F2FP.BF16.F32.PACK_AB R190, R190, R23 ;  /* 0x00000017bebe723e */ /* 0x000fe200000010ff */
[----:B------:R-:W-:-:S04]  /*3790*/  FADD.FTZ R6, R14, R13 ;  /* 0x0000000d0e067221 */ /* 0x000fc80000010000 */
[----:B------:R-:W-:Y:S01]  /*37a0*/  FADD.FTZ R13, R185, R6 ;  /* 0x00000006b90d7221 */ /* 0x000fe20000010000 */
[C---:B------:R-:W-:Y:S01]  /*37b0*/  F2FP.BF16.F32.PACK_AB R185, R20.reuse, R185 ;  /* 0x000000b914b9723e */ /* 0x040fe200000010ff */
[----:B------:R-:W2:Y:S01]  /*37c0*/  MUFU.EX2 R31, R31 ;  /* 0x0000001f001f7308 */ /* 0x000ea20000000800 */
[----:B-1----:R-:W-:Y:S01]  /*37d0*/  FADD.FTZ R15, R27, R42 ;  /* 0x0000002a1b0f7221 */ /* 0x002fe20000010000 */
[----:B------:R-:W-:-:S03]  /*37e0*/  FADD.FTZ R6, R20, R13 ;  /* 0x0000000d14067221 */ /* 0x000fc60000010000 */
[C---:B---3--:R-:W-:Y:S01]  /*37f0*/  FADD.FTZ R40, R184.reuse, R15 ;  /* 0x0000000fb8287221 */ /* 0x048fe20000010000 */
[----:B------:R-:W-:Y:S01]  /*3800*/  FADD.FTZ R13, R187, R6 ;  /* 0x00000006bb0d7221 */ /* 0x000fe20000010000 */
[----:B------:R-:W-:Y:S01]  /*3810*/  F2FP.BF16.F32.PACK_AB R184, R184, R27 ;  /* 0x0000001bb8b8723e */ /* 0x000fe200000010ff */
[----:B------:R-:W1:Y:S01]  /*3820*/  MUFU.EX2 R180, R33 ;  /* 0x0000002100b47308 */ /* 0x000e620000000800 */
[----:B----4-:R-:W-:Y:S01]  /*3830*/  FADD.FTZ R15, R29, R40 ;  /* 0x000000281d0f7221 */ /* 0x010fe20000010000 */
[C---:B------:R-:W-:Y:S01]  /*3840*/  FADD.FTZ R6, R22.reuse, R13 ;  /* 0x0000000d16067221 */ /* 0x040fe20000010000 */
[----:B------:R-:W-:Y:S02]  /*3850*/  F2FP.BF16.F32.PACK_AB R187, R22, R187 ;  /* 0x000000bb16bb723e */ /* 0x000fe400000010ff */
[C---:B0-----:R-:W-:Y:S01]  /*3860*/  FADD.FTZ R40, R186.reuse, R15 ;  /* 0x0000000fba287221 */ /* 0x041fe20000010000 */
[----:B------:R-:W-:Y:S01]  /*3870*/  FADD.FTZ R13, R75, R6 ;  /* 0x000000064b0d7221 */ /* 0x000fe20000010000 */
[----:B------:R-:W-:Y:S01]  /*3880*/  F2FP.BF16.F32.PACK_AB R186, R186, R29 ;  /* 0x0000001dbaba723e */ /* 0x000fe200000010ff */
[----:B------:R-:W0:Y:S01]  /*3890*/  MUFU.EX2 R35, R35 ;  /* 0x0000002300237308 */ /* 0x000e220000000800 */
[----:B--2---:R-:W-:Y:S01]  /*38a0*/  FADD.FTZ R15, R31, R40 ;  /* 0x000000281f0f7221 */ /* 0x004fe20000010000 */
[----:B------:R-:W-:Y:S01]  /*38b0*/  FADD.FTZ R6, R26, R13 ;  /* 0x0000000d1a067221 */ /* 0x000fe20000010000 */
[----:B------:R-:W-:-:S02]  /*38c0*/  CS2R R74, SRZ ;  /* 0x00000000004a7805 */ /* 0x000fc4000001ff00 */
[----:B------:R-:W-:Y:S01]  /*38d0*/  CS2R R26, SRZ ;  /* 0x00000000001a7805 */ /* 0x000fe2000001ff00 */
[----:B------:R-:W-:Y:S01]  /*38e0*/  FADD.FTZ R13, R79, R6 ;  /* 0x000000064f0d7221 */ /* 0x000fe20000010000 */
[----:B------:R-:W-:Y:S01]  /*38f0*/  CS2R R78, SRZ ;  /* 0x00000000004e7805 */ /* 0x000fe2000001ff00 */
[----:B------:R-:W2:Y:S01]  /*3900*/  MUFU.EX2 R182, R37 ;  /* 0x0000002500b67308 */ /* 0x000ea20000000800 */
[----:B-1----:R-:W-:Y:S01]  /*3910*/  FADD.FTZ R40, R180, R15 ;  /* 0x0000000fb4287221 */ /* 0x002fe20000010000 */
[----:B------:R-:W-:Y:S01]  /*3920*/  FADD.FTZ R6, R28, R13 ;  /* 0x0000000d1c067221 */ /* 0x000fe20000010000 */
[----:B------:R-:W-:Y:S02]  /*3930*/  F2FP.BF16.F32.PACK_AB R180, R180, R31 ;  /* 0x0000001fb4b4723e */ /* 0x000fe400000010ff */
[----:B------:R-:W-:Y:S01]  /*3940*/  CS2R R28, SRZ ;  /* 0x00000000001c7805 */ /* 0x000fe2000001ff00 */
[----:B------:R-:W-:Y:S01]  /*3950*/  FADD.FTZ R13, R83, R6 ;  /* 0x00000006530d7221 */ /* 0x000fe20000010000 */
[----:B------:R-:W-:Y:S01]  /*3960*/  CS2R R82, SRZ ;  /* 0x0000000000527805 */ /* 0x000fe2000001ff00 */
[----:B------:R-:W1:Y:S01]  /*3970*/  MUFU.EX2 R39, R39 ;  /* 0x0000002700277308 */ /* 0x000e620000000800 */
[----:B0-----:R-:W-:-:S07]  /*3980*/  FADD.FTZ R15, R35, R40 ;  /* 0x00000028230f7221 */ /* 0x001fce0000010000 */
[----:B------:R0:W3:Y:S01]  /*3990*/  MUFU.EX2 R176, R41 ;  /* 0x0000002900b07308 */ /* 0x0000e20000000800 */
[C---:B--2---:R-:W-:Y:S01]  /*39a0*/  FADD.FTZ R14, R182.reuse, R15 ;  /* 0x0000000fb60e7221 */ /* 0x044fe20000010000 */
[----:B------:R-:W-:-:S06]  /*39b0*/  F2FP.BF16.F32.PACK_AB R182, R182, R35 ;  /* 0x00000023b6b6723e */ /* 0x000fcc00000010ff */
[----:B------:R-:W2:Y:S01]  /*39c0*/  MUFU.EX2 R43, R43 ;  /* 0x0000002b002b7308 */ /* 0x000ea20000000800 */
[----:B-1----:R-:W-:Y:S01]  /*39d0*/  FADD.FTZ R15, R39, R14 ;  /* 0x0000000e270f7221 */ /* 0x002fe20000010000 */
[----:B0-----:R-:W-:-:S06]  /*39e0*/  CS2R R40, SRZ ;  /* 0x0000000000287805 */ /* 0x001fcc000001ff00 */
[----:B------:R0:W1:Y:S01]  /*39f0*/  MUFU.EX2 R178, R45 ;  /* 0x0000002d00b27308 */ /* 0x0000620000000800 */
[C---:B---3--:R-:W-:Y:S01]  /*3a00*/  FADD.FTZ R2, R176.reuse, R15 ;  /* 0x0000000fb0027221 */ /* 0x048fe20000010000 */
[----:B------:R-:W-:-:S06]  /*3a10*/  F2FP.BF16.F32.PACK_AB R176, R176, R39 ;  /* 0x00000027b0b0723e */ /* 0x000fcc00000010ff */
[----:B------:R-:W3:Y:S01]  /*3a20*/  MUFU.EX2 R47, R47 ;  /* 0x0000002f002f7308 */ /* 0x000ee20000000800 */
[----:B--2---:R-:W-:Y:S01]  /*3a30*/  FADD.FTZ R15, R43, R2 ;  /* 0x000000022b0f7221 */ /* 0x004fe20000010000 */
[----:B------:R-:W-:Y:S01]  /*3a40*/  FADD.FTZ R2, R30, R13 ;  /* 0x0000000d1e027221 */ /* 0x000fe20000010000 */
[----:B0-----:R-:W-:Y:S02]  /*3a50*/  CS2R R44, SRZ ;  /* 0x00000000002c7805 */ /* 0x001fe4000001ff00 */
[----:B------:R-:W-:Y:S01]  /*3a60*/  CS2R R30, SRZ ;  /* 0x00000000001e7805 */ /* 0x000fe2000001ff00 */
[----:B------:R-:W-:Y:S02]  /*3a70*/  FADD.FTZ R13, R63, R2 ;  /* 0x000000023f0d7221 */ /* 0x000fe40000010000 */
[----:B------:R0:W2:Y:S01]  /*3a80*/  MUFU.EX2 R32, R87 ;  /* 0x0000005700207308 */ /* 0x0000a20000000800 */
[C---:B-1----:R-:W-:Y:S01]  /*3a90*/  FADD.FTZ R6, R178.reuse, R15 ;  /* 0x0000000fb2067221 */ /* 0x042fe20000010000 */
[----:B------:R-:W-:-:S02]  /*3aa0*/  F2FP.BF16.F32.PACK_AB R178, R178, R43 ;  /* 0x0000002bb2b2723e */ /* 0x000fc400000010ff */
[----:B------:R-:W-:-:S04]  /*3ab0*/  CS2R R42, SRZ ;  /* 0x00000000002a7805 */ /* 0x000fc8000001ff00 */
[----:B------:R1:W4:Y:S01]  /*3ac0*/  MUFU.EX2 R172, R49 ;  /* 0x0000003100ac7308 */ /* 0x0003220000000800 */
[----:B---3--:R-:W-:Y:S01]  /*3ad0*/  FADD.FTZ R15, R47, R6 ;  /* 0x000000062f0f7221 */ /* 0x008fe20000010000 */
[----:B0-----:R-:W-:-:S06]  /*3ae0*/  CS2R R86, SRZ ;  /* 0x0000000000567805 */ /* 0x001fcc000001ff00 */
[----:B------:R-:W0:Y:S01]  /*3af0*/  MUFU.EX2 R89, R89 ;  /* 0x0000005900597308 */ /* 0x000e220000000800 */
[C---:B--2---:R-:W-:Y:S01]  /*3b00*/  FADD.FTZ R2, R32.reuse, R13 ;  /* 0x0000000d20027221 */ /* 0x044fe20000010000 */
[----:B------:R-:W-:Y:S02]  /*3b10*/  F2FP.BF16.F32.PACK_AB R179, R32, R63 ;  /* 0x0000003f20b3723e */ /* 0x000fe400000010ff */
[----:B------:R-:W-:Y:S02]  /*3b20*/  CS2R R62, SRZ ;  /* 0x00000000003e7805 */ /* 0x000fe4000001ff00 */
[----:B-1----:R-:W-:Y:S02]  /*3b30*/  CS2R R48, SRZ ;  /* 0x0000000000307805 */ /* 0x002fe4000001ff00 */
[----:B------:R-:W-:Y:S01]  /*3b40*/  CS2R R32, SRZ ;  /* 0x0000000000207805 */ /* 0x000fe2000001ff00 */
[----:B------:R-:W1:Y:S01]  /*3b50*/  MUFU.EX2 R51, R51 ;  /* 0x0000003300337308 */ /* 0x000e620000000800 */
[C---:B----4-:R-:W-:Y:S01]  /*3b60*/  FADD.FTZ R6, R172.reuse, R15 ;  /* 0x0000000fac067221 */ /* 0x050fe20000010000 */
[----:B------:R-:W-:-:S02]  /*3b70*/  F2FP.BF16.F32.PACK_AB R172, R172, R47 ;  /* 0x0000002facac723e */ /* 0x000fc400000010ff */
[----:B------:R-:W-:-:S04]  /*3b80*/  CS2R R46, SRZ ;  /* 0x00000000002e7805 */ /* 0x000fc8000001ff00 */
[----:B------:R2:W3:Y:S01]  /*3b90*/  MUFU.EX2 R34, R91 ;  /* 0x0000005b00227308 */ /* 0x0004e20000000800 */
[----:B0-----:R-:W-:-:S07]  /*3ba0*/  FADD.FTZ R13, R89, R2 ;  /* 0x00000002590d7221 */ /* 0x001fce0000010000 */
[----:B------:R0:W4:Y:S01]  /*3bb0*/  MUFU.EX2 R174, R53 ;  /* 0x0000003500ae7308 */ /* 0x0001220000000800 */
[----:B-1----:R-:W-:Y:S01]  /*3bc0*/  FADD.FTZ R15, R51, R6 ;  /* 0x00000006330f7221 */ /* 0x002fe20000010000 */
[----:B--2---:R-:W-:-:S06]  /*3bd0*/  CS2R R90, SRZ ;  /* 0x00000000005a7805 */ /* 0x004fcc000001ff00 */
[----:B------:R-:W1:Y:S01]  /*3be0*/  MUFU.EX2 R67, R67 ;  /* 0x0000004300437308 */ /* 0x000e620000000800 */
[C---:B---3--:R-:W-:Y:S01]  /*3bf0*/  FADD.FTZ R2, R34.reuse, R13 ;  /* 0x0000000d22027221 */ /* 0x048fe20000010000 */
[----:B------:R-:W-:Y:S02]  /*3c00*/  F2FP.BF16.F32.PACK_AB R173, R34, R89 ;  /* 0x0000005922ad723e */ /* 0x000fe400000010ff */
[----:B------:R-:W-:Y:S02]  /*3c10*/  CS2R R88, SRZ ;  /* 0x0000000000587805 */ /* 0x000fe4000001ff00 */
[----:B0-----:R-:W-:Y:S02]  /*3c20*/  CS2R R52, SRZ ;  /* 0x0000000000347805 */ /* 0x001fe4000001ff00 */
[----:B------:R-:W-:Y:S01]  /*3c30*/  CS2R R34, SRZ ;  /* 0x0000000000227805 */ /* 0x000fe2000001ff00 */
[----:B------:R-:W0:Y:S01]  /*3c40*/  MUFU.EX2 R55, R55 ;  /* 0x0000003700377308 */ /* 0x000e220000000800 */
[C---:B----4-:R-:W-:Y:S01]  /*3c50*/  FADD.FTZ R6, R174.reuse, R15 ;  /* 0x0000000fae067221 */ /* 0x050fe20000010000 */
[----:B------:R-:W-:-:S02]  /*3c60*/  F2FP.BF16.F32.PACK_AB R174, R174, R51 ;  /* 0x00000033aeae723e */ /* 0x000fc400000010ff */
[----:B------:R-:W-:-:S04]  /*3c70*/  CS2R R50, SRZ ;  /* 0x0000000000327805 */ /* 0x000fc8000001ff00 */
[----:B------:R2:W3:Y:S01]  /*3c80*/  MUFU.EX2 R36, R93 ;  /* 0x0000005d00247308 */ /* 0x0004e20000000800 */
[----:B-1----:R-:W-:-:S07]  /*3c90*/  FADD.FTZ R13, R67, R2 ;  /* 0x00000002430d7221 */ /* 0x002fce0000010000 */
[----:B------:R1:W4:Y:S01]  /*3ca0*/  MUFU.EX2 R168, R57 ;  /* 0x0000003900a87308 */ /* 0x0003220000000800 */
[----:B0-----:R-:W-:Y:S01]  /*3cb0*/  FADD.FTZ R15, R55, R6 ;  /* 0x00000006370f7221 */ /* 0x001fe20000010000 */
[----:B--2---:R-:W-:-:S06]  /*3cc0*/  CS2R R92, SRZ ;  /* 0x00000000005c7805 */ /* 0x004fcc000001ff00 */
[----:B------:R-:W0:Y:S01]  /*3cd0*/  MUFU.EX2 R95, R95 ;  /* 0x0000005f005f7308 */ /* 0x000e220000000800 */
[C---:B---3--:R-:W-:Y:S01]  /*3ce0*/  FADD.FTZ R6, R36.reuse, R13 ;  /* 0x0000000d24067221 */ /* 0x048fe20000010000 */
        /* <DEDUP_REMOVED lines=10> */
[----:B------:R-:W0:Y:S01]  /*3d90*/  MUFU.EX2 R71, R71 ;  /* 0x0000004700477308 */ /* 0x000e220000000800 */
[----:B-1----:R-:W-:Y:S01]  /*3da0*/  FADD.FTZ R15, R59, R14 ;  /* 0x0000000e3b0f7221 */ /* 0x002fe20000010000 */
[----:B--2---:R-:W-:-:S06]  /*3db0*/  CS2R R96, SRZ ;  /* 0x0000000000607805 */ /* 0x004fcc000001ff00 */
[----:B------:R-:W1:Y:S01]  /*3dc0*/  MUFU.EX2 R0, R0 ;  /* 0x0000000000007308 */ /* 0x000e620000000800 */
[C---:B---3--:R-:W-:Y:S01]  /*3dd0*/  FADD.FTZ R14, R38.reuse, R13 ;  /* 0x0000000d260e7221 */ /* 0x048fe20000010000 */
[----:B------:R-:W-:Y:S02]  /*3de0*/  F2FP.BF16.F32.PACK_AB R169, R38, R95 ;  /* 0x0000005f26a9723e */ /* 0x000fe400000010ff */
[----:B------:R-:W-:Y:S02]  /*3df0*/  CS2R R94, SRZ ;  /* 0x00000000005e7805 */ /* 0x000fe4000001ff00 */
[----:B------:R-:W-:Y:S02]  /*3e00*/  CS2R R38, SRZ ;  /* 0x0000000000267805 */ /* 0x000fe4000001ff00 */
[----:B------:R0:W2:Y:S02]  /*3e10*/  MUFU.EX2 R2, R3 ;  /* 0x0000000300027308 */ /* 0x0000a40000000800 */
[----:B0-----:R-:W-:Y:S01]  /*3e20*/  FADD.FTZ R3, R71, R14 ;  /* 0x0000000e47037221 */ /* 0x001fe20000010000 */
[C---:B-1----:R-:W-:Y:S01]  /*3e30*/  FADD.FTZ R6, R0.reuse, R15 ;  /* 0x0000000f00067221 */ /* 0x042fe20000010000 */
[----:B------:R-:W-:Y:S01]  /*3e40*/  F2FP.BF16.F32.PACK_AB R170, R0, R59 ;  /* 0x0000003b00aa723e */ /* 0x000fe200000010ff */
[----:B------:R-:W-:Y:S01]  /*3e50*/  IMAD.MOV.U32 R0, RZ, RZ, 0x3f800000 ;  /* 0x3f800000ff007424 */ /* 0x000fe200078e00ff */
[----:B------:R-:W-:Y:S01]  /*3e60*/  CS2R R58, SRZ ;  /* 0x00000000003a7805 */ /* 0x000fe2000001ff00 */
[C---:B--2---:R-:W-:Y:S01]  /*3e70*/  FADD.FTZ R3, R2.reuse, R3 ;  /* 0x0000000302037221 */ /* 0x044fe20000010000 */
[----:B------:R-:W-:-:S02]  /*3e80*/  F2FP.BF16.F32.PACK_AB R171, R2, R71 ;  /* 0x0000004702ab723e */ /* 0x000fc400000010ff */
[----:B------:R-:W-:Y:S02]  /*3e90*/  CS2R R70, SRZ ;  /* 0x0000000000467805 */ /* 0x000fe4000001ff00 */
[----:B------:R-:W-:Y:S01]  /*3ea0*/  MOV R2, 0x3f800000 ;  /* 0x3f80000000027802 */ /* 0x000fe20000000f00 */
[----:B------:R-:W-:Y:S06]  /*3eb0*/  @!P1 BRA `(.L_x_2185) ;  /* 0x0000002c00009947 */ /* 0x000fec0003800000 */
[----:B------:R-:W-:Y:S01]  /*3ec0*/  MOV R13, R9 ;  /* 0x00000009000d7202 */ /* 0x000fe20000000f00 */
[----:B------:R-:W-:Y:S01]  /*3ed0*/  IMAD.MOV.U32 R14, RZ, RZ, R10 ;  /* 0x000000ffff0e7224 */ /* 0x000fe200078e000a */
[----:B------:R-:W-:Y:S01]  /*3ee0*/  MOV R119, RZ ;  /* 0x000000ff00777202 */ /* 0x000fe20000000f00 */
[----:B------:R-:W-:Y:S01]  /*3ef0*/  IMAD.MOV.U32 R2, RZ, RZ, 0x3f800000 ;  /* 0x3f800000ff027424 */ /* 0x000fe200078e00ff */
[----:B------:R-:W-:Y:S01]  /*3f00*/  UMOV UR5, URZ ;  /* 0x0000003f00057c82 */ /* 0x000fe20008000000 */
[----:B------:R-:W-:Y:S01]  /*3f10*/  UMOV UR6, URZ ;  /* 0x0000003f00067c82 */ /* 0x000fe20008000000 */
[----:B------:R-:W-:-:S05]  /*3f20*/  ULDC UR38, c[0x0][0x9d8] ;  /* 0x0002760000267ab9 */ /* 0x000fca0000000800 */
.L_x_2196:
[----:B------:R-:W-:-:S04]  /*3f30*/  UISETP.NE.AND UP0, UPT, UR6, 0x1, UPT ;  /* 0x000000010600788c */ /* 0x000fc8000bf05270 */
[----:B------:R-:W-:-:S04]  /*3f40*/  USEL UR7, URZ, 0x1, UP0 ;  /* 0x000000013f077887 */ /* 0x000fc80008000000 */
[----:B------:R-:W-:Y:S01]  /*3f50*/  ULOP3.LUT UR7, UR5, UR7, URZ, 0x3c, !UPT ;  /* 0x0000000705077292 */ /* 0x000fe2000f8e3c3f */
[----:B------:R-:W-:Y:S11]  /*3f60*/  @!P0 BRA `(.L_x_2186) ;  /* 0x0000000000048947 */ /* 0x000ff60003800000 */
[----:B------:R-:W-:Y:S01]  /*3f70*/  BPT.TRAP 0x1 ;  /* 0x000000040000795c */ /* 0x000fe20000300000 */
.L_x_2186:
        /* <DEDUP_REMOVED lines=9> */
.L_x_2187:
[----:B-1----:R-:W-:Y:S05]  /*4010*/  @P1 BRA `(.L_x_2188) ;  /* 0x0000000000081947 */ /* 0x002fea0003800000 */
[----:B------:R-:W1:Y:S02]  /*4020*/  SYNCS.PHASECHK.TRANS64.TRYWAIT P1, [UR39+0x30830], R8 ;  /* 0x03083008ff0075a7 */ /* 0x000e640008020167 */
[----:B-1----:R-:W-:Y:S05]  /*4030*/  @!P1 BRA `(.L_x_2189) ;  /* 0x000000bc00189947 */ /* 0x002fea0003800000 */
.L_x_2188:
        /* <DEDUP_REMOVED lines=162> */
.L_x_2190:
[----:B------:R-:W-:Y:S01]  /*4a60*/  ULEA UR14, UR6, UR60, 0x3 ;  /* 0x0000003c060e7291 */ /* 0x000fe2000f8e183f */
[----:B------:R-:W-:-:S05]  /*4a70*/  IMAD.U32 R0, RZ, RZ, UR5 ;  /* 0x00000005ff007e24 */ /* 0x000fca000f8e00ff */
[----:B------:R-:W-:-:S04]  /*4a80*/  SHF.L.U32 R0, R0, 0x1f, RZ ;  /* 0x0000001f00007819 */ /* 0x000fc800000006ff */
[----:B------:R2:W3:Y:S01]  /*4a90*/  SYNCS.PHASECHK.TRANS64.TRYWAIT P1, [UR14+0x30850], R0 ;  /* 0x03085000ff0075a7 */ /* 0x0004e2000802014e */
[----:B------:R-:W-:Y:S05]  /*4aa0*/  @!P0 BRA `(.L_x_2191) ;  /* 0x0000000000048947 */ /* 0x000fea0003800000 */
[----:B------:R-:W-:Y:S01]  /*4ab0*/  BPT.TRAP 0x1 ;  /* 0x000000040000795c */ /* 0x000fe20000300000 */
.L_x_2191:
[----:B---3--:R-:W-:Y:S05]  /*4ac0*/  @P1 BRA `(.L_x_2192) ;  /* 0x0000000000081947 */ /* 0x008fea0003800000 */
[----:B------:R-:W3:Y:S02]  /*4ad0*/  SYNCS.PHASECHK.TRANS64.TRYWAIT P1, [UR14+0x30850], R0 ;  /* 0x03085000ff0075a7 */ /* 0x000ee4000802014e */
[----:B---3--:R-:W-:Y:S05]  /*4ae0*/  @!P1 BRA `(.L_x_2193) ;  /* 0x000000b000849947 */ /* 0x008fea0003800000 */
.L_x_2192:
        /* <DEDUP_REMOVED lines=37> */
.L_x_2194:
[----:B------:R-:W-:Y:S01]  /*4d40*/  R2UR UR5, R17 ;  /* 0x00000000110572ca */ /* 0x000fe200000e0000 */
[----:B------:R-:W-:Y:S01]  /*4d50*/  FMUL.FTZ R125, R125, UR38 ;  /* 0x000000267d7d7c20 */ /* 0x000fe20008410000 */
[----:B------:R-:W-:Y:S01]  /*4d60*/  MOV R10, R11 ;  /* 0x0000000b000a7202 */ /* 0x000fe20000000f00 */
[----:B------:R-:W-:Y:S01]  /*4d70*/  FMUL.FTZ R124, R124, UR38 ;  /* 0x000000267c7c7c20 */ /* 0x000fe20008410000 */
[----:B------:R-:W-:Y:S01]  /*4d80*/  R2UR UR10, R16 ;  /* 0x00000000100a72ca */ /* 0x000fe200000e0000 */
[----:B------:R-:W-:Y:S01]  /*4d90*/  MUFU.TANH R181, R125 ;  /* 0x0000007d00b57308 */ /* 0x000fe20000002400 */
[----:B-1----:R-:W-:Y:S01]  /*4da0*/  FMUL.FTZ R9, R127, UR38 ;  /* 0x000000267f097c20 */ /* 0x002fe20008410000 */
[----:B------:R-:W-:Y:S01]  /*4db0*/  FMUL.FTZ R120, R120, UR38 ;  /* 0x0000002678787c20 */ /* 0x000fe20008410000 */
[----:B------:R-:W-:Y:S01]  /*4dc0*/  ULDC UR6, c[0x0][0x2f0] ;  /* 0x0000bc0000067ab9 */ /* 0x000fe20000000800 */
[----:B------:R-:W-:Y:S01]  /*4dd0*/  FMUL.FTZ R21, R131, UR38 ;  /* 0x0000002683157c20 */ /* 0x000fe20008410000 */
[----:B------:R-:W-:Y:S01]  /*4de0*/  FMUL.FTZ R121, R121, UR38 ;  /* 0x0000002679797c20 */ /* 0x000fe20008410000 */
[----:B------:R-:W-:Y:S01]  /*4df0*/  IMAD.U32 R131, RZ, RZ, UR6 ;  /* 0x00000006ff837e24 */ /* 0x000fe2000f8e00ff */
[----:B------:R-:W-:Y:S01]  /*4e00*/  ULDC UR6, c[0x0][0x288] ;  /* 0x0000a20000067ab9 */ /* 0x000fe20000000800 */
[----:B------:R-:W-:Y:S01]  /*4e10*/  UISETP.NE.AND UP0, UPT, UR5, URZ, UPT ;  /* 0x0000003f0500728c */ /* 0x000fe2000bf05270 */
[----:B------:R-:W-:Y:S01]  /*4e20*/  MUFU.TANH R183, R124 ;  /* 0x0000007c00b77308 */ /* 0x000fe20000002400 */
[----:B------:R-:W-:Y:S01]  /*4e30*/  FMUL.FTZ R128, R128, UR38 ;  /* 0x0000002680807c20 */ /* 0x000fe20008410000 */
[----:B------:R-:W-:Y:S01]  /*4e40*/  FMUL.FTZ R129, R129, UR38 ;  /* 0x0000002681817c20 */ /* 0x000fe20008410000 */
[----:B------:R-:W-:Y:S01]  /*4e50*/  FMUL.FTZ R132, R132, UR38 ;  /* 0x0000002684847c20 */ /* 0x000fe20008410000 */
[----:B------:R-:W-:Y:S01]  /*4e60*/  FMUL.FTZ R15, R126, UR38 ;  /* 0x000000267e0f7c20 */ /* 0x000fe20008410000 */
[----:B------:R-:W-:Y:S01]  /*4e70*/  PLOP3.LUT P1, PT, PT, PT, UP0, 0x80, 0x0 ;  /* 0x000000000000781c */ /* 0x000fe20003f2f008 */
[----:B------:R-:W-:Y:S01]  /*4e80*/  FMUL.FTZ R133, R133, UR38 ;  /* 0x0000002685857c20 */ /* 0x000fe20008410000 */
[----:B------:R-:W-:Y:S01]  /*4e90*/  PLOP3.LUT P2, PT, PT, PT, UP0, 0x80, 0x0 ;  /* 0x000000000000781c */ /* 0x000fe20003f4f008 */
[----:B------:R-:W1:Y:S01]  /*4ea0*/  MUFU.TANH R187, R120 ;  /* 0x0000007800bb7308 */ /* 0x000e620000002400 */
[----:B------:R-:W-:Y:S01]  /*4eb0*/  FMUL.FTZ R136, R136, UR38 ;  /* 0x0000002688887c20 */ /* 0x000fe20008410000 */
[----:B------:R-:W-:Y:S01]  /*4ec0*/  @UP0 ULDC UR5, c[0x0][0x44c] ;  /* 0x0001130000050ab9 */ /* 0x000fe20000000800 */
[----:B------:R-:W-:Y:S01]  /*4ed0*/  FMUL.FTZ R137, R137, UR38 ;  /* 0x0000002689897c20 */ /* 0x000fe20008410000 */
[----:B------:R-:W-:Y:S01]  /*4ee0*/  FMUL.FTZ R140, R140, UR38 ;  /* 0x000000268c8c7c20 */ /* 0x000fe20008410000 */
[----:B------:R-:W-:Y:S01]  /*4ef0*/  FMUL.FTZ R141, R141, UR38 ;  /* 0x000000268d8d7c20 */ /* 0x000fe20008410000 */
[----:B------:R-:W-:Y:S01]  /*4f00*/  FMUL.FTZ R144, R144, UR38 ;  /* 0x0000002690907c20 */ /* 0x000fe20008410000 */
[----:B------:R-:W-:Y:S01]  /*4f10*/  FMUL.FTZ R145, R145, UR38 ;  /* 0x0000002691917c20 */ /* 0x000fe20008410000 */
[----:B------:R3:W4:Y:S01]  /*4f20*/  MUFU.TANH R185, R121 ;  /* 0x0000007900b97308 */ /* 0x0007220000002400 */
[----:B------:R-:W-:Y:S01]  /*4f30*/  FMUL.FTZ R148, R148, UR38 ;  /* 0x0000002694947c20 */ /* 0x000fe20008410000 */
[----:B0-----:R-:W-:Y:S01]  /*4f40*/  @P1 IMAD.HI.U32 R8, R11, UR5, RZ ;  /* 0x000000050b081c27 */ /* 0x001fe2000f8e00ff */
[----:B------:R-:W-:-:S03]  /*4f50*/  @UP0 ULDC UR5, c[0x0][0x450] ;  /* 0x0001140000050ab9 */ /* 0x000fc60000000800 */
[----:B------:R-:W-:Y:S01]  /*4f60*/  FMUL.FTZ R149, R149, UR38 ;  /* 0x0000002695957c20 */ /* 0x000fe20008410000 */
[----:B------:R-:W-:Y:S01]  /*4f70*/  FMUL.FTZ R23, R135, UR38 ;  /* 0x0000002687177c20 */ /* 0x000fe20008410000 */
[----:B------:R-:W-:Y:S01]  /*4f80*/  FMUL.FTZ R152, R152, UR38 ;  /* 0x0000002698987c20 */ /* 0x000fe20008410000 */
[----:B------:R-:W-:Y:S01]  /*4f90*/  @P2 SHF.R.U32.HI R10, RZ, UR5, R8 ;  /* 0x00000005ff0a2c19 */ /* 0x000fe20008011608 */
[----:B------:R-:W-:Y:S01]  /*4fa0*/  UMOV UR5, 0x1 ;  /* 0x0000000100057882 */ /* 0x000fe20000000000 */
[----:B------:R-:W0:Y:S01]  /*4fb0*/  MUFU.TANH R128, R128 ;  /* 0x0000008000807308 */ /* 0x000e220000002400 */
[----:B------:R-:W-:Y:S01]  /*4fc0*/  UIMAD UR5, UR61, -0x60, UR5 ;  /* 0xffffffa03d0578a4 */ /* 0x000fe2000f8e0205 */
[----:B---3--:R-:W-:Y:S01]  /*4fd0*/  FMUL.FTZ R121, R139, UR38 ;  /* 0x000000268b797c20 */ /* 0x008fe20008410000 */
[----:B------:R-:W3:Y:S01]  /*4fe0*/  SHFL.IDX PT, R125, R10, RZ, 0x1c1f ;  /* 0x001c1fff0a7d7589 */ /* 0x000ee200000e0000 */
[----:B------:R-:W-:Y:S01]  /*4ff0*/  FMUL.FTZ R153, R153, UR38 ;  /* 0x0000002699997c20 */ /* 0x000fe20008410000 */
[----:B------:R-:W-:Y:S01]  /*5000*/  FMUL.FTZ R156, R156, UR38 ;  /* 0x000000269c9c7c20 */ /* 0x000fe20008410000 */
[----:B------:R-:W-:Y:S01]  /*5010*/  FMUL.FTZ R2, R123, UR38 ;  /* 0x000000267b027c20 */ /* 0x000fe20008410000 */
[----:B------:R-:W-:Y:S01]  /*5020*/  IMAD.U32 R127, RZ, RZ, UR5 ;  /* 0x00000005ff7f7e24 */ /* 0x000fe2000f8e00ff */
[----:B------:R-:W5:Y:S01]  /*5030*/  MUFU.TANH R129, R129 ;  /* 0x0000008100817308 */ /* 0x000f620000002400 */
[----:B------:R-:W-:Y:S01]  /*5040*/  FMUL.FTZ R157, R157, UR38 ;  /* 0x000000269d9d7c20 */ /* 0x000fe20008410000 */
[----:B------:R-:W-:Y:S01]  /*5050*/  FMUL.FTZ R123, R143, UR38 ;  /* 0x000000268f7b7c20 */ /* 0x000fe20008410000 */
[----:B------:R-:W-:-:S02]  /*5060*/  IMAD R124, R12, -0x2, R127 ;  /* 0xfffffffe0c7c7824 */ /* 0x000fc400078e027f */
[----:B------:R-:W-:Y:S01]  /*5070*/  FMUL.FTZ R160, R160, UR38 ;  /* 0x00000026a0a07c20 */ /* 0x000fe20008410000 */
[----:B------:R-:W-:Y:S01]  /*5080*/  FMUL.FTZ R161, R161, UR38 ;  /* 0x00000026a1a17c20 */ /* 0x000fe20008410000 */
[----:B------:R-:W-:Y:S01]  /*5090*/  FMUL.FTZ R164, R164, UR38 ;  /* 0x00000026a4a47c20 */ /* 0x000fe20008410000 */
[----:B------:R-:W-:Y:S01]  /*50a0*/  IMAD R124, R131, UR10, R124 ;  /* 0x0000000a837c7c24 */ /* 0x000fe2000f8e027c */
[----:B------:R-:W5:Y:S01]  /*50b0*/  MUFU.TANH R132, R132 ;  /* 0x0000008400847308 */ /* 0x000f620000002400 */
[----:B------:R-:W-:Y:S01]  /*50c0*/  FMUL.FTZ R165, R165, UR38 ;  /* 0x00000026a5a57c20 */ /* 0x000fe20008410000 */
[----:B------:R-:W-:Y:S01]  /*50d0*/  FMUL.FTZ R20, R130, UR38 ;  /* 0x0000002682147c20 */ /* 0x000fe20008410000 */
[----:B------:R-:W-:Y:S01]  /*50e0*/  FMUL.FTZ R151, R151, UR38 ;  /* 0x0000002697977c20 */ /* 0x000fe20008410000 */
[----:B--2---:R-:W-:Y:S01]  /*50f0*/  FMUL.FTZ R0, R122, UR38 ;  /* 0x000000267a007c20 */ /* 0x004fe20008410000 */
[----:B------:R-:W-:Y:S01]  /*5100*/  FMUL.FTZ R22, R134, UR38 ;  /* 0x0000002686167c20 */ /* 0x000fe20008410000 */
[----:B------:R-:W-:Y:S01]  /*5110*/  FMUL.FTZ R155, R155, UR38 ;  /* 0x000000269b9b7c20 */ /* 0x000fe20008410000 */
[----:B------:R-:W-:Y:S01]  /*5120*/  FMUL.FTZ R120, R138, UR38 ;  /* 0x000000268a787c20 */ /* 0x000fe20008410000 */
[----:B------:R-:W2:Y:S01]  /*5130*/  MUFU.TANH R133, R133 ;  /* 0x0000008500857308 */ /* 0x000ea20000002400 */
[----:B------:R-:W-:Y:S01]  /*5140*/  FMUL.FTZ R159, R159, UR38 ;  /* 0x000000269f9f7c20 */ /* 0x000fe20008410000 */
[----:B------:R-:W-:Y:S01]  /*5150*/  FMUL.FTZ R122, R142, UR38 ;  /* 0x000000268e7a7c20 */ /* 0x000fe20008410000 */
[----:B---3--:R-:W-:Y:S01]  /*5160*/  IADD3 R8, R125, -UR6, R124 ;  /* 0x800000067d087c10 */ /* 0x008fe2000fffe07c */
[----:B------:R-:W-:Y:S01]  /*5170*/  FMUL.FTZ R167, R167, UR38 ;  /* 0x00000026a7a77c20 */ /* 0x000fe20008410000 */
[----:B------:R-:W-:Y:S01]  /*5180*/  FMUL.FTZ R150, R150, UR38 ;  /* 0x0000002696967c20 */ /* 0x000fe20008410000 */
[----:B------:R-:W-:Y:S01]  /*5190*/  FMUL.FTZ R154, R154, UR38 ;  /* 0x000000269a9a7c20 */ /* 0x000fe20008410000 */
[C---:B------:R-:W-:Y:S01]  /*51a0*/  ISETP.GT.AND P1, PT, R8.reuse, RZ, PT ;  /* 0x000000ff0800720c */ /* 0x040fe20003f24270 */
[----:B------:R-:W3:Y:S01]  /*51b0*/  MUFU.TANH R136, R136 ;  /* 0x0000008800887308 */ /* 0x000ee20000002400 */
[----:B------:R-:W-:Y:S01]  /*51c0*/  ISETP.GT.AND P2, PT, R8, 0x1, PT ;  /* 0x000000010800780c */ /* 0x000fe20003f44270 */
[----:B------:R-:W-:Y:S01]  /*51d0*/  FMUL.FTZ R189, R158, UR38 ;  /* 0x000000269ebd7c20 */ /* 0x000fe20008410000 */
[----:B-1----:R-:W-:Y:S01]  /*51e0*/  FSEL R187, R187, -INF , P1 ;  /* 0xff800000bbbb7808 */ /* 0x002fe20000800000 */
[----:B------:R-:W-:Y:S01]  /*51f0*/  FMUL.FTZ R162, R162, UR38 ;  /* 0x00000026a2a27c20 */ /* 0x000fe20008410000 */
[----:B------:R-:W-:Y:S01]  /*5200*/  ISETP.GT.AND P1, PT, R8, 0x8, PT ;  /* 0x000000080800780c */ /* 0x000fe20003f24270 */
[----:B------:R-:W-:Y:S01]  /*5210*/  FMUL.FTZ R195, R166, UR38 ;  /* 0x00000026a6c37c20 */ /* 0x000fe20008410000 */
[----:B----4-:R-:W-:Y:S01]  /*5220*/  FSEL R185, R185, -INF , P2 ;  /* 0xff800000b9b97808 */ /* 0x010fe20001000000 */
[----:B------:R-:W1:Y:S01]  /*5230*/  MUFU.TANH R137, R137 ;  /* 0x0000008900897308 */ /* 0x000e620000002400 */
[----:B------:R-:W-:Y:S01]  /*5240*/  FMNMX.FTZ R126, R187, R14, !PT ;  /* 0x0000000ebb7e7209 */ /* 0x000fe20007810000 */
[----:B------:R-:W4:Y:S01]  /*5250*/  S2UR UR5, SR_CgaCtaId ;  /* 0x00000000000579c3 */ /* 0x000f220000008800 */
[----:B------:R-:W-:Y:S01]  /*5260*/  ISETP.GT.AND P2, PT, R8, 0x9, PT ;  /* 0x000000090800780c */ /* 0x000fe20003f44270 */
[----:B------:R-:W-:Y:S01]  /*5270*/  UIADD3 UR39, UR39, 0x30840, URZ ;  /* 0x0003084027277890 */ /* 0x000fe2000fffe03f */
[----:B------:R-:W-:-:S02]  /*5280*/  FSEL R183, R183, -INF , P1 ;  /* 0xff800000b7b77808 */ /* 0x000fc40000800000 */
[----:B------:R-:W-:Y:S01]  /*5290*/  FMNMX.FTZ R126, R185, R126, !PT ;  /* 0x0000007eb97e7209 */ /* 0x000fe20007810000 */
[----:B------:R-:W1:Y:S01]  /*52a0*/  MUFU.TANH R139, R140 ;  /* 0x0000008c008b7308 */ /* 0x000e620000002400 */
[C---:B------:R-:W-:Y:S02]  /*52b0*/  ISETP.GT.AND P1, PT, R8.reuse, 0x10, PT ;  /* 0x000000100800780c */ /* 0x040fe40003f24270 */
[----:B------:R-:W-:Y:S02]  /*52c0*/  FSEL R181, R181, -INF , P2 ;  /* 0xff800000b5b57808 */ /* 0x000fe40001000000 */
[----:B------:R-:W-:Y:S02]  /*52d0*/  FMNMX.FTZ R126, R183, R126, !PT ;  /* 0x0000007eb77e7209 */ /* 0x000fe40007810000 */
[----:B------:R-:W-:Y:S01]  /*52e0*/  ISETP.GT.AND P2, PT, R8, 0x11, PT ;  /* 0x000000110800780c */ /* 0x000fe20003f44270 */
[----:B------:R-:W1:Y:S01]  /*52f0*/  MUFU.TANH R141, R141 ;  /* 0x0000008d008d7308 */ /* 0x000e620000002400 */
[----:B0-----:R-:W-:-:S02]  /*5300*/  FSEL R179, R128, -INF , P1 ;  /* 0xff80000080b37808 */ /* 0x001fc40000800000 */
[----:B------:R-:W-:Y:S02]  /*5310*/  FMNMX.FTZ R126, R181, R126, !PT ;  /* 0x0000007eb57e7209 */ /* 0x000fe40007810000 */
[C---:B------:R-:W-:Y:S02]  /*5320*/  ISETP.GT.AND P1, PT, R8.reuse, 0x18, PT ;  /* 0x000000180800780c */ /* 0x040fe40003f24270 */
[----:B-----5:R-:W-:Y:S01]  /*5330*/  FSEL R177, R129, -INF , P2 ;  /* 0xff80000081b17808 */ /* 0x020fe20001000000 */
[----:B------:R-:W0:Y:S01]  /*5340*/  MUFU.TANH R131, R144 ;  /* 0x0000009000837308 */ /* 0x000e220000002400 */
[----:B------:R-:W-:Y:S01]  /*5350*/  FMNMX.FTZ R126, R179, R126, !PT ;  /* 0x0000007eb37e7209 */ /* 0x000fe20007810000 */
[----:B----4-:R-:W-:Y:S01]  /*5360*/  UPRMT UR39, UR5, 0x654, UR39 ;  /* 0x0000065405277896 */ /* 0x010fe20008000027 */
[----:B------:R-:W-:Y:S02]  /*5370*/  ISETP.GT.AND P2, PT, R8, 0x19, PT ;  /* 0x000000190800780c */ /* 0x000fe40003f44270 */
[----:B------:R-:W-:-:S02]  /*5380*/  FSEL R175, R132, -INF , P1 ;  /* 0xff80000084af7808 */ /* 0x000fc40000800000 */
[----:B------:R-:W-:Y:S01]  /*5390*/  FMNMX.FTZ R126, R177, R126, !PT ;  /* 0x0000007eb17e7209 */ /* 0x000fe20007810000 */
[----:B------:R-:W4:Y:S01]  /*53a0*/  MUFU.TANH R145, R145 ;  /* 0x0000009100917308 */ /* 0x000f220000002400 */
[C---:B------:R-:W-:Y:S02]  /*53b0*/  ISETP.GT.AND P1, PT, R8.reuse, 0x20, PT ;  /* 0x000000200800780c */ /* 0x040fe40003f24270 */
[----:B--2---:R-:W-:Y:S01]  /*53c0*/  FSEL R173, R133, -INF , P2 ;  /* 0xff80000085ad7808 */ /* 0x004fe20001000000 */
[----:B------:R-:W-:Y:S01]  /*53d0*/  SYNCS.ARRIVE.TRANS64.RED.A1T0 RZ, [UR39], RZ ;  /* 0x000000ffffff79a7 */ /* 0x000fe20008100427 */
[----:B------:R-:W-:Y:S02]  /*53e0*/  FMNMX.FTZ R126, R175, R126, !PT ;  /* 0x0000007eaf7e7209 */ /* 0x000fe40007810000 */
[----:B------:R-:W-:Y:S01]  /*53f0*/  ISETP.GT.AND P2, PT, R8, 0x21, PT ;  /* 0x000000210800780c */ /* 0x000fe20003f44270 */
[----:B------:R-:W2:Y:S01]  /*5400*/  MUFU.TANH R135, R148 ;  /* 0x0000009400877308 */ /* 0x000ea20000002400 */
[----:B---3--:R-:W-:-:S02]  /*5410*/  FSEL R171, R136, -INF , P1 ;  /* 0xff80000088ab7808 */ /* 0x008fc40000800000 */
[----:B------:R-:W-:Y:S02]  /*5420*/  FMNMX.FTZ R126, R173, R126, !PT ;  /* 0x0000007ead7e7209 */ /* 0x000fe40007810000 */
[C---:B------:R-:W-:Y:S02]  /*5430*/  ISETP.GT.AND P1, PT, R8.reuse, 0x28, PT ;  /* 0x000000280800780c */ /* 0x040fe40003f24270 */
[----:B-1----:R-:W-:Y:S01]  /*5440*/  FSEL R169, R137, -INF , P2 ;  /* 0xff80000089a97808 */ /* 0x002fe20001000000 */
[----:B------:R-:W1:Y:S01]  /*5450*/  MUFU.TANH R149, R149 ;  /* 0x0000009500957308 */ /* 0x000e620000002400 */
[----:B------:R-:W-:Y:S02]  /*5460*/  FMNMX.FTZ R126, R171, R126, !PT ;  /* 0x0000007eab7e7209 */ /* 0x000fe40007810000 */
[----:B------:R-:W-:Y:S02]  /*5470*/  ISETP.GT.AND P2, PT, R8, 0x29, PT ;  /* 0x000000290800780c */ /* 0x000fe40003f44270 */
[----:B------:R-:W-:-:S02]  /*5480*/  FSEL R139, R139, -INF , P1 ;  /* 0xff8000008b8b7808 */ /* 0x000fc40000800000 */
[----:B------:R-:W-:Y:S01]  /*5490*/  FMNMX.FTZ R126, R169, R126, !PT ;  /* 0x0000007ea97e7209 */ /* 0x000fe20007810000 */
[----:B------:R-:W3:Y:S01]  /*54a0*/  MUFU.TANH R152, R152 ;  /* 0x0000009800987308 */ /* 0x000ee20000002400 */
[C---:B------:R-:W-:Y:S02]  /*54b0*/  ISETP.GT.AND P1, PT, R8.reuse, 0x30, PT ;  /* 0x000000300800780c */ /* 0x040fe40003f24270 */
[----:B------:R-:W-:Y:S02]  /*54c0*/  FSEL R129, R141, -INF , P2 ;  /* 0xff8000008d817808 */ /* 0x000fe40001000000 */
[----:B------:R-:W-:Y:S02]  /*54d0*/  FMNMX.FTZ R126, R139, R126, !PT ;  /* 0x0000007e8b7e7209 */ /* 0x000fe40007810000 */
[----:B------:R-:W-:Y:S01]  /*54e0*/  ISETP.GT.AND P2, PT, R8, 0x31, PT ;  /* 0x000000310800780c */ /* 0x000fe20003f44270 */
[----:B------:R-:W5:Y:S01]  /*54f0*/  MUFU.TANH R125, R153 ;  /* 0x00000099007d7308 */ /* 0x000f620000002400 */
[----:B0-----:R-:W-:-:S02]  /*5500*/  FSEL R131, R131, -INF , P1 ;  /* 0xff80000083837808 */ /* 0x001fc40000800000 */
[----:B------:R-:W-:Y:S02]  /*5510*/  FMNMX.FTZ R126, R129, R126, !PT ;  /* 0x0000007e817e7209 */ /* 0x000fe40007810000 */
[C---:B------:R-:W-:Y:S02]  /*5520*/  ISETP.GT.AND P1, PT, R8.reuse, 0x38, PT ;  /* 0x000000380800780c */ /* 0x040fe40003f24270 */
[----:B----4-:R-:W-:Y:S01]  /*5530*/  FSEL R133, R145, -INF , P2 ;  /* 0xff80000091857808 */ /* 0x010fe20001000000 */
[----:B------:R-:W0:Y:S01]  /*5540*/  MUFU.TANH R143, R156 ;  /* 0x0000009c008f7308 */ /* 0x000e220000002400 */
[----:B------:R-:W-:Y:S02]  /*5550*/  FMNMX.FTZ R126, R131, R126, !PT ;  /* 0x0000007e837e7209 */ /* 0x000fe40007810000 */
[----:B------:R-:W-:Y:S02]  /*5560*/  ISETP.GT.AND P2, PT, R8, 0x39, PT ;  /* 0x000000390800780c */ /* 0x000fe40003f44270 */
[----:B--2---:R-:W-:-:S02]  /*5570*/  FSEL R135, R135, -INF , P1 ;  /* 0xff80000087877808 */ /* 0x004fc40000800000 */
[----:B------:R-:W-:Y:S01]  /*5580*/  FMNMX.FTZ R126, R133, R126, !PT ;  /* 0x0000007e857e7209 */ /* 0x000fe20007810000 */
[----:B------:R-:W2:Y:S01]  /*5590*/  MUFU.TANH R157, R157 ;  /* 0x0000009d009d7308 */ /* 0x000ea20000002400 */
[C---:B------:R-:W-:Y:S02]  /*55a0*/  ISETP.GT.AND P1, PT, R8.reuse, 0x40, PT ;  /* 0x000000400800780c */ /* 0x040fe40003f24270 */
[----:B-1----:R-:W-:Y:S02]  /*55b0*/  FSEL R137, R149, -INF , P2 ;  /* 0xff80000095897808 */ /* 0x002fe40001000000 */
[----:B------:R-:W-:Y:S02]  /*55c0*/  FMNMX.FTZ R126, R135, R126, !PT ;  /* 0x0000007e877e7209 */ /* 0x000fe40007810000 */
[----:B------:R-:W-:Y:S01]  /*55d0*/  ISETP.GT.AND P2, PT, R8, 0x41, PT ;  /* 0x000000410800780c */ /* 0x000fe20003f44270 */
[----:B------:R-:W1:Y:S01]  /*55e0*/  MUFU.TANH R160, R160 ;  /* 0x000000a000a07308 */ /* 0x000e620000002400 */
[----:B---3--:R-:W-:-:S02]  /*55f0*/  FSEL R141, R152, -INF , P1 ;  /* 0xff800000988d7808 */ /* 0x008fc40000800000 */
[----:B------:R-:W-:Y:S02]  /*5600*/  FMNMX.FTZ R126, R137, R126, !PT ;  /* 0x0000007e897e7209 */ /* 0x000fe40007810000 */
[C---:B------:R-:W-:Y:S02]  /*5610*/  ISETP.GT.AND P1, PT, R8.reuse, 0x48, PT ;  /* 0x000000480800780c */ /* 0x040fe40003f24270 */
[----:B-----5:R-:W-:Y:S01]  /*5620*/  FSEL R125, R125, -INF , P2 ;  /* 0xff8000007d7d7808 */ /* 0x020fe20001000000 */
[----:B------:R-:W3:Y:S01]  /*5630*/  MUFU.TANH R153, R161 ;  /* 0x000000a100997308 */ /* 0x000ee20000002400 */
[----:B------:R-:W-:Y:S02]  /*5640*/  FMNMX.FTZ R126, R141, R126, !PT ;  /* 0x0000007e8d7e7209 */ /* 0x000fe40007810000 */
[----:B------:R-:W-:Y:S02]  /*5650*/  ISETP.GT.AND P2, PT, R8, 0x49, PT ;  /* 0x000000490800780c */ /* 0x000fe40003f44270 */
[----:B0-----:R-:W-:-:S02]  /*5660*/  FSEL R143, R143, -INF , P1 ;  /* 0xff8000008f8f7808 */ /* 0x001fc40000800000 */
[----:B------:R-:W-:Y:S01]  /*5670*/  FMNMX.FTZ R126, R125, R126, !PT ;  /* 0x0000007e7d7e7209 */ /* 0x000fe20007810000 */
[----:B------:R-:W0:Y:S01]  /*5680*/  MUFU.TANH R164, R164 ;  /* 0x000000a400a47308 */ /* 0x000e220000002400 */
[----:B------:R-:W-:Y:S02]  /*5690*/  ISETP.GT.AND P1, PT, R8, 0x50, PT ;  /* 0x000000500800780c */ /* 0x000fe40003f24270 */
[----:B--2---:R-:W-:Y:S02]  /*56a0*/  FSEL R145, R157, -INF , P2 ;  /* 0xff8000009d917808 */ /* 0x004fe40001000000 */
[----:B------:R-:W-:Y:S01]  /*56b0*/  FMNMX.FTZ R128, R143, R126, !PT ;  /* 0x0000007e8f807209 */ /* 0x000fe20007810000 */
[----:B------:R-:W-:Y:S01]  /*56c0*/  FMUL.FTZ R126, R146, UR38 ;  /* 0x00000026927e7c20 */ /* 0x000fe20008410000 */
[----:B------:R-:W-:Y:S01]  /*56d0*/  ISETP.GT.AND P2, PT, R8, 0x51, PT ;  /* 0x000000510800780c */ /* 0x000fe20003f44270 */
[----:B------:R-:W2:Y:S01]  /*56e0*/  MUFU.TANH R127, R165 ;  /* 0x000000a5007f7308 */ /* 0x000ea20000002400 */
[----:B-1----:R-:W-:-:S02]  /*56f0*/  FSEL R149, R160, -INF , P1 ;  /* 0xff800000a0957808 */ /* 0x002fc40000800000 */
[----:B------:R-:W-:Y:S02]  /*5700*/  FMNMX.FTZ R128, R145, R128, !PT ;  /* 0x0000008091807209 */ /* 0x000fe40007810000 */
[C---:B------:R-:W-:Y:S02]  /*5710*/  ISETP.GT.AND P1, PT, R8.reuse, 0x58, PT ;  /* 0x000000580800780c */ /* 0x040fe40003f24270 */
[----:B---3--:R-:W-:Y:S01]  /*5720*/  FSEL R153, R153, -INF , P2 ;  /* 0xff80000099997808 */ /* 0x008fe20001000000 */
[----:B------:R1:W-:Y:S01]  /*5730*/  MUFU.TANH R136, R151 ;  /* 0x0000009700887308 */ /* 0x0003e20000002400 */
[----:B------:R-:W-:Y:S02]  /*5740*/  FMNMX.FTZ R128, R149, R128, !PT ;  /* 0x0000008095807209 */ /* 0x000fe40007810000 */
[----:B------:R-:W-:Y:S01]  /*5750*/  ISETP.GT.AND P2, PT, R8, 0x59, PT ;  /* 0x000000590800780c */ /* 0x000fe20003f44270 */
[----:B------:R-:W-:Y:S01]  /*5760*/  FMUL.FTZ R8, R147, UR38 ;  /* 0x0000002693087c20 */ /* 0x000fe20008410000 */
[----:B0-----:R-:W-:-:S02]  /*5770*/  FSEL R147, R164, -INF , P1 ;  /* 0xff800000a4937808 */ /* 0x001fc40000800000 */
[----:B------:R-:W-:Y:S01]  /*5780*/  FMNMX.FTZ R128, R153, R128, !PT ;  /* 0x0000008099807209 */ /* 0x000fe20007810000 */
[----:B------:R-:W0:Y:S01]  /*5790*/  MUFU.TANH R0, R0 ;  /* 0x0000000000007308 */ /* 0x000e220000002400 */
[----:B--2---:R-:W-:Y:S02]  /*57a0*/  FSEL R127, R127, -INF , P2 ;  /* 0xff8000007f7f7808 */ /* 0x004fe40001000000 */
[----:B------:R-:W-:-:S04]  /*57b0*/  FMNMX.FTZ R128, R147, R128, !PT ;  /* 0x0000008093807209 */ /* 0x000fc80007810000 */
[----:B------:R-:W-:Y:S01]  /*57c0*/  FMNMX.FTZ R128, R127, R128, !PT ;  /* 0x000000807f807209 */ /* 0x000fe20007810000 */
[----:B------:R-:W2:Y:S04]  /*57d0*/  MUFU.TANH R2, R2 ;  /* 0x0000000200027308 */ /* 0x000ea80000002400 */
[----:B------:R-:W3:Y:S04]  /*57e0*/  SHFL.BFLY PT, R157, R128, 0x2, 0x1f ;  /* 0x0c401f00809d7f89 */ /* 0x000ee800000e0000 */
[----:B------:R-:W4:Y:S08]  /*57f0*/  MUFU.TANH R15, R15 ;  /* 0x0000000f000f7308 */ /* 0x000f300000002400 */
[----:B------:R-:W5:Y:S08]  /*5800*/  MUFU.TANH R9, R9 ;  /* 0x0000000900097308 */ /* 0x000f700000002400 */
[----:B------:R-:W-:Y:S01]  /*5810*/  MUFU.TANH R20, R20 ;  /* 0x0000001400147308 */ /* 0x000fe20000002400 */
[----:B---3--:R-:W-:Y:S01]  /*5820*/  FMNMX.FTZ R130, R128, R157, !PT ;  /* 0x0000009d80827209 */ /* 0x008fe20007810000 */
[----:B------:R-:W-:Y:S01]  /*5830*/  FMUL.FTZ R128, R163, UR38 ;  /* 0x00000026a3807c20 */ /* 0x000fe20008410000 */
[----:B------:R-:W3:Y:S05]  /*5840*/  SHFL.IDX PT, R157, R10, 0x1, 0x1c1f ;  /* 0x003c1f000a9d7f89 */ /* 0x000eea00000e0000 */
[----:B------:R0:W-:Y:S01]  /*5850*/  MUFU.TANH R134, R8 ;  /* 0x0000000800867308 */ /* 0x0001e20000002400 */
[----:B-1----:R-:W1:Y:S07]  /*5860*/  SHFL.BFLY PT, R151, R130, 0x1, 0x1f ;  /* 0x0c201f0082977f89 */ /* 0x002e6e00000e0000 */
[----:B------:R-:W5:Y:S01]  /*5870*/  MUFU.TANH R21, R21 ;  /* 0x0000001500157308 */ /* 0x000f620000002400 */
[----:B0-----:R-:W0:Y:S07]  /*5880*/  LDC R8, c[0x0][0x988] ;  /* 0x00026200ff087b82 */ /* 0x001e2e0000000800 */
[----:B------:R-:W5:Y:S01]  /*5890*/  MUFU.TANH R22, R22 ;  /* 0x0000001600167308 */ /* 0x000f620000002400 */
[----:B---3--:R-:W-:-:S07]  /*58a0*/  IADD3 R124, R157, -UR6, R124 ;  /* 0x800000069d7c7c10 */ /* 0x008fce000fffe07c */
[----:B------:R4:W-:Y:S01]  /*58b0*/  MUFU.TANH R138, R155 ;  /* 0x0000009b008a7308 */ /* 0x0009e20000002400 */
[C---:B------:R-:W-:Y:S02]  /*58c0*/  ISETP.GT.AND P1, PT, R124.reuse, RZ, PT ;  /* 0x000000ff7c00720c */ /* 0x040fe40003f24270 */
[----:B------:R-:W-:Y:S02]  /*58d0*/  ISETP.GT.AND P2, PT, R124, 0x1, PT ;  /* 0x000000017c00780c */ /* 0x000fe40003f44270 */
[----:B------:R-:W-:Y:S02]  /*58e0*/  FSEL R0, R0, -INF , P1 ;  /* 0xff80000000007808 */ /* 0x000fe40000800000 */
[----:B-1----:R-:W-:Y:S01]  /*58f0*/  FMNMX.FTZ R10, R130, R151, !PT ;  /* 0x00000097820a7209 */ /* 0x002fe20007810000 */
[----:B------:R-:W1:Y:S01]  /*5900*/  MUFU.TANH R23, R23 ;  /* 0x0000001700177308 */ /* 0x000e620000002400 */
[----:B--2---:R-:W-:Y:S02]  /*5910*/  FSEL R151, R2, -INF , P2 ;  /* 0xff80000002977808 */ /* 0x004fe40001000000 */
[----:B------:R-:W-:Y:S01]  /*5920*/  ISETP.GT.AND P3, PT, R124, 0x8, PT ;  /* 0x000000087c00780c */ /* 0x000fe20003f64270 */
[----:B0-----:R-:W-:Y:S01]  /*5930*/  FMUL.FTZ R132, R10, R8 ;  /* 0x000000080a847220 */ /* 0x001fe20000410000 */
[----:B------:R-:W-:-:S02]  /*5940*/  FMNMX.FTZ R2, R0, R13, !PT ;  /* 0x0000000d00027209 */ /* 0x000fc40007810000 */
[C---:B------:R-:W-:Y:S01]  /*5950*/  ISETP.GT.AND P4, PT, R124.reuse, 0x9, PT ;  /* 0x000000097c00780c */ /* 0x040fe20003f84270 */
[----:B------:R-:W-:Y:S01]  /*5960*/  MUFU.TANH R120, R120 ;  /* 0x0000007800787308 */ /* 0x000fe20000002400 */
[----:B----4-:R-:W-:Y:S02]  /*5970*/  FSEL R155, R15, -INF , P3 ;  /* 0xff8000000f9b7808 */ /* 0x010fe40001800000 */
[----:B------:R-:W-:Y:S02]  /*5980*/  FMNMX.FTZ R130, R151, R2, !PT ;  /* 0x0000000297827209 */ /* 0x000fe40007810000 */
[----:B------:R-:W-:Y:S02]  /*5990*/  ISETP.GT.AND P2, PT, R124, 0x10, PT ;  /* 0x000000107c00780c */ /* 0x000fe40003f44270 */
[----:B-----5:R-:W-:Y:S01]  /*59a0*/  FSEL R157, R9, -INF , P4 ;  /* 0xff800000099d7808 */ /* 0x020fe20002000000 */
[----:B------:R0:W-:Y:S01]  /*59b0*/  MUFU.TANH R191, R159 ;  /* 0x0000009f00bf7308 */ /* 0x0001e20000002400 */
[----:B------:R-:W-:-:S02]  /*59c0*/  FMNMX.FTZ R130, R155, R130, !PT ;  /* 0x000000829b827209 */ /* 0x000fc40007810000 */
[----:B------:R-:W-:Y:S02]  /*59d0*/  ISETP.GT.AND P3, PT, R124, 0x11, PT ;  /* 0x000000117c00780c */ /* 0x000fe40003f64270 */
[----:B------:R-:W-:Y:S02]  /*59e0*/  FMNMX.FTZ R130, R157, R130, !PT ;  /* 0x000000829d827209 */ /* 0x000fe40007810000 */
[----:B------:R-:W-:Y:S01]  /*59f0*/  FSEL R161, R21, -INF , P3 ;  /* 0xff80000015a17808 */ /* 0x000fe20001800000 */
[----:B------:R-:W2:Y:S01]  /*5a00*/  MUFU.TANH R121, R121 ;  /* 0x0000007900797308 */ /* 0x000ea20000002400 */
[----:B0-----:R-:W-:Y:S02]  /*5a10*/  FSEL R159, R20, -INF , P2 ;  /* 0xff800000149f7808 */ /* 0x001fe40001000000 */
[----:B------:R-:W-:Y:S02]  /*5a20*/  ISETP.GT.AND P2, PT, R124, 0x18, PT ;  /* 0x000000187c00780c */ /* 0x000fe40003f44270 */
[----:B------:R-:W-:-:S02]  /*5a30*/  FMNMX.FTZ R130, R159, R130, !PT ;  /* 0x000000829f827209 */ /* 0x000fc40007810000 */
[----:B------:R-:W-:Y:S01]  /*5a40*/  ISETP.GT.AND P3, PT, R124, 0x19, PT ;  /* 0x000000197c00780c */ /* 0x000fe20003f64270 */
[----:B------:R-:W-:Y:S01]  /*5a50*/  MUFU.TANH R122, R122 ;  /* 0x0000007a007a7308 */ /* 0x000fe20000002400 */
[----:B------:R-:W-:Y:S02]  /*5a60*/  FSEL R163, R22, -INF , P2 ;  /* 0xff80000016a37808 */ /* 0x000fe40001000000 */
[----:B------:R-:W-:Y:S02]  /*5a70*/  FMNMX.FTZ R130, R161, R130, !PT ;  /* 0x00000082a1827209 */ /* 0x000fe40007810000 */
[----:B------:R-:W-:Y:S02]  /*5a80*/  FSETP.NEU.FTZ.AND P1, PT, R10, -INF , PT ;  /* 0xff8000000a00780b */ /* 0x000fe40003f3d000 */
[----:B------:R-:W-:Y:S01]  /*5a90*/  ISETP.GT.AND P2, PT, R124, 0x20, PT ;  /* 0x000000207c00780c */ /* 0x000fe20003f44270 */
[----:B------:R-:W0:Y:S01]  /*5aa0*/  MUFU.TANH R123, R123 ;  /* 0x0000007b007b7308 */ /* 0x000e220000002400 */
[----:B-1----:R-:W-:-:S02]  /*5ab0*/  FSEL R165, R23, -INF , P3 ;  /* 0xff80000017a57808 */ /* 0x002fc40001800000 */
[----:B------:R-:W-:Y:S02]  /*5ac0*/  FMNMX.FTZ R130, R163, R130, !PT ;  /* 0x00000082a3827209 */ /* 0x000fe40007810000 */
[----:B------:R-:W-:Y:S02]  /*5ad0*/  FSEL R2, R132, RZ, P1 ;  /* 0x000000ff84027208 */ /* 0x000fe40000800000 */
[C---:B------:R-:W-:Y:S01]  /*5ae0*/  ISETP.GT.AND P3, PT, R124.reuse, 0x21, PT ;  /* 0x000000217c00780c */ /* 0x040fe20003f64270 */
[----:B------:R-:W1:Y:S01]  /*5af0*/  MUFU.TANH R126, R126 ;  /* 0x0000007e007e7308 */ /* 0x000e620000002400 */
[----:B------:R-:W-:Y:S01]  /*5b00*/  FMNMX.FTZ R130, R165, R130, !PT ;  /* 0x00000082a5827209 */ /* 0x000fe20007810000 */
[-CC-:B------:R-:W-:Y:S01]  /*5b10*/  FFMA.FTZ R190, R183, R8.reuse, -R2.reuse ;  /* 0x00000008b7be7223 */ /* 0x180fe20000010802 */
[----:B--2---:R-:W-:Y:S01]  /*5b20*/  FSEL R183, R121, -INF , P3 ;  /* 0xff80000079b77808 */ /* 0x004fe20001800000 */
[-CC-:B------:R-:W-:Y:S01]  /*5b30*/  FFMA.FTZ R188, R185, R8.reuse, -R2.reuse ;  /* 0x00000008b9bc7223 */ /* 0x180fe20000010802 */
[C---:B------:R-:W-:Y:S01]  /*5b40*/  ISETP.GT.AND P3, PT, R124.reuse, 0x29, PT ;  /* 0x000000297c00780c */ /* 0x040fe20003f64270 */
[-CC-:B------:R-:W-:Y:S01]  /*5b50*/  FFMA.FTZ R184, R179, R8.reuse, -R2.reuse ;  /* 0x00000008b3b87223 */ /* 0x180fe20000010802 */
[-CC-:B------:R-:W-:Y:S01]  /*5b60*/  FFMA.FTZ R21, R181, R8.reuse, -R2.reuse ;  /* 0x00000008b5157223 */ /* 0x180fe20000010802 */
[----:B------:R2:W-:Y:S01]  /*5b70*/  MUFU.TANH R197, R167 ;  /* 0x000000a700c57308 */ /* 0x0005e20000002400 */
[----:B0-----:R-:W-:Y:S01]  /*5b80*/  FSEL R123, R123, -INF , P3 ;  /* 0xff8000007b7b7808 */ /* 0x001fe20001800000 */
[-CC-:B------:R-:W-:Y:S01]  /*5b90*/  FFMA.FTZ R23, R177, R8.reuse, -R2.reuse ;  /* 0x00000008b1177223 */ /* 0x180fe20000010802 */
[----:B------:R-:W-:Y:S01]  /*5ba0*/  ISETP.GT.AND P3, PT, R124, 0x31, PT ;  /* 0x000000317c00780c */ /* 0x000fe20003f64270 */
[-CC-:B------:R-:W-:Y:S01]  /*5bb0*/  FFMA.FTZ R15, R187, R8.reuse, -R2.reuse ;  /* 0x00000008bb0f7223 */ /* 0x180fe20000010802 */
[-CC-:B------:R-:W-:Y:S01]  /*5bc0*/  FFMA.FTZ R186, R175, R8.reuse, -R2.reuse ;  /* 0x00000008afba7223 */ /* 0x180fe20000010802 */
[-CC-:B------:R-:W-:Y:S01]  /*5bd0*/  FFMA.FTZ R180, R171, R8.reuse, -R2.reuse ;  /* 0x00000008abb47223 */ /* 0x180fe20000010802 */
[----:B------:R-:W-:Y:S01]  /*5be0*/  FSEL R179, R134, -INF , P3 ;  /* 0xff80000086b37808 */ /* 0x000fe20001800000 */
[----:B------:R-:W0:Y:S01]  /*5bf0*/  MUFU.TANH R150, R150 ;  /* 0x0000009600967308 */ /* 0x000e220000002400 */
[----:B--2---:R-:W-:Y:S01]  /*5c00*/  FSEL R167, R120, -INF , P2 ;  /* 0xff80000078a77808 */ /* 0x004fe20001000000 */
[-CC-:B------:R-:W-:Y:S01]  /*5c10*/  FFMA.FTZ R182, R139, R8.reuse, -R2.reuse ;  /* 0x000000088bb67223 */ /* 0x180fe20000010802 */
[----:B------:R-:W-:Y:S01]  /*5c20*/  ISETP.GT.AND P2, PT, R124, 0x28, PT ;  /* 0x000000287c00780c */ /* 0x000fe20003f44270 */
[--C-:B------:R-:W-:Y:S01]  /*5c30*/  FFMA.FTZ R168, R149, R8, -R2.reuse ;  /* 0x0000000895a87223 */ /* 0x100fe20000010802 */
[----:B------:R-:W-:Y:S01]  /*5c40*/  FMNMX.FTZ R130, R167, R130, !PT ;  /* 0x00000082a7827209 */ /* 0x000fe20007810000 */
[--C-:B------:R-:W-:Y:S01]  /*5c50*/  FFMA.FTZ R176, R131, R8, -R2.reuse ;  /* 0x0000000883b07223 */ /* 0x100fe20000010802 */
[----:B------:R-:W-:Y:S01]  /*5c60*/  FSEL R185, R122, -INF , P2 ;  /* 0xff8000007ab97808 */ /* 0x000fe20001000000 */
[----:B------:R-:W2:Y:S01]  /*5c70*/  MUFU.TANH R154, R154 ;  /* 0x0000009a009a7308 */ /* 0x000ea20000002400 */
[----:B------:R-:W-:Y:S01]  /*5c80*/  FMNMX.FTZ R130, R183, R130, !PT ;  /* 0x00000082b7827209 */ /* 0x000fe20007810000 */
[-CC-:B------:R-:W-:Y:S01]  /*5c90*/  FFMA.FTZ R131, R133, R8.reuse, -R2.reuse ;  /* 0x0000000885837223 */ /* 0x180fe20000010802 */
[----:B------:R-:W-:Y:S01]  /*5ca0*/  ISETP.GT.AND P2, PT, R124, 0x30, PT ;  /* 0x000000307c00780c */ /* 0x000fe20003f44270 */
[--C-:B------:R-:W-:Y:S01]  /*5cb0*/  FFMA.FTZ R178, R135, R8, -R2.reuse ;  /* 0x0000000887b27223 */ /* 0x100fe20000010802 */
[----:B------:R-:W-:Y:S01]  /*5cc0*/  FMNMX.FTZ R130, R185, R130, !PT ;  /* 0x00000082b9827209 */ /* 0x000fe20007810000 */
[--C-:B------:R-:W-:Y:S01]  /*5cd0*/  FFMA.FTZ R133, R137, R8, -R2.reuse ;  /* 0x0000000889857223 */ /* 0x100fe20000010802 */
[----:B-1----:R-:W-:Y:S01]  /*5ce0*/  FSEL R121, R126, -INF , P2 ;  /* 0xff8000007e797808 */ /* 0x002fe20001000000 */
[----:B------:R-:W1:Y:S01]  /*5cf0*/  MUFU.TANH R189, R189 ;  /* 0x000000bd00bd7308 */ /* 0x000e620000002400 */
[----:B------:R-:W-:Y:S01]  /*5d00*/  FMNMX.FTZ R130, R123, R130, !PT ;  /* 0x000000827b827209 */ /* 0x000fe20007810000 */
[-CC-:B------:R-:W-:Y:S01]  /*5d10*/  FFMA.FTZ R173, R173, R8.reuse, -R2.reuse ;  /* 0x00000008adad7223 */ /* 0x180fe20000010802 */
[C---:B------:R-:W-:Y:S01]  /*5d20*/  ISETP.GT.AND P2, PT, R124.reuse, 0x38, PT ;  /* 0x000000387c00780c */ /* 0x040fe20003f44270 */
[--C-:B------:R-:W-:Y:S01]  /*5d30*/  FFMA.FTZ R169, R169, R8, -R2.reuse ;  /* 0x00000008a9a97223 */ /* 0x100fe20000010802 */
[----:B------:R-:W-:Y:S01]  /*5d40*/  FMNMX.FTZ R130, R121, R130, !PT ;  /* 0x0000008279827209 */ /* 0x000fe20007810000 */
[-CC-:B------:R-:W-:Y:S01]  /*5d50*/  FFMA.FTZ R129, R129, R8.reuse, -R2.reuse ;  /* 0x0000000881817223 */ /* 0x180fe20000010802 */
[----:B------:R-:W-:Y:S01]  /*5d60*/  ISETP.GT.AND P3, PT, R124, 0x39, PT ;  /* 0x000000397c00780c */ /* 0x000fe20003f64270 */
[----:B------:R-:W3:Y:S01]  /*5d70*/  MUFU.TANH R162, R162 ;  /* 0x000000a200a27308 */ /* 0x000ee20000002400 */
[----:B0-----:R-:W-:Y:S01]  /*5d80*/  FSEL R181, R150, -INF , P2 ;  /* 0xff80000096b57808 */ /* 0x001fe20001000000 */
[--C-:B------:R-:W-:Y:S01]  /*5d90*/  FFMA.FTZ R172, R141, R8, -R2.reuse ;  /* 0x000000088dac7223 */ /* 0x100fe20000010802 */
[----:B------:R-:W-:Y:S01]  /*5da0*/  FMNMX.FTZ R130, R179, R130, !PT ;  /* 0x00000082b3827209 */ /* 0x000fe20007810000 */
[-CC-:B------:R-:W-:Y:S01]  /*5db0*/  FFMA.FTZ R125, R125, R8.reuse, -R2.reuse ;  /* 0x000000087d7d7223 */ /* 0x180fe20000010802 */
[----:B------:R-:W-:Y:S01]  /*5dc0*/  ISETP.GT.AND P2, PT, R124, 0x40, PT ;  /* 0x000000407c00780c */ /* 0x000fe20003f44270 */
[--C-:B------:R-:W-:Y:S01]  /*5dd0*/  FFMA.FTZ R174, R143, R8, -R2.reuse ;  /* 0x000000088fae7223 */ /* 0x100fe20000010802 */
[----:B------:R-:W-:Y:S01]  /*5de0*/  FSEL R177, R136, -INF , P3 ;  /* 0xff80000088b17808 */ /* 0x000fe20001800000 */
[----:B------:R-:W0:Y:S01]  /*5df0*/  MUFU.TANH R128, R128 ;  /* 0x0000008000807308 */ /* 0x000e220000002400 */
[----:B------:R-:W-:Y:S01]  /*5e00*/  FMNMX.FTZ R130, R181, R130, !PT ;  /* 0x00000082b5827209 */ /* 0x000fe20007810000 */
[-CC-:B------:R-:W-:Y:S01]  /*5e10*/  FFMA.FTZ R135, R145, R8.reuse, -R2.reuse ;  /* 0x0000000891877223 */ /* 0x180fe20000010802 */
[----:B------:R-:W-:Y:S01]  /*5e20*/  ISETP.GT.AND P3, PT, R124, 0x41, PT ;  /* 0x000000417c00780c */ /* 0x000fe20003f64270 */
[-CC-:B------:R-:W-:Y:S01]  /*5e30*/  FFMA.FTZ R137, R153, R8.reuse, -R2.reuse ;  /* 0x0000000899897223 */ /* 0x180fe20000010802 */
[----:B--2---:R-:W-:Y:S01]  /*5e40*/  FSEL R187, R154, -INF , P2 ;  /* 0xff8000009abb7808 */ /* 0x004fe20001000000 */
[--C-:B------:R-:W-:Y:S01]  /*5e50*/  FFMA.FTZ R170, R147, R8, -R2.reuse ;  /* 0x0000000893aa7223 */ /* 0x100fe20000010802 */
[----:B------:R-:W-:Y:S01]  /*5e60*/  FMNMX.FTZ R130, R177, R130, !PT ;  /* 0x00000082b1827209 */ /* 0x000fe20007810000 */
[----:B------:R-:W2:Y:S01]  /*5e70*/  MUFU.TANH R195, R195 ;  /* 0x000000c300c37308 */ /* 0x000ea20000002400 */
[----:B------:R-:W-:Y:S01]  /*5e80*/  ISETP.GT.AND P2, PT, R124, 0x48, PT ;  /* 0x000000487c00780c */ /* 0x000fe20003f44270 */
[----:B------:R-:W-:Y:S01]  /*5e90*/  FFMA.FTZ R127, R127, R8, -R2 ;  /* 0x000000087f7f7223 */ /* 0x000fe20000010802 */
[----:B------:R-:W-:-:S02]  /*5ea0*/  FSEL R175, R138, -INF , P3 ;  /* 0xff8000008aaf7808 */ /* 0x000fc40001800000 */
[----:B------:R-:W-:Y:S02]  /*5eb0*/  FMNMX.FTZ R130, R187, R130, !PT ;  /* 0x00000082bb827209 */ /* 0x000fe40007810000 */
[C---:B------:R-:W-:Y:S01]  /*5ec0*/  ISETP.GT.AND P3, PT, R124.reuse, 0x49, PT ;  /* 0x000000497c00780c */ /* 0x040fe20003f64270 */
[----:B------:R-:W-:Y:S01]  /*5ed0*/  MUFU.EX2 R15, R15 ;  /* 0x0000000f000f7308 */ /* 0x000fe20000000800 */
[----:B-1----:R-:W-:Y:S02]  /*5ee0*/  FSEL R189, R189, -INF , P2 ;  /* 0xff800000bdbd7808 */ /* 0x002fe40001000000 */
[----:B------:R-:W-:Y:S02]  /*5ef0*/  FMNMX.FTZ R130, R175, R130, !PT ;  /* 0x00000082af827209 */ /* 0x000fe40007810000 */
[----:B------:R-:W-:Y:S02]  /*5f00*/  ISETP.GT.AND P2, PT, R124, 0x50, PT ;  /* 0x000000507c00780c */ /* 0x000fe40003f44270 */
[----:B------:R-:W-:Y:S01]  /*5f10*/  FSEL R191, R191, -INF , P3 ;  /* 0xff800000bfbf7808 */ /* 0x000fe20001800000 */
[----:B------:R-:W-:Y:S01]  /*5f20*/  MUFU.EX2 R188, R188 ;  /* 0x000000bc00bc7308 */ /* 0x000fe20000000800 */
[----:B------:R-:W-:-:S02]  /*5f30*/  FMNMX.FTZ R130, R189, R130, !PT ;  /* 0x00000082bd827209 */ /* 0x000fc40007810000 */
[----:B------:R-:W-:Y:S02]  /*5f40*/  ISETP.GT.AND P3, PT, R124, 0x51, PT ;  /* 0x000000517c00780c */ /* 0x000fe40003f64270 */
[----:B---3--:R-:W-:Y:S02]  /*5f50*/  FSEL R193, R162, -INF , P2 ;  /* 0xff800000a2c17808 */ /* 0x008fe40001000000 */
[----:B------:R-:W-:Y:S01]  /*5f60*/  FMNMX.FTZ R130, R191, R130, !PT ;  /* 0x00000082bf827209 */ /* 0x000fe20007810000 */
[----:B------:R-:W-:Y:S01]  /*5f70*/  MUFU.EX2 R190, R190 ;  /* 0x000000be00be7308 */ /* 0x000fe20000000800 */
[----:B------:R-:W-:Y:S02]  /*5f80*/  ISETP.GT.AND P2, PT, R124, 0x58, PT ;  /* 0x000000587c00780c */ /* 0x000fe40003f44270 */
[----:B0-----:R-:W-:Y:S02]  /*5f90*/  FSEL R171, R128, -INF , P3 ;  /* 0xff80000080ab7808 */ /* 0x001fe40001800000 */
[----:B------:R-:W-:-:S02]  /*5fa0*/  FMNMX.FTZ R130, R193, R130, !PT ;  /* 0x00000082c1827209 */ /* 0x000fc40007810000 */
[----:B------:R-:W-:Y:S01]  /*5fb0*/  ISETP.GT.AND P3, PT, R124, 0x59, PT ;  /* 0x000000597c00780c */ /* 0x000fe20003f64270 */
[----:B------:R-:W-:Y:S01]  /*5fc0*/  MUFU.EX2 R21, R21 ;  /* 0x0000001500157308 */ /* 0x000fe20000000800 */
[----:B--2---:R-:W-:Y:S02]  /*5fd0*/  FSEL R195, R195, -INF , P2 ;  /* 0xff800000c3c37808 */ /* 0x004fe40001000000 */
[----:B------:R-:W-:Y:S02]  /*5fe0*/  FMNMX.FTZ R130, R171, R130, !PT ;  /* 0x00000082ab827209 */ /* 0x000fe40007810000 */
[----:B------:R-:W-:Y:S02]  /*5ff0*/  FSEL R197, R197, -INF , P3 ;  /* 0xff800000c5c57808 */ /* 0x000fe40001800000 */
[----:B------:R-:W-:Y:S01]  /*6000*/  FMNMX.FTZ R130, R195, R130, !PT ;  /* 0x00000082c3827209 */ /* 0x000fe20007810000 */
[----:B------:R-:W-:Y:S01]  /*6010*/  MUFU.EX2 R184, R184 ;  /* 0x000000b800b87308 */ /* 0x000fe20000000800 */
[----:B------:R-:W-:-:S02]  /*6020*/  FSEL R149, R10, RZ, P1 ;  /* 0x000000ff0a957208 */ /* 0x000fc40000800000 */
[----:B------:R-:W-:-:S03]  /*6030*/  FMNMX.FTZ R130, R197, R130, !PT ;  /* 0x00000082c5827209 */ /* 0x000fc60007810000 */
[----:B------:R-:W-:Y:S02]  /*6040*/  FADD.FTZ R149, -R149, R14 ;  /* 0x0000000e95957221 */ /* 0x000fe40000010100 */
[----:B------:R-:W0:Y:S01]  /*6050*/  SHFL.BFLY PT, R9, R130, 0x2, 0x1f ;  /* 0x0c401f0082097f89 */ /* 0x000e2200000e0000 */
[----:B------:R-:W-:Y:S01]  /*6060*/  MUFU.EX2 R23, R23 ;  /* 0x0000001700177308 */ /* 0x000fe20000000800 */
[----:B------:R-:W-:-:S07]  /*6070*/  FMUL.FTZ R149, R149, R8 ;  /* 0x0000000895957220 */ /* 0x000fce0000410000 */
        /* <DEDUP_REMOVED lines=10> */
[----:B------:R-:W-:Y:S02]  /*6120*/  FMUL.FTZ R20, R9, R8 ;  /* 0x0000000809147220 */ /* 0x000fe40000410000 */
[----:B------:R-:W-:Y:S03]  /*6130*/  MUFU.EX2 R176, R176 ;  /* 0x000000b000b07308 */ /* 0x000fe60000000800 */
[----:B------:R-:W-:-:S05]  /*6140*/  FSEL R20, R20, RZ, P2 ;  /* 0x000000ff14147208 */ /* 0x000fca0001000000 */
[----:B------:R-:W-:Y:S01]  /*6150*/  MUFU.EX2 R131, R131 ;  /* 0x0000008300837308 */ /* 0x000fe20000000800 */
[-CC-:B------:R-:W-:Y:S01]  /*6160*/  FFMA.FTZ R139, R0, R8.reuse, -R20.reuse ;  /* 0x00000008008b7223 */ /* 0x180fe20000010814 */
[----:B------:R-:W-:Y:S01]  /*6170*/  FSEL R0, R9, RZ, P2 ;  /* 0x000000ff09007208 */ /* 0x000fe20001000000 */
[-CC-:B------:R-:W-:Y:S01]  /*6180*/  FFMA.FTZ R22, R151, R8.reuse, -R20.reuse ;  /* 0x0000000897167223 */ /* 0x180fe20000010814 */
[-CC-:B------:R-:W-:Y:S01]  /*6190*/  FFMA.FTZ R120, R155, R8.reuse, -R20.reuse ;  /* 0x000000089b787223 */ /* 0x180fe20000010814 */
[-CC-:B------:R-:W-:Y:S01]  /*61a0*/  FFMA.FTZ R141, R157, R8.reuse, -R20.reuse ;  /* 0x000000089d8d7223 */ /* 0x180fe20000010814 */
[-CC-:B------:R-:W-:Y:S01]  /*61b0*/  FFMA.FTZ R122, R159, R8.reuse, -R20.reuse ;  /* 0x000000089f7a7223 */ /* 0x180fe20000010814 */
[----:B------:R-:W-:Y:S01]  /*61c0*/  FADD.FTZ R13, -R0, R13 ;  /* 0x0000000d000d7221 */ /* 0x000fe20000010100 */
[----:B------:R-:W-:Y:S01]  /*61d0*/  MUFU.EX2 R139, R139 ;  /* 0x0000008b008b7308 */ /* 0x000fe20000000800 */
[-CC-:B------:R-:W-:Y:S01]  /*61e0*/  FFMA.FTZ R143, R161, R8.reuse, -R20.reuse ;  /* 0x00000008a18f7223 */ /* 0x180fe20000010814 */
[-CC-:B------:R-:W-:Y:S01]  /*61f0*/  FFMA.FTZ R124, R163, R8.reuse, -R20.reuse ;  /* 0x00000008a37c7223 */ /* 0x180fe20000010814 */
[-C--:B------:R-:W-:Y:S01]  /*6200*/  FMUL.FTZ R2, R13, R8.reuse ;  /* 0x000000080d027220 */ /* 0x080fe20000410000 */
        /* <DEDUP_REMOVED lines=16> */
[----:B------:R-:W-:-:S04]  /*6310*/  FFMA.FTZ R195, R195, R8, -R20 ;  /* 0x00000008c3c37223 */ /* 0x000fc80000010814 */
[----:B------:R-:W2:Y:S01]  /*6320*/  MUFU.EX2 R22, R22 ;  /* 0x0000001600167308 */ /* 0x000ea20000000800 */
[----:B0-----:R-:W-:-:S04]  /*6330*/  FFMA.FTZ R121, R0, R6, R15 ;  /* 0x0000000600797223 */ /* 0x001fc8000001000f */
[----:B------:R-:W-:-:S03]  /*6340*/  FADD.FTZ R121, R188, R121 ;  /* 0x00000079bc797221 */ /* 0x000fc60000010000 */
[----:B------:R-:W0:Y:S01]  /*6350*/  MUFU.EX2 R120, R120 ;  /* 0x0000007800787308 */ /* 0x000e220000000800 */
[----:B-1----:R-:W-:Y:S01]  /*6360*/  FFMA.FTZ R3, R2, R3, R139 ;  /* 0x0000000302037223 */ /* 0x002fe2000001008b */
[----:B------:R-:W-:Y:S01]  /*6370*/  FADD.FTZ R6, R190, R121 ;  /* 0x00000079be067221 */ /* 0x000fe20000010000 */
[-CC-:B------:R-:W-:Y:S01]  /*6380*/  FFMA.FTZ R121, R187, R8.reuse, -R20.reuse ;  /* 0x00000008bb797223 */ /* 0x180fe20000010814 */
[----:B------:R-:W-:-:S04]  /*6390*/  FFMA.FTZ R20, R197, R8, -R20 ;  /* 0x00000008c5147223 */ /* 0x000fc80000010814 */
[----:B------:R-:W1:Y:S01]  /*63a0*/  MUFU.EX2 R141, R141 ;  /* 0x0000008d008d7308 */ /* 0x000e620000000800 */
[----:B--2---:R-:W-:-:S07]  /*63b0*/  FADD.FTZ R3, R22, R3 ;  /* 0x0000000316037221 */ /* 0x004fce0000010000 */
        /* <DEDUP_REMOVED lines=17> */
[----:B-1----:R-:W-:-:S07]  /*64d0*/  FADD.FTZ R132, R124, R123 ;  /* 0x0000007b7c847221 */ /* 0x002fce0000010000 */
[----:B------:R-:W1:Y:S01]  /*64e0*/  MUFU.EX2 R147, R147 ;  /* 0x0000009300937308 */ /* 0x000e620000000800 */
[----:B--2---:R-:W-:-:S07]  /*64f0*/  FADD.FTZ R123, R145, R132 ;  /* 0x00000084917b7221 */ /* 0x004fce0000010000 */
[----:B------:R-:W2:Y:S01]  /*6500*/  MUFU.EX2 R183, R183 ;  /* 0x000000b700b77308 */ /* 0x000ea20000000800 */
[----:B0-----:R-:W-:Y:S01]  /*6510*/  FADD.FTZ R132, R126, R123 ;  /* 0x0000007b7e847221 */ /* 0x001fe20000010000 */
[----:B------:R-:W-:-:S06]  /*6520*/  FADD.FTZ R123, R129, R6 ;  /* 0x00000006817b7221 */ /* 0x000fcc0000010000 */
[----:B------:R-:W0:Y:S01]  /*6530*/  MUFU.EX2 R14, R14 ;  /* 0x0000000e000e7308 */ /* 0x000e220000000800 */
[----:B-1----:R-:W-:-:S07]  /*6540*/  FADD.FTZ R132, R147, R132 ;  /* 0x0000008493847221 */ /* 0x002fce0000010000 */
        /* <DEDUP_REMOVED lines=45> */
[----:B--2---:R-:W-:Y:S01]  /*6820*/  FADD.FTZ R3, R195, R6 ;  /* 0x00000006c3037221 */ /* 0x004fe20000010000 */
[----:B0-----:R-:W-:-:S03]  /*6830*/  FADD.FTZ R6, R127, R132 ;  /* 0x000000847f067221 */ /* 0x001fc60000010000 */
[----:B-1----:R-:W-:Y:S01]  /*6840*/  FADD.FTZ R3, R20, R3 ;  /* 0x0000000314037221 */ /* 0x002fe20000010000 */
[----:B------:R-:W-:Y:S06]  /*6850*/  @!P0 BRA `(.L_x_2195) ;  /* 0x0000000000048947 */ /* 0x000fec0003800000 */
[----:B------:R-:W-:Y:S01]  /*6860*/  BPT.TRAP 0x1 ;  /* 0x000000040000795c */ /* 0x000fe20000300000 */
.L_x_2195:
[----:B------:R-:W0:Y:S01]  /*6870*/  S2UR UR6, SR_CgaCtaId ;  /* 0x00000000000679c3 */ /* 0x000e220000008800 */
[----:B------:R-:W-:Y:S01]  /*6880*/  R2UR UR5, R192 ;  /* 0x00000000c00572ca */ /* 0x000fe200000e0000 */
[----:B------:R-:W-:Y:S01]  /*6890*/  UIADD3 UR14, UR14, 0x30860, URZ ;  /* 0x000308600e0e7890 */ /* 0x000fe2000fffe03f */
[----:B------:R-:W-:Y:S02]  /*68a0*/  F2FP.BF16.F32.PACK_AB R186, R173, R186 ;  /* 0x000000baadba723e */ /* 0x000fe400000010ff */
[----:B------:R-:W-:Y:S02]  /*68b0*/  F2FP.BF16.F32.PACK_AB R180, R169, R180 ;  /* 0x000000b4a9b4723e */ /* 0x000fe400000010ff */
[----:B------:R-:W-:Y:S01]  /*68c0*/  F2FP.BF16.F32.PACK_AB R183, R14, R183 ;  /* 0x000000b70eb7723e */ /* 0x000fe200000010ff */
[----:B------:R-:W-:Y:S01]  /*68d0*/  IMAD.MOV.U32 R14, RZ, RZ, R10 ;  /* 0x000000ffff0e7224 */ /* 0x000fe200078e000a */
[----:B------:R-:W-:Y:S02]  /*68e0*/  F2FP.BF16.F32.PACK_AB R177, R128, R13 ;  /* 0x0000000d80b1723e */ /* 0x000fe400000010ff */
[----:B------:R-:W-:-:S02]  /*68f0*/  F2FP.BF16.F32.PACK_AB R173, R175, R121 ;  /* 0x00000079afad723e */ /* 0x000fc400000010ff */
[----:B------:R-:W-:Y:S01]  /*6900*/  F2FP.BF16.F32.PACK_AB R169, R171, R193 ;  /* 0x000000c1aba9723e */ /* 0x000fe200000010ff */
[----:B------:R-:W-:Y:S01]  /*6910*/  UISETP.GT.AND UP0, UPT, UR61, UR5, UPT ;  /* 0x000000053d00728c */ /* 0x000fe2000bf04270 */
[----:B------:R-:W-:Y:S01]  /*6920*/  F2FP.BF16.F32.PACK_AB R188, R188, R15 ;  /* 0x0000000fbcbc723e */ /* 0x000fe200000010ff */
[----:B------:R-:W-:Y:S01]  /*6930*/  UIADD3 UR61, UR61, -0x1, URZ ;  /* 0xffffffff3d3d7890 */ /* 0x000fe2000fffe03f */
[----:B------:R-:W-:Y:S01]  /*6940*/  F2FP.BF16.F32.PACK_AB R189, R22, R139 ;  /* 0x0000008b16bd723e */ /* 0x000fe200000010ff */
[----:B------:R-:W-:Y:S01]  /*6950*/  UMOV UR5, UR7 ;  /* 0x0000000700057c82 */ /* 0x000fe20008000000 */
[----:B------:R-:W-:Y:S02]  /*6960*/  F2FP.BF16.F32.PACK_AB R190, R21, R190 ;  /* 0x000000be15be723e */ /* 0x000fe400000010ff */
[----:B------:R-:W-:Y:S02]  /*6970*/  PLOP3.LUT P1, PT, PT, PT, UP0, 0x80, 0x0 ;  /* 0x000000000000781c */ /* 0x000fe40003f2f008 */
        /* <DEDUP_REMOVED lines=18> */
[----:B------:R-:W-:Y:S01]  /*6aa0*/  MOV R13, R9 ;  /* 0x00000009000d7202 */ /* 0x000fe20000000f00 */
[----:B------:R-:W-:Y:S06]  /*6ab0*/  @P1 BRA `(.L_x_2196) ;  /* 0xffffffd4001c1947 */ /* 0x000fec000383ffff */
.L_x_2185:
[----:B------:R-:W-:-:S13]  /*6ac0*/  R2UR UR5, R18 ;  /* 0x00000000120572ca */ /* 0x000fda00000e0000 */
[----:B------:R-:W-:-:S06]  /*6ad0*/  UISETP.GE.AND UP0, UPT, UR61, UR5, UPT ;  /* 0x000000053d00728c */ /* 0x000fcc000bf06270 */
[----:B------:R-:W-:-:S13]  /*6ae0*/  PLOP3.LUT P1, PT, PT, PT, UP0, 0x80, 0x0 ;  /* 0x000000000000781c */ /* 0x000fda0003f2f008 */
[----:B------:R-:W-:Y:S05]  /*6af0*/  @!P1 BRA `(.L_x_2197) ;  /* 0x00000024000c9947 */ /* 0x000fea0003800000 */
[----:B------:R-:W-:Y:S01]  /*6b00*/  IMAD.MOV.U32 R12, RZ, RZ, R9 ;  /* 0x000000ffff0c7224 */ /* 0x000fe200078e0009 */
[----:B------:R-:W-:Y:S01]  /*6b10*/  MOV R11, R10 ;  /* 0x0000000a000b7202 */ /* 0x000fe20000000f00 */
[----:B------:R-:W-:Y:S01]  /*6b20*/  IMAD.U32 R13, RZ, RZ, UR7 ;  /* 0x00000007ff0d7e24 */ /* 0x000fe2000f8e00ff */
[----:B------:R-:W-:Y:S01]  /*6b30*/  UMOV UR38, UR4 ;  /* 0x0000000400267c82 */ /* 0x000fe20008000000 */
[----:B------:R-:W-:-:S05]  /*6b40*/  ULDC UR6, c[0x0][0x9d8] ;  /* 0x0002760000067ab9 */ /* 0x000fca0000000800 */
.L_x_2208:
[----:B------:R-:W-:Y:S01]  /*6b50*/  R2UR UR5, R13 ;  /* 0x000000000d0572ca */ /* 0x000fe200000e0000 */
[----:B------:R-:W-:-:S04]  /*6b60*/  UIADD3 UR4, UR38, 0x1, URZ ;  /* 0x0000000126047890 */ /* 0x000fc8000fffe03f */
[----:B------:R-:W-:-:S04]  /*6b70*/  UISETP.NE.AND UP0, UPT, UR4, 0x2, UPT ;  /* 0x000000020400788c */ /* 0x000fc8000bf05270 */
[----:B------:R-:W-:Y:S02]  /*6b80*/  USEL UR7, URZ, 0x1, UP0 ;  /* 0x000000013f077887 */ /* 0x000fe40008000000 */
[----:B------:R-:W-:Y:S02]  /*6b90*/  USEL UR4, UR4, URZ, UP0 ;  /* 0x0000003f04047287 */ /* 0x000fe40008000000 */
[----:B------:R-:W-:Y:S01]  /*6ba0*/  ULOP3.LUT UR7, UR5, UR7, URZ, 0x3c, !UPT ;  /* 0x0000000705077292 */ /* 0x000fe2000f8e3c3f */
[----:B------:R-:W-:Y:S11]  /*6bb0*/  @!P0 BRA `(.L_x_2198) ;  /* 0x0000000000048947 */ /* 0x000ff60003800000 */
[----:B------:R-:W-:Y:S01]  /*6bc0*/  BPT.TRAP 0x1 ;  /* 0x000000040000795c */ /* 0x000fe20000300000 */
.L_x_2198:
[----:B------:R-:W-:Y:S01]  /*6bd0*/  ULEA UR39, UR4, UR60, 0x3 ;  /* 0x0000003c04277291 */ /* 0x000fe2000f8e183f */
[----:B------:R-:W-:-:S05]  /*6be0*/  IMAD.U32 R8, RZ, RZ, UR7 ;  /* 0x00000007ff087e24 */ /* 0x000fca000f8e00ff */
[----:B------:R-:W-:-:S04]  /*6bf0*/  SHF.L.U32 R8, R8, 0x1f, RZ ;  /* 0x0000001f08087819 */ /* 0x000fc800000006ff */
[----:B------:R0:W1:Y:S01]  /*6c00*/  SYNCS.PHASECHK.TRANS64.TRYWAIT P1, [UR39+0x30830], R8 ;  /* 0x03083008ff0075a7 */ /* 0x0000620008020167 */
[----:B------:R-:W-:Y:S05]  /*6c10*/  @!P0 BRA `(.L_x_2199) ;  /* 0x0000000000048947 */ /* 0x000fea0003800000 */
[----:B------:R-:W-:Y:S01]  /*6c20*/  BPT.TRAP 0x1 ;  /* 0x000000040000795c */ /* 0x000fe20000300000 */
.L_x_2199:
[----:B-1----:R-:W-:Y:S05]  /*6c30*/  @P1 BRA `(.L_x_2200) ;  /* 0x0000000000081947 */ /* 0x002fea0003800000 */
[----:B------:R-:W1:Y:S02]  /*6c40*/  SYNCS.PHASECHK.TRANS64.TRYWAIT P1, [UR39+0x30830], R8 ;  /* 0x03083008ff0075a7 */ /* 0x000e640008020167 */
[----:B-1----:R-:W-:Y:S05]  /*6c50*/  @!P1 BRA `(.L_x_2201) ;  /* 0x0000009000409947 */ /* 0x002fea0003800000 */
.L_x_2200:
        /* <DEDUP_REMOVED lines=162> */
.L_x_2202:
[----:B------:R-:W-:Y:S01]  /*7680*/  R2UR UR10, R13 ;  /* 0x000000000d0a72ca */ /* 0x000fe200000e0000 */
[----:B------:R-:W-:-:S12]  /*7690*/  ULEA UR5, UR38, UR60, 0x3 ;  /* 0x0000003c26057291 */ /* 0x000fd8000f8e183f */
[----:B------:R-:W-:-:S04]  /*76a0*/  MOV R0, UR10 ;  /* 0x0000000a00007c02 */ /* 0x000fc80008000f00 */
[----:B------:R-:W-:-:S04]  /*76b0*/  SHF.L.U32 R0, R0, 0x1f, RZ ;  /* 0x0000001f00007819 */ /* 0x000fc800000006ff */
[----:B------:R2:W3:Y:S01]  /*76c0*/  SYNCS.PHASECHK.TRANS64.TRYWAIT P1, [UR5+0x30850], R0 ;  /* 0x03085000ff0075a7 */ /* 0x0004e20008020145 */
[----:B------:R-:W-:Y:S05]  /*76d0*/  @!P0 BRA `(.L_x_2203) ;  /* 0x0000000000048947 */ /* 0x000fea0003800000 */
[----:B------:R-:W-:Y:S01]  /*76e0*/  BPT.TRAP 0x1 ;  /* 0x000000040000795c */ /* 0x000fe20000300000 */
.L_x_2203:
[----:B---3--:R-:W-:Y:S05]  /*76f0*/  @P1 BRA `(.L_x_2204) ;  /* 0x0000000000081947 */ /* 0x008fea0003800000 */
[----:B------:R-:W3:Y:S02]  /*7700*/  SYNCS.PHASECHK.TRANS64.TRYWAIT P1, [UR5+0x30850], R0 ;  /* 0x03085000ff0075a7 */ /* 0x000ee40008020145 */
[----:B---3--:R-:W-:Y:S05]  /*7710*/  @!P1 BRA `(.L_x_2205) ;  /* 0x0000008400a89947 */ /* 0x008fea0003800000 */
.L_x_2204:
[----:B------:R-:W-:Y:S01]  /*7720*/  UIADD3 UR10, UR60, 0x400, URZ ;  /* 0x000004003c0a7890 */ /* 0x000fe2000fffe03f */
[----:B------:R-:W-:Y:S01]  /*7730*/  WARPGROUP.ARRIVE ;  /* 0x00000000000079c5 */ /* 0x000fe20000000000 */
[----:B------:R-:W-:Y:S01]  /*7740*/  UMOV UR11, 0x40000040 ;  /* 0x40000040000b7882 */ /* 0x000fe20000000000 */
[----:B------:R-:W-:Y:S01]  /*7750*/  UMOV UR15, 0x40000040 ;  /* 0x40000040000f7882 */ /* 0x000fe20000000000 */
        /* <DEDUP_REMOVED lines=33> */
.L_x_2206:
        /* <DEDUP_REMOVED lines=60> */
[----:B0-----:R-:W0:Y:S01]  /*7d30*/  LDC R8, c[0x0][0x988] ;  /* 0x00026200ff087b82 */ /* 0x001e220000000800 */
[----:B------:R-:W-:Y:S01]  /*7d40*/  UIADD3 UR39, UR39, 0x30840, URZ ;  /* 0x0003084027277890 */ /* 0x000fe2000fffe03f */
[----:B------:R-:W2:Y:S01]  /*7d50*/  MUFU.TANH R175, R175 ;  /* 0x000000af00af7308 */ /* 0x000ea20000002400 */
[----:B---3--:R-:W-:-:S05]  /*7d60*/  FMNMX.FTZ R0, R173, R0, !PT ;  /* 0x00000000ad007209 */ /* 0x008fca0007810000 */
[----:B------:R-:W3:Y:S02]  /*7d70*/  S2UR UR10, SR_CgaCtaId ;  /* 0x00000000000a79c3 */ /* 0x000ee40000008800 */
[----:B------:R-:W4:Y:S01]  /*7d80*/  MUFU.TANH R21, R21 ;  /* 0x0000001500157308 */ /* 0x000f220000002400 */
[----:B-1----:R-:W-:-:S07]  /*7d90*/  FMNMX.FTZ R2, R17, R2, !PT ;  /* 0x0000000211027209 */ /* 0x002fce0007810000 */
[----:B------:R-:W1:Y:S01]  /*7da0*/  MUFU.TANH R177, R177 ;  /* 0x000000b100b17308 */ /* 0x000e620000002400 */
[----:B--2---:R-:W-:-:S07]  /*7db0*/  FMNMX.FTZ R0, R175, R0, !PT ;  /* 0x00000000af007209 */ /* 0x004fce0007810000 */
[----:B------:R-:W2:Y:S01]  /*7dc0*/  MUFU.TANH R23, R23 ;  /* 0x0000001700177308 */ /* 0x000ea20000002400 */
[----:B----4-:R-:W-:Y:S01]  /*7dd0*/  FMNMX.FTZ R2, R21, R2, !PT ;  /* 0x0000000215027209 */ /* 0x010fe20007810000 */
[----:B---3--:R-:W-:-:S06]  /*7de0*/  UPRMT UR39, UR10, 0x654, UR39 ;  /* 0x000006540a277896 */ /* 0x008fcc0008000027 */
[----:B------:R-:W3:Y:S01]  /*7df0*/  MUFU.TANH R179, R179 ;  /* 0x000000b300b37308 */ /* 0x000ee20000002400 */
[----:B-1----:R-:W-:Y:S02]  /*7e00*/  FMNMX.FTZ R0, R177, R0, !PT ;  /* 0x00000000b1007209 */ /* 0x002fe40007810000 */
[----:B------:R-:W-:Y:S05]  /*7e10*/  SYNCS.ARRIVE.TRANS64.RED.A1T0 RZ, [UR39], RZ ;  /* 0x000000ffffff79a7 */ /* 0x000fea0008100427 */
[----:B------:R-:W1:Y:S01]  /*7e20*/  MUFU.TANH R121, R121 ;  /* 0x0000007900797308 */ /* 0x000e620000002400 */
[----:B--2---:R-:W-:-:S07]  /*7e30*/  FMNMX.FTZ R2, R23, R2, !PT ;  /* 0x0000000217027209 */ /* 0x004fce0007810000 */
[----:B------:R-:W2:Y:S01]  /*7e40*/  MUFU.TANH R181, R181 ;  /* 0x000000b500b57308 */ /* 0x000ea20000002400 */
[----:B---3--:R-:W-:-:S07]  /*7e50*/  FMNMX.FTZ R0, R179, R0, !PT ;  /* 0x00000000b3007209 */ /* 0x008fce0007810000 */
[----:B------:R-:W3:Y:S01]  /*7e60*/  MUFU.TANH R123, R123 ;  /* 0x0000007b007b7308 */ /* 0x000ee20000002400 */
[----:B-1----:R-:W-:-:S07]  /*7e70*/  FMNMX.FTZ R2, R121, R2, !PT ;  /* 0x0000000279027209 */ /* 0x002fce0007810000 */
        /* <DEDUP_REMOVED lines=65> */
[----:B-1----:R-:W-:-:S05]  /*8290*/  FMNMX.FTZ R0, R205, R0, !PT ;  /* 0x00000000cd007209 */ /* 0x002fca0007810000 */
[----:B------:R-:W1:Y:S01]  /*82a0*/  SHFL.BFLY PT, R9, R0, 0x2, 0x1f ;  /* 0x0c401f0000097f89 */ /* 0x000e6200000e0000 */
[----:B--2---:R-:W-:-:S04]  /*82b0*/  FMNMX.FTZ R2, R163, R2, !PT ;  /* 0x00000002a3027209 */ /* 0x004fc80007810000 */
[----:B---3--:R-:W-:-:S05]  /*82c0*/  FMNMX.FTZ R2, R165, R2, !PT ;  /* 0x00000002a5027209 */ /* 0x008fca0007810000 */
[----:B------:R-:W2:Y:S01]  /*82d0*/  SHFL.BFLY PT, R167, R2, 0x2, 0x1f ;  /* 0x0c401f0002a77f89 */ /* 0x000ea200000e0000 */
[----:B-1----:R-:W-:-:S05]  /*82e0*/  FMNMX.FTZ R16, R0, R9, !PT ;  /* 0x0000000900107209 */ /* 0x002fca0007810000 */
[----:B------:R-:W1:Y:S01]  /*82f0*/  SHFL.BFLY PT, R9, R16, 0x1, 0x1f ;  /* 0x0c201f0010097f89 */ /* 0x000e6200000e0000 */
[----:B--2---:R-:W-:-:S05]  /*8300*/  FMNMX.FTZ R167, R2, R167, !PT ;  /* 0x000000a702a77209 */ /* 0x004fca0007810000 */
[----:B------:R-:W2:Y:S01]  /*8310*/  SHFL.BFLY PT, R20, R167, 0x1, 0x1f ;  /* 0x0c201f00a7147f89 */ /* 0x000ea200000e0000 */
[----:B-1----:R-:W-:-:S05]  /*8320*/  FMNMX.FTZ R10, R16, R9, !PT ;  /* 0x00000009100a7209 */ /* 0x002fca0007810000 */
[----:B------:R-:W-:Y:S01]  /*8330*/  FADD.FTZ R11, -R10, R11 ;  /* 0x0000000b0a0b7221 */ /* 0x000fe20000010100 */
[----:B--2---:R-:W-:-:S03]  /*8340*/  FMNMX.FTZ R9, R167, R20, !PT ;  /* 0x00000014a7097209 */ /* 0x004fc60007810000 */
[-C--:B0-----:R-:W-:Y:S02]  /*8350*/  FMUL.FTZ R20, R11, R8.reuse ;  /* 0x000000080b147220 */ /* 0x081fe40000410000 */
[----:B------:R-:W-:Y:S01]  /*8360*/  FADD.FTZ R11, -R9, R12 ;  /* 0x0000000c090b7221 */ /* 0x000fe20000010100 */
[-C--:B------:R-:W-:Y:S01]  /*8370*/  FMUL.FTZ R12, R10, R8.reuse ;  /* 0x000000080a0c7220 */ /* 0x080fe20000410000 */
[----:B------:R0:W-:Y:S02]  /*8380*/  MUFU.EX2 R0, R20 ;  /* 0x0000001400007308 */ /* 0x0001e40000000800 */
[-C--:B------:R-:W-:Y:S01]  /*8390*/  FMUL.FTZ R2, R11, R8.reuse ;  /* 0x000000080b027220 */ /* 0x080fe20000410000 */
        /* <DEDUP_REMOVED lines=24> */
[-C--:B------:R-:W-:Y:S01]  /*8520*/  FMUL.FTZ R12, R9, R8.reuse ;  /* 0x00000008090c7220 */ /* 0x080fe20000410000 */
[----:B------:R-:W-:Y:S03]  /*8530*/  MUFU.EX2 R2, R2 ;  /* 0x0000000200027308 */ /* 0x000fe60000000800 */
[-CC-:B------:R-:W-:Y:S01]  /*8540*/  FFMA.FTZ R189, R13, R8.reuse, -R12.reuse ;  /* 0x000000080dbd7223 */ /* 0x180fe2000001080c */
[-CC-:B------:R-:W-:Y:S01]  /*8550*/  FFMA.FTZ R14, R15, R8.reuse, -R12.reuse ;  /* 0x000000080f0e7223 */ /* 0x180fe2000001080c */
[-CC-:B------:R-:W-:Y:S01]  /*8560*/  FFMA.FTZ R191, R17, R8.reuse, -R12.reuse ;  /* 0x0000000811bf7223 */ /* 0x180fe2000001080c */
[-CC-:B------:R-:W-:Y:S01]  /*8570*/  FFMA.FTZ R16, R21, R8.reuse, -R12.reuse ;  /* 0x0000000815107223 */ /* 0x180fe2000001080c */
[-CC-:B------:R-:W-:Y:S01]  /*8580*/  FFMA.FTZ R185, R23, R8.reuse, -R12.reuse ;  /* 0x0000000817b97223 */ /* 0x180fe2000001080c */
[----:B------:R-:W1:Y:S01]  /*8590*/  MUFU.EX2 R11, R11 ;  /* 0x0000000b000b7308 */ /* 0x000e620000000800 */
[-CC-:B0-----:R-:W-:Y:S01]  /*85a0*/  FFMA.FTZ R20, R121, R8.reuse, -R12.reuse ;  /* 0x0000000879147223 */ /* 0x181fe2000001080c */
        /* <DEDUP_REMOVED lines=15> */
[----:B-1----:R-:W-:Y:S01]  /*86a0*/  FFMA.FTZ R17, R0, R6, R11 ;  /* 0x0000000600117223 */ /* 0x002fe2000001000b */
[-CC-:B------:R-:W-:Y:S01]  /*86b0*/  FFMA.FTZ R149, R149, R8.reuse, -R12.reuse ;  /* 0x0000000895957223 */ /* 0x180fe2000001080c */
[-CC-:B------:R-:W-:Y:S01]  /*86c0*/  FFMA.FTZ R159, R159, R8.reuse, -R12.reuse ;  /* 0x000000089f9f7223 */ /* 0x180fe2000001080c */
[-CC-:B------:R-:W-:Y:S01]  /*86d0*/  FFMA.FTZ R161, R161, R8.reuse, -R12.reuse ;  /* 0x00000008a1a17223 */ /* 0x180fe2000001080c */
[-CC-:B------:R-:W-:Y:S01]  /*86e0*/  FFMA.FTZ R163, R163, R8.reuse, -R12.reuse ;  /* 0x00000008a3a37223 */ /* 0x180fe2000001080c */
[----:B------:R-:W-:-:S02]  /*86f0*/  FFMA.FTZ R12, R165, R8, -R12 ;  /* 0x00000008a50c7223 */ /* 0x000fc4000001080c */
[----:B------:R-:W1:Y:S01]  /*8700*/  MUFU.EX2 R14, R14 ;  /* 0x0000000e000e7308 */ /* 0x000e620000000800 */
[----:B0-----:R-:W-:-:S07]  /*8710*/  FFMA.FTZ R3, R2, R3, R189 ;  /* 0x0000000302037223 */ /* 0x001fce00000100bd */
        /* <DEDUP_REMOVED lines=92> */
.L_x_2207:
[----:B------:R-:W0:Y:S01]  /*8ce0*/  S2UR UR11, SR_CgaCtaId ;  /* 0x00000000000b79c3 */ /* 0x000e220000008800 */
[----:B------:R-:W-:Y:S01]  /*8cf0*/  R2UR UR10, R18 ;  /* 0x00000000120a72ca */ /* 0x000fe200000e0000 */
[----:B------:R-:W-:Y:S01]  /*8d00*/  UIADD3 UR5, UR5, 0x30860, URZ ;  /* 0x0003086005057890 */ /* 0x000fe2000fffe03f */
[----:B------:R-:W-:Y:S01]  /*8d10*/  F2FP.BF16.F32.PACK_AB R186, R171, R186 ;  /* 0x000000baabba723e */ /* 0x000fe200000010ff */
        /* <DEDUP_REMOVED lines=9> */
[----:B------:R-:W-:Y:S01]  /*8db0*/  F2FP.BF16.F32.PACK_AB R178, R179, R178 ;  /* 0x000000b2b3b2723e */ /* 0x000fe200000010ff */
[----:B------:R-:W-:Y:S01]  /*8dc0*/  IMAD.U32 R13, RZ, RZ, UR7 ;  /* 0x00000007ff0d7e24 */ /* 0x000fe2000f8e00ff */
        /* <DEDUP_REMOVED lines=22> */
.L_x_2197:
        /* <DEDUP_REMOVED lines=99> */
.L_x_2209:
[----:B------:R-:W-:Y:S01]  /*9560*/  ULEA UR5, UR4, UR60, 0x3 ;  /* 0x0000003c04057291 */ /* 0x000fe2000f8e183f */
[----:B------:R-:W-:-:S05]  /*9570*/  IMAD.U32 R0, RZ, RZ, UR7 ;  /* 0x00000007ff007e24 */ /* 0x000fca000f8e00ff */
[----:B------:R-:W-:-:S04]  /*9580*/  SHF.L.U32 R0, R0, 0x1f, RZ ;  /* 0x0000001f00007819 */ /* 0x000fc800000006ff */
[----:B------:R0:W1:Y:S01]  /*9590*/  SYNCS.PHASECHK.TRANS64.TRYWAIT P1, [UR5+0x30850], R0 ;  /* 0x03085000ff0075a7 */ /* 0x0000620008020145 */
[----:B------:R-:W-:Y:S05]  /*95a0*/  @!P0 BRA `(.L_x_2210) ;  /* 0x0000000000048947 */ /* 0x000fea0003800000 */
[----:B------:R-:W-:Y:S01]  /*95b0*/  BPT.TRAP 0x1 ;  /* 0x000000040000795c */ /* 0x000fe20000300000 */
.L_x_2210:
[----:B-1----:R-:W-:Y:S05]  /*95c0*/  @P1 BRA `(.L_x_2211) ;  /* 0x0000000000081947 */ /* 0x002fea0003800000 */
[----:B------:R-:W1:Y:S02]  /*95d0*/  SYNCS.PHASECHK.TRANS64.TRYWAIT P1, [UR5+0x30850], R0 ;  /* 0x03085000ff0075a7 */ /* 0x000e640008020145 */
[----:B-1----:R-:W-:Y:S05]  /*95e0*/  @!P1 BRA `(.L_x_2212) ;  /* 0x00000068000c9947 */ /* 0x002fea0003800000 */
.L_x_2211:
        /* <DEDUP_REMOVED lines=14> */
[----:B------:R-:W-:Y:S01]  /*96d0*/  MOV R6, RZ ;  /* 0x000000ff00067202 */ /* 0x000fe20000000f00 */
        /* <DEDUP_REMOVED lines=47> */
.L_x_2213:
        /* <DEDUP_REMOVED lines=101> */
.L_x_2177:
        /* <DEDUP_REMOVED lines=10> */
[----:B------:R-:W4:Y:S01]  /*a0c0*/  S2UR UR11, SR_CTAID.Y ;  /* 0x00000000000b79c3 */ /* 0x000f220000002600 */
[----:B------:R-:W-:Y:S02]  /*a0d0*/  UIMAD.WIDE.U32 UR4, UR13, UR8, URZ ;  /* 0x000000080d0472a5 */ /* 0x000fe4000f8e003f */
[----:B------:R-:W-:-:S04]  /*a0e0*/  UIMAD UR6, UR7, UR8, URZ ;  /* 0x00000008070672a4 */ /* 0x000fc8000f8e023f */
[----:B------:R-:W-:Y:S01]  /*a0f0*/  UIMAD UR6, UR13, UR9, UR6 ;  /* 0x000000090d0672a4 */ /* 0x000fe2000f8e0206 */
[----:B------:R-:W-:Y:S01]  /*a100*/  BAR.SYNC.DEFER_BLOCKING 0x1, 0x100 ;  /* 0x0044000000007b1d */ /* 0x000fe20000010000 */
[----:B-1----:R-:W-:Y:S02]  /*a110*/  ISETP.NE.AND P0, PT, R17, 0x1, PT ;  /* 0x000000011100780c */ /* 0x002fe40003f05270 */
[----:B------:R-:W-:-:S05]  /*a120*/  UIADD3 UR6, UR5, UR6, URZ ;  /* 0x0000000605067290 */ /* 0x000fca000fffe03f */
[----:B------:R-:W4:Y:S01]  /*a130*/  LDC R21, c[0x0][0xc50] ;  /* 0x00031400ff157b82 */ /* 0x000f220000000800 */
[----:B0-----:R-:W-:Y:S01]  /*a140*/  IADD3 R4, R3, -0x80, RZ ;  /* 0xffffff8003047810 */ /* 0x001fe20007ffe0ff */
[----:B---3--:R-:W-:Y:S01]  /*a150*/  USHF.R.S32.HI UR10, URZ, 0x1f, UR12 ;  /* 0x0000001f3f0a7899 */ /* 0x008fe2000801140c */
[----:B------:R-:W-:Y:S02]  /*a160*/  ULDC.64 UR8, c[0x0][0xb38] ;  /* 0x0002ce0000087ab9 */ /* 0x000fe40000000a00 */
[----:B------:R-:W-:Y:S01]  /*a170*/  SHF.R.S32.HI R3, RZ, 0x1f, R4 ;  /* 0x0000001fff037819 */ /* 0x000fe20000011404 */
[----:B------:R-:W-:Y:S02]  /*a180*/  UIMAD UR7, UR7, UR8, URZ ;  /* 0x00000008070772a4 */ /* 0x000fe4000f8e023f */
[----:B------:R-:W0:Y:S01]  /*a190*/  LDC.64 R14, c[0x0][0xb40] ;  /* 0x0002d000ff0e7b82 */ /* 0x000e220000000a00 */
[CC--:B------:R-:W-:Y:S02]  /*a1a0*/  LEA.HI R5, R3.reuse, R4.reuse, RZ, 0x7 ;  /* 0x0000000403057211 */ /* 0x0c0fe400078f38ff */
[----:B------:R-:W-:-:S02]  /*a1b0*/  LEA.HI R10, R3, R4, RZ, 0x2 ;  /* 0x00000004030a7211 */ /* 0x000fc400078f10ff */
[C---:B------:R-:W-:Y:S02]  /*a1c0*/  LOP3.LUT R7, R5.reuse, 0xffffff80, RZ, 0xc0, !PT ;  /* 0xffffff8005077812 */ /* 0x040fe400078ec0ff */
[----:B------:R-:W-:Y:S01]  /*a1d0*/  SHF.R.S32.HI R6, RZ, 0x7, R5 ;  /* 0x00000007ff067819 */ /* 0x000fe20000011405 */
[----:B------:R-:W1:Y:S02]  /*a1e0*/  @P0 LDC R13, c[0x0][0xbf0] ;  /* 0x0002fc00ff0d0b82 */ /* 0x000e640000000800 */
[----:B------:R-:W-:Y:S01]  /*a1f0*/  IMAD.IADD R20, R4, 0x1, -R7 ;  /* 0x0000000104147824 */ /* 0x000fe200078e0a07 */
[----:B------:R-:W-:Y:S02]  /*a200*/  LEA.HI R3, R5, R6, RZ, 0x1 ;  /* 0x0000000605037211 */ /* 0x000fe400078f08ff */
[----:B------:R-:W-:Y:S02]  /*a210*/  LOP3.LUT R5, R10, 0xfffffffc, RZ, 0xc0, !PT ;  /* 0xfffffffc0a057812 */ /* 0x000fe400078ec0ff */
[----:B------:R-:W-:Y:S01]  /*a220*/  SHF.R.S32.HI R7, RZ, 0x1f, R20 ;  /* 0x0000001fff077819 */ /* 0x000fe20000011414 */
[----:B------:R-:W3:Y:S01]  /*a230*/  LDC.64 R10, c[0x0][0xbd8] ;  /* 0x0002f600ff0a7b82 */ /* 0x000ee20000000a00 */
[----:B------:R-:W-:Y:S01]  /*a240*/  LOP3.LUT R3, R3, 0x3fffffe, RZ, 0xc0, !PT ;  /* 0x03fffffe03037812 */ /* 0x000fe200078ec0ff */
[----:B------:R-:W-:Y:S01]  /*a250*/  IMAD.IADD R5, R4, 0x1, -R5 ;  /* 0x0000000104057824 */ /* 0x000fe200078e0a05 */
[----:B------:R-:W-:Y:S01]  /*a260*/  LEA.HI R22, R7, R20, RZ, 0x2 ;  /* 0x0000001407167211 */ /* 0x000fe200078f10ff */
[----:B----4-:R-:W-:Y:S01]  /*a270*/  IMAD R21, R21, R16, UR11 ;  /* 0x0000000b15157e24 */ /* 0x010fe2000f8e0210 */
[----:B------:R-:W-:-:S02]  /*a280*/  IADD3 R3, R6, -R3, RZ ;  /* 0x8000000306037210 */ /* 0x000fc40007ffe0ff */
[--C-:B------:R-:W-:Y:S01]  /*a290*/  SHF.R.S32.HI R8, RZ, 0x2, R22.reuse ;  /* 0x00000002ff087819 */ /* 0x100fe20000011416 */
[----:B------:R-:W4:Y:S01]  /*a2a0*/  @P0 LDC R23, c[0x0][0xbec] ;  /* 0x0002fb00ff170b82 */ /* 0x000f220000000800 */
[----:B------:R-:W-:Y:S02]  /*a2b0*/  SHF.R.S32.HI R9, RZ, 0x1f, R22 ;  /* 0x0000001fff097819 */ /* 0x000fe40000011416 */
[----:B------:R-:W-:Y:S02]  /*a2c0*/  LEA.HI R6, R5, R5, RZ, 0x1 ;  /* 0x0000000505067211 */ /* 0x000fe400078f08ff */
[----:B------:R-:W-:Y:S02]  /*a2d0*/  LEA.HI R9, R9, R8, RZ, 0x3 ;  /* 0x0000000809097211 */ /* 0x000fe400078f18ff */
[----:B------:R-:W-:Y:S01]  /*a2e0*/  LEA.HI R7, R7, R20, RZ, 0x5 ;  /* 0x0000001407077211 */ /* 0x000fe200078f28ff */
[----:B------:R-:W5:Y:S01]  /*a2f0*/  @P0 LDC R120, c[0x0][0xbf0] ;  /* 0x0002fc00ff780b82 */ /* 0x000f620000000800 */
[----:B------:R-:W-:-:S02]  /*a300*/  LOP3.LUT R9, R9, 0xfffffff8, RZ, 0xc0, !PT ;  /* 0xfffffff809097812 */ /* 0x000fc400078ec0ff */
[----:B------:R-:W-:Y:S02]  /*a310*/  LOP3.LUT R6, R6, 0x1ffffffe, RZ, 0xc0, !PT ;  /* 0x1ffffffe06067812 */ /* 0x000fe400078ec0ff */
[----:B------:R-:W-:Y:S01]  /*a320*/  SHF.R.S32.HI R7, RZ, 0x5, R7 ;  /* 0x00000005ff077819 */ /* 0x000fe20000011407 */
[----:B------:R-:W-:Y:S02]  /*a330*/  IMAD.IADD R4, R8, 0x1, -R9 ;  /* 0x0000000108047824 */ /* 0x000fe400078e0a09 */
[----:B------:R-:W1:Y:S01]  /*a340*/  @P0 LDC R9, c[0x0][0xbec] ;  /* 0x0002fb00ff090b82 */ /* 0x000e620000000800 */
[----:B------:R-:W-:Y:S02]  /*a350*/  IMAD.IADD R12, R5, 0x1, -R6 ;  /* 0x00000001050c7824 */ /* 0x000fe400078e0a06 */
[----:B------:R-:W-:Y:S01]  /*a360*/  LEA R6, R7, R4, 0x4 ;  /* 0x0000000407067211 */ /* 0x000fe200078e20ff */
[----:B------:R-:W-:Y:S01]  /*a370*/  IMAD.U32 R5, RZ, RZ, UR5 ;  /* 0x00000005ff057e24 */ /* 0x000fe2000f8e00ff */
[----:B------:R-:W-:Y:S01]  /*a380*/  MOV R5, UR6 ;  /* 0x0000000600057c02 */ /* 0x000fe20008000f00 */
[----:B---3--:R-:W-:Y:S01]  /*a390*/  IMAD R8, R10, UR10, RZ ;  /* 0x0000000a0a087c24 */ /* 0x008fe2000f8e02ff */
[----:B------:R-:W-:Y:S01]  /*a3a0*/  UIMAD UR6, UR13, UR9, UR7 ;  /* 0x000000090d0672a4 */ /* 0x000fe2000f8e0207 */
[----:B------:R-:W-:-:S02]  /*a3b0*/  IMAD R3, R3, 0x40, R6 ;  /* 0x0000004003037824 */ /* 0x000fc400078e0206 */
[----:B------:R-:W-:Y:S01]  /*a3c0*/  IMAD.U32 R4, RZ, RZ, UR4 ;  /* 0x00000004ff047e24 */ /* 0x000fe2000f8e00ff */
[----:B------:R-:W-:Y:S01]  /*a3d0*/  UIMAD.WIDE.U32 UR4, UR13, UR8, URZ ;  /* 0x000000080d0472a5 */ /* 0x000fe2000f8e003f */
[----:B------:R-:W-:Y:S02]  /*a3e0*/  IMAD R6, R12, 0x8, R3 ;  /* 0x000000080c067824 */ /* 0x000fe400078e0203 */
[----:B------:R-:W-:Y:S01]  /*a3f0*/  IMAD R11, R11, UR12, R8 ;  /* 0x0000000c0b0b7c24 */ /* 0x000fe2000f8e0208 */
[----:B------:R-:W-:Y:S01]  /*a400*/  UIADD3 UR6, UR5, UR6, URZ ;  /* 0x0000000605067290 */ /* 0x000fe2000fffe03f */
[----:B------:R-:W-:Y:S01]  /*a410*/  IMAD.WIDE.U32 R4, R10, UR12, R4 ;  /* 0x0000000c0a047c25 */ /* 0x000fe2000f8e0004 */
[----:B--2---:R-:W-:Y:S01]  /*a420*/  LEA R8, R18, R6, 0x7 ;  /* 0x0000000612087211 */ /* 0x004fe200078e38ff */
[----:B------:R-:W-:Y:S02]  /*a430*/  ULDC.64 UR8, c[0x0][0xb28] ;  /* 0x0002ca0000087ab9 */ /* 0x000fe40000000a00 */
[----:B------:R-:W-:Y:S01]  /*a440*/  IMAD.U32 R7, RZ, RZ, UR5 ;  /* 0x00000005ff077e24 */ /* 0x000fe2000f8e00ff */
[----:B------:R-:W-:Y:S01]  /*a450*/  MOV R7, UR6 ;  /* 0x0000000600077c02 */ /* 0x000fe20008000f00 */
[----:B0-----:R-:W-:Y:S01]  /*a460*/  IMAD R12, R14, UR10, RZ ;  /* 0x0000000a0e0c7c24 */ /* 0x001fe2000f8e02ff */
[----:B------:R-:W-:Y:S01]  /*a470*/  IADD3 R5, R5, R11, RZ ;  /* 0x0000000b05057210 */ /* 0x000fe20007ffe0ff */
[----:B-1----:R-:W-:Y:S01]  /*a480*/  @P0 IMAD.HI.U32 R10, R8, R9, RZ ;  /* 0x00000009080a0227 */ /* 0x002fe200078e00ff */
[----:B------:R-:W-:-:S03]  /*a490*/  ULDC.64 UR6, c[0x0][0xb48] ;  /* 0x0002d20000067ab9 */ /* 0x000fc60000000a00 */
[----:B------:R-:W-:Y:S01]  /*a4a0*/  IMAD.U32 R6, RZ, RZ, UR4 ;  /* 0x00000004ff067e24 */ /* 0x000fe2000f8e00ff */
[----:B------:R-:W-:Y:S01]  /*a4b0*/  ULDC.64 UR4, c[0x0][0xbe0] ;  /* 0x0002f80000047ab9 */ /* 0x000fe20000000a00 */
[----:B------:R-:W-:Y:S01]  /*a4c0*/  IMAD.MOV.U32 R9, RZ, RZ, R8 ;  /* 0x000000ffff097224 */ /* 0x000fe200078e0008 */
[----:B------:R-:W-:Y:S01]  /*a4d0*/  @P0 SHF.R.U32.HI R9, RZ, R13, R10 ;  /* 0x0000000dff090219 */ /* 0x000fe2000001160a */
[----:B------:R-:W-:Y:S01]  /*a4e0*/  IMAD R13, R15, UR12, R12 ;  /* 0x0000000c0f0d7c24 */ /* 0x000fe2000f8e020c */
[----:B------:R-:W-:Y:S01]  /*a4f0*/  SHF.R.S32.HI R12, RZ, 0x1f, R21 ;  /* 0x0000001fff0c7819 */ /* 0x000fe20000011415 */
[----:B------:R-:W-:-:S04]  /*a500*/  IMAD.WIDE.U32 R6, R14, UR12, R6 ;  /* 0x0000000c0e067c25 */ /* 0x000fc8000f8e0006 */
[----:B----4-:R-:W-:-:S04]  /*a510*/  @P0 IMAD.HI.U32 R23, R8, R23, RZ ;  /* 0x0000001708170227 */ /* 0x010fc800078e00ff */
[----:B------:R-:W-:Y:S02]  /*a520*/  IMAD.IADD R7, R7, 0x1, R13 ;  /* 0x0000000107077824 */ /* 0x000fe400078e020d */
[----:B------:R-:W-:Y:S02]  /*a530*/  IMAD R13, R12, UR6, RZ ;  /* 0x000000060c0d7c24 */ /* 0x000fe4000f8e02ff */
[----:B------:R-:W-:-:S04]  /*a540*/  IMAD.WIDE.U32 R4, R21, UR4, R4 ;  /* 0x0000000415047c25 */ /* 0x000fc8000f8e0004 */
[----:B------:R-:W-:Y:S01]  /*a550*/  IMAD.MOV.U32 R11, RZ, RZ, R8 ;  /* 0x000000ffff0b7224 */ /* 0x000fe200078e0008 */
[----:B-----5:R-:W-:Y:S01]  /*a560*/  @P0 SHF.R.U32.HI R11, RZ, R120, R23 ;  /* 0x00000078ff0b0219 */ /* 0x020fe20000011617 */
[----:B------:R-:W-:Y:S01]  /*a570*/  IMAD R15, R21, UR7, R13 ;  /* 0x00000007150f7c24 */ /* 0x000fe2000f8e020d */
[----:B------:R-:W-:Y:S01]  /*a580*/  SHF.R.S32.HI R13, RZ, 0x1f, R9 ;  /* 0x0000001fff0d7819 */ /* 0x000fe20000011409 */
[----:B------:R-:W-:Y:S01]  /*a590*/  IMAD R10, R12, UR4, RZ ;  /* 0x000000040c0a7c24 */ /* 0x000fe2000f8e02ff */
[----:B------:R-:W-:Y:S01]  /*a5a0*/  IADD3 R4, P0, R9, R4, RZ ;  /* 0x0000000409047210 */ /* 0x000fe20007f1e0ff */
[----:B------:R-:W-:Y:S01]  /*a5b0*/  IMAD.WIDE.U32 R6, R21, UR6, R6 ;  /* 0x0000000615067c25 */ /* 0x000fe2000f8e0006 */
[----:B------:R-:W-:Y:S01]  /*a5c0*/  IADD3 R9, -R9, RZ, RZ ;  /* 0x000000ff09097210 */ /* 0x000fe20007ffe1ff */
[----:B------:R-:W-:Y:S02]  /*a5d0*/  ULDC.64 UR6, c[0x0][0xbc8] ;  /* 0x0002f20000067ab9 */ /* 0x000fe40000000a00 */
[----:B------:R-:W-:Y:S01]  /*a5e0*/  IMAD R12, R21, UR5, R10 ;  /* 0x00000005150c7c24 */ /* 0x000fe2000f8e020a */
[--C-:B------:R-:W-:Y:S01]  /*a5f0*/  SHF.R.S32.HI R10, RZ, 0x1f, R11.reuse ;  /* 0x0000001fff0a7819 */ /* 0x100fe2000001140b */
[----:B------:R-:W-:Y:S01]  /*a600*/  IMAD.MOV R14, RZ, RZ, -R11 ;  /* 0x000000ffff0e7224 */ /* 0x000fe200078e0a0b */
[----:B------:R-:W-:Y:S01]  /*a610*/  ULDC.64 UR4, c[0x0][0xb30] ;  /* 0x0002cc0000047ab9 */ /* 0x000fe20000000a00 */
[----:B------:R-:W-:Y:S01]  /*a620*/  IMAD R9, R17, R9, R8 ;  /* 0x0000000911097224 */ /* 0x000fe200078e0208 */
[----:B------:R-:W-:Y:S01]  /*a630*/  IADD3.X R5, R13, R5, R12, P0, !PT ;  /* 0x000000050d057210 */ /* 0x000fe200007fe40c */
[----:B------:R-:W-:-:S02]  /*a640*/  IMAD.IADD R7, R7, 0x1, R15 ;  /* 0x0000000107077824 */ /* 0x000fc400078e020f */
[----:B------:R-:W-:Y:S02]  /*a650*/  IMAD R10, R10, UR4, RZ ;  /* 0x000000040a0a7c24 */ /* 0x000fe4000f8e02ff */
[----:B------:R-:W-:Y:S01]  /*a660*/  IMAD R13, R17, R14, R8 ;  /* 0x0000000e110d7224 */ /* 0x000fe200078e0208 */
[----:B------:R-:W-:Y:S01]  /*a670*/  SHF.R.S32.HI R8, RZ, 0x1f, R9 ;  /* 0x0000001fff087819 */ /* 0x000fe20000011409 */
[C---:B------:R-:W-:Y:S01]  /*a680*/  IMAD R15, R11.reuse, UR5, R10 ;  /* 0x000000050b0f7c24 */ /* 0x040fe2000f8e020a */
[----:B------:R-:W0:Y:S01]  /*a690*/  S2UR UR5, SR_CgaCtaId ;  /* 0x00000000000579c3 */ /* 0x000e220000008800 */
[----:B------:R-:W-:Y:S01]  /*a6a0*/  IMAD.WIDE.U32 R6, R11, UR4, R6 ;  /* 0x000000040b067c25 */ /* 0x000fe2000f8e0006 */
[----:B------:R-:W-:Y:S01]  /*a6b0*/  SHF.R.S32.HI R10, RZ, 0x1f, R13 ;  /* 0x0000001fff0a7819 */ /* 0x000fe2000001140d */
[----:B------:R-:W-:Y:S01]  /*a6c0*/  UMOV UR4, 0x400 ;  /* 0x0000040000047882 */ /* 0x000fe20000000000 */
[----:B------:R-:W-:Y:S01]  /*a6d0*/  LEA R14, R18, R3, 0x7 ;  /* 0x00000003120e7211 */ /* 0x000fe200078e38ff */
[----:B------:R-:W-:Y:S01]  /*a6e0*/  IMAD R8, R8, UR6, RZ ;  /* 0x0000000608087c24 */ /* 0x000fe2000f8e02ff */
[----:B------:R-:W-:Y:S01]  /*a6f0*/  IADD3 R7, R7, R15, RZ ;  /* 0x0000000f07077210 */ /* 0x000fe20007ffe0ff */
[----:B------:R-:W-:Y:S01]  /*a700*/  IMAD R10, R10, UR8, RZ ;  /* 0x000000080a0a7c24 */ /* 0x000fe2000f8e02ff */
[----:B------:R-:W-:Y:S01]  /*a710*/  LOP3.LUT R3, R22, 0x7ffffffc, RZ, 0xc0, !PT ;  /* 0x7ffffffc16037812 */ /* 0x000fe200078ec0ff */
[----:B------:R-:W-:-:S02]  /*a720*/  IMAD R11, R9, UR7, R8 ;  /* 0x00000007090b7c24 */ /* 0x000fc4000f8e0208 */
        /* <DEDUP_REMOVED lines=26> */
[----:B------:R2:W3:Y:S04]  /*a8d0*/  SHFL.IDX PT, R4, R6, RZ, 0x1c1f ;  /* 0x001c1fff06047589 */ /* 0x0004e800000e0000 */
[----:B------:R2:W4:Y:S01]  /*a8e0*/  SHFL.IDX PT, R5, R9, RZ, 0x1c1f ;  /* 0x001c1fff09057589 */ /* 0x00052200000e0000 */
[----:B------:R-:W-:Y:S01]  /*a8f0*/  SHF.L.U32 R3, R3, 0x1, RZ ;  /* 0x0000000103037819 */ /* 0x000fe200000006ff */
        /* <DEDUP_REMOVED lines=13> */
[C---:B------:R-:W-:Y:S01]  /*a9d0*/  IADD3 R16, R3.reuse, 0x18, RZ ;  /* 0x0000001803107810 */ /* 0x040fe20007ffe0ff */
[----:B------:R-:W-:Y:S01]  /*a9e0*/  VIADD R22, R3, 0x50 ;  /* 0x0000005003167836 */ /* 0x000fe20000000000 */
[----:B------:R-:W-:-:S02]  /*a9f0*/  ISETP.GE.AND P6, PT, R17, UR4, PT ;  /* 0x0000000411007c0c */ /* 0x000fc4000bfc6270 */
[----:B------:R-:W-:Y:S02]  /*aa00*/  ISETP.GE.AND P5, PT, R16, UR4, PT ;  /* 0x0000000410007c0c */ /* 0x000fe4000bfa6270 */
[C---:B------:R-:W-:Y:S01]  /*aa10*/  IADD3 R21, R3.reuse, 0x48, RZ ;  /* 0x0000004803157810 */ /* 0x040fe20007ffe0ff */
[C---:B---34-:R-:W-:Y:S01]  /*aa20*/  @!P0 IMAD.WIDE R10, R3.reuse, 0x4, R4 ;  /* 0x00000004030a8825 */ /* 0x058fe200078e0204 */
[----:B------:R-:W-:Y:S02]  /*aa30*/  ISETP.GE.AND P3, PT, R18, UR4, PT ;  /* 0x0000000412007c0c */ /* 0x000fe4000bf66270 */
[----:B------:R-:W-:Y:S02]  /*aa40*/  @!P1 LEA.HI R0, R0, R0, RZ, 0x1 ;  /* 0x0000000000009211 */ /* 0x000fe400078f08ff */
[----:B------:R-:W-:Y:S01]  /*aa50*/  @!P2 LEA.HI R2, R2, R2, RZ, 0x1 ;  /* 0x000000020202a211 */ /* 0x000fe200078f08ff */
[----:B------:R0:W-:Y:S01]  /*aa60*/  @!P0 ST.E.64 desc[UR36][R10.64], R24 ;  /* 0x000000180a008985 */ /* 0x0001e2000c101b24 */
[----:B------:R-:W-:Y:S01]  /*aa70*/  @!P1 LOP3.LUT R13, R0, 0xfffffffe, RZ, 0xc0, !PT ;  /* 0xfffffffe000d9812 */ /* 0x000fe200078ec0ff */
[----:B------:R-:W-:Y:S01]  /*aa80*/  VIADD R0, R3, 0x28 ;  /* 0x0000002803007836 */ /* 0x000fe20000000000 */
[----:B------:R-:W-:-:S02]  /*aa90*/  @!P2 LOP3.LUT R15, R2, 0xfffffffe, RZ, 0xc0, !PT ;  /* 0xfffffffe020fa812 */ /* 0x000fc400078ec0ff */
[----:B------:R-:W-:Y:S01]  /*aaa0*/  IADD3 R2, R3, 0x30, RZ ;  /* 0x0000003003027810 */ /* 0x000fe20007ffe0ff */
[--C-:B------:R-:W-:Y:S01]  /*aab0*/  @!P1 IMAD.WIDE R12, R13, 0x4, R4.reuse ;  /* 0x000000040d0c9825 */ /* 0x100fe200078e0204 */
[----:B------:R-:W-:Y:S02]  /*aac0*/  ISETP.GE.AND P0, PT, R0, UR4, PT ;  /* 0x0000000400007c0c */ /* 0x000fe4000bf06270 */
        /* <DEDUP_REMOVED lines=8> */
[----:B------:R-:W-:-:S02]  /*ab50*/  @!P6 LEA.HI R17, R17, R17, RZ, 0x1 ;  /* 0x000000111111e211 */ /* 0x000fc400078f08ff */
[----:B------:R-:W-:Y:S02]  /*ab60*/  @!P5 LOP3.LUT R11, R16, 0xfffffffe, RZ, 0xc0, !PT ;  /* 0xfffffffe100bd812 */ /* 0x000fe400078ec0ff */
[----:B------:R-:W-:Y:S02]  /*ab70*/  @!P0 LEA.HI R0, R0, R0, RZ, 0x1 ;  /* 0x0000000000008211 */ /* 0x000fe400078f08ff */
[----:B------:R-:W-:Y:S01]  /*ab80*/  @!P4 LEA.HI R2, R2, R2, RZ, 0x1 ;  /* 0x000000020202c211 */ /* 0x000fe200078f08ff */
[--C-:B------:R-:W-:Y:S01]  /*ab90*/  @!P5 IMAD.WIDE R10, R11, 0x4, R4.reuse ;  /* 0x000000040b0ad825 */ /* 0x100fe200078e0204 */
[----:B-1----:R-:W-:Y:S02]  /*aba0*/  @!P6 LOP3.LUT R13, R17, 0xfffffffe, RZ, 0xc0, !PT ;  /* 0xfffffffe110de812 */ /* 0x002fe400078ec0ff */
[----:B------:R-:W-:Y:S02]  /*abb0*/  @!P3 LEA.HI R18, R18, R18, RZ, 0x1 ;  /* 0x000000121212b211 */ /* 0x000fe400078f08ff */
[----:B------:R-:W-:Y:S01]  /*abc0*/  @!P2 LEA.HI R20, R20, R20, RZ, 0x1 ;  /* 0x000000141414a211 */ /* 0x000fe200078f08ff */
[----:B------:R-:W-:Y:S01]  /*abd0*/  @!P6 IMAD.WIDE R12, R13, 0x4, R4 ;  /* 0x000000040d0ce825 */ /* 0x000fe200078e0204 */
[----:B--2---:R-:W-:Y:S01]  /*abe0*/  @!P1 LEA.HI R14, R21, R21, RZ, 0x1 ;  /* 0x00000015150e9211 */ /* 0x004fe200078f08ff */
[----:B------:R0:W-:Y:S01]  /*abf0*/  @!P5 ST.E.64 desc[UR36][R10.64], R36 ;  /* 0x000000240a00d985 */ /* 0x0001e2000c101b24 */
[----:B------:R-:W-:-:S02]  /*ac00*/  @!P0 LOP3.LUT R15, R0, 0xfffffffe, RZ, 0xc0, !PT ;  /* 0xfffffffe000f8812 */ /* 0x000fc400078ec0ff */
[----:B------:R-:W-:Y:S01]  /*ac10*/  @!P4 LOP3.LUT R17, R2, 0xfffffffe, RZ, 0xc0, !PT ;  /* 0xfffffffe0211c812 */ /* 0x000fe200078ec0ff */
[----:B------:R1:W-:Y:S01]  /*ac20*/  @!P6 ST.E.64 desc[UR36][R12.64], R40 ;  /* 0x000000280c00e985 */ /* 0x0003e2000c101b24 */
[----:B------:R-:W-:Y:S01]  /*ac30*/  @!P3 LOP3.LUT R21, R18, 0xfffffffe, RZ, 0xc0, !PT ;  /* 0xfffffffe1215b812 */ /* 0x000fe200078ec0ff */
[C---:B------:R-:W-:Y:S01]  /*ac40*/  VIADD R2, R3.reuse, 0x68 ;  /* 0x0000006803027836 */ /* 0x040fe20000000000 */
[----:B------:R-:W-:Y:S01]  /*ac50*/  @!P2 LOP3.LUT R23, R20, 0xfffffffe, RZ, 0xc0, !PT ;  /* 0xfffffffe1417a812 */ /* 0x000fe200078ec0ff */
[C---:B------:R-:W-:Y:S01]  /*ac60*/  VIADD R18, R3.reuse, 0x70 ;  /* 0x0000007003127836 */ /* 0x040fe20000000000 */
[----:B------:R-:W-:Y:S02]  /*ac70*/  @!P1 LOP3.LUT R25, R14, 0xfffffffe, RZ, 0xc0, !PT ;  /* 0xfffffffe0e199812 */ /* 0x000fe400078ec0ff */
[----:B------:R-:W-:Y:S02]  /*ac80*/  ISETP.GE.AND P5, PT, R22, UR4, PT ;  /* 0x0000000416007c0c */ /* 0x000fe4000bfa6270 */
[----:B------:R-:W-:Y:S01]  /*ac90*/  IADD3 R0, R3, 0x60, RZ ;  /* 0x0000006003007810 */ /* 0x000fe20007ffe0ff */
[----:B0-----:R-:W-:Y:S01]  /*aca0*/  @!P0 IMAD.WIDE R10, R15, 0x4, R4 ;  /* 0x000000040f0a8825 */ /* 0x001fe200078e0204 */
[----:B------:R-:W-:-:S03]  /*acb0*/  ISETP.GE.AND P6, PT, R24, UR4, PT ;  /* 0x0000000418007c0c */ /* 0x000fc6000bfc6270 */
[--C-:B-1----:R-:W-:Y:S01]  /*acc0*/  @!P4 IMAD.WIDE R12, R17, 0x4, R4.reuse ;  /* 0x00000004110cc825 */ /* 0x102fe200078e0204 */
[----:B------:R0:W-:Y:S01]  /*acd0*/  @!P0 ST.E.64 desc[UR36][R10.64], R44 ;  /* 0x0000002c0a008985 */ /* 0x0001e2000c101b24 */
[----:B------:R-:W-:Y:S02]  /*ace0*/  ISETP.GE.AND P0, PT, R0, UR4, PT ;  /* 0x0000000400007c0c */ /* 0x000fe4000bf06270 */
[--C-:B------:R-:W-:Y:S01]  /*acf0*/  @!P3 IMAD.WIDE R14, R21, 0x4, R4.reuse ;  /* 0x00000004150eb825 */ /* 0x100fe200078e0204 */
[----:B------:R1:W-:Y:S01]  /*ad00*/  @!P4 ST.E.64 desc[UR36][R12.64], R48 ;  /* 0x000000300c00c985 */ /* 0x0003e2000c101b24 */
[----:B------:R-:W-:Y:S02]  /*ad10*/  @!P5 LEA.HI R22, R22, R22, RZ, 0x1 ;  /* 0x000000161616d211 */ /* 0x000fe400078f08ff */
[----:B------:R-:W-:Y:S01]  /*ad20*/  @!P2 IMAD.WIDE R16, R23, 0x4, R4 ;  /* 0x000000041710a825 */ /* 0x000fe200078e0204 */
[----:B------:R2:W-:Y:S01]  /*ad30*/  @!P3 ST.E.64 desc[UR36][R14.64], R52 ;  /* 0x000000340e00b985 */ /* 0x0005e2000c101b24 */
[----:B------:R-:W-:-:S02]  /*ad40*/  IADD3 R23, R3, 0x78, RZ ;  /* 0x0000007803177810 */ /* 0x000fc40007ffe0ff */
[----:B------:R-:W-:Y:S01]  /*ad50*/  @!P1 IMAD.WIDE R20, R25, 0x4, R4 ;  /* 0x0000000419149825 */ /* 0x000fe200078e0204 */
[----:B------:R3:W-:Y:S01]  /*ad60*/  @!P2 ST.E.64 desc[UR36][R16.64], R56 ;  /* 0x000000381000a985 */ /* 0x0007e2000c101b24 */
[----:B------:R-:W-:Y:S02]  /*ad70*/  ISETP.GE.AND P2, PT, R18, UR4, PT ;  /* 0x0000000412007c0c */ /* 0x000fe4000bf46270 */
[----:B------:R-:W-:Y:S01]  /*ad80*/  VIADD R25, R3, 0x80 ;  /* 0x0000008003197836 */ /* 0x000fe20000000000 */
[----:B------:R4:W-:Y:S01]  /*ad90*/  @!P1 ST.E.64 desc[UR36][R20.64], R60 ;  /* 0x0000003c14009985 */ /* 0x0009e2000c101b24 */
[----:B------:R-:W-:Y:S02]  /*ada0*/  ISETP.GE.AND P1, PT, R2, UR4, PT ;  /* 0x0000000402007c0c */ /* 0x000fe4000bf26270 */
[----:B------:R-:W-:Y:S02]  /*adb0*/  ISETP.GE.AND P3, PT, R23, UR4, PT ;  /* 0x0000000417007c0c */ /* 0x000fe4000bf66270 */
[----:B------:R-:W-:-:S02]  /*adc0*/  ISETP.GE.AND P4, PT, R25, UR4, PT ;  /* 0x0000000419007c0c */ /* 0x000fc4000bf86270 */
[----:B------:R-:W-:Y:S02]  /*add0*/  @!P6 LEA.HI R24, R24, R24, RZ, 0x1 ;  /* 0x000000181818e211 */ /* 0x000fe400078f08ff */
[----:B0-----:R-:W-:Y:S01]  /*ade0*/  @!P5 LOP3.LUT R11, R22, 0xfffffffe, RZ, 0xc0, !PT ;  /* 0xfffffffe160bd812 */ /* 0x001fe200078ec0ff */
[----:B------:R-:W-:Y:S01]  /*adf0*/  VIADD R22, R3, 0xa0 ;  /* 0x000000a003167836 */ /* 0x000fe20000000000 */
[----:B------:R-:W-:Y:S02]  /*ae00*/  @!P0 LEA.HI R0, R0, R0, RZ, 0x1 ;  /* 0x0000000000008211 */ /* 0x000fe400078f08ff */
[----:B-1----:R-:W-:Y:S01]  /*ae10*/  @!P6 LOP3.LUT R13, R24, 0xfffffffe, RZ, 0xc0, !PT ;  /* 0xfffffffe180de812 */ /* 0x002fe200078ec0ff */
[--C-:B------:R-:W-:Y:S01]  /*ae20*/  @!P5 IMAD.WIDE R10, R11, 0x4, R4.reuse ;  /* 0x000000040b0ad825 */ /* 0x100fe200078e0204 */
[----:B------:R-:W-:Y:S02]  /*ae30*/  @!P1 LEA.HI R2, R2, R2, RZ, 0x1 ;  /* 0x0000000202029211 */ /* 0x000fe400078f08ff */
[----:B--2---:R-:W-:Y:S01]  /*ae40*/  @!P0 LOP3.LUT R15, R0, 0xfffffffe, RZ, 0xc0, !PT ;  /* 0xfffffffe000f8812 */ /* 0x004fe200078ec0ff */
[--C-:B------:R-:W-:Y:S01]  /*ae50*/  @!P6 IMAD.WIDE R12, R13, 0x4, R4.reuse ;  /* 0x000000040d0ce825 */ /* 0x100fe200078e0204 */
[----:B------:R-:W-:Y:S01]  /*ae60*/  @!P2 LEA.HI R18, R18, R18, RZ, 0x1 ;  /* 0x000000121212a211 */ /* 0x000fe200078f08ff */
[----:B------:R0:W-:Y:S01]  /*ae70*/  @!P5 ST.E.64 desc[UR36][R10.64], R64 ;  /* 0x000000400a00d985 */ /* 0x0001e2000c101b24 */
[----:B---3--:R-:W-:Y:S01]  /*ae80*/  @!P1 LOP3.LUT R17, R2, 0xfffffffe, RZ, 0xc0, !PT ;  /* 0xfffffffe02119812 */ /* 0x008fe200078ec0ff */
[----:B------:R-:W-:Y:S01]  /*ae90*/  @!P0 IMAD.WIDE R14, R15, 0x4, R4 ;  /* 0x000000040f0e8825 */ /* 0x000fe200078e0204 */
        /* <DEDUP_REMOVED lines=8> */
[----:B------:R-:W-:-:S02]  /*af20*/  @!P4 LOP3.LUT R25, R25, 0xfffffffe, RZ, 0xc0, !PT ;  /* 0xfffffffe1919c812 */ /* 0x000fc400078ec0ff */
[----:B------:R-:W-:Y:S01]  /*af30*/  IADD3 R2, R3, 0x90, RZ ;  /* 0x0000009003027810 */ /* 0x000fe20007ffe0ff */
[----:B0-----:R-:W-:Y:S01]  /*af40*/  @!P1 IMAD.WIDE R10, R17, 0x4, R4 ;  /* 0x00000004110a9825 */ /* 0x001fe200078e0204 */
[----:B------:R-:W-:-:S03]  /*af50*/  ISETP.GE.AND P0, PT, R0, UR4, PT ;  /* 0x0000000400007c0c */ /* 0x000fc6000bf06270 */
[--C-:B-1----:R-:W-:Y:S01]  /*af60*/  @!P2 IMAD.WIDE R12, R21, 0x4, R4.reuse ;  /* 0x00000004150ca825 */ /* 0x102fe200078e0204 */
[----:B------:R0:W-:Y:S01]  /*af70*/  @!P1 ST.E.64 desc[UR36][R10.64], R76 ;  /* 0x0000004c0a009985 */ /* 0x0001e2000c101b24 */
[----:B------:R-:W-:Y:S02]  /*af80*/  ISETP.GE.AND P1, PT, R2, UR4, PT ;  /* 0x0000000402007c0c */ /* 0x000fe4000bf26270 */
[--C-:B------:R-:W-:Y:S01]  /*af90*/  @!P3 IMAD.WIDE R16, R23, 0x4, R4.reuse ;  /* 0x000000041710b825 */ /* 0x100fe200078e0204 */
[----:B--2---:R-:W-:Y:S01]  /*afa0*/  IADD3 R14, R3, 0xa8, RZ ;  /* 0x000000a8030e7810 */ /* 0x004fe20007ffe0ff */
[----:B------:R1:W-:Y:S01]  /*afb0*/  @!P2 ST.E.64 desc[UR36][R12.64], R80 ;  /* 0x000000500c00a985 */ /* 0x0003e2000c101b24 */
[----:B------:R-:W-:Y:S01]  /*afc0*/  ISETP.GE.AND P2, PT, R18, UR4, PT ;  /* 0x0000000412007c0c */ /* 0x000fe2000bf46270 */
[----:B------:R-:W-:Y:S02]  /*afd0*/  @!P4 IMAD.WIDE R20, R25, 0x4, R4 ;  /* 0x000000041914c825 */ /* 0x000fe400078e0204 */
[----:B------:R2:W-:Y:S01]  /*afe0*/  @!P3 ST.E.64 desc[UR36][R16.64], R84 ;  /* 0x000000541000b985 */ /* 0x0005e2000c101b24 */
[----:B------:R-:W-:Y:S01]  /*aff0*/  ISETP.GE.AND P3, PT, R22, UR4, PT ;  /* 0x0000000416007c0c */ /* 0x000fe2000bf66270 */
[C---:B------:R-:W-:Y:S01]  /*b000*/  VIADD R15, R3.reuse, 0xb0 ;  /* 0x000000b0030f7836 */ /* 0x040fe20000000000 */
[----:B------:R-:W-:Y:S01]  /*b010*/  @!P0 LEA.HI R0, R0, R0, RZ, 0x1 ;  /* 0x0000000000008211 */ /* 0x000fe200078f08ff */
[----:B------:R3:W-:Y:S01]  /*b020*/  @!P4 ST.E.64 desc[UR36][R20.64], R88 ;  /* 0x000000581400c985 */ /* 0x0007e2000c101b24 */
[----:B0-----:R-:W-:Y:S01]  /*b030*/  VIADD R11, R3, 0xb8 ;  /* 0x000000b8030b7836 */ /* 0x001fe20000000000 */
[----:B------:R-:W-:-:S02]  /*b040*/  ISETP.GE.AND P4, PT, R14, UR4, PT ;  /* 0x000000040e007c0c */ /* 0x000fc4000bf86270 */
[----:B------:R-:W-:Y:S02]  /*b050*/  ISETP.GE.AND P5, PT, R15, UR4, PT ;  /* 0x000000040f007c0c */ /* 0x000fe4000bfa6270 */
[----:B------:R-:W-:Y:S02]  /*b060*/  ISETP.GE.AND P6, PT, R11, UR4, PT ;  /* 0x000000040b007c0c */ /* 0x000fe4000bfc6270 */
[----:B------:R-:W-:Y:S02]  /*b070*/  @!P1 LEA.HI R2, R2, R2, RZ, 0x1 ;  /* 0x0000000202029211 */ /* 0x000fe400078f08ff */
[----:B------:R-:W-:Y:S02]  /*b080*/  @!P2 LEA.HI R18, R18, R18, RZ, 0x1 ;  /* 0x000000121212a211 */ /* 0x000fe400078f08ff */
[----:B------:R-:W-:Y:S02]  /*b090*/  @!P3 LEA.HI R22, R22, R22, RZ, 0x1 ;  /* 0x000000161616b211 */ /* 0x000fe400078f08ff */
[----:B-1----:R-:W-:-:S02]  /*b0a0*/  @!P1 LOP3.LUT R13, R2, 0xfffffffe, RZ, 0xc0, !PT ;  /* 0xfffffffe020d9812 */ /* 0x002fc400078ec0ff */
[----:B------:R-:W-:Y:S02]  /*b0b0*/  @!P4 LEA.HI R14, R14, R14, RZ, 0x1 ;  /* 0x0000000e0e0ec211 */ /* 0x000fe400078f08ff */
[----:B------:R-:W-:Y:S02]  /*b0c0*/  @!P5 LEA.HI R10, R15, R15, RZ, 0x1 ;  /* 0x0000000f0f0ad211 */ /* 0x000fe400078f08ff */
[----:B------:R-:W-:Y:S02]  /*b0d0*/  @!P6 LEA.HI R12, R11, R11, RZ, 0x1 ;  /* 0x0000000b0b0ce211 */ /* 0x000fe400078f08ff */
[----:B------:R-:W-:Y:S02]  /*b0e0*/  @!P0 LOP3.LUT R11, R0, 0xfffffffe, RZ, 0xc0, !PT ;  /* 0xfffffffe000b8812 */ /* 0x000fe400078ec0ff */
[----:B------:R-:W-:Y:S02]  /*b0f0*/  @!P2 LOP3.LUT R15, R18, 0xfffffffe, RZ, 0xc0, !PT ;  /* 0xfffffffe120fa812 */ /* 0x000fe400078ec0ff */
[----:B--2---:R-:W-:-:S02]  /*b100*/  @!P3 LOP3.LUT R17, R22, 0xfffffffe, RZ, 0xc0, !PT ;  /* 0xfffffffe1611b812 */ /* 0x004fc400078ec0ff */
        /* <DEDUP_REMOVED lines=17> */
.L_x_2216:
[----:B------:R-:W-:Y:S05]  /*b220*/  BSYNC B0 ;  /* 0x0000000000007941 */ /* 0x000fea0003800000 */
.L_x_2215:
[----:B------:R-:W-:Y:S01]  /*b230*/  ISETP.GE.AND P0, PT, R8, R7, PT ;  /* 0x000000070800720c */ /* 0x000fe20003f06270 */
[----:B0---4-:R4:W0:Y:S04]  /*b240*/  SHFL.IDX PT, R5, R9, 0x1, 0x1c1f ;  /* 0x003c1f0009057f89 */ /* 0x01182800000e0000 */
[----:B---3--:R4:W3:Y:S08]  /*b250*/  SHFL.IDX PT, R4, R6, 0x1, 0x1c1f ;  /* 0x003c1f0006047f89 */ /* 0x0088f000000e0000 */
[----:B----4-:R-:W-:Y:S05]  /*b260*/  @P0 BRA `(.L_x_2175) ;  /* 0x0000004800540947 */ /* 0x010fea0003800000 */
[C---:B--2---:R-:W-:Y:S01]  /*b270*/  IADD3 R0, R3.reuse, 0x8, RZ ;  /* 0x0000000803007810 */ /* 0x044fe20007ffe0ff */
        /* <DEDUP_REMOVED lines=15> */
[----:B0--3--:R-:W-:Y:S01]  /*b370*/  @!P2 IMAD.WIDE R6, R3, 0x4, R4 ;  /* 0x000000040306a825 */ /* 0x009fe200078e0204 */
[----:B------:R-:W-:-:S02]  /*b380*/  ISETP.GE.AND P6, PT, R14, UR4, PT ;  /* 0x000000040e007c0c */ /* 0x000fc4000bfc6270 */
[----:B------:R-:W-:Y:S02]  /*b390*/  @!P3 LEA.HI R0, R0, R0, RZ, 0x1 ;  /* 0x000000000000b211 */ /* 0x000fe400078f08ff */
[----:B------:R0:W-:Y:S01]  /*b3a0*/  @!P2 ST.E.64 desc[UR36][R6.64], R26 ;  /* 0x0000001a0600a985 */ /* 0x0001e2000c101b24 */
[----:B------:R-:W-:Y:S02]  /*b3b0*/  @!P0 LEA.HI R2, R2, R2, RZ, 0x1 ;  /* 0x0000000202028211 */ /* 0x000fe400078f08ff */
[----:B------:R-:W-:Y:S02]  /*b3c0*/  @!P3 LOP3.LUT R9, R0, 0xfffffffe, RZ, 0xc0, !PT ;  /* 0xfffffffe0009b812 */ /* 0x000fe400078ec0ff */
[----:B------:R-:W-:Y:S02]  /*b3d0*/  IADD3 R0, R3, 0x20, RZ ;  /* 0x0000002003007810 */ /* 0x000fe40007ffe0ff */
[----:B------:R-:W-:Y:S01]  /*b3e0*/  @!P1 LEA.HI R10, R10, R10, RZ, 0x1 ;  /* 0x0000000a0a0a9211 */ /* 0x000fe200078f08ff */
[----:B------:R-:W-:Y:S01]  /*b3f0*/  @!P3 IMAD.WIDE R8, R9, 0x4, R4 ;  /* 0x000000040908b825 */ /* 0x000fe200078e0204 */
[----:B------:R-:W-:-:S02]  /*b400*/  ISETP.GE.AND P2, PT, R0, UR4, PT ;  /* 0x0000000400007c0c */ /* 0x000fc4000bf46270 */
[----:B------:R-:W-:Y:S02]  /*b410*/  @!P4 LEA.HI R12, R12, R12, RZ, 0x1 ;  /* 0x0000000c0c0cc211 */ /* 0x000fe400078f08ff */
[----:B------:R1:W-:Y:S01]  /*b420*/  @!P3 ST.E.64 desc[UR36][R8.64], R30 ;  /* 0x0000001e0800b985 */ /* 0x0003e2000c101b24 */
[----:B------:R-:W-:Y:S02]  /*b430*/  ISETP.GE.AND P3, PT, R11, UR4, PT ;  /* 0x000000040b007c0c */ /* 0x000fe4000bf66270 */
[----:B0-----:R-:W-:Y:S02]  /*b440*/  @!P0 LOP3.LUT R7, R2, 0xfffffffe, RZ, 0xc0, !PT ;  /* 0xfffffffe02078812 */ /* 0x001fe400078ec0ff */
[----:B------:R-:W-:Y:S02]  /*b450*/  @!P6 LEA.HI R14, R14, R14, RZ, 0x1 ;  /* 0x0000000e0e0ee211 */ /* 0x000fe400078f08ff */
[----:B------:R-:W-:Y:S01]  /*b460*/  @!P4 LOP3.LUT R15, R12, 0xfffffffe, RZ, 0xc0, !PT ;  /* 0xfffffffe0c0fc812 */ /* 0x000fe200078ec0ff */
[----:B------:R-:W-:Y:S01]  /*b470*/  @!P0 IMAD.WIDE R6, R7, 0x4, R4 ;  /* 0x0000000407068825 */ /* 0x000fe200078e0204 */
[----:B------:R-:W-:-:S02]  /*b480*/  @!P2 LEA.HI R0, R0, R0, RZ, 0x1 ;  /* 0x000000000000a211 */ /* 0x000fc400078f08ff */
[----:B------:R-:W-:Y:S02]  /*b490*/  @!P6 LOP3.LUT R21, R14, 0xfffffffe, RZ, 0xc0, !PT ;  /* 0xfffffffe0e15e812 */ /* 0x000fe400078ec0ff */
[----:B------:R0:W-:Y:S01]  /*b4a0*/  @!P0 ST.E.64 desc[UR36][R6.64], R34 ;  /* 0x0000002206008985 */ /* 0x0001e2000c101b24 */
[----:B-1----:R-:W-:Y:S02]  /*b4b0*/  @!P1 LOP3.LUT R9, R10, 0xfffffffe, RZ, 0xc0, !PT ;  /* 0xfffffffe0a099812 */ /* 0x002fe400078ec0ff */
[----:B------:R-:W-:Y:S02]  /*b4c0*/  @!P3 LEA.HI R2, R11, R11, RZ, 0x1 ;  /* 0x0000000b0b02b211 */ /* 0x000fe400078f08ff */
[----:B------:R-:W-:Y:S01]  /*b4d0*/  @!P5 LEA.HI R10, R13, R13, RZ, 0x1 ;  /* 0x0000000d0d0ad211 */ /* 0x000fe200078f08ff */
[--C-:B------:R-:W-:Y:S01]  /*b4e0*/  @!P1 IMAD.WIDE R8, R9, 0x4, R4.reuse ;  /* 0x0000000409089825 */ /* 0x100fe200078e0204 */
[----:B------:R-:W-:Y:S02]  /*b4f0*/  @!P2 LOP3.LUT R11, R0, 0xfffffffe, RZ, 0xc0, !PT ;  /* 0xfffffffe000ba812 */ /* 0x000fe400078ec0ff */
[----:B------:R-:W-:Y:S01]  /*b500*/  @!P3 LOP3.LUT R13, R2, 0xfffffffe, RZ, 0xc0, !PT ;  /* 0xfffffffe020db812 */ /* 0x000fe200078ec0ff */
[C---:B------:R-:W-:Y:S01]  /*b510*/  VIADD R0, R3.reuse, 0x58 ;  /* 0x0000005803007836 */ /* 0x040fe20000000000 */
[----:B------:R-:W-:Y:S01]  /*b520*/  @!P5 LOP3.LUT R17, R10, 0xfffffffe, RZ, 0xc0, !PT ;  /* 0xfffffffe0a11d812 */ /* 0x000fe200078ec0ff */
[----:B------:R1:W-:Y:S01]  /*b530*/  @!P1 ST.E.64 desc[UR36][R8.64], R38 ;  /* 0x0000002608009985 */ /* 0x0003e2000c101b24 */
[----:B------:R-:W-:Y:S01]  /*b540*/  IADD3 R18, R3, 0x50, RZ ;  /* 0x0000005003127810 */ /* 0x000fe20007ffe0ff */
[----:B0-----:R-:W-:Y:S01]  /*b550*/  @!P2 IMAD.WIDE R6, R11, 0x4, R4 ;  /* 0x000000040b06a825 */ /* 0x001fe200078e0204 */
[----:B------:R-:W-:-:S02]  /*b560*/  ISETP.GE.AND P1, PT, R16, UR4, PT ;  /* 0x0000000410007c0c */ /* 0x000fc4000bf26270 */
[----:B------:R-:W-:Y:S01]  /*b570*/  ISETP.GE.AND P0, PT, R18, UR4, PT ;  /* 0x0000000412007c0c */ /* 0x000fe2000bf06270 */
[--C-:B------:R-:W-:Y:S01]  /*b580*/  @!P4 IMAD.WIDE R10, R15, 0x4, R4.reuse ;  /* 0x000000040f0ac825 */ /* 0x100fe200078e0204 */
[----:B------:R0:W-:Y:S01]  /*b590*/  @!P2 ST.E.64 desc[UR36][R6.64], R42 ;  /* 0x0000002a0600a985 */ /* 0x0001e2000c101b24 */
[----:B------:R-:W-:Y:S02]  /*b5a0*/  ISETP.GE.AND P2, PT, R0, UR4, PT ;  /* 0x0000000400007c0c */ /* 0x000fe4000bf46270 */
[----:B------:R-:W-:-:S04]  /*b5b0*/  @!P6 IMAD.WIDE R14, R21, 0x4, R4 ;  /* 0x00000004150ee825 */ /* 0x000fc800078e0204 */
[--C-:B-1----:R-:W-:Y:S02]  /*b5c0*/  @!P3 IMAD.WIDE R8, R13, 0x4, R4.reuse ;  /* 0x000000040d08b825 */ /* 0x102fe400078e0204 */
[----:B------:R-:W-:Y:S02]  /*b5d0*/  @!P1 LEA.HI R16, R16, R16, RZ, 0x1 ;  /* 0x0000001010109211 */ /* 0x000fe400078f08ff */
[----:B------:R-:W-:Y:S01]  /*b5e0*/  @!P5 IMAD.WIDE R12, R17, 0x4, R4 ;  /* 0x00000004110cd825 */ /* 0x000fe200078e0204 */
[----:B------:R1:W-:Y:S01]  /*b5f0*/  @!P3 ST.E.64 desc[UR36][R8.64], R46 ;  /* 0x0000002e0800b985 */ /* 0x0003e2000c101b24 */
[C---:B------:R-:W-:Y:S02]  /*b600*/  IADD3 R17, R3.reuse, 0x68, RZ ;  /* 0x0000006803117810 */ /* 0x040fe40007ffe0ff */
[C---:B------:R-:W-:Y:S01]  /*b610*/  VIADD R2, R3.reuse, 0x60 ;  /* 0x0000006003027836 */ /* 0x040fe20000000000 */
[----:B------:R2:W-:Y:S01]  /*b620*/  @!P4 ST.E.64 desc[UR36][R10.64], R50 ;  /* 0x000000320a00c985 */ /* 0x0005e2000c101b24 */
[----:B------:R-:W-:Y:S01]  /*b630*/  VIADD R21, R3, 0x78 ;  /* 0x0000007803157836 */ /* 0x000fe20000000000 */
[----:B------:R-:W-:-:S02]  /*b640*/  ISETP.GE.AND P4, PT, R20, UR4, PT ;  /* 0x0000000414007c0c */ /* 0x000fc4000bf86270 */
[----:B------:R3:W-:Y:S01]  /*b650*/  @!P5 ST.E.64 desc[UR36][R12.64], R54 ;  /* 0x000000360c00d985 */ /* 0x0007e2000c101b24 */
[----:B------:R-:W-:Y:S02]  /*b660*/  ISETP.GE.AND P5, PT, R17, UR4, PT ;  /* 0x0000000411007c0c */ /* 0x000fe4000bfa6270 */
[----:B------:R-:W-:Y:S01]  /*b670*/  ISETP.GE.AND P3, PT, R21, UR4, PT ;  /* 0x0000000415007c0c */ /* 0x000fe2000bf66270 */
[----:B------:R4:W-:Y:S01]  /*b680*/  @!P6 ST.E.64 desc[UR36][R14.64], R58 ;  /* 0x0000003a0e00e985 */ /* 0x0009e2000c101b24 */
[----:B------:R-:W-:Y:S02]  /*b690*/  ISETP.GE.AND P6, PT, R2, UR4, PT ;  /* 0x0000000402007c0c */ /* 0x000fe4000bfc6270 */
[----:B------:R-:W-:Y:S02]  /*b6a0*/  @!P0 LEA.HI R18, R18, R18, RZ, 0x1 ;  /* 0x0000001212128211 */ /* 0x000fe400078f08ff */
[----:B0-----:R-:W-:Y:S02]  /*b6b0*/  @!P1 LOP3.LUT R7, R16, 0xfffffffe, RZ, 0xc0, !PT ;  /* 0xfffffffe10079812 */ /* 0x001fe400078ec0ff */
[----:B-1----:R-:W-:Y:S01]  /*b6c0*/  @!P0 LOP3.LUT R9, R18, 0xfffffffe, RZ, 0xc0, !PT ;  /* 0xfffffffe12098812 */ /* 0x002fe200078ec0ff */
[----:B------:R-:W-:Y:S01]  /*b6d0*/  VIADD R18, R3, 0x88 ;  /* 0x0000008803127836 */ /* 0x000fe20000000000 */
[----:B------:R-:W-:Y:S01]  /*b6e0*/  @!P2 LEA.HI R0, R0, R0, RZ, 0x1 ;  /* 0x000000000000a211 */ /* 0x000fe200078f08ff */
[----:B------:R-:W-:Y:S01]  /*b6f0*/  @!P1 IMAD.WIDE R6, R7, 0x4, R4 ;  /* 0x0000000407069825 */ /* 0x000fe200078e0204 */
[----:B------:R-:W-:-:S02]  /*b700*/  @!P5 LEA.HI R17, R17, R17, RZ, 0x1 ;  /* 0x000000111111d211 */ /* 0x000fc400078f08ff */
[----:B------:R-:W-:Y:S01]  /*b710*/  @!P4 LEA.HI R20, R20, R20, RZ, 0x1 ;  /* 0x000000141414c211 */ /* 0x000fe200078f08ff */
[----:B------:R-:W-:Y:S01]  /*b720*/  @!P0 IMAD.WIDE R8, R9, 0x4, R4 ;  /* 0x0000000409088825 */ /* 0x000fe200078e0204 */
[----:B------:R-:W-:Y:S01]  /*b730*/  @!P6 LEA.HI R2, R2, R2, RZ, 0x1 ;  /* 0x000000020202e211 */ /* 0x000fe200078f08ff */
[----:B------:R0:W-:Y:S01]  /*b740*/  @!P1 ST.E.64 desc[UR36][R6.64], R62 ;  /* 0x0000003e06009985 */ /* 0x0001e2000c101b24 */
[----:B------:R-:W-:Y:S02]  /*b750*/  @!P3 LEA.HI R21, R21, R21, RZ, 0x1 ;  /* 0x000000151515b211 */ /* 0x000fe400078f08ff */
[----:B--2---:R-:W-:Y:S01]  /*b760*/  @!P2 LOP3.LUT R11, R0, 0xfffffffe, RZ, 0xc0, !PT ;  /* 0xfffffffe000ba812 */ /* 0x004fe200078ec0ff */
[----:B------:R1:W-:Y:S01]  /*b770*/  @!P0 ST.E.64 desc[UR36][R8.64], R66 ;  /* 0x0000004208008985 */ /* 0x0003e2000c101b24 */
[----:B---3--:R-:W-:Y:S01]  /*b780*/  @!P6 LOP3.LUT R13, R2, 0xfffffffe, RZ, 0xc0, !PT ;  /* 0xfffffffe020de812 */ /* 0x008fe200078ec0ff */
[----:B------:R-:W-:Y:S01]  /*b790*/  VIADD R0, R3, 0x90 ;  /* 0x0000009003007836 */ /* 0x000fe20000000000 */
[----:B------:R-:W-:-:S02]  /*b7a0*/  @!P5 LOP3.LUT R17, R17, 0xfffffffe, RZ, 0xc0, !PT ;  /* 0xfffffffe1111d812 */ /* 0x000fc400078ec0ff */
[----:B----4-:R-:W-:Y:S01]  /*b7b0*/  @!P4 LOP3.LUT R15, R20, 0xfffffffe, RZ, 0xc0, !PT ;  /* 0xfffffffe140fc812 */ /* 0x010fe200078ec0ff */
[C---:B------:R-:W-:Y:S01]  /*b7c0*/  VIADD R20, R3.reuse, 0xa8 ;  /* 0x000000a803147836 */ /* 0x040fe20000000000 */
[----:B------:R-:W-:Y:S02]  /*b7d0*/  IADD3 R16, R3, 0x80, RZ ;  /* 0x0000008003107810 */ /* 0x000fe40007ffe0ff */
[----:B------:R-:W-:Y:S01]  /*b7e0*/  @!P3 LOP3.LUT R21, R21, 0xfffffffe, RZ, 0xc0, !PT ;  /* 0xfffffffe1515b812 */ /* 0x000fe200078ec0ff */
[--C-:B0-----:R-:W-:Y:S01]  /*b7f0*/  @!P2 IMAD.WIDE R6, R11, 0x4, R4.reuse ;  /* 0x000000040b06a825 */ /* 0x101fe200078e0204 */
[----:B------:R-:W-:Y:S02]  /*b800*/  ISETP.GE.AND P0, PT, R16, UR4, PT ;  /* 0x0000000410007c0c */ /* 0x000fe4000bf06270 */
[----:B------:R-:W-:Y:S01]  /*b810*/  ISETP.GE.AND P1, PT, R18, UR4, PT ;  /* 0x0000000412007c0c */ /* 0x000fe2000bf26270 */
[----:B-1----:R-:W-:Y:S01]  /*b820*/  @!P6 IMAD.WIDE R8, R13, 0x4, R4 ;  /* 0x000000040d08e825 */ /* 0x002fe200078e0204 */
[----:B------:R0:W-:Y:S01]  /*b830*/  @!P2 ST.E.64 desc[UR36][R6.64], R70 ;  /* 0x000000460600a985 */ /* 0x0001e2000c101b24 */
[----:B------:R-:W-:-:S02]  /*b840*/  IADD3 R2, R3, 0x98, RZ ;  /* 0x0000009803027810 */ /* 0x000fc40007ffe0ff */
[--C-:B------:R-:W-:Y:S01]  /*b850*/  @!P5 IMAD.WIDE R10, R17, 0x4, R4.reuse ;  /* 0x00000004110ad825 */ /* 0x100fe200078e0204 */
[----:B------:R1:W-:Y:S01]  /*b860*/  @!P6 ST.E.64 desc[UR36][R8.64], R74 ;  /* 0x0000004a0800e985 */ /* 0x0003e2000c101b24 */
[----:B------:R-:W-:Y:S02]  /*b870*/  ISETP.GE.AND P2, PT, R0, UR4, PT ;  /* 0x0000000400007c0c */ /* 0x000fe4000bf46270 */
[--C-:B------:R-:W-:Y:S01]  /*b880*/  @!P4 IMAD.WIDE R12, R15, 0x4, R4.reuse ;  /* 0x000000040f0cc825 */ /* 0x100fe200078e0204 */
[----:B------:R2:W-:Y:S01]  /*b890*/  @!P5 ST.E.64 desc[UR36][R10.64], R78 ;  /* 0x0000004e0a00d985 */ /* 0x0005e2000c101b24 */
[----:B------:R-:W-:Y:S02]  /*b8a0*/  ISETP.GE.AND P5, PT, R20, UR4, PT ;  /* 0x0000000414007c0c */ /* 0x000fe4000bfa6270 */
[----:B------:R-:W-:Y:S01]  /*b8b0*/  @!P3 IMAD.WIDE R14, R21, 0x4, R4 ;  /* 0x00000004150eb825 */ /* 0x000fe200078e0204 */
[----:B------:R3:W-:Y:S01]  /*b8c0*/  @!P4 ST.E.64 desc[UR36][R12.64], R82 ;  /* 0x000000520c00c985 */ /* 0x0007e2000c101b24 */
[----:B------:R-:W-:-:S02]  /*b8d0*/  IADD3 R21, R3, 0xb0, RZ ;  /* 0x000000b003157810 */ /* 0x000fc40007ffe0ff */
[C---:B------:R-:W-:Y:S01]  /*b8e0*/  VIADD R17, R3.reuse, 0xa0 ;  /* 0x000000a003117836 */ /* 0x040fe20000000000 */
[----:B------:R4:W-:Y:S01]  /*b8f0*/  @!P3 ST.E.64 desc[UR36][R14.64], R86 ;  /* 0x000000560e00b985 */ /* 0x0009e2000c101b24 */
        /* <DEDUP_REMOVED lines=39> */
.L_x_2214:
[----:B------:R-:W0:Y:S02]  /*bb70*/  S2R R0, SR_TID.X ;  /* 0x0000000000007919 */ /* 0x000e240000002100 */
[----:B0-----:R-:W-:-:S05]  /*bb80*/  VIADD R2, R0, 0xffffff80 ;  /* 0xffffff8000027836 */ /* 0x001fca0000000000 */
[----:B------:R-:W-:-:S13]  /*bb90*/  ISETP.GT.AND P0, PT, R2, 0x7f, PT ;  /* 0x0000007f0200780c */ /* 0x000fda0003f04270 */
[----:B------:R-:W-:Y:S05]  /*bba0*/  @P0 BRA `(.L_x_2175) ;  /* 0x0000004000040947 */ /* 0x000fea0003800000 */
[----:B------:R-:W0:Y:S01]  /*bbb0*/  S2R R3, SR_CTAID.X ;  /* 0x0000000000037919 */ /* 0x000e220000002500 */
[----:B------:R-:W1:Y:S01]  /*bbc0*/  LDC R6, c[0x0][0xbe8] ;  /* 0x0002fa00ff067b82 */ /* 0x000e620000000800 */
[----:B------:R-:W-:Y:S01]  /*bbd0*/  ULDC UR4, c[0x0][0xa88] ;  /* 0x0002a20000047ab9 */ /* 0x000fe20000000800 */
[----:B0-----:R-:W-:Y:S01]  /*bbe0*/  LEA R0, R3, R0, 0x7 ;  /* 0x0000000003007211 */ /* 0x001fe200078e38ff */
[----:B-1----:R-:W-:-:S04]  /*bbf0*/  IMAD R3, R6, UR4, RZ ;  /* 0x0000000406037c24 */ /* 0x002fc8000f8e02ff */
[----:B------:R-:W-:-:S05]  /*bc00*/  VIADD R0, R0, 0xffffff80 ;  /* 0xffffff8000007836 */ /* 0x000fca0000000000 */
[----:B------:R-:W-:-:S13]  /*bc10*/  ISETP.GE.AND P0, PT, R0, R3, PT ;  /* 0x000000030000720c */ /* 0x000fda0003f06270 */
[----:B------:R-:W-:Y:S05]  /*bc20*/  @P0 BRA `(.L_x_2175) ;  /* 0x0000003c00e40947 */ /* 0x000fea0003800000 */
[----:B------:R-:W-:Y:S01]  /*bc30*/  ISETP.NE.AND P0, PT, R6, 0x1, PT ;  /* 0x000000010600780c */ /* 0x000fe20003f05270 */
[----:B------:R-:W0:Y:S01]  /*bc40*/  S2UR UR7, SR_CTAID.Z ;  /* 0x00000000000779c3 */ /* 0x000e220000002700 */
[----:B------:R-:W-:Y:S01]  /*bc50*/  R2UR UR11, R19 ;  /* 0x00000000130b72ca */ /* 0x000fe200000e0000 */
[----:B------:R-:W-:Y:S01]  /*bc60*/  ULDC.64 UR8, c[0x0][0xbd0] ;  /* 0x0002f40000087ab9 */ /* 0x000fe20000000a00 */
[----:B------:R-:W-:-:S05]  /*bc70*/  IMAD.MOV.U32 R5, RZ, RZ, R0 ;  /* 0x000000ffff057224 */ /* 0x000fca00078e0000 */
        /* <DEDUP_REMOVED lines=8> */
[----:B------:R-:W-:Y:S01]  /*bd00*/  MOV R2, UR4 ;  /* 0x0000000400027c02 */ /* 0x000fe20008000f00 */
[----:B------:R-:W-:Y:S02]  /*bd10*/  UIADD3 UR6, UR5, UR6, URZ ;  /* 0x0000000605067290 */ /* 0x000fe4000fffe03f */
[----:B------:R-:W-:Y:S01]  /*bd20*/  IMAD.U32 R3, RZ, RZ, UR5 ;  /* 0x00000005ff037e24 */ /* 0x000fe2000f8e00ff */
[----:B------:R-:W-:Y:S02]  /*bd30*/  ULDC.64 UR4, c[0x0][0xbe0] ;  /* 0x0002f80000047ab9 */ /* 0x000fe40000000a00 */
[----:B------:R-:W0:Y:S01]  /*bd40*/  S2UR UR10, SR_CTAID.Y ;  /* 0x00000000000a79c3 */ /* 0x000e220000002600 */
[----:B------:R-:W-:-:S02]  /*bd50*/  IMAD.U32 R3, RZ, RZ, UR6 ;  /* 0x00000006ff037e24 */ /* 0x000fc4000f8e00ff */
[C---:B-1----:R-:W-:Y:S02]  /*bd60*/  IMAD R12, R10.reuse, UR8, RZ ;  /* 0x000000080a0c7c24 */ /* 0x042fe4000f8e02ff */
[----:B------:R-:W-:-:S03]  /*bd70*/  IMAD.WIDE.U32 R2, R10, UR7, R2 ;  /* 0x000000070a027c25 */ /* 0x000fc6000f8e0002 */
[----:B------:R-:W0:Y:S01]  /*bd80*/  LDC R8, c[0x0][0xc50] ;  /* 0x00031400ff087b82 */ /* 0x000e220000000800 */
[----:B--2---:R-:W-:Y:S01]  /*bd90*/  @P0 IMAD.HI.U32 R4, R0, R7, RZ ;  /* 0x0000000700040227 */ /* 0x004fe200078e00ff */
[----:B------:R-:W-:-:S03]  /*bda0*/  IADD3 R7, RZ, -UR11, RZ ;  /* 0x8000000bff077c10 */ /* 0x000fc6000fffe0ff */
[----:B------:R-:W-:Y:S01]  /*bdb0*/  IMAD R11, R11, UR7, R12 ;  /* 0x000000070b0b7c24 */ /* 0x000fe2000f8e020c */
[----:B---3--:R-:W-:-:S03]  /*bdc0*/  @P0 SHF.R.U32.HI R5, RZ, R9, R4 ;  /* 0x00000009ff050219 */ /* 0x008fc60000011604 */
[----:B------:R-:W-:Y:S02]  /*bdd0*/  IMAD.IADD R3, R11, 0x1, R3 ;  /* 0x000000010b037824 */ /* 0x000fe400078e0203 */
        /* <DEDUP_REMOVED lines=22> */
.L_x_2173:
        /* <DEDUP_REMOVED lines=18> */
.L_x_2217:
[----:B------:R-:W-:Y:S01]  /*c060*/  ULDC UR44, c[0x0][0xc50] ;  /* 0x00031400002c7ab9 */ /* 0x000fe20000000800 */
[----:B------:R-:W-:Y:S01]  /*c070*/  UMOV UR41, UR6 ;  /* 0x0000000600297c82 */ /* 0x000fe20008000000 */
[----:B------:R-:W-:-:S11]  /*c080*/  UISETP.NE.AND UP0, UPT, UR44, 0x1, UPT ;  /* 0x000000012c00788c */ /* 0x000fd6000bf05270 */
[----:B------:R-:W-:Y:S01]  /*c090*/  @UP0 ULDC UR4, c[0x0][0xc54] ;  /* 0x0003150000040ab9 */ /* 0x000fe20000000800 */
[----:B------:R-:W-:Y:S01]  /*c0a0*/  @UP0 ULDC UR7, c[0x0][0xc58] ;  /* 0x0003160000070ab9 */ /* 0x000fe20000000800 */
[----:B------:R-:W-:-:S04]  /*c0b0*/  UIMAD.WIDE.U32 UR4, UR6, UR4, URZ ;  /* 0x00000004060472a5 */ /* 0x000fc8000f8e003f */
[----:B------:R-:W-:-:S12]  /*c0c0*/  @UP0 USHF.R.U32.HI UR41, URZ, UR7, UR5 ;  /* 0x000000073f290299 */ /* 0x000fd80008011605 */
.L_x_2218:
[----:B------:R-:W-:Y:S01]  /*c0d0*/  ISETP.GE.AND P0, PT, R26, RZ, PT ;  /* 0x000000ff1a00720c */ /* 0x000fe20003f06270 */
[----:B------:R-:W-:Y:S01]  /*c0e0*/  UIADD3 UR4, -UR41, URZ, URZ ;  /* 0x0000003f29047290 */ /* 0x000fe2000fffe13f */
[----:B------:R-:W-:Y:S01]  /*c0f0*/  IMAD.MOV.U32 R28, RZ, RZ, 0x1 ;  /* 0x00000001ff1c7424 */ /* 0x000fe200078e00ff */
[----:B------:R-:W-:Y:S01]  /*c100*/  MOV R0, RZ ;  /* 0x000000ff00007202 */ /* 0x000fe20000000f00 */
[----:B------:R-:W-:Y:S01]  /*c110*/  IMAD.MOV.U32 R6, RZ, RZ, 0x1 ;  /* 0x00000001ff067424 */ /* 0x000fe200078e00ff */
[----:B------:R-:W-:-:S08]  /*c120*/  UIMAD UR44, UR44, UR4, UR6 ;  /* 0x000000042c2c72a4 */ /* 0x000fd0000f8e0206 */
[----:B------:R-:W-:Y:S05]  /*c130*/  @!P0 BRA `(.L_x_2219) ;  /* 0x0000003400d88947 */ /* 0x000fea0003800000 */
[----:B------:R-:W0:Y:S01]  /*c140*/  LDC.64 R2, c[0x0][0xa28] ;  /* 0x00028a00ff027b82 */ /* 0x000e220000000a00 */
[----:B------:R-:W-:Y:S01]  /*c150*/  ULDC UR4, c[0x0][0x448] ;  /* 0x0001120000047ab9 */ /* 0x000fe20000000800 */
[----:B------:R-:W-:Y:S01]  /*c160*/  ULDC UR7, c[0x0][0x2f0] ;  /* 0x0000bc0000077ab9 */ /* 0x000fe20000000800 */
[----:B------:R-:W-:-:S05]  /*c170*/  IMAD.MOV.U32 R22, RZ, RZ, RZ ;  /* 0x000000ffff167224 */ /* 0x000fca00078e00ff */
[----:B------:R-:W1:Y:S01]  /*c180*/  S2UR UR48, SR_CTAID.X ;  /* 0x00000000003079c3 */ /* 0x000e620000002500 */
[----:B------:R-:W-:Y:S01]  /*c190*/  UISETP.NE.AND UP1, UPT, UR4, 0x1, UPT ;  /* 0x000000010400788c */ /* 0x000fe2000bf25270 */
[----:B------:R-:W-:Y:S02]  /*c1a0*/  ULDC UR8, c[0x0][0x288] ;  /* 0x0000a20000087ab9 */ /* 0x000fe40000000800 */
[----:B------:R-:W-:Y:S02]  /*c1b0*/  ULDC.64 UR4, c[0x0][0x418] ;  /* 0x0001060000047ab9 */ /* 0x000fe40000000a00 */
[----:B------:R-:W-:-:S03]  /*c1c0*/  UISETP.NE.U32.AND UP0, UPT, UR4, URZ, UPT ;  /* 0x0000003f0400728c */ /* 0x000fc6000bf05070 */
[----:B------:R-:W-:Y:S01]  /*c1d0*/  ULDC UR4, c[0x0][0x424] ;  /* 0x0001090000047ab9 */ /* 0x000fe20000000800 */
[----:B------:R-:W-:-:S03]  /*c1e0*/  UISETP.NE.AND.EX UP0, UPT, UR5, URZ, UPT, UP0 ;  /* 0x0000003f0500728c */ /* 0x000fc6000bf05300 */
[----:B------:R-:W-:Y:S01]  /*c1f0*/  @UP1 ULDC UR5, c[0x0][0x44c] ;  /* 0x0001130000051ab9 */ /* 0x000fe20000000800 */
[----:B0-----:R-:W-:Y:S01]  /*c200*/  ISETP.NE.U32.AND P0, PT, R2, RZ, PT ;  /* 0x000000ff0200720c */ /* 0x001fe20003f05070 */
[----:B------:R-:W-:-:S03]  /*c210*/  USEL UR42, UR4, 0x1, UP0 ;  /* 0x00000001042a7887 */ /* 0x000fc60008000000 */
[----:B------:R-:W-:Y:S01]  /*c220*/  ISETP.NE.AND.EX P0, PT, R3, RZ, PT, P0 ;  /* 0x000000ff0300720c */ /* 0x000fe20003f05300 */
[----:B-1----:R-:W-:Y:S02]  /*c230*/  ULEA UR6, UR48, 0x7f, 0x7 ;  /* 0x0000007f30067891 */ /* 0x002fe4000f8e383f */
[----:B------:R-:W-:Y:S02]  /*c240*/  UIMAD UR42, UR42, UR7, URZ ;  /* 0x000000072a2a72a4 */ /* 0x000fe4000f8e023f */
[----:B------:R-:W-:Y:S01]  /*c250*/  UIMAD.WIDE.U32 UR4, UR6, UR5, URZ ;  /* 0x00000005060472a5 */ /* 0x000fe2000f8e003f */
[----:B------:R-:W-:-:S03]  /*c260*/  @UP1 ULDC UR7, c[0x0][0x450] ;  /* 0x0001140000071ab9 */ /* 0x000fc60000000800 */
[----:B------:R-:W-:-:S04]  /*c270*/  @UP1 USHF.R.U32.HI UR6, URZ, UR7, UR5 ;  /* 0x000000073f061299 */ /* 0x000fc80008011605 */
[----:B------:R-:W0:Y:S01]  /*c280*/  @P0 LDC.64 R2, c[0x0][0xa28] ;  /* 0x00028a00ff020b82 */ /* 0x000e220000000a00 */
[----:B------:R-:W-:Y:S02]  /*c290*/  UIADD3 UR5, UR42, 0x60, -UR8 ;  /* 0x000000602a057890 */ /* 0x000fe4000fffe808 */
[----:B------:R-:W-:Y:S02]  /*c2a0*/  UIADD3 UR4, UR42, 0x5f, URZ ;  /* 0x0000005f2a047890 */ /* 0x000fe4000fffe03f */
[----:B------:R-:W-:Y:S02]  /*c2b0*/  UIADD3 UR6, UR5, UR6, URZ ;  /* 0x0000000605067290 */ /* 0x000fe4000fffe03f */
[----:B------:R-:W-:Y:S02]  /*c2c0*/  UIMAD.WIDE UR4, UR4, 0x2aaaaaab, URZ ;  /* 0x2aaaaaab040478a5 */ /* 0x000fe4000f8e023f */
[----:B------:R-:W-:Y:S02]  /*c2d0*/  UIMAD.WIDE UR6, UR6, 0x2aaaaaab, URZ ;  /* 0x2aaaaaab060678a5 */ /* 0x000fe4000f8e023f */
[----:B------:R-:W-:-:S02]  /*c2e0*/  USHF.R.U32.HI UR43, URZ, 0x1f, UR5 ;  /* 0x0000001f3f2b7899 */ /* 0x000fc40008011605 */
[----:B------:R-:W-:Y:S02]  /*c2f0*/  USHF.R.U32.HI UR45, URZ, 0x1f, UR7 ;  /* 0x0000001f3f2d7899 */ /* 0x000fe40008011607 */
[----:B------:R-:W-:Y:S02]  /*c300*/  ULEA.HI.SX32 UR43, UR5, UR43, 0x1c ;  /* 0x0000002b052b7291 */ /* 0x000fe4000f8fe23f */
[----:B------:R-:W-:-:S04]  /*c310*/  ULEA.HI.SX32 UR45, UR7, UR45, 0x1c ;  /* 0x0000002d072d7291 */ /* 0x000fc8000f8fe23f */
[----:B------:R-:W-:Y:S02]  /*c320*/  UISETP.LT.AND UP0, UPT, UR43, UR45, UPT ;  /* 0x0000002d2b00728c */ /* 0x000fe4000bf01270 */
[----:B------:R-:W-:Y:S01]  /*c330*/  UP2UR UR49, UPR, URZ, 0x2 ;  /* 0x000000023f317883 */ /* 0x000fe20008000000 */
[----:B0-----:R-:W-:Y:S01]  /*c340*/  @P0 IMAD.WIDE R2, R26, 0x4, R2 ;  /* 0x000000041a020825 */ /* 0x001fe200078e0202 */
[----:B------:R-:W-:-:S04]  /*c350*/  USEL UR11, UR43, UR45, UP0 ;  /* 0x0000002d2b0b7287 */ /* 0x000fc80008000000 */
[----:B------:R-:W-:Y:S01]  /*c360*/  UISETP.GE.AND UP1, UPT, UR11, 0x1, UPT ;  /* 0x000000010b00788c */ /* 0x000fe2000bf26270 */
[----:B------:R0:W5:Y:S01]  /*c370*/  @P0 LDG.E R22, desc[UR36][R2.64] ;  /* 0x0000002402160981 */ /* 0x000162000c1e1900 */
[----:B------:R-:W-:Y:S02]  /*c380*/  USHF.R.U32.HI UR9, URZ, 0x10, UR44 ;  /* 0x000000103f097899 */ /* 0x000fe4000801162c */
[----:B------:R-:W-:Y:S02]  /*c390*/  ULOP3.LUT UR44, UR44, 0xffff, URZ, 0xc0, !UPT ;  /* 0x0000ffff2c2c7892 */ /* 0x000fe4000f8ec03f */
[----:B------:R-:W-:Y:S01]  /*c3a0*/  PLOP3.LUT P0, PT, PT, PT, UP1, 0x80, 0x0 ;  /* 0x000000000000781c */ /* 0x000fe20003f0f018 */
[----:B------:R-:W-:Y:S01]  /*c3b0*/  UISETP.NE.AND UP0, UPT, UR9, URZ, UPT ;  /* 0x0000003f0900728c */ /* 0x000fe2000bf05270 */
[----:B------:R-:W-:-:S10]  /*c3c0*/  UMOV UR40, URZ ;  /* 0x0000003f00287c82 */ /* 0x000fd40008000000 */
[----:B------:R-:W-:Y:S01]  /*c3d0*/  @!UP0 ULDC UR9, c[0x0][0x9f0] ;  /* 0x00027c0000098ab9 */ /* 0x000fe20000000800 */
[----:B0-----:R-:W-:Y:S05]  /*c3e0*/  @!P0 BRA `(.L_x_2220) ;  /* 0x0000000000788947 */ /* 0x001fea0003800000 */
[----:B------:R-:W-:Y:S01]  /*c3f0*/  IABS R0, UR9 ;  /* 0x0000000900007c13 */ /* 0x000fe20008000000 */
[----:B------:R-:W-:Y:S02]  /*c400*/  UIADD3 UR6, UR9, -0x1, UR11 ;  /* 0xffffffff09067890 */ /* 0x000fe4000fffe00b */
[----:B------:R-:W-:Y:S01]  /*c410*/  IABS R4, UR9 ;  /* 0x0000000900047c13 */ /* 0x000fe20008000000 */
[----:B------:R-:W-:Y:S01]  /*c420*/  UMOV UR4, URZ ;  /* 0x0000003f00047c82 */ /* 0x000fe20008000000 */
[----:B------:R-:W-:Y:S02]  /*c430*/  R2UR UR10, R0 ;  /* 0x00000000000a72ca */ /* 0x000fe400000e0000 */
[----:B------:R-:W-:Y:S01]  /*c440*/  IABS R3, UR6 ;  /* 0x0000000600037c13 */ /* 0x000fe20008000000 */
[----:B------:R-:W-:-:S03]  /*c450*/  ULOP3.LUT UR6, UR6, UR9, URZ, 0x3c, !UPT ;  /* 0x0000000906067292 */ /* 0x000fc6000f8e3c3f */
[----:B------:R-:W-:-:S07]  /*c460*/  R2UR UR8, R3 ;  /* 0x00000000030872ca */ /* 0x000fce00000e0000 */
[----:B------:R-:W0:Y:S08]  /*c470*/  I2F.RP R0, UR10 ;  /* 0x0000000a00007d06 */ /* 0x000e300008209400 */
[----:B0-----:R-:W0:Y:S02]  /*c480*/  MUFU.RCP R0, R0 ;  /* 0x0000000000007308 */ /* 0x001e240000001000 */
[----:B0-----:R-:W-:Y:S01]  /*c490*/  IADD3 R2, R0, 0xffffffe, RZ ;  /* 0x0ffffffe00027810 */ /* 0x001fe20007ffe0ff */
[----:B------:R-:W-:-:S05]  /*c4a0*/  IMAD.MOV R0, RZ, RZ, -R4 ;  /* 0x000000ffff007224 */ /* 0x000fca00078e0a04 */
        /* <DEDUP_REMOVED lines=18> */
.L_x_2220:
[----:B------:R-:W-:Y:S02]  /*c5d0*/  UIMAD UR50, UR44, UR40, URZ ;  /* 0x000000282c3272a4 */ /* 0x000fe4000f8e023f */
[----:B------:R-:W-:Y:S02]  /*c5e0*/  IMAD.U32 R0, RZ, RZ, UR40 ;  /* 0x00000028ff007e24 */ /* 0x000fe4000f8e00ff */
[----:B------:R-:W-:Y:S02]  /*c5f0*/  IMAD.MOV.U32 R6, RZ, RZ, 0x1 ;  /* 0x00000001ff067424 */ /* 0x000fe400078e00ff */
[----:B------:R-:W-:-:S04]  /*c600*/  MOV R19, UR50 ;  /* 0x0000003200137c02 */ /* 0x000fc80008000f00 */
        /* <DEDUP_REMOVED lines=14> */
[----:B------:R-:W-:Y:S01]  /*c6f0*/  MOV R4, UR4 ;  /* 0x0000000400047c02 */ /* 0x000fe20008000f00 */
[----:B------:R-:W-:Y:S01]  /*c700*/  IMAD.U32 R5, RZ, RZ, UR5 ;  /* 0x00000005ff057e24 */ /* 0x000fe2000f8e00ff */
[----:B------:R-:W-:Y:S01]  /*c710*/  ULDC.64 UR4, c[0x4][0x8] ;  /* 0x0100020000047ab9 */ /* 0x000fe20000000a00 */
[----:B------:R-:W0:Y:S01]  /*c720*/  LDC.64 R2, c[0x4][R2] ;  /* 0x0100000002027b82 */ /* 0x000e220000000a00 */
[----:B------:R-:W-:Y:S01]  /*c730*/  IMAD.U32 R6, RZ, RZ, UR6 ;  /* 0x00000006ff067e24 */ /* 0x000fe2000f8e00ff */
[----:B------:R-:W-:Y:S01]  /*c740*/  MOV R7, UR7 ;  /* 0x0000000700077c02 */ /* 0x000fe20008000f00 */
[----:B------:R-:W-:Y:S01]  /*c750*/  IMAD.U32 R10, RZ, RZ, UR4 ;  /* 0x00000004ff0a7e24 */ /* 0x000fe2000f8e00ff */
[----:B------:R-:W-:Y:S01]  /*c760*/  MOV R8, 0x70 ;  /* 0x0000007000087802 */ /* 0x000fe20000000f00 */
[----:B------:R-:W-:-:S02]  /*c770*/  IMAD.U32 R11, RZ, RZ, UR5 ;  /* 0x00000005ff0b7e24 */ /* 0x000fc4000f8e00ff */
[----:B------:R-:W-:Y:S02]  /*c780*/  IMAD.MOV.U32 R12, RZ, RZ, 0x1 ;  /* 0x00000001ff0c7424 */ /* 0x000fe400078e00ff */
[----:B------:R-:W-:-:S07]  /*c790*/  IMAD.MOV.U32 R13, RZ, RZ, RZ ;  /* 0x000000ffff0d7224 */ /* 0x000fce00078e00ff */
[----:B------:R-:W-:-:S07]  /*c7a0*/  LEPC R20, `(.L_x_2221) ;  /* 0x000000001014794e */ /* 0x000fce0000000000 */
[----:B0----5:R-:W-:Y:S05]  /*c7b0*/  CALL.ABS.NOINC R2 ;  /* 0x0000000002007343 */ /* 0x021fea0003c00000 */
.L_x_2221:
        /* <DEDUP_REMOVED lines=19> */
[----:B-1---5:R-:W-:Y:S05]  /*c8f0*/  CALL.ABS.NOINC R2 ;  /* 0x0000000002007343 */ /* 0x022fea0003c00000 */
.L_x_2223:
[----:B------:R0:W1:Y:S01]  /*c900*/  LDC.64 R2, c[0x4][R16] ;  /* 0x0100000010027b82 */ /* 0x0000620000000a00 */
[----:B------:R-:W-:Y:S01]  /*c910*/  ULDC.64 UR4, c[0x4][0x88] ;  /* 0x0100220000047ab9 */ /* 0x000fe20000000a00 */
[----:B------:R-:W-:Y:S01]  /*c920*/  ULDC.64 UR6, c[0x4][0x90] ;  /* 0x0100240000067ab9 */ /* 0x000fe20000000a00 */
[----:B------:R-:W-:Y:S01]  /*c930*/  MOV R4, UR4 ;  /* 0x0000000400047c02 */ /* 0x000fe20008000f00 */
        /* <DEDUP_REMOVED lines=11> */
.L_x_2222:
[----:B------:R-:W0:Y:S01]  /*c9f0*/  LDC.64 R2, c[0x0][0x9f8] ;  /* 0x00027e00ff027b82 */ /* 0x000e220000000a00 */
[----:B------:R-:W-:-:S07]  /*ca00*/  MOV R36, R26 ;  /* 0x0000001a00247202 */ /* 0x000fce0000000f00 */
        /* <DEDUP_REMOVED lines=15> */
[----:B------:R-:W-:-:S05]  /*cb00*/  IMAD R5, R31, 0x60, R37 ;  /* 0x000000601f057824 */ /* 0x000fca00078e0225 */
[C---:B------:R-:W-:Y:S01]  /*cb10*/  ISETP.GE.AND P0, PT, R5.reuse, UR42, PT ;  /* 0x0000002a05007c0c */ /* 0x040fe2000bf06270 */
[----:B0-----:R-:W0:Y:S01]  /*cb20*/  @P1 LDC R3, c[0x0][0x434] ;  /* 0x00010d00ff031b82 */ /* 0x001e220000000800 */
[----:B-----5:R-:W-:Y:S02]  /*cb30*/  IADD3 R10, R5, R22, RZ ;  /* 0x00000016050a7210 */ /* 0x020fe40007ffe0ff */
[----:B------:R-:W-:Y:S02]  /*cb40*/  ISETP.GT.U32.OR P0, PT, R37, 0x5f, P0 ;  /* 0x0000005f2500780c */ /* 0x000fe40000704470 */
[----:B------:R-:W-:Y:S01]  /*cb50*/  @P1 LOP3.LUT R16, R16, 0x20, RZ, 0xfc, !PT ;  /* 0x0000002010101812 */ /* 0x000fe200078efcff */
[----:B------:R-:W-:Y:S02]  /*cb60*/  IMAD.MOV.U32 R9, RZ, RZ, R10 ;  /* 0x000000ffff097224 */ /* 0x000fe400078e000a */
        /* <DEDUP_REMOVED lines=14> */
[----:B------:R-:W-:-:S05]  /*cc50*/  @!P0 IMAD R7, R36, R7, R0 ;  /* 0x0000000724078224 */ /* 0x000fca00078e0200 */
[----:B------:R-:W-:-:S04]  /*cc60*/  @!P0 IADD3 R0, R3, R7, RZ ;  /* 0x0000000703008210 */ /* 0x000fc80007ffe0ff */
[----:B------:R-:W-:Y:S01]  /*cc70*/  @!P0 LEA.HI.X R5, R2, R5, R0, 0x2, P1 ;  /* 0x0000000502058211 */ /* 0x000fe200008f1400 */
[----:B------:R-:W-:-:S06]  /*cc80*/  IMAD.MOV.U32 R0, RZ, RZ, RZ ;  /* 0x000000ffff007224 */ /* 0x000fcc00078e00ff */
[----:B------:R1:W5:Y:S02]  /*cc90*/  @!P0 LDG.E R0, desc[UR36][R4.64] ;  /* 0x0000002404008981 */ /* 0x000364000c1e1900 */
[----:B-1----:R-:W-:-:S05]  /*cca0*/  IMAD.SHL.U32 R4, R25, 0x8, RZ ;  /* 0x0000000819047824 */ /* 0x002fca00078e00ff */
        /* <DEDUP_REMOVED lines=12> */
.L_x_2266:
[----:B------:R-:W2:Y:S01]  /*cd70*/  LDL R2, [R1+0x4] ;  /* 0x0000040001027983 */ /* 0x000ea20000100800 */
[----:B------:R-:W-:Y:S01]  /*cd80*/  ISETP.GT.U32.AND P1, PT, R37, 0x5f, PT ;  /* 0x0000005f2500780c */ /* 0x000fe20003f24070 */
[----:B------:R-:W-:Y:S01]  /*cd90*/  IMAD.U32 R35, RZ, RZ, UR41 ;  /* 0x00000029ff237e24 */ /* 0x000fe2000f8e00ff */
[----:B------:R-:W-:Y:S02]  /*cda0*/  LOP3.LUT R16, R16, 0xfffffff7, RZ, 0xc0, !PT ;  /* 0xfffffff710107812 */ /* 0x000fe400078ec0ff */
[----:B------:R-:W-:Y:S02]  /*cdb0*/  IADD3 R3, -R9, RZ, RZ ;  /* 0x000000ff09037210 */ /* 0x000fe40007ffe1ff */
[----:B------:R-:W-:-:S03]  /*cdc0*/  SHF.R.S32.HI R35, RZ, 0x1f, R35 ;  /* 0x0000001fff237819 */ /* 0x000fc60000011423 */
[----:B------:R-:W-:-:S04]  /*cdd0*/  IMAD R10, R17, R3, R10 ;  /* 0x00000003110a7224 */ /* 0x000fc800078e020a */
        /* <DEDUP_REMOVED lines=9> */
.L_x_2225:
[----:B------:R-:W-:Y:S01]  /*ce70*/  SHF.R.S32.HI R6, RZ, 0x1f, R10 ;  /* 0x0000001fff067819 */ /* 0x000fe2000001140a */
[----:B------:R-:W-:Y:S01]  /*ce80*/  ULDC.64 UR4, c[0x0][0x328] ;  /* 0x0000ca0000047ab9 */ /* 0x000fe20000000a00 */
[----:B------:R-:W-:-:S03]  /*ce90*/  R2UR UR6, R35 ;  /* 0x00000000230672ca */ /* 0x000fc600000e0000 */
[----:B------:R-:W-:-:S04]  /*cea0*/  IMAD R3, R6, UR4, RZ ;  /* 0x0000000406037c24 */ /* 0x000fc8000f8e02ff */
[C---:B------:R-:W-:Y:S02]  /*ceb0*/  IMAD R5, R10.reuse, UR5, R3 ;  /* 0x000000050a057c24 */ /* 0x040fe4000f8e0203 */
[----:B------:R-:W-:Y:S01]  /*cec0*/  IMAD.WIDE.U32 R2, R10, UR4, RZ ;  /* 0x000000040a027c25 */ /* 0x000fe2000f8e00ff */
[----:B------:R-:W-:-:S04]  /*ced0*/  ULDC.64 UR4, c[0x0][0x338] ;  /* 0x0000ce0000047ab9 */ /* 0x000fc80000000a00 */
[----:B------:R-:W-:Y:S02]  /*cee0*/  IADD3 R3, R3, R5, RZ ;  /* 0x0000000503037210 */ /* 0x000fe40007ffe0ff */
        /* <DEDUP_REMOVED lines=12> */
[----:B------:R-:W-:-:S04]  /*cfb0*/  IADD3 R3, R3, UR4, RZ ;  /* 0x0000000403037c10 */ /* 0x000fc8000fffe0ff */
[----:B------:R-:W-:Y:S01]  /*cfc0*/  LEA.HI.X R18, R2, UR7, R3, 0x1, P0 ;  /* 0x0000000702127c11 */ /* 0x000fe200080f0c03 */
[----:B------:R-:W-:-:S05]  /*cfd0*/  IMAD.MOV.U32 R2, RZ, RZ, 0x1 ;  /* 0x00000001ff027424 */ /* 0x000fca00078e00ff */
[----:B------:R-:W-:-:S04]  /*cfe0*/  SHF.L.U32 R2, R2, 0x1f, RZ ;  /* 0x0000001f02027819 */ /* 0x000fc800000006ff */
[----:B------:R-:W0:Y:S02]  /*cff0*/  SYNCS.PHASECHK.TRANS64.TRYWAIT P0, [UR46+0x30840], R2 ;  /* 0x03084002ff0075a7 */ /* 0x000e24000800016e */
[----:B0-----:R-:W-:Y:S05]  /*d000*/  @!P0 BRA `(.L_x_2226) ;  /* 0x0000002c00bc8947 */ /* 0x001fea0003800000 */
.L_x_2267:
[----:B------:R-:W-:Y:S01]  /*d010*/  ULDC.64 UR4, c[0x0][0x300] ;  /* 0x0000c00000047ab9 */ /* 0x000fe20000000a00 */
[----:B------:R-:W-:Y:S01]  /*d020*/  R2UR UR6, R35 ;  /* 0x00000000230672ca */ /* 0x000fe200000e0000 */
[----:B0-----:R-:W-:Y:S01]  /*d030*/  IMAD R3, R6, UR4, RZ ;  /* 0x0000000406037c24 */ /* 0x001fe2000f8e02ff */
[----:B------:R-:W-:Y:S01]  /*d040*/  MOV R6, 0xffffffa0 ;  /* 0xffffffa000067802 */ /* 0x000fe20000000f00 */
[----:B------:R-:W-:Y:S01]  /*d050*/  IMAD.SHL.U32 R30, R8, 0x8, RZ ;  /* 0x00000008081e7824 */ /* 0x000fe200078e00ff */
[----:B------:R-:W-:Y:S01]  /*d060*/  SHF.R.U32.HI R27, RZ, 0x3, R8 ;  /* 0x00000003ff1b7819 */ /* 0x000fe20000011608 */
[----:B------:R-:W-:Y:S01]  /*d070*/  IMAD R7, R10, UR5, R3 ;  /* 0x000000050a077c24 */ /* 0x000fe2000f8e0203 */
[----:B------:R-:W-:Y:S01]  /*d080*/  LOP3.LUT P3, RZ, R16, 0x4, RZ, 0xc0, !PT ;  /* 0x0000000410ff7812 */ /* 0x000fe2000786c0ff */
[----:B------:R-:W-:Y:S01]  /*d090*/  IMAD.WIDE.U32 R2, R10, UR4, RZ ;  /* 0x000000040a027c25 */ /* 0x000fe2000f8e00ff */
[----:B------:R-:W-:Y:S01]  /*d0a0*/  ULDC.64 UR4, c[0x0][0x310] ;  /* 0x0000c40000047ab9 */ /* 0x000fe20000000a00 */
[----:B------:R-:W-:-:S02]  /*d0b0*/  LOP3.LUT P2, RZ, R16, 0x2, RZ, 0xc0, !PT ;  /* 0x0000000210ff7812 */ /* 0x000fc4000784c0ff */
[----:B------:R-:W-:Y:S01]  /*d0c0*/  IMAD.IADD R3, R3, 0x1, R7 ;  /* 0x0000000103037824 */ /* 0x000fe200078e0207 */
[----:B------:R-:W-:Y:S01]  /*d0d0*/  LOP3.LUT P1, RZ, R16, 0x1, RZ, 0xc0, !PT ;  /* 0x0000000110ff7812 */ /* 0x000fe2000782c0ff */
[----:B------:R-:W-:Y:S02]  /*d0e0*/  IMAD R5, R5, UR4, RZ ;  /* 0x0000000405057c24 */ /* 0x000fe4000f8e02ff */
[----:B------:R-:W-:-:S04]  /*d0f0*/  IMAD.WIDE.U32 R2, R0, UR4, R2 ;  /* 0x0000000400027c25 */ /* 0x000fc8000f8e0002 */
[----:B------:R-:W-:Y:S01]  /*d100*/  IMAD R5, R0, UR5, R5 ;  /* 0x0000000500057c24 */ /* 0x000fe2000f8e0205 */
[----:B------:R-:W-:Y:S01]  /*d110*/  ULDC.64 UR4, c[0x0][0x308] ;  /* 0x0000c20000047ab9 */ /* 0x000fe20000000a00 */
[----:B------:R-:W-:-:S03]  /*d120*/  IMAD R6, R31, R6, UR42 ;  /* 0x0000002a1f067e24 */ /* 0x000fc6000f8e0206 */
[----:B------:R-:W-:Y:S01]  /*d130*/  IADD3 R3, R3, R5, RZ ;  /* 0x0000000503037210 */ /* 0x000fe20007ffe0ff */
[----:B------:R-:W-:Y:S01]  /*d140*/  IMAD.U32 R5, RZ, RZ, UR4 ;  /* 0x00000004ff057e24 */ /* 0x000fe2000f8e00ff */
[----:B------:R-:W-:Y:S01]  /*d150*/  UIMAD UR4, UR6, UR4, URZ ;  /* 0x00000004060472a4 */ /* 0x000fe2000f8e023f */
[----:B------:R-:W-:Y:S02]  /*d160*/  IMAD.IADD R6, R6, 0x1, -R27 ;  /* 0x0000000106067824 */ /* 0x000fe400078e0a1b */
[----:B------:R-:W-:Y:S01]  /*d170*/  IMAD.WIDE.U32 R2, R5, UR41, R2 ;  /* 0x0000002905027c25 */ /* 0x000fe2000f8e0002 */
[----:B------:R-:W-:Y:S01]  /*d180*/  UIMAD UR4, UR41, UR5, UR4 ;  /* 0x00000005290472a4 */ /* 0x000fe2000f8e0204 */
[----:B------:R-:W-:Y:S02]  /*d190*/  ULDC.64 UR6, c[0x0][0x2e8] ;  /* 0x0000ba0000067ab9 */ /* 0x000fe40000000a00 */
[----:B------:R-:W-:-:S03]  /*d1a0*/  LEA R0, P0, R2, UR6, 0x1 ;  /* 0x0000000602007c11 */ /* 0x000fc6000f8008ff */
[----:B------:R-:W-:Y:S01]  /*d1b0*/  VIADD R7, R3, UR4 ;  /* 0x0000000403077c36 */ /* 0x000fe20008000000 */
[----:B------:R-:W-:Y:S01]  /*d1c0*/  LOP3.LUT R3, R4, 0x1c0, RZ, 0xc0, !PT ;  /* 0x000001c004037812 */ /* 0x000fe200078ec0ff */
[----:B------:R-:W-:-:S03]  /*d1d0*/  UMOV UR4, 0xffffffff ;  /* 0xffffffff00047882 */ /* 0x000fc60000000000 */
[----:B------:R-:W-:Y:S02]  /*d1e0*/  LOP3.LUT R4, R3, 0x38, R4, 0xf8, !PT ;  /* 0x0000003803047812 */ /* 0x000fe400078ef804 */
[----:B------:R-:W-:Y:S02]  /*d1f0*/  LEA.HI.X R7, R2, UR7, R7, 0x1, P0 ;  /* 0x0000000702077c11 */ /* 0x000fe400080f0c07 */
        /* <DEDUP_REMOVED lines=11> */
[----:B------:R-:W-:Y:S01]  /*d2b0*/  SHFL.IDX PT, R10, R0, 0x3, 0x181f ;  /* 0x00781f00000a7f89 */ /* 0x000fe200000e0000 */
        /* <DEDUP_REMOVED lines=9> */
[----:B------:R-:W1:Y:S02]  /*d350*/  SHFL.IDX PT, R14, R0, 0x4, 0x181f ;  /* 0x00981f00000e7f89 */ /* 0x000e6400000e0000 */
[----:B--2---:R-:W-:Y:S02]  /*d360*/  IMAD.MOV.U32 R3, RZ, RZ, R8 ;  /* 0x000000ffff037224 */ /* 0x004fe400078e0008 */
[----:B------:R-:W-:Y:S04]  /*d370*/  @P0 LDGSTS.E.BYPASS.LTC128B.128 [R21+0x1ec00], desc[UR36][R4.64], !P3 ;  /* 0x1ec0000004150fae */ /* 0x000fe8000d901d64 */
[----:B------:R-:W-:Y:S04]  /*d380*/  @P0 LDGSTS.E.BYPASS.LTC128B.128 [R21+0x21c00], desc[UR36][R4.64+0x80], !P2 ;  /* 0x21c0008004150fae */ /* 0x000fe8000d101d64 */
[----:B------:R0:W-:Y:S01]  /*d390*/  @P0 LDGSTS.E.BYPASS.LTC128B.128 [R21+0x24c00], desc[UR36][R4.64+0x100], !P1 ;  /* 0x24c0010004150fae */ /* 0x0001e2000c901d64 */
[----:B------:R-:W-:-:S03]  /*d3a0*/  ISETP.GE.AND P0, PT, R6, 0x21, PT ;  /* 0x000000210600780c */ /* 0x000fc60003f06270 */
[----:B------:R-:W2:Y:S04]  /*d3b0*/  SHFL.IDX PT, R8, R7, 0x4, 0x181f ;  /* 0x00981f0007087f89 */ /* 0x000ea800000e0000 */
[----:B------:R-:W3:Y:S01]  /*d3c0*/  SHFL.IDX PT, R7, R7, 0x5, 0x181f ;  /* 0x00b81f0007077f89 */ /* 0x000ee200000e0000 */
[----:B0-----:R-:W-:Y:S01]  /*d3d0*/  MOV R5, R9 ;  /* 0x0000000900057202 */ /* 0x001fe20000000f00 */
[----:B------:R-:W-:-:S04]  /*d3e0*/  IMAD.MOV.U32 R4, RZ, RZ, R10 ;  /* 0x000000ffff047224 */ /* 0x000fc800078e000a */
[----:B------:R-:W-:Y:S01]  /*d3f0*/  @P0 LEA R25, R30, UR46, 0x1 ;  /* 0x0000002e1e190c11 */ /* 0x000fe2000f8e08ff */
[----:B------:R-:W-:-:S05]  /*d400*/  @P0 IMAD.WIDE.U32 R2, R23, 0x2, R2 ;  /* 0x0000000217020825 */ /* 0x000fca00078e0002 */
        /* <DEDUP_REMOVED lines=8> */
[----:B--2---:R-:W-:Y:S02]  /*d490*/  IMAD.MOV.U32 R3, RZ, RZ, R8 ;  /* 0x000000ffff037224 */ /* 0x004fe400078e0008 */
        /* <DEDUP_REMOVED lines=8> */
[----:B-1-3--:R0:W-:Y:S02]  /*d520*/  @P0 LDGSTS.E.BYPASS.LTC128B.128 [R21+0x26400], desc[UR36][R2.64+0x100], !P1 ;  /* 0x2640010002150fae */ /* 0x00a1e4000c901d64 */
.L_x_2281:
        /* <DEDUP_REMOVED lines=18> */
.L_x_2228:
        /* <DEDUP_REMOVED lines=29> */
[----:B0-----:R-:W-:Y:S05]  /*d820*/  CALL.ABS.NOINC R2 ;  /* 0x0000000002007343 */ /* 0x001fea0003c00000 */
.L_x_2229:
[----:B------:R-:W-:Y:S01]  /*d830*/  UISETP.NE.AND UP0, UPT, UR49, URZ, UPT ;  /* 0x0000003f3100728c */ /* 0x000fe2000bf05270 */
[----:B------:R-:W-:Y:S01]  /*d840*/  IMAD.U32 R0, RZ, RZ, UR48 ;  /* 0x00000030ff007e24 */ /* 0x000fe2000f8e00ff */
[----:B------:R-:W-:Y:S01]  /*d850*/  ULDC.64 UR4, c[0x0][0x2e0] ;  /* 0x0000b80000047ab9 */ /* 0x000fe20000000a00 */
[----:B------:R-:W-:Y:S01]  /*d860*/  IMAD.U32 R4, RZ, RZ, UR38 ;  /* 0x00000026ff047e24 */ /* 0x000fe2000f8e00ff */
[----:B------:R-:W-:Y:S01]  /*d870*/  MOV R5, UR39 ;  /* 0x0000002700057c02 */ /* 0x000fe20008000f00 */
[----:B------:R-:W-:Y:S01]  /*d880*/  IMAD.U32 R3, RZ, RZ, UR47 ;  /* 0x0000002fff037e24 */ /* 0x000fe2000f8e00ff */
[----:B------:R-:W-:Y:S01]  /*d890*/  PLOP3.LUT P0, PT, PT, PT, UP0, 0x80, 0x0 ;  /* 0x000000000000781c */ /* 0x000fe20003f0f008 */
[----:B------:R-:W-:Y:S01]  /*d8a0*/  IMAD.MOV.U32 R2, RZ, RZ, R4 ;  /* 0x000000ffff027224 */ /* 0x000fe200078e0004 */
[----:B------:R-:W-:Y:S01]  /*d8b0*/  LEA R7, R0, R37, 0x7 ;  /* 0x0000002500077211 */ /* 0x000fe200078e38ff */
[----:B------:R-:W-:Y:S01]  /*d8c0*/  IMAD R25, R25, UR4, RZ ;  /* 0x0000000419197c24 */ /* 0x000fe2000f8e02ff */
[----:B------:R-:W0:Y:S01]  /*d8d0*/  LDC R0, c[0x0][0x448] ;  /* 0x00011200ff007b82 */ /* 0x000e220000000800 */
[----:B------:R-:W-:Y:S01]  /*d8e0*/  @UP0 ULDC UR6, c[0x0][0x44c] ;  /* 0x0001130000060ab9 */ /* 0x000fe20000000800 */
[----:B------:R-:W-:Y:S01]  /*d8f0*/  IMAD.WIDE.U32 R2, R26, UR4, R2 ;  /* 0x000000041a027c25 */ /* 0x000fe2000f8e0002 */
[----:B------:R-:W-:-:S03]  /*d900*/  @UP0 ULDC UR4, c[0x0][0x450] ;  /* 0x0001140000040ab9 */ /* 0x000fc60000000800 */
[----:B------:R-:W-:Y:S02]  /*d910*/  IMAD.MOV.U32 R5, RZ, RZ, R7 ;  /* 0x000000ffff057224 */ /* 0x000fe400078e0007 */
[----:B------:R-:W-:Y:S02]  /*d920*/  IMAD R25, R26, UR5, R25 ;  /* 0x000000051a197c24 */ /* 0x000fe4000f8e0219 */
[----:B------:R-:W-:Y:S01]  /*d930*/  @P0 IMAD.HI.U32 R6, R7, UR6, RZ ;  /* 0x0000000607060c27 */ /* 0x000fe2000f8e00ff */
[----:B------:R-:W-:Y:S02]  /*d940*/  PLOP3.LUT P0, PT, PT, PT, UP0, 0x80, 0x0 ;  /* 0x000000000000781c */ /* 0x000fe40003f0f008 */
[----:B------:R-:W-:-:S11]  /*d950*/  IADD3 R3, R3, R25, RZ ;  /* 0x0000001903037210 */ /* 0x000fd60007ffe0ff */
        /* <DEDUP_REMOVED lines=16> */
[----:B------:R-:W-:Y:S01]  /*da60*/  ULDC UR4, c[0x0][0x2b8] ;  /* 0x0000ae0000047ab9 */ /* 0x000fe20000000800 */
[----:B------:R-:W-:Y:S02]  /*da70*/  IADD3 R3, R3, R5, RZ ;  /* 0x0000000503037210 */ /* 0x000fe40007ffe0ff */
[----:B------:R-:W-:Y:S02]  /*da80*/  ISETP.GE.AND P3, PT, R23, UR4, PT ;  /* 0x0000000417007c0c */ /* 0x000fe4000bf66270 */
[----:B------:R-:W-:Y:S01]  /*da90*/  LEA.HI.X R8, R2, UR5, R3, 0x1, P0 ;  /* 0x0000000502087c11 */ /* 0x000fe200080f0c03 */
[----:B------:R-:W-:Y:S01]  /*daa0*/  UMOV UR5, 0xffffffff ;  /* 0xffffffff00057882 */ /* 0x000fe20000000000 */
[----:B------:R-:W-:-:S02]  /*dab0*/  ISETP.GE.AND P2, PT, R34, UR4, PT ;  /* 0x0000000422007c0c */ /* 0x000fc4000bf46270 */
[----:B------:R-:W-:Y:S01]  /*dac0*/  ISETP.GE.AND P0, PT, R33, UR4, PT ;  /* 0x0000000421007c0c */ /* 0x000fe2000bf06270 */
[----:B------:R-:W-:-:S12]  /*dad0*/  BRA.DIV UR5, `(.L_x_2230) ;  /* 0x0000002e05047947 */ /* 0x000fd8000b800000 */
[----:B------:R-:W-:Y:S01]  /*dae0*/  SHFL.IDX PT, R3, R8, RZ, 0x181f ;  /* 0x00181fff08037589 */ /* 0x000fe200000e0000 */
[----:B------:R-:W-:Y:S01]  /*daf0*/  IMAD.U32 R7, RZ, RZ, UR48 ;  /* 0x00000030ff077e24 */ /* 0x000fe2000f8e00ff */
[----:B------:R-:W-:Y:S02]  /*db00*/  ULDC UR4, c[0x0][0x288] ;  /* 0x0000a20000047ab9 */ /* 0x000fe40000000800 */
[----:B------:R-:W0:Y:S01]  /*db10*/  SHFL.IDX PT, R2, R6, RZ, 0x181f ;  /* 0x00181fff06027589 */ /* 0x000e2200000e0000 */
[----:B------:R-:W-:Y:S02]  /*db20*/  IMAD R0, R0, UR4, RZ ;  /* 0x0000000400007c24 */ /* 0x000fe4000f8e02ff */
[----:B------:R-:W-:Y:S01]  /*db30*/  IMAD R7, R7, 0x80, R27 ;  /* 0x0000008007077824 */ /* 0x000fe200078e021b */
[----:B------:R-:W-:Y:S04]  /*db40*/  SHFL.IDX PT, R5, R8, 0x1, 0x181f ;  /* 0x00381f0008057f89 */ /* 0x000fe800000e0000 */
[C---:B------:R-:W-:Y:S01]  /*db50*/  ISETP.GE.AND P1, PT, R7.reuse, R0, PT ;  /* 0x000000000700720c */ /* 0x040fe20003f26270 */
[----:B------:R-:W1:Y:S01]  /*db60*/  SHFL.IDX PT, R4, R6, 0x1, 0x181f ;  /* 0x00381f0006047f89 */ /* 0x000e6200000e0000 */
[----:B------:R-:W-:-:S03]  /*db70*/  IADD3 R11, R7, 0x10, RZ ;  /* 0x00000010070b7810 */ /* 0x000fc60007ffe0ff */
[----:B------:R-:W-:Y:S08]  /*db80*/  SHFL.IDX PT, R14, R6, 0x7, 0x181f ;  /* 0x00f81f00060e7f89 */ /* 0x000ff000000e0000 */
        /* <DEDUP_REMOVED lines=57> */
.L_x_2298:
        /* <DEDUP_REMOVED lines=14> */
.L_x_2232:
[----:B------:R-:W-:Y:S05]  /*e000*/  BSYNC B0 ;  /* 0x0000000000007941 */ /* 0x000fea0003800000 */
.L_x_2231:
[----:B------:R-:W-:Y:S01]  /*e010*/  NOP ;  /* 0x0000000000007918 */ /* 0x000fe20000000000 */
[----:B------:R-:W-:Y:S01]  /*e020*/  SYNCS.ARRIVE.TRANS64.RED.A0T1 RZ, [UR46+0x30800], RZ ;  /* 0x030800ffffff79a7 */ /* 0x000fe2000820042e */
[----:B------:R-:W-:Y:S01]  /*e030*/  MOV R0, 0x1 ;  /* 0x0000000100007802 */ /* 0x000fe20000000f00 */
[----:B------:R-:W-:Y:S03]  /*e040*/  ARRIVES.LDGSTSBAR.64.TRANSCNT [UR46+0x30800] ;  /* 0x03080000ff0079b0 */ /* 0x000fe60008000aae */
[----:B------:R-:W-:Y:S01]  /*e050*/  SHF.L.U32 R0, R0, 0x1f, RZ ;  /* 0x0000001f00007819 */ /* 0x000fe200000006ff */
[----:B------:R-:W-:Y:S01]  /*e060*/  NOP ;  /* 0x0000000000007918 */ /* 0x000fe20000000000 */
[----:B------:R-:W-:Y:S01]  /*e070*/  SYNCS.ARRIVE.TRANS64.A1T0 RZ, [UR46+0x30800], RZ ;  /* 0x030800ffffff79a7 */ /* 0x000fe2000810002e */
[----:B------:R-:W-:Y:S01]  /*e080*/  VIADD R19, R19, 0xfffffffe ;  /* 0xfffffffe13137836 */ /* 0x000fe20000000000 */
[----:B------:R-:W1:Y:S02]  /*e090*/  SYNCS.PHASECHK.TRANS64.TRYWAIT P0, [UR46+0x30820], R0 ;  /* 0x03082000ff0075a7 */ /* 0x000e64000800016e */
[----:B-1----:R-:W-:Y:S05]  /*e0a0*/  @!P0 BRA `(.L_x_2233) ;  /* 0x00000030001c8947 */ /* 0x002fea0003800000 */
.L_x_2299:
[----:B------:R-:W-:Y:S01]  /*e0b0*/  ISETP.GE.AND P0, PT, R19, UR50, PT ;  /* 0x0000003213007c0c */ /* 0x000fe2000bf06270 */
[----:B------:R-:W-:Y:S01]  /*e0c0*/  IMAD.MOV.U32 R28, RZ, RZ, 0x1 ;  /* 0x00000001ff1c7424 */ /* 0x000fe200078e00ff */
[----:B------:R-:W-:-:S11]  /*e0d0*/  MOV R26, RZ ;  /* 0x000000ff001a7202 */ /* 0x000fd60000000f00 */
[----:B------:R-:W-:Y:S05]  /*e0e0*/  @!P0 BRA `(.L_x_2234) ;  /* 0x0000001000388947 */ /* 0x000fea0003800000 */
[----:B0-----:R-:W0:Y:S01]  /*e0f0*/  S2R R2, SR_TID.X ;  /* 0x0000000000027919 */ /* 0x001e220000002100 */
[----:B------:R-:W-:Y:S01]  /*e100*/  UIADD3 UR4, UR44, 0x1, URZ ;  /* 0x000000012c047890 */ /* 0x000fe2000fffe03f */
[----:B------:R-:W-:Y:S01]  /*e110*/  LOP3.LUT R0, RZ, UR43, RZ, 0x33, !PT ;  /* 0x0000002bff007c12 */ /* 0x000fe2000f8e33ff */
[----:B------:R-:W-:Y:S01]  /*e120*/  ULOP3.LUT UR5, URZ, UR45, URZ, 0x33, !UPT ;  /* 0x0000002d3f057292 */ /* 0x000fe2000f8e333f */
[----:B------:R-:W-:Y:S01]  /*e130*/  BSSY B0, `(.L_x_2234) ;  /* 0x0000109000007945 */ /* 0x000fe20003800000 */
[----:B------:R-:W-:Y:S01]  /*e140*/  UIMAD UR4, UR4, UR40, URZ ;  /* 0x00000028040472a4 */ /* 0x000fe2000f8e023f */
[----:B------:R-:W-:Y:S01]  /*e150*/  MOV R27, 0x1 ;  /* 0x00000001001b7802 */ /* 0x000fe20000000f00 */
[----:B------:R-:W-:-:S04]  /*e160*/  IMAD.MOV.U32 R25, RZ, RZ, RZ ;  /* 0x000000ffff197224 */ /* 0x000fc800078e00ff */
[----:B------:R-:W-:Y:S01]  /*e170*/  LOP3.LUT R3, RZ, UR4, RZ, 0x33, !PT ;  /* 0x00000004ff037c12 */ /* 0x000fe2000f8e33ff */
[----:B------:R-:W-:Y:S02]  /*e180*/  ULDC UR4, c[0x0][0x2f4] ;  /* 0x0000bd0000047ab9 */ /* 0x000fe40000000800 */
[----:B------:R-:W-:Y:S02]  /*e190*/  ISETP.GE.AND P3, PT, R23, UR4, PT ;  /* 0x0000000417007c0c */ /* 0x000fe4000bf66270 */
[----:B------:R-:W-:Y:S02]  /*e1a0*/  VIMNMX3 R0, R0, UR5, R3, !PT ;  /* 0x0000000500007c0f */ /* 0x000fe4000f800103 */
[----:B------:R-:W-:Y:S02]  /*e1b0*/  ISETP.GE.AND P2, PT, R34, UR4, PT ;  /* 0x0000000422007c0c */ /* 0x000fe4000bf46270 */
[----:B------:R-:W-:Y:S02]  /*e1c0*/  IADD3 R31, -R0, -0x2, RZ ;  /* 0xfffffffe001f7810 */ /* 0x000fe40007ffe1ff */
[----:B------:R-:W-:-:S02]  /*e1d0*/  ISETP.GE.AND P1, PT, R33, UR4, PT ;  /* 0x0000000421007c0c */ /* 0x000fc4000bf26270 */
        /* <DEDUP_REMOVED lines=9> */
.L_x_2247:
[----:B------:R-:W2:Y:S01]  /*e270*/  LDL R8, [R1] ;  /* 0x0000000001087983 */ /* 0x000ea20000100800 */
[----:B------:R-:W0:Y:S01]  /*e280*/  LDC R2, c[0x0][0x430] ;  /* 0x00010c00ff027b82 */ /* 0x000e220000000800 */
[----:B------:R-:W-:-:S13]  /*e290*/  ISETP.GT.U32.AND P5, PT, R37, 0x5f, PT ;  /* 0x0000005f2500780c */ /* 0x000fda0003fa4070 */
[----:B------:R-:W2:Y:S01]  /*e2a0*/  @!P5 LDC.64 R4, c[0x0][0x428] ;  /* 0x00010a00ff04db82 */ /* 0x000ea20000000a00 */
[----:B0-----:R-:W-:-:S13]  /*e2b0*/  ISETP.NE.AND P0, PT, R2, 0x1, PT ;  /* 0x000000010200780c */ /* 0x001fda0003f05270 */
[----:B------:R-:W0:Y:S08]  /*e2c0*/  @P0 LDC R3, c[0x0][0x434] ;  /* 0x00010d00ff030b82 */ /* 0x000e300000000800 */
[----:B------:R-:W1:Y:S01]  /*e2d0*/  @P0 LDC R7, c[0x0][0x438] ;  /* 0x00010e00ff070b82 */ /* 0x000e620000000800 */
[----:B------:R-:W-:Y:S01]  /*e2e0*/  MOV R9, R20 ;  /* 0x0000001400097202 */ /* 0x000fe20000000f00 */
        /* <DEDUP_REMOVED lines=13> */
[----:B------:R-:W-:Y:S02]  /*e3c0*/  LOP3.LUT P4, RZ, R16, 0x10, RZ, 0xc0, !PT ;  /* 0x0000001010ff7812 */ /* 0x000fe4000788c0ff */
[----:B------:R-:W-:-:S04]  /*e3d0*/  IADD3 R26, R25, 0x1, RZ ;  /* 0x00000001191a7810 */ /* 0x000fc80007ffe0ff */
[----:B------:R-:W-:-:S04]  /*e3e0*/  ISETP.NE.AND P0, PT, R26, 0x2, PT ;  /* 0x000000021a00780c */ /* 0x000fc80003f05270 */
[----:B------:R-:W-:Y:S02]  /*e3f0*/  SEL R28, RZ, 0x1, P0 ;  /* 0x00000001ff1c7807 */ /* 0x000fe40000000000 */
[----:B------:R-:W-:Y:S02]  /*e400*/  SEL R26, R26, RZ, P0 ;  /* 0x000000ff1a1a7207 */ /* 0x000fe40000000000 */
[----:B------:R-:W-:Y:S01]  /*e410*/  LOP3.LUT R28, R27, R28, RZ, 0x3c, !PT ;  /* 0x0000001c1b1c7212 */ /* 0x000fe200078e3cff */
[----:B0-----:R-:W-:Y:S06]  /*e420*/  @!P4 BRA `(.L_x_2235) ;  /* 0x000000000004c947 */ /* 0x001fec0003800000 */
[----:B------:R-:W-:Y:S01]  /*e430*/  BPT.TRAP 0x1 ;  /* 0x000000040000795c */ /* 0x000fe20000300000 */
.L_x_2235:
[----:B------:R-:W-:Y:S01]  /*e440*/  LEA R19, R26, UR46, 0x3 ;  /* 0x0000002e1a137c11 */ /* 0x000fe2000f8e18ff */
[----:B------:R-:W-:Y:S01]  /*e450*/  BSSY B1, `(.L_x_2236) ;  /* 0x0000004000017945 */ /* 0x000fe20003800000 */
[----:B------:R-:W-:-:S04]  /*e460*/  SHF.L.U32 R2, R28, 0x1f, RZ ;  /* 0x0000001f1c027819 */ /* 0x000fc800000006ff */
[----:B------:R-:W0:Y:S02]  /*e470*/  SYNCS.PHASECHK.TRANS64.TRYWAIT P0, [R19+URZ+0x30840], R2 ;  /* 0x03084002130075a7 */ /* 0x000e24000800017f */
[----:B0-----:R-:W-:Y:S05]  /*e480*/  @!P0 BRA `(.L_x_2237) ;  /* 0x0000002c003c8947 */ /* 0x001fea0003800000 */
.L_x_2300:
[----:B------:R-:W-:Y:S05]  /*e490*/  BSYNC B1 ;  /* 0x0000000000017941 */ /* 0x000fea0003800000 */
.L_x_2236:
        /* <DEDUP_REMOVED lines=26> */
[----:B------:R-:W-:Y:S01]  /*e640*/  VIADD R3, R3, UR4 ;  /* 0x0000000403037c36 */ /* 0x000fe20008000000 */
[----:B------:R-:W-:-:S04]  /*e650*/  UMOV UR4, 0xffffffff ;  /* 0xffffffff00047882 */ /* 0x000fc80000000000 */
[----:B------:R-:W-:Y:S01]  /*e660*/  LEA.HI.X R24, R2, UR7, R3, 0x1, P0 ;  /* 0x0000000702187c11 */ /* 0x000fe200080f0c03 */
[----:B------:R-:W-:Y:S06]  /*e670*/  BRA.DIV UR4, `(.L_x_2238) ;  /* 0x0000002a04d47947 */ /* 0x000fec000b800000 */
[----:B------:R-:W0:Y:S01]  /*e680*/  SHFL.IDX PT, R14, R21, RZ, 0x181f ;  /* 0x00181fff150e7589 */ /* 0x000e2200000e0000 */
[----:B------:R-:W-:Y:S02]  /*e690*/  SHF.L.U32 R12, R23, 0x1, RZ ;  /* 0x00000001170c7819 */ /* 0x000fe400000006ff */
[----:B------:R-:W-:Y:S01]  /*e6a0*/  LOP3.LUT P6, RZ, R16, 0x4, RZ, 0xc0, !PT ;  /* 0x0000000410ff7812 */ /* 0x000fe200078cc0ff */
        /* <DEDUP_REMOVED lines=20> */
[----:B0-----:R-:W-:-:S02]  /*e7f0*/  IADD3.X R11, RZ, R7, RZ, P0, !PT ;  /* 0x00000007ff0b7210 */ /* 0x001fc400007fe4ff */
[-C--:B------:R-:W-:Y:S02]  /*e800*/  IADD3 R6, P0, R2, R12.reuse, RZ ;  /* 0x0000000c02067210 */ /* 0x080fe40007f1e0ff */
        /* <DEDUP_REMOVED lines=15> */
.L_x_2314:
[----:B--2---:R-:W-:Y:S02]  /*e900*/  SHF.L.U32 R2, R23, 0x1, RZ ;  /* 0x0000000117027819 */ /* 0x004fe400000006ff */
[----:B------:R-:W-:Y:S02]  /*e910*/  LOP3.LUT P6, RZ, R16, 0x4, RZ, 0xc0, !PT ;  /* 0x0000000410ff7812 */ /* 0x000fe400078cc0ff */
[----:B------:R-:W-:-:S05]  /*e920*/  IADD3 R2, P0, R14, R2, RZ ;  /* 0x000000020e027210 */ /* 0x000fca0007f1e0ff */
[----:B0-----:R-:W-:Y:S01]  /*e930*/  IMAD.X R3, RZ, RZ, R24, P0 ;  /* 0x000000ffff037224 */ /* 0x001fe200000e0618 */
        /* <DEDUP_REMOVED lines=8> */
.L_x_2239:
        /* <DEDUP_REMOVED lines=10> */
.L_x_2240:
[----:B------:R1:W-:Y:S01]  /*ea60*/  SYNCS.ARRIVE.TRANS64.A1T0 RZ, [R19+URZ+0x30830], RZ ;  /* 0x030830ff13ff79a7 */ /* 0x0003e2000810003f */
[----:B------:R-:W-:Y:S05]  /*ea70*/  @!P5 BRA `(.L_x_2241) ;  /* 0x000000000004d947 */ /* 0x000fea0003800000 */
[----:B------:R-:W-:Y:S01]  /*ea80*/  BPT.TRAP 0x1 ;  /* 0x000000040000795c */ /* 0x000fe20000300000 */
.L_x_2241:
[----:B0-----:R-:W-:Y:S01]  /*ea90*/  SHF.L.U32 R3, R27, 0x1f, RZ ;  /* 0x0000001f1b037819 */ /* 0x001fe200000006ff */
[----:B------:R-:W-:Y:S01]  /*eaa0*/  BSSY B1, `(.L_x_2242) ;  /* 0x0000004000017945 */ /* 0x000fe20003800000 */
[----:B------:R-:W-:-:S04]  /*eab0*/  LEA R6, R25, UR46, 0x3 ;  /* 0x0000002e19067c11 */ /* 0x000fc8000f8e18ff */
[----:B------:R-:W0:Y:S02]  /*eac0*/  SYNCS.PHASECHK.TRANS64.TRYWAIT P0, [R6+URZ+0x30860], R3 ;  /* 0x03086003060075a7 */ /* 0x000e24000800017f */
[----:B0-----:R-:W-:Y:S05]  /*ead0*/  @!P0 BRA `(.L_x_2243) ;  /* 0x0000002c008c8947 */ /* 0x001fea0003800000 */
.L_x_2315:
[----:B------:R-:W-:Y:S05]  /*eae0*/  BSYNC B1 ;  /* 0x0000000000017941 */ /* 0x000fea0003800000 */
.L_x_2242:
        /* <DEDUP_REMOVED lines=9> */
[----:B------:R-:W2:Y:S01]  /*eb80*/  SHFL.IDX PT, R14, R17, 0x1, 0x181f ;  /* 0x00381f00110e7f89 */ /* 0x000ea200000e0000 */
[----:B0-----:R-:W-:Y:S02]  /*eb90*/  IADD3.X R3, RZ, R3, RZ, P0, !PT ;  /* 0x00000003ff037210 */ /* 0x001fe400007fe4ff */
[----:B------:R-:W-:-:S13]  /*eba0*/  ISETP.LT.OR P0, PT, R0, 0x1, P3 ;  /* 0x000000010000780c */ /* 0x000fda0001f01670 */
[----:B------:R-:W-:Y:S01]  /*ebb0*/  LDGSTS.E.BYPASS.LTC128B.128 [R7+0x400], desc[UR36][R2.64], !P0 ;  /* 0x0040000002077fae */ /* 0x000fe2000c101d64 */
[----:B------:R-:W-:-:S13]  /*ebc0*/  ISETP.LT.OR P0, PT, R0, 0x1, P2 ;  /* 0x000000010000780c */ /* 0x000fda0001701670 */
[----:B------:R-:W-:Y:S01]  /*ebd0*/  LDGSTS.E.BYPASS.LTC128B.128 [R7+0x3400], desc[UR36][R2.64+0x80], !P0 ;  /* 0x0340008002077fae */ /* 0x000fe2000c101d64 */
[----:B------:R-:W-:-:S13]  /*ebe0*/  ISETP.LT.OR P0, PT, R0, 0x1, P1 ;  /* 0x000000010000780c */ /* 0x000fda0000f01670 */
[----:B------:R2:W-:Y:S02]  /*ebf0*/  LDGSTS.E.BYPASS.LTC128B.128 [R7+0x6400], desc[UR36][R2.64+0x100], !P0 ;  /* 0x0640010002077fae */ /* 0x0005e4000c101d64 */
[----:B--2---:R-:W-:Y:S02]  /*ec00*/  IADD3 R2, P0, R14, R9, RZ ;  /* 0x000000090e027210 */ /* 0x004fe40007f1e0ff */
[----:B------:R-:W0:Y:S03]  /*ec10*/  SHFL.IDX PT, R14, R17, 0x2, 0x181f ;  /* 0x00581f00110e7f89 */ /* 0x000e2600000e0000 */
[----:B------:R-:W-:Y:S01]  /*ec20*/  IMAD.X R3, RZ, RZ, R8, P0 ;  /* 0x000000ffff037224 */ /* 0x000fe200000e0608 */
        /* <DEDUP_REMOVED lines=18> */
[----:B------:R-:W0:Y:S02]  /*ed50*/  SHFL.IDX PT, R14, R17, 0x4, 0x181f ;  /* 0x00981f00110e7f89 */ /* 0x000e2400000e0000 */
[----:B--2---:R-:W-:Y:S02]  /*ed60*/  IADD3.X R3, RZ, R8, RZ, P0, !PT ;  /* 0x00000008ff037210 */ /* 0x004fe400007fe4ff */
        /* <DEDUP_REMOVED lines=8> */
[----:B------:R3:W4:Y:S03]  /*edf0*/  SHFL.IDX PT, R14, R17, 0x5, 0x181f ;  /* 0x00b81f00110e7f89 */ /* 0x00072600000e0000 */
[----:B--2---:R-:W-:Y:S01]  /*ee00*/  IMAD.X R3, RZ, RZ, R8, P0 ;  /* 0x000000ffff037224 */ /* 0x004fe200000e0608 */
[----:B------:R-:W-:Y:S01]  /*ee10*/  ISETP.LT.OR P0, PT, R0, 0x41, P3 ;  /* 0x000000410000780c */ /* 0x000fe20001f01670 */
[----:B------:R3:W2:-:S12]  /*ee20*/  SHFL.IDX PT, R8, R18, 0x5, 0x181f ;  /* 0x00b81f0012087f89 */ /* 0x00069800000e0000 */
[----:B------:R3:W-:Y:S01]  /*ee30*/  LDGSTS.E.BYPASS.LTC128B.128 [R7+0x2400], desc[UR36][R2.64], !P0 ;  /* 0x0240000002077fae */ /* 0x0007e2000c101d64 */
[----:B------:R-:W-:-:S13]  /*ee40*/  ISETP.LT.OR P0, PT, R0, 0x41, P2 ;  /* 0x000000410000780c */ /* 0x000fda0001701670 */
[----:B------:R3:W-:Y:S01]  /*ee50*/  LDGSTS.E.BYPASS.LTC128B.128 [R7+0x5400], desc[UR36][R2.64+0x80], !P0 ;  /* 0x0540008002077fae */ /* 0x0007e2000c101d64 */
[----:B------:R-:W-:-:S13]  /*ee60*/  ISETP.LT.OR P0, PT, R0, 0x41, P1 ;  /* 0x000000410000780c */ /* 0x000fda0000f01670 */
[----:B--2-4-:R3:W-:Y:S02]  /*ee70*/  LDGSTS.E.BYPASS.LTC128B.128 [R7+0x8400], desc[UR36][R2.64+0x100], !P0 ;  /* 0x0840010002077fae */ /* 0x0147e4000c101d64 */
.L_x_2329:
[----:B0--3--:R-:W-:Y:S01]  /*ee80*/  IADD3 R2, P0, R14, R9, RZ ;  /* 0x000000090e027210 */ /* 0x009fe20007f1e0ff */
        /* <DEDUP_REMOVED lines=17> */
[----:B------:R-:W-:Y:S01]  /*efa0*/  IMAD R5, R32, UR4, RZ ;  /* 0x0000000420057c24 */ /* 0x000fe2000f8e02ff */
[----:B------:R-:W-:-:S03]  /*efb0*/  IADD3 R3, R3, R9, RZ ;  /* 0x0000000903037210 */ /* 0x000fc60007ffe0ff */
[C---:B------:R-:W-:Y:S02]  /*efc0*/  IMAD R5, R4.reuse, UR5, R5 ;  /* 0x0000000504057c24 */ /* 0x040fe4000f8e0205 */
[----:B------:R-:W-:-:S04]  /*efd0*/  IMAD.WIDE.U32 R2, R4, UR4, R2 ;  /* 0x0000000404027c25 */ /* 0x000fc8000f8e0002 */
[----:B-1----:R-:W-:-:S07]  /*efe0*/  IMAD.IADD R19, R3, 0x1, R5 ;  /* 0x0000000103137824 */ /* 0x002fce00078e0205 */
.L_x_2245:
        /* <DEDUP_REMOVED lines=10> */
.L_x_2246:
[----:B------:R-:W-:Y:S01]  /*f090*/  R2UR UR4, R35 ;  /* 0x00000000230472ca */ /* 0x000fe200000e0000 */
[----:B------:R-:W-:Y:S01]  /*f0a0*/  ULDC.64 UR6, c[0x0][0x330] ;  /* 0x0000cc0000067ab9 */ /* 0x000fe20000000a00 */
[----:B------:R-:W-:Y:S01]  /*f0b0*/  MOV R18, R2 ;  /* 0x0000000200127202 */ /* 0x000fe20000000f00 */
[----:B------:R-:W-:Y:S01]  /*f0c0*/  IMAD.U32 R3, RZ, RZ, UR6 ;  /* 0x00000006ff037e24 */ /* 0x000fe2000f8e00ff */
[----:B------:R-:W-:Y:S01]  /*f0d0*/  IADD3 R31, R31, -0x1, RZ ;  /* 0xffffffff1f1f7810 */ /* 0x000fe20007ffe0ff */
        /* <DEDUP_REMOVED lines=15> */
.L_x_2234:
[----:B------:R-:W-:-:S13]  /*f1d0*/  LOP3.LUT P0, RZ, R16, 0x10, RZ, 0xc0, !PT ;  /* 0x0000001010ff7812 */ /* 0x000fda000780c0ff */
[----:B------:R-:W-:Y:S05]  /*f1e0*/  @!P0 BRA `(.L_x_2248) ;  /* 0x0000000000048947 */ /* 0x000fea0003800000 */
[----:B------:R-:W-:Y:S01]  /*f1f0*/  BPT.TRAP 0x1 ;  /* 0x000000040000795c */ /* 0x000fe20000300000 */
.L_x_2248:
        /* <DEDUP_REMOVED lines=12> */
.L_x_2330:
[----:B------:R-:W-:Y:S05]  /*f2c0*/  BSYNC B0 ;  /* 0x0000000000007941 */ /* 0x000fea0003800000 */
.L_x_2249:
        /* <DEDUP_REMOVED lines=36> */
[----:B------:R-:W-:Y:S03]  /*f510*/  SHFL.IDX PT, R7, R18, 0x4, 0x181f ;  /* 0x00981f0012077f89 */ /* 0x000fe600000e0000 */
[----:B------:R-:W-:Y:S01]  /*f520*/  IMAD.WIDE.U32 R2, R23, 0x2, R2 ;  /* 0x0000000217027825 */ /* 0x000fe200078e0002 */
        /* <DEDUP_REMOVED lines=8> */
[----:B0-----:R-:W-:Y:S02]  /*f5b0*/  IMAD.MOV.U32 R2, RZ, RZ, R14 ;  /* 0x000000ffff027224 */ /* 0x001fe400078e000e */
[----:B-1----:R-:W-:Y:S01]  /*f5c0*/  IMAD.MOV.U32 R3, RZ, RZ, R6 ;  /* 0x000000ffff037224 */ /* 0x002fe200078e0006 */
[----:B------:R0:W1:Y:S01]  /*f5d0*/  SHFL.IDX PT, R14, R17, 0x5, 0x181f ;  /* 0x00b81f00110e7f89 */ /* 0x00006200000e0000 */
[----:B------:R-:W-:Y:S02]  /*f5e0*/  IMAD.MOV.U32 R6, RZ, RZ, RZ ;  /* 0x000000ffff067224 */ /* 0x000fe400078e00ff */
        /* <DEDUP_REMOVED lines=8> */
[----:B------:R-:W-:-:S04]  /*f670*/  IMAD.MOV.U32 R3, RZ, RZ, R7 ;  /* 0x000000ffff037224 */ /* 0x000fc800078e0007 */
[----:B------:R-:W-:-:S05]  /*f680*/  IMAD.WIDE.U32 R2, R23, 0x2, R2 ;  /* 0x0000000217027825 */ /* 0x000fca00078e0002 */
[----:B------:R0:W-:Y:S04]  /*f690*/  LDGSTS.E.BYPASS.LTC128B.128 [R4+0x2400], desc[UR36][R2.64], !P3 ;  /* 0x0240000002047fae */ /* 0x0001e8000d901d64 */
[----:B------:R0:W-:Y:S04]  /*f6a0*/  LDGSTS.E.BYPASS.LTC128B.128 [R4+0x5400], desc[UR36][R2.64+0x80], !P4 ;  /* 0x0540008002047fae */ /* 0x0001e8000e101d64 */
[----:B-1-3--:R0:W-:Y:S02]  /*f6b0*/  LDGSTS.E.BYPASS.LTC128B.128 [R4+0x8400], desc[UR36][R2.64+0x100], !P5 ;  /* 0x0840010002047fae */ /* 0x00a1e4000e901d64 */
.L_x_2344:
[C---:B------:R-:W-:Y:S01]  /*f6c0*/  ISETP.LT.OR P2, PT, R5.reuse, 0x51, P2 ;  /* 0x000000510500780c */ /* 0x040fe20001741670 */
[----:B0-----:R-:W-:Y:S01]  /*f6d0*/  IMAD.MOV.U32 R3, RZ, RZ, R18 ;  /* 0x000000ffff037224 */ /* 0x001fe200078e0012 */
[C---:B------:R-:W-:Y:S02]  /*f6e0*/  ISETP.LT.OR P1, PT, R5.reuse, 0x51, P1 ;  /* 0x000000510500780c */ /* 0x040fe40000f21670 */
[----:B------:R-:W-:Y:S02]  /*f6f0*/  ISETP.LT.OR P0, PT, R5, 0x51, P0 ;  /* 0x000000510500780c */ /* 0x000fe40000701670 */
[----:B------:R-:W-:-:S05]  /*f700*/  MOV R2, R14 ;  /* 0x0000000e00027202 */ /* 0x000fca0000000f00 */
        /* <DEDUP_REMOVED lines=9> */
.L_x_2252:
        /* <DEDUP_REMOVED lines=10> */
.L_x_2253:
[----:B------:R1:W-:Y:S02]  /*f840*/  SYNCS.ARRIVE.TRANS64.A1T0 RZ, [R0+URZ+0x30850], RZ ;  /* 0x030850ff00ff79a7 */ /* 0x0003e4000810003f */
[----:B-1----:R-:W-:-:S05]  /*f850*/  VIADD R0, R26, 0x1 ;  /* 0x000000011a007836 */ /* 0x002fca0000000000 */
[----:B------:R-:W-:-:S04]  /*f860*/  ISETP.NE.AND P0, PT, R0, 0x2, PT ;  /* 0x000000020000780c */ /* 0x000fc80003f05270 */
[----:B0-----:R-:W-:Y:S02]  /*f870*/  SEL R3, RZ, 0x1, P0 ;  /* 0x00000001ff037807 */ /* 0x001fe40000000000 */
[----:B------:R-:W-:Y:S02]  /*f880*/  SEL R0, R0, RZ, P0 ;  /* 0x000000ff00007207 */ /* 0x000fe40000000000 */
[----:B------:R-:W-:-:S07]  /*f890*/  LOP3.LUT R28, R28, R3, RZ, 0x3c, !PT ;  /* 0x000000031c1c7212 */ /* 0x000fce00078e3cff */
.L_x_2219:
[----:B------:R-:W0:Y:S01]  /*f8a0*/  S2R R3, SR_CgaCtaId ;  /* 0x0000000000037919 */ /* 0x000e220000008800 */
[----:B------:R-:W-:Y:S02]  /*f8b0*/  MOV R2, 0x400 ;  /* 0x0000040000027802 */ /* 0x000fe40000000f00 */
[----:B------:R-:W-:Y:S02]  /*f8c0*/  SHF.L.U32 R6, R6, 0x1f, RZ ;  /* 0x0000001f06067819 */ /* 0x000fe400000006ff */
[----:B0-----:R-:W-:-:S04]  /*f8d0*/  LEA R7, R3, R2, 0x18 ;  /* 0x0000000203077211 */ /* 0x001fc800078ec0ff */
[----:B------:R-:W0:Y:S02]  /*f8e0*/  SYNCS.PHASECHK.TRANS64.TRYWAIT P0, [R7+URZ+0x30820], R6 ;  /* 0x03082006070075a7 */ /* 0x000e24000800017f */
[----:B0-----:R-:W-:Y:S05]  /*f8f0*/  @!P0 BRA `(.L_x_2254) ;  /* 0x0000003000748947 */ /* 0x001fea0003800000 */
.L_x_2345:
[----:B------:R-:W-:-:S03]  /*f900*/  UMOV UR4, 0xffffffff ;  /* 0xffffffff00047882 */ /* 0x000fc60000000000 */
[----:B------:R-:W-:Y:S05]  /*f910*/  BRA.DIV UR4, `(.L_x_2255) ;  /* 0x0000003204807947 */ /* 0x000fea000b800000 */
[----:B------:R-:W1:Y:S02]  /*f920*/  S2R R2, SR_TID.X ;  /* 0x0000000000027919 */ /* 0x000e640000002100 */
[----:B-1----:R-:W-:-:S04]  /*f930*/  SHF.R.U32.HI R2, RZ, 0x5, R2 ;  /* 0x00000005ff027819 */ /* 0x002fc80000011602 */
[----:B------:R-:W-:-:S05]  /*f940*/  LOP3.LUT R2, R2, 0x3, RZ, 0xc0, !PT ;  /* 0x0000000302027812 */ /* 0x000fca00078ec0ff */
[----:B------:R1:W2:Y:S02]  /*f950*/  SHFL.IDX PT, R14, R2, RZ, 0x1f ;  /* 0x00001fff020e7589 */ /* 0x0002a400000e0000 */
.L_x_2348:
[----:B--2---:R-:W-:-:S13]  /*f960*/  ISETP.NE.AND P0, PT, R14, RZ, PT ;  /* 0x000000ff0e00720c */ /* 0x004fda0003f05270 */
[----:B------:R-:W-:Y:S05]  /*f970*/  @P0 BRA `(.L_x_2175) ;  /* 0x0000000000900947 */ /* 0x000fea0003800000 */
[----:B------:R-:W-:-:S03]  /*f980*/  UMOV UR4, 0xffffffff ;  /* 0xffffffff00047882 */ /* 0x000fc60000000000 */
[----:B------:R-:W-:Y:S05]  /*f990*/  BRA.DIV UR4, `(.L_x_2256) ;  /* 0x0000003204947947 */ /* 0x000fea000b800000 */
[----:B------:R-:W-:-:S13]  /*f9a0*/  ELECT P6, URZ, PT ;  /* 0x00000000003f782f */ /* 0x000fda00038c0000 */
.L_x_2351:
        /* <DEDUP_REMOVED lines=8> */
.L_x_2257:
[----:B------:R-:W-:Y:S01]  /*fa30*/  IMAD R5, R0, 0x8, R7 ;  /* 0x0000000800057824 */ /* 0x000fe200078e0207 */
[----:B------:R-:W-:Y:S01]  /*fa40*/  SHF.L.U32 R2, R28, 0x1f, RZ ;  /* 0x0000001f1c027819 */ /* 0x000fe200000006ff */
[----:B------:R-:W-:-:S03]  /*fa50*/  VIADD R0, R0, 0x1 ;  /* 0x0000000100007836 */ /* 0x000fc60000000000 */
[----:B------:R-:W1:Y:S02]  /*fa60*/  SYNCS.PHASECHK.TRANS64.TRYWAIT P1, [R5+URZ+0x30840], R2 ;  /* 0x03084002050075a7 */ /* 0x000e64000802017f */
[----:B------:R-:W-:-:S04]  /*fa70*/  ISETP.NE.AND P2, PT, R0, 0x2, PT ;  /* 0x000000020000780c */ /* 0x000fc80003f45270 */
[----:B------:R-:W-:Y:S01]  /*fa80*/  SEL R3, RZ, 0x1, P2 ;  /* 0x00000001ff037807 */ /* 0x000fe20001000000 */
[----:B-1----:R-:W-:Y:S08]  /*fa90*/  @!P1 BRA `(.L_x_2258) ;  /* 0x0000003000749947 */ /* 0x002ff00003800000 */
.L_x_2352:
[----:B------:R-:W-:Y:S02]  /*faa0*/  SEL R0, R0, RZ, P2 ;  /* 0x000000ff00007207 */ /* 0x000fe40001000000 */
[----:B------:R-:W-:Y:S01]  /*fab0*/  LOP3.LUT R3, R28, R3, RZ, 0x3c, !PT ;  /* 0x000000031c037212 */ /* 0x000fe200078e3cff */
[----:B------:R-:W-:Y:S06]  /*fac0*/  @!P0 BRA `(.L_x_2259) ;  /* 0x0000000000048947 */ /* 0x000fec0003800000 */
[----:B------:R-:W-:Y:S01]  /*fad0*/  BPT.TRAP 0x1 ;  /* 0x000000040000795c */ /* 0x000fe20000300000 */
.L_x_2259:
[----:B0-----:R-:W-:Y:S02]  /*fae0*/  LEA R7, R0, R7, 0x3 ;  /* 0x0000000700077211 */ /* 0x001fe400078e18ff */
[----:B------:R-:W-:-:S04]  /*faf0*/  SHF.L.U32 R0, R3, 0x1f, RZ ;  /* 0x0000001f03007819 */ /* 0x000fc800000006ff */
[----:B------:R-:W0:Y:S02]  /*fb00*/  SYNCS.PHASECHK.TRANS64.TRYWAIT P1, [R7+URZ+0x30840], R0 ;  /* 0x03084000070075a7 */ /* 0x000e24000802017f */
[----:B0-----:R-:W-:Y:S05]  /*fb10*/  @!P1 BRA `(.L_x_2260) ;  /* 0x0000003000689947 */ /* 0x001fea0003800000 */
.L_x_2353:
[----:B------:R-:W-:Y:S05]  /*fb20*/  @!P0 BRA `(.L_x_2261) ;  /* 0x0000000000048947 */ /* 0x000fea0003800000 */
[----:B------:R-:W-:Y:S01]  /*fb30*/  BPT.TRAP 0x1 ;  /* 0x000000040000795c */ /* 0x000fe20000300000 */
.L_x_2261:
[----:B------:R-:W2:Y:S02]  /*fb40*/  SYNCS.PHASECHK.TRANS64.TRYWAIT P1, [R5+URZ+0x30860], R2 ;  /* 0x03086002050075a7 */ /* 0x000ea4000802017f */
[----:B--2---:R-:W-:Y:S05]  /*fb50*/  @!P1 BRA `(.L_x_2262) ;  /* 0x00000030006c9947 */ /* 0x004fea0003800000 */
.L_x_2354:
[----:B------:R-:W-:Y:S05]  /*fb60*/  @!P0 BRA `(.L_x_2263) ;  /* 0x0000000000048947 */ /* 0x000fea0003800000 */
[----:B------:R-:W-:Y:S01]  /*fb70*/  BPT.TRAP 0x1 ;  /* 0x000000040000795c */ /* 0x000fe20000300000 */
.L_x_2263:
[----:B---3--:R3:W4:Y:S02]  /*fb80*/  SYNCS.PHASECHK.TRANS64.TRYWAIT P0, [R7+URZ+0x30860], R0 ;  /* 0x03086000070075a7 */ /* 0x008724000800017f */
[----:B----4-:R-:W-:Y:S05]  /*fb90*/  @!P0 NANOSLEEP.SYNCS 0x989680 ;  /* 0x009896800000895d */ /* 0x010fea0003900000 */
[----:B------:R-:W4:Y:S02]  /*fba0*/  @!P0 SYNCS.PHASECHK.TRANS64 P0, [R7+URZ+0x30860], R0 ;  /* 0x03086000070085a7 */ /* 0x000f24000800007f */
[----:B----4-:R-:W-:Y:S05]  /*fbb0*/  @!P0 BRA `(.L_x_2263) ;  /* 0xfffffffc00f08947 */ /* 0x010fea000383ffff */
.L_x_2175:
[----:B------:R-:W-:Y:S05]  /*fbc0*/  BSYNC B6 ;  /* 0x0000000000067941 */ /* 0x000fea0003800000 */
.L_x_2172:
[----:B------:R-:W-:Y:S05]  /*fbd0*/  EXIT ;  /* 0x000000000000794d */ /* 0x000fea0003800000 */
.L_x_2179:
[----:B0-----:R-:W-:-:S04]  /*fbe0*/  IMAD.U32 R3, RZ, RZ, UR60 ;  /* 0x0000003cff037e24 */ /* 0x001fc8000f8e00ff */
[----:B------:R0:W1:Y:S03]  /*fbf0*/  SYNCS.PHASECHK.TRANS64.TRYWAIT P0, [R3+URZ+0x30800], R0 ;  /* 0x03080000030075a7 */ /* 0x000066000800017f */
[----:B-1----:R-:W-:Y:S05]  /*fc00*/  @!P0 NANOSLEEP.SYNCS 0x989680 ;  /* 0x009896800000895d */ /* 0x002fea0003900000 */
[----:B------:R-:W1:Y:S02]  /*fc10*/  @!P0 SYNCS.PHASECHK.TRANS64 P0, [R3+URZ+0x30800], R0 ;  /* 0x03080000030085a7 */ /* 0x000e64000800007f */
[----:B-1----:R-:W-:Y:S05]  /*fc20*/  @!P0 BRA `(.L_x_2179) ;  /* 0xfffffffc00ec8947 */ /* 0x002fea000383ffff */
[----:B------:R-:W-:Y:S05]  /*fc30*/  BRA `(.L_x_2264) ;  /* 0xffffff1800247947 */ /* 0x000fea000383ffff */
.L_x_2183:
[----:B0-----:R-:W-:-:S04]  /*fc40*/  IMAD.U32 R3, RZ, RZ, UR60 ;  /* 0x0000003cff037e24 */ /* 0x001fc8000f8e00ff */
[----:B------:R0:W2:Y:S03]  /*fc50*/  SYNCS.PHASECHK.TRANS64.TRYWAIT P1, [R3+URZ+0x30830], R0 ;  /* 0x03083000030075a7 */ /* 0x0000a6000802017f */
[----:B--2---:R-:W-:Y:S05]  /*fc60*/  @!P1 NANOSLEEP.SYNCS 0x989680 ;  /* 0x009896800000995d */ /* 0x004fea0003900000 */
[----:B------:R-:W2:Y:S02]  /*fc70*/  @!P1 SYNCS.PHASECHK.TRANS64 P1, [R3+URZ+0x30830], R0 ;  /* 0x03083000030095a7 */ /* 0x000ea4000802007f */
[----:B--2---:R-:W-:Y:S05]  /*fc80*/  @!P1 BRA `(.L_x_2183) ;  /* 0xfffffffc00ec9947 */ /* 0x004fea000383ffff */
[----:B------:R-:W-:Y:S05]  /*fc90*/  BRA `(.L_x_2182) ;  /* 0xffffff1800487947 */ /* 0x000fea000383ffff */
.L_x_2189:
[----:B-1----:R-:W-:-:S04]  /*fca0*/  MOV R9, UR39 ;  /* 0x0000002700097c02 */ /* 0x002fc80008000f00 */
[----:B------:R1:W2:Y:S03]  /*fcb0*/  SYNCS.PHASECHK.TRANS64.TRYWAIT P1, [R9+URZ+0x30830], R8 ;  /* 0x03083008090075a7 */ /* 0x0002a6000802017f */
[----:B--2---:R-:W-:Y:S05]  /*fcc0*/  @!P1 NANOSLEEP.SYNCS 0x989680 ;  /* 0x009896800000995d */ /* 0x004fea0003900000 */
[----:B------:R-:W2:Y:S02]  /*fcd0*/  @!P1 SYNCS.PHASECHK.TRANS64 P1, [R9+URZ+0x30830], R8 ;  /* 0x03083008090095a7 */ /* 0x000ea4000802007f */
[----:B--2---:R-:W-:Y:S05]  /*fce0*/  @!P1 BRA `(.L_x_2189) ;  /* 0xfffffffc00ec9947 */ /* 0x004fea000383ffff */
[----:B------:R-:W-:Y:S05]  /*fcf0*/  BRA `(.L_x_2188) ;  /* 0xffffff4000d07947 */ /* 0x000fea000383ffff */
.L_x_2193:
[----:B-1----:R-:W-:-:S04]  /*fd00*/  IMAD.U32 R9, RZ, RZ, UR14 ;  /* 0x0000000eff097e24 */ /* 0x002fc8000f8e00ff */
[----:B------:R1:W3:Y:S03]  /*fd10*/  SYNCS.PHASECHK.TRANS64.TRYWAIT P1, [R9+URZ+0x30850], R0 ;  /* 0x03085000090075a7 */ /* 0x0002e6000802017f */
[----:B---3--:R-:W-:Y:S05]  /*fd20*/  @!P1 NANOSLEEP.SYNCS 0x989680 ;  /* 0x009896800000995d */ /* 0x008fea0003900000 */
[----:B------:R-:W3:Y:S02]  /*fd30*/  @!P1 SYNCS.PHASECHK.TRANS64 P1, [R9+URZ+0x30850], R0 ;  /* 0x03085000090095a7 */ /* 0x000ee4000802007f */
[----:B---3--:R-:W-:Y:S05]  /*fd40*/  @!P1 BRA `(.L_x_2193) ;  /* 0xfffffffc00ec9947 */ /* 0x008fea000383ffff */
[----:B------:R-:W-:Y:S05]  /*fd50*/  BRA `(.L_x_2192) ;  /* 0xffffff4c00647947 */ /* 0x000fea000383ffff */
.L_x_2201:
[----:B-1----:R-:W-:-:S04]  /*fd60*/  IMAD.U32 R9, RZ, RZ, UR39 ;  /* 0x00000027ff097e24 */ /* 0x002fc8000f8e00ff */
[----:B------:R1:W2:Y:S03]  /*fd70*/  SYNCS.PHASECHK.TRANS64.TRYWAIT P1, [R9+URZ+0x30830], R8 ;  /* 0x03083008090075a7 */ /* 0x0002a6000802017f */
[----:B--2---:R-:W-:Y:S05]  /*fd80*/  @!P1 NANOSLEEP.SYNCS 0x989680 ;  /* 0x009896800000995d */ /* 0x004fea0003900000 */
[----:B------:R-:W2:Y:S02]  /*fd90*/  @!P1 SYNCS.PHASECHK.TRANS64 P1, [R9+URZ+0x30830], R8 ;  /* 0x03083008090095a7 */ /* 0x000ea4000802007f */
[----:B--2---:R-:W-:Y:S05]  /*fda0*/  @!P1 BRA `(.L_x_2201) ;  /* 0xfffffffc00ec9947 */ /* 0x004fea000383ffff */
[----:B------:R-:W-:Y:S05]  /*fdb0*/  BRA `(.L_x_2200) ;  /* 0xffffff6c00a87947 */ /* 0x000fea000383ffff */
.L_x_2205:
[----:B-1----:R-:W-:-:S04]  /*fdc0*/  MOV R9, UR5 ;  /* 0x0000000500097c02 */ /* 0x002fc80008000f00 */
[----:B------:R1:W3:Y:S03]  /*fdd0*/  SYNCS.PHASECHK.TRANS64.TRYWAIT P1, [R9+URZ+0x30850], R0 ;  /* 0x03085000090075a7 */ /* 0x0002e6000802017f */
[----:B---3--:R-:W-:Y:S05]  /*fde0*/  @!P1 NANOSLEEP.SYNCS 0x989680 ;  /* 0x009896800000995d */ /* 0x008fea0003900000 */
[----:B------:R-:W3:Y:S02]  /*fdf0*/  @!P1 SYNCS.PHASECHK.TRANS64 P1, [R9+URZ+0x30850], R0 ;  /* 0x03085000090095a7 */ /* 0x000ee4000802007f */
[----:B---3--:R-:W-:Y:S05]  /*fe00*/  @!P1 BRA `(.L_x_2205) ;  /* 0xfffffffc00ec9947 */ /* 0x008fea000383ffff */
[----:B------:R-:W-:Y:S05]  /*fe10*/  BRA `(.L_x_2204) ;  /* 0xffffff7800407947 */ /* 0x000fea000383ffff */
.L_x_2212:
[----:B-1----:R-:W-:-:S04]  /*fe20*/  IMAD.U32 R5, RZ, RZ, UR5 ;  /* 0x00000005ff057e24 */ /* 0x002fc8000f8e00ff */
[----:B------:R1:W2:Y:S03]  /*fe30*/  SYNCS.PHASECHK.TRANS64.TRYWAIT P1, [R5+URZ+0x30850], R0 ;  /* 0x03085000050075a7 */ /* 0x0002a6000802017f */
[----:B--2---:R-:W-:Y:S05]  /*fe40*/  @!P1 NANOSLEEP.SYNCS 0x989680 ;  /* 0x009896800000995d */ /* 0x004fea0003900000 */
[----:B------:R-:W2:Y:S02]  /*fe50*/  @!P1 SYNCS.PHASECHK.TRANS64 P1, [R5+URZ+0x30850], R0 ;  /* 0x03085000050095a7 */ /* 0x000ea4000802007f */
[----:B--2---:R-:W-:Y:S05]  /*fe60*/  @!P1 BRA `(.L_x_2212) ;  /* 0xfffffffc00ec9947 */ /* 0x004fea000383ffff */
[----:B------:R-:W-:Y:S05]  /*fe70*/  BRA `(.L_x_2211) ;  /* 0xffffff9400dc7947 */ /* 0x000fea000383ffff */
.L_x_2224:
[----:B------:R-:W-:Y:S01]  /*fe80*/  IMAD.MOV.U32 R13, RZ, RZ, R18 ;  /* 0x000000ffff0d7224 */ /* 0x000fe200078e0012 */
[----:B------:R-:W-:Y:S01]  /*fe90*/  MOV R12, RZ ;  /* 0x000000ff000c7202 */ /* 0x000fe20000000f00 */
[----:B------:R-:W-:Y:S02]  /*fea0*/  IMAD.MOV.U32 R11, RZ, RZ, 0x1f ;  /* 0x0000001fff0b7424 */ /* 0x000fe400078e00ff */
[----:B------:R-:W-:-:S07]  /*feb0*/  IMAD.MOV.U32 R15, RZ, RZ, -0x1 ;  /* 0xffffffffff0f7424 */ /* 0x000fce00078e00ff */
[----:B-----5:R-:W-:Y:S05]  /*fec0*/  WARPSYNC.COLLECTIVE R15, `(.L_x_2265) ;  /* 0x000000000f087348 */ /* 0x020fea0003c00000 */
[----:B------:R0:W1:Y:S02]  /*fed0*/  SHFL.IDX P6, R14, R13, R12, R11 ;  /* 0x0000000c0d0e7389 */ /* 0x00006400000c000b */
[----:B01---5:R-:W-:Y:S01]  /*fee0*/  ENDCOLLECTIVE ;  /* 0x000000000000791b */ /* 0x023fe20003800000 */
.L_x_2265:
[----:B------:R-:W-:Y:S05]  /*fef0*/  BRA `(.L_x_2266) ;  /* 0xffffffcc009c7947 */ /* 0x000fea000383ffff */
.L_x_2226:
[----:B0-----:R-:W-:-:S04]  /*ff00*/  MOV R3, UR46 ;  /* 0x0000002e00037c02 */ /* 0x001fc80008000f00 */
[----:B------:R0:W1:Y:S03]  /*ff10*/  SYNCS.PHASECHK.TRANS64.TRYWAIT P0, [R3+URZ+0x30840], R2 ;  /* 0x03084002030075a7 */ /* 0x000066000800017f */
[----:B-1----:R-:W-:Y:S05]  /*ff20*/  @!P0 NANOSLEEP.SYNCS 0x989680 ;  /* 0x009896800000895d */ /* 0x002fea0003900000 */
[----:B------:R-:W1:Y:S02]  /*ff30*/  @!P0 SYNCS.PHASECHK.TRANS64 P0, [R3+URZ+0x30840], R2 ;  /* 0x03084002030085a7 */ /* 0x000e64000800007f */
[----:B-1----:R-:W-:Y:S05]  /*ff40*/  @!P0 BRA `(.L_x_2226) ;  /* 0xfffffffc00ec8947 */ /* 0x002fea000383ffff */
[----:B------:R-:W-:Y:S05]  /*ff50*/  BRA `(.L_x_2267) ;  /* 0xffffffd0002c7947 */ /* 0x000fea000383ffff */
.L_x_2227:
        /* <DEDUP_REMOVED lines=8> */
.L_x_2269:
[----:B------:R-:W-:Y:S05]  /*ffe0*/  BSYNC B0 ;  /* 0x0000000000007941 */ /* 0x000fea0003800000 */
.L_x_2268:
[----:B------:R-:W-:Y:S01]  /*fff0*/  MOV R13, R0 ;  /* 0x00000000000d7202 */ /* 0x000fe20000000f00 */
[----:B------:R-:W-:Y:S01]  /*10000*/  IMAD.MOV.U32 R12, RZ, RZ, RZ ;  /* 0x000000ffff0c7224 */ /* 0x000fe200078e00ff */
[----:B------:R-:W-:Y:S01]  /*10010*/  MOV R11, 0x181f ;  /* 0x0000181f000b7802 */ /* 0x000fe20000000f00 */
[----:B------:R-:W-:Y:S01]  /*10020*/  IMAD.MOV.U32 R15, RZ, RZ, -0x1 ;  /* 0xffffffffff0f7424 */ /* 0x000fe200078e00ff */
[----:B------:R-:W-:Y:S01]  /*10030*/  @P0 LEA R9, R30, UR46, 0x1 ;  /* 0x0000002e1e090c11 */ /* 0x000fe2000f8e08ff */
[----:B------:R-:W-:-:S07]  /*10040*/  IMAD.MOV.U32 R3, RZ, RZ, R14 ;  /* 0x000000ffff037224 */ /* 0x000fce00078e000e */
[----:B------:R-:W-:Y:S05]  /*10050*/  WARPSYNC.COLLECTIVE R15, `(.L_x_2270) ;  /* 0x000000000f087348 */ /* 0x000fea0003c00000 */
[----:B------:R0:W1:Y:S02]  /*10060*/  SHFL.IDX P6, R14, R13, R12, R11 ;  /* 0x0000000c0d0e7389 */ /* 0x00006400000c000b */
[----:B01----:R-:W-:Y:S01]  /*10070*/  ENDCOLLECTIVE ;  /* 0x000000000000791b */ /* 0x003fe20003800000 */
.L_x_2270:
[----:B------:R-:W-:Y:S01]  /*10080*/  IMAD.MOV.U32 R13, RZ, RZ, R7 ;  /* 0x000000ffff0d7224 */ /* 0x000fe200078e0007 */
[----:B------:R-:W-:Y:S02]  /*10090*/  MOV R12, 0x1 ;  /* 0x00000001000c7802 */ /* 0x000fe40000000f00 */
[----:B------:R-:W-:-:S07]  /*100a0*/  MOV R2, R14 ;  /* 0x0000000e00027202 */ /* 0x000fce0000000f00 */
[----:B------:R-:W-:Y:S05]  /*100b0*/  WARPSYNC.COLLECTIVE R15, `(.L_x_2271) ;  /* 0x000000000f087348 */ /* 0x000fea0003c00000 */
[----:B------:R0:W1:Y:S02]  /*100c0*/  SHFL.IDX P6, R14, R13, R12, R11 ;  /* 0x0000000c0d0e7389 */ /* 0x00006400000c000b */
[----:B01----:R-:W-:Y:S01]  /*100d0*/  ENDCOLLECTIVE ;  /* 0x000000000000791b */ /* 0x003fe20003800000 */
.L_x_2271:
        /* <DEDUP_REMOVED lines=13> */
.L_x_2272:
[----:B------:R-:W-:Y:S02]  /*101b0*/  @P0 LEA R21, R30, UR46, 0x1 ;  /* 0x0000002e1e150c11 */ /* 0x000fe4000f8e08ff */
[----:B------:R-:W-:Y:S01]  /*101c0*/  MOV R13, R7 ;  /* 0x00000007000d7202 */ /* 0x000fe20000000f00 */
[----:B------:R-:W-:Y:S02]  /*101d0*/  IMAD.MOV.U32 R12, RZ, RZ, 0x2 ;  /* 0x00000002ff0c7424 */ /* 0x000fe400078e00ff */
[----:B------:R-:W-:-:S07]  /*101e0*/  IMAD.MOV.U32 R4, RZ, RZ, R14 ;  /* 0x000000ffff047224 */ /* 0x000fce00078e000e */
[----:B------:R-:W-:Y:S05]  /*101f0*/  WARPSYNC.COLLECTIVE R15, `(.L_x_2273) ;  /* 0x000000000f087348 */ /* 0x000fea0003c00000 */
[----:B------:R0:W1:Y:S02]  /*10200*/  SHFL.IDX P6, R14, R13, R12, R11 ;  /* 0x0000000c0d0e7389 */ /* 0x00006400000c000b */
[----:B01----:R-:W-:Y:S01]  /*10210*/  ENDCOLLECTIVE ;  /* 0x000000000000791b */ /* 0x003fe20003800000 */
.L_x_2273:
        /* <DEDUP_REMOVED lines=13> */
.L_x_2274:
        /* <DEDUP_REMOVED lines=8> */
.L_x_2275:
        /* <DEDUP_REMOVED lines=13> */
.L_x_2276:
[----:B------:R-:W-:Y:S02]  /*10440*/  MOV R5, R9 ;  /* 0x0000000900057202 */ /* 0x000fe40000000f00 */
[----:B------:R-:W-:Y:S01]  /*10450*/  @P0 LEA R9, R30, UR46, 0x1 ;  /* 0x0000002e1e090c11 */ /* 0x000fe2000f8e08ff */
[----:B------:R-:W-:Y:S01]  /*10460*/  IMAD.MOV.U32 R13, RZ, RZ, R7 ;  /* 0x000000ffff0d7224 */ /* 0x000fe200078e0007 */
[----:B------:R-:W-:Y:S02]  /*10470*/  MOV R12, 0x4 ;  /* 0x00000004000c7802 */ /* 0x000fe40000000f00 */
[----:B------:R-:W-:-:S07]  /*10480*/  MOV R10, R14 ;  /* 0x0000000e000a7202 */ /* 0x000fce0000000f00 */
[----:B------:R-:W-:Y:S05]  /*10490*/  WARPSYNC.COLLECTIVE R15, `(.L_x_2277) ;  /* 0x000000000f087348 */ /* 0x000fea0003c00000 */
[----:B------:R0:W1:Y:S02]  /*104a0*/  SHFL.IDX P6, R14, R13, R12, R11 ;  /* 0x0000000c0d0e7389 */ /* 0x00006400000c000b */
[----:B01----:R-:W-:Y:S01]  /*104b0*/  ENDCOLLECTIVE ;  /* 0x000000000000791b */ /* 0x003fe20003800000 */
.L_x_2277:
[----:B------:R-:W-:-:S04]  /*104c0*/  IMAD.MOV.U32 R4, RZ, RZ, R10 ;  /* 0x000000ffff047224 */ /* 0x000fc800078e000a */
[----:B------:R-:W-:-:S05]  /*104d0*/  @P0 IMAD.WIDE.U32 R4, R23, 0x2, R4 ;  /* 0x0000000217040825 */ /* 0x000fca00078e0004 */
[----:B------:R-:W-:Y:S01]  /*104e0*/  @!PT LDS RZ, [RZ] ;  /* 0x00000000fffff984 */ /* 0x000fe20000000800 */
[----:B------:R-:W-:Y:S01]  /*104f0*/  @!PT LDS RZ, [RZ] ;  /* 0x00000000fffff984 */ /* 0x000fe20000000800 */
[----:B------:R-:W-:Y:S01]  /*10500*/  @!PT LDS RZ, [RZ] ;  /* 0x00000000fffff984 */ /* 0x000fe20000000800 */
[----:B------:R0:W-:Y:S01]  /*10510*/  @P0 LDGSTS.E.BYPASS.LTC128B.128 [R9+0x1fc00], desc[UR36][R4.64], !P3 ;  /* 0x1fc0000004090fae */ /* 0x0001e2000d901d64 */
[----:B------:R-:W-:-:S03]  /*10520*/  MOV R13, R0 ;  /* 0x00000000000d7202 */ /* 0x000fc60000000f00 */
[----:B------:R0:W-:Y:S04]  /*10530*/  @P0 LDGSTS.E.BYPASS.LTC128B.128 [R9+0x22c00], desc[UR36][R4.64+0x80], !P2 ;  /* 0x22c0008004090fae */ /* 0x0001e8000d101d64 */
[----:B------:R0:W-:Y:S01]  /*10540*/  @P0 LDGSTS.E.BYPASS.LTC128B.128 [R9+0x25c00], desc[UR36][R4.64+0x100], !P1 ;  /* 0x25c0010004090fae */ /* 0x0001e2000c901d64 */
[----:B------:R-:W-:Y:S01]  /*10550*/  ISETP.GE.AND P0, PT, R6, 0x41, PT ;  /* 0x000000410600780c */ /* 0x000fe20003f06270 */
[----:B------:R-:W-:-:S12]  /*10560*/  IMAD.MOV.U32 R8, RZ, RZ, R14 ;  /* 0x000000ffff087224 */ /* 0x000fd800078e000e */
[----:B0-----:R-:W-:Y:S05]  /*10570*/  WARPSYNC.COLLECTIVE R15, `(.L_x_2278) ;  /* 0x000000000f087348 */ /* 0x001fea0003c00000 */
[----:B------:R1:W2:Y:S02]  /*10580*/  SHFL.IDX P6, R14, R13, R12, R11 ;  /* 0x0000000c0d0e7389 */ /* 0x0002a400000c000b */
[----:B012---:R-:W-:Y:S01]  /*10590*/  ENDCOLLECTIVE ;  /* 0x000000000000791b */ /* 0x007fe20003800000 */
.L_x_2278:
        /* <DEDUP_REMOVED lines=8> */
.L_x_2279:
        /* <DEDUP_REMOVED lines=8> */
[----:B------:R-:W-:-:S07]  /*106a0*/  IMAD.MOV.U32 R7, RZ, RZ, R14 ;  /* 0x000000ffff077224 */ /* 0x000fce00078e000e */
[----:B0-----:R-:W-:Y:S05]  /*106b0*/  WARPSYNC.COLLECTIVE R15, `(.L_x_2280) ;  /* 0x000000000f087348 */ /* 0x001fea0003c00000 */
[----:B------:R1:W2:Y:S02]  /*106c0*/  SHFL.IDX P6, R14, R13, R12, R11 ;  /* 0x0000000c0d0e7389 */ /* 0x0002a400000c000b */
[----:B012---:R-:W-:Y:S01]  /*106d0*/  ENDCOLLECTIVE ;  /* 0x000000000000791b */ /* 0x007fe20003800000 */
.L_x_2280:
[----:B------:R-:W-:Y:S05]  /*106e0*/  BRA `(.L_x_2281) ;  /* 0xffffffcc00907947 */ /* 0x000fea000383ffff */
.L_x_2230:
[----:B------:R-:W-:Y:S01]  /*106f0*/  IMAD.MOV.U32 R13, RZ, RZ, R8 ;  /* 0x000000ffff0d7224 */ /* 0x000fe200078e0008 */
[----:B------:R-:W-:Y:S01]  /*10700*/  MOV R12, RZ ;  /* 0x000000ff000c7202 */ /* 0x000fe20000000f00 */
[----:B------:R-:W-:Y:S01]  /*10710*/  IMAD.MOV.U32 R11, RZ, RZ, 0x181f ;  /* 0x0000181fff0b7424 */ /* 0x000fe200078e00ff */
[----:B------:R-:W-:Y:S02]  /*10720*/  MOV R15, 0xffffffff ;  /* 0xffffffff000f7802 */ /* 0x000fe40000000f00 */
[----:B------:R-:W-:-:S07]  /*10730*/  MOV R7, UR48 ;  /* 0x0000003000077c02 */ /* 0x000fce0008000f00 */
[----:B------:R-:W-:Y:S05]  /*10740*/  WARPSYNC.COLLECTIVE R15, `(.L_x_2282) ;  /* 0x000000000f087348 */ /* 0x000fea0003c00000 */
[----:B------:R0:W1:Y:S02]  /*10750*/  SHFL.IDX P6, R14, R13, R12, R11 ;  /* 0x0000000c0d0e7389 */ /* 0x00006400000c000b */
[----:B01----:R-:W-:Y:S01]  /*10760*/  ENDCOLLECTIVE ;  /* 0x000000000000791b */ /* 0x003fe20003800000 */
.L_x_2282:
[----:B------:R-:W-:-:S05]  /*10770*/  IMAD R7, R7, 0x80, R27 ;  /* 0x0000008007077824 */ /* 0x000fca00078e021b */
[----:B------:R-:W-:Y:S02]  /*10780*/  IADD3 R5, R7, 0x10, RZ ;  /* 0x0000001007057810 */ /* 0x000fe40007ffe0ff */
[----:B------:R-:W-:Y:S01]  /*10790*/  MOV R13, R6 ;  /* 0x00000006000d7202 */ /* 0x000fe20000000f00 */
[----:B------:R-:W-:-:S07]  /*107a0*/  IMAD.MOV.U32 R3, RZ, RZ, R14 ;  /* 0x000000ffff037224 */ /* 0x000fce00078e000e */
[----:B------:R-:W-:Y:S05]  /*107b0*/  WARPSYNC.COLLECTIVE R15, `(.L_x_2283) ;  /* 0x000000000f087348 */ /* 0x000fea0003c00000 */
[----:B------:R0:W1:Y:S02]  /*107c0*/  SHFL.IDX P6, R14, R13, R12, R11 ;  /* 0x0000000c0d0e7389 */ /* 0x00006400000c000b */
[----:B01----:R-:W-:Y:S01]  /*107d0*/  ENDCOLLECTIVE ;  /* 0x000000000000791b */ /* 0x003fe20003800000 */
.L_x_2283:
[----:B------:R-:W-:Y:S02]  /*107e0*/  ULDC UR4, c[0x0][0x288] ;  /* 0x0000a20000047ab9 */ /* 0x000fe40000000800 */
[----:B------:R-:W-:-:S05]  /*107f0*/  IMAD R0, R0, UR4, RZ ;  /* 0x0000000400007c24 */ /* 0x000fca000f8e02ff */
[----:B------:R-:W-:Y:S01]  /*10800*/  ISETP.GE.AND P1, PT, R7, R0, PT ;  /* 0x000000000700720c */ /* 0x000fe20003f26270 */
[----:B------:R-:W-:Y:S01]  /*10810*/  IMAD.MOV.U32 R13, RZ, RZ, R8 ;  /* 0x000000ffff0d7224 */ /* 0x000fe200078e0008 */
[----:B------:R-:W-:-:S11]  /*10820*/  MOV R12, 0x1 ;  /* 0x00000001000c7802 */ /* 0x000fd60000000f00 */
[----:B------:R-:W-:Y:S01]  /*10830*/  @!P1 LEA R9, R30, UR46, 0x1 ;  /* 0x0000002e1e099c11 */ /* 0x000fe2000f8e08ff */
[----:B------:R-:W-:-:S07]  /*10840*/  IMAD.MOV.U32 R2, RZ, RZ, R14 ;  /* 0x000000ffff027224 */ /* 0x000fce00078e000e */
[----:B------:R-:W-:Y:S05]  /*10850*/  WARPSYNC.COLLECTIVE R15, `(.L_x_2284) ;  /* 0x000000000f087348 */ /* 0x000fea0003c00000 */
[----:B------:R0:W1:Y:S02]  /*10860*/  SHFL.IDX P6, R14, R13, R12, R11 ;  /* 0x0000000c0d0e7389 */ /* 0x00006400000c000b */
[----:B01----:R-:W-:Y:S01]  /*10870*/  ENDCOLLECTIVE ;  /* 0x000000000000791b */ /* 0x003fe20003800000 */
.L_x_2284:
        /* <DEDUP_REMOVED lines=13> */
.L_x_2285:
        /* <DEDUP_REMOVED lines=8> */
.L_x_2286:
        /* <DEDUP_REMOVED lines=13> */
.L_x_2287:
        /* <DEDUP_REMOVED lines=8> */
.L_x_2288:
        /* <DEDUP_REMOVED lines=13> */
.L_x_2289:
        /* <DEDUP_REMOVED lines=8> */
.L_x_2290:
        /* <DEDUP_REMOVED lines=13> */
.L_x_2291:
        /* <DEDUP_REMOVED lines=8> */
.L_x_2292:
        /* <DEDUP_REMOVED lines=13> */
.L_x_2293:
        /* <DEDUP_REMOVED lines=8> */
.L_x_2294:
        /* <DEDUP_REMOVED lines=13> */
.L_x_2295:
[----:B------:R-:W-:Y:S02]  /*10fe0*/  @!P1 LEA R9, R30, UR46, 0x1 ;  /* 0x0000002e1e099c11 */ /* 0x000fe4000f8e08ff */
[----:B------:R-:W-:Y:S01]  /*10ff0*/  MOV R13, R8 ;  /* 0x00000008000d7202 */ /* 0x000fe20000000f00 */
[----:B------:R-:W-:Y:S02]  /*11000*/  IMAD.MOV.U32 R12, RZ, RZ, 0x7 ;  /* 0x00000007ff0c7424 */ /* 0x000fe400078e00ff */
[----:B------:R-:W-:-:S07]  /*11010*/  IMAD.MOV.U32 R2, RZ, RZ, R14 ;  /* 0x000000ffff027224 */ /* 0x000fce00078e000e */
[----:B------:R-:W-:Y:S05]  /*11020*/  WARPSYNC.COLLECTIVE R15, `(.L_x_2296) ;  /* 0x000000000f087348 */ /* 0x000fea0003c00000 */
[----:B------:R0:W1:Y:S02]  /*11030*/  SHFL.IDX P6, R14, R13, R12, R11 ;  /* 0x0000000c0d0e7389 */ /* 0x00006400000c000b */
[----:B01----:R-:W-:Y:S01]  /*11040*/  ENDCOLLECTIVE ;  /* 0x000000000000791b */ /* 0x003fe20003800000 */
.L_x_2296:
        /* <DEDUP_REMOVED lines=12> */
.L_x_2297:
[----:B------:R-:W-:Y:S05]  /*11110*/  BRA `(.L_x_2298) ;  /* 0xffffffcc00807947 */ /* 0x000fea000383ffff */
.L_x_2233:
[----:B0-----:R-:W-:-:S04]  /*11120*/  MOV R3, UR46 ;  /* 0x0000002e00037c02 */ /* 0x001fc80008000f00 */
[----:B------:R0:W1:Y:S03]  /*11130*/  SYNCS.PHASECHK.TRANS64.TRYWAIT P0, [R3+URZ+0x30820], R0 ;  /* 0x03082000030075a7 */ /* 0x000066000800017f */
[----:B-1----:R-:W-:Y:S05]  /*11140*/  @!P0 NANOSLEEP.SYNCS 0x989680 ;  /* 0x009896800000895d */ /* 0x002fea0003900000 */
[----:B------:R-:W1:Y:S02]  /*11150*/  @!P0 SYNCS.PHASECHK.TRANS64 P0, [R3+URZ+0x30820], R0 ;  /* 0x03082000030085a7 */ /* 0x000e64000800007f */
[----:B-1----:R-:W-:Y:S05]  /*11160*/  @!P0 BRA `(.L_x_2233) ;  /* 0xfffffffc00ec8947 */ /* 0x002fea000383ffff */
[----:B------:R-:W-:Y:S05]  /*11170*/  BRA `(.L_x_2299) ;  /* 0xffffffcc00cc7947 */ /* 0x000fea000383ffff */
.L_x_2237:
[----:B0-----:R0:W1:Y:S02]  /*11180*/  SYNCS.PHASECHK.TRANS64.TRYWAIT P0, [R19+URZ+0x30840], R2 ;  /* 0x03084002130075a7 */ /* 0x001064000800017f */
[----:B-1----:R-:W-:Y:S05]  /*11190*/  @!P0 NANOSLEEP.SYNCS 0x989680 ;  /* 0x009896800000895d */ /* 0x002fea0003900000 */
[----:B------:R-:W1:Y:S02]  /*111a0*/  @!P0 SYNCS.PHASECHK.TRANS64 P0, [R19+URZ+0x30840], R2 ;  /* 0x03084002130085a7 */ /* 0x000e64000800007f */
[----:B-1----:R-:W-:Y:S05]  /*111b0*/  @!P0 BRA `(.L_x_2237) ;  /* 0xfffffffc00f08947 */ /* 0x002fea000383ffff */
[----:B------:R-:W-:Y:S05]  /*111c0*/  BRA `(.L_x_2300) ;  /* 0xffffffd000b07947 */ /* 0x000fea000383ffff */
.L_x_2238:
        /* <DEDUP_REMOVED lines=8> */
.L_x_2302:
[----:B------:R-:W-:Y:S05]  /*11250*/  BSYNC B1 ;  /* 0x0000000000017941 */ /* 0x000fea0003800000 */
.L_x_2301:
        /* <DEDUP_REMOVED lines=11> */
.L_x_2303:
[----:B------:R-:W-:Y:S02]  /*11310*/  LEA R22, R22, UR46, 0x1 ;  /* 0x0000002e16167c11 */ /* 0x000fe4000f8e08ff */
[----:B------:R-:W-:Y:S01]  /*11320*/  MOV R13, R24 ;  /* 0x00000018000d7202 */ /* 0x000fe20000000f00 */
[----:B------:R-:W-:Y:S01]  /*11330*/  IMAD.MOV.U32 R12, RZ, RZ, 0x1 ;  /* 0x00000001ff0c7424 */ /* 0x000fe200078e00ff */
[----:B------:R-:W-:-:S13]  /*11340*/  IADD3 R2, P0, R14, R8, RZ ;  /* 0x000000080e027210 */ /* 0x000fda0007f1e0ff */
[----:B------:R-:W-:Y:S05]  /*11350*/  WARPSYNC.COLLECTIVE R15, `(.L_x_2304) ;  /* 0x000000000f087348 */ /* 0x000fea0003c00000 */
[----:B------:R0:W1:Y:S02]  /*11360*/  SHFL.IDX P6, R14, R13, R12, R11 ;  /* 0x0000000c0d0e7389 */ /* 0x00006400000c000b */
[----:B01----:R-:W-:Y:S01]  /*11370*/  ENDCOLLECTIVE ;  /* 0x000000000000791b */ /* 0x003fe20003800000 */
.L_x_2304:
        /* <DEDUP_REMOVED lines=12> */
.L_x_2305:
[----:B------:R-:W-:Y:S01]  /*11440*/  IMAD.MOV.U32 R13, RZ, RZ, R24 ;  /* 0x000000ffff0d7224 */ /* 0x000fe200078e0018 */
[----:B------:R-:W-:Y:S02]  /*11450*/  MOV R12, 0x2 ;  /* 0x00000002000c7802 */ /* 0x000fe40000000f00 */
[----:B------:R-:W-:-:S13]  /*11460*/  IADD3 R2, P0, R14, R8, RZ ;  /* 0x000000080e027210 */ /* 0x000fda0007f1e0ff */
[----:B------:R-:W-:Y:S05]  /*11470*/  WARPSYNC.COLLECTIVE R15, `(.L_x_2306) ;  /* 0x000000000f087348 */ /* 0x000fea0003c00000 */
[----:B------:R0:W1:Y:S02]  /*11480*/  SHFL.IDX P6, R14, R13, R12, R11 ;  /* 0x0000000c0d0e7389 */ /* 0x00006400000c000b */
[----:B01----:R-:W-:Y:S01]  /*11490*/  ENDCOLLECTIVE ;  /* 0x000000000000791b */ /* 0x003fe20003800000 */
.L_x_2306:
        /* <DEDUP_REMOVED lines=12> */
.L_x_2307:
[----:B------:R-:W-:Y:S01]  /*11560*/  IMAD.MOV.U32 R13, RZ, RZ, R24 ;  /* 0x000000ffff0d7224 */ /* 0x000fe200078e0018 */
[----:B------:R-:W-:Y:S01]  /*11570*/  MOV R12, 0x3 ;  /* 0x00000003000c7802 */ /* 0x000fe20000000f00 */
[----:B------:R-:W-:-:S07]  /*11580*/  IMAD.MOV.U32 R10, RZ, RZ, R14 ;  /* 0x000000ffff0a7224 */ /* 0x000fce00078e000e */
[----:B------:R-:W-:Y:S05]  /*11590*/  WARPSYNC.COLLECTIVE R15, `(.L_x_2308) ;  /* 0x000000000f087348 */ /* 0x000fea0003c00000 */
[----:B------:R0:W1:Y:S02]  /*115a0*/  SHFL.IDX P6, R14, R13, R12, R11 ;  /* 0x0000000c0d0e7389 */ /* 0x00006400000c000b */
[----:B01----:R-:W-:Y:S01]  /*115b0*/  ENDCOLLECTIVE ;  /* 0x000000000000791b */ /* 0x003fe20003800000 */
.L_x_2308:
        /* <DEDUP_REMOVED lines=13> */
.L_x_2309:
[----:B------:R-:W-:Y:S01]  /*11690*/  IMAD.MOV.U32 R13, RZ, RZ, R24 ;  /* 0x000000ffff0d7224 */ /* 0x000fe200078e0018 */
[----:B------:R-:W-:Y:S01]  /*116a0*/  MOV R12, 0x4 ;  /* 0x00000004000c7802 */ /* 0x000fe20000000f00 */
[----:B------:R-:W-:-:S07]  /*116b0*/  IMAD.MOV.U32 R2, RZ, RZ, R14 ;  /* 0x000000ffff027224 */ /* 0x000fce00078e000e */
[----:B------:R-:W-:Y:S05]  /*116c0*/  WARPSYNC.COLLECTIVE R15, `(.L_x_2310) ;  /* 0x000000000f087348 */ /* 0x000fea0003c00000 */
[----:B------:R0:W1:Y:S02]  /*116d0*/  SHFL.IDX P6, R14, R13, R12, R11 ;  /* 0x0000000c0d0e7389 */ /* 0x00006400000c000b */
[----:B01----:R-:W-:Y:S01]  /*116e0*/  ENDCOLLECTIVE ;  /* 0x000000000000791b */ /* 0x003fe20003800000 */
.L_x_2310:
        /* <DEDUP_REMOVED lines=13> */
.L_x_2311:
[----:B------:R-:W-:Y:S01]  /*117c0*/  IMAD.MOV.U32 R13, RZ, RZ, R24 ;  /* 0x000000ffff0d7224 */ /* 0x000fe200078e0018 */
[----:B------:R-:W-:Y:S01]  /*117d0*/  MOV R12, 0x5 ;  /* 0x00000005000c7802 */ /* 0x000fe20000000f00 */
[----:B------:R-:W-:-:S07]  /*117e0*/  IMAD.MOV.U32 R2, RZ, RZ, R14 ;  /* 0x000000ffff027224 */ /* 0x000fce00078e000e */
[----:B------:R-:W-:Y:S05]  /*117f0*/  WARPSYNC.COLLECTIVE R15, `(.L_x_2312) ;  /* 0x000000000f087348 */ /* 0x000fea0003c00000 */
[----:B------:R0:W1:Y:S02]  /*11800*/  SHFL.IDX P6, R14, R13, R12, R11 ;  /* 0x0000000c0d0e7389 */ /* 0x00006400000c000b */
[----:B01----:R-:W-:Y:S01]  /*11810*/  ENDCOLLECTIVE ;  /* 0x000000000000791b */ /* 0x003fe20003800000 */
.L_x_2312:
        /* <DEDUP_REMOVED lines=14> */
.L_x_2313:
[----:B------:R-:W-:Y:S05]  /*11900*/  BRA `(.L_x_2314) ;  /* 0xffffffcc00fc7947 */ /* 0x000fea000383ffff */
.L_x_2243:
[----:B0-----:R0:W2:Y:S02]  /*11910*/  SYNCS.PHASECHK.TRANS64.TRYWAIT P0, [R6+URZ+0x30860], R3 ;  /* 0x03086003060075a7 */ /* 0x0010a4000800017f */
[----:B--2---:R-:W-:Y:S05]  /*11920*/  @!P0 NANOSLEEP.SYNCS 0x989680 ;  /* 0x009896800000895d */ /* 0x004fea0003900000 */
[----:B------:R-:W2:Y:S02]  /*11930*/  @!P0 SYNCS.PHASECHK.TRANS64 P0, [R6+URZ+0x30860], R3 ;  /* 0x03086003060085a7 */ /* 0x000ea4000800007f */
[----:B--2---:R-:W-:Y:S05]  /*11940*/  @!P0 BRA `(.L_x_2243) ;  /* 0xfffffffc00f08947 */ /* 0x004fea000383ffff */
[----:B------:R-:W-:Y:S05]  /*11950*/  BRA `(.L_x_2315) ;  /* 0xffffffd000607947 */ /* 0x000fea000383ffff */
.L_x_2244:
        /* <DEDUP_REMOVED lines=8> */
.L_x_2317:
[----:B------:R-:W-:Y:S05]  /*119e0*/  BSYNC B1 ;  /* 0x0000000000017941 */ /* 0x000fea0003800000 */
.L_x_2316:
        /* <DEDUP_REMOVED lines=9> */
.L_x_2318:
[----:B------:R-:W-:Y:S01]  /*11a80*/  IMAD.MOV.U32 R13, RZ, RZ, R18 ;  /* 0x000000ffff0d7224 */ /* 0x000fe200078e0012 */
[----:B------:R-:W-:Y:S02]  /*11a90*/  MOV R12, 0x1 ;  /* 0x00000001000c7802 */ /* 0x000fe40000000f00 */
[----:B------:R-:W-:-:S13]  /*11aa0*/  IADD3 R2, P0, R14, R9, RZ ;  /* 0x000000090e027210 */ /* 0x000fda0007f1e0ff */
[----:B------:R-:W-:Y:S05]  /*11ab0*/  WARPSYNC.COLLECTIVE R15, `(.L_x_2319) ;  /* 0x000000000f087348 */ /* 0x000fea0003c00000 */
[----:B------:R0:W1:Y:S02]  /*11ac0*/  SHFL.IDX P6, R14, R13, R12, R11 ;  /* 0x0000000c0d0e7389 */ /* 0x00006400000c000b */
[----:B01----:R-:W-:Y:S01]  /*11ad0*/  ENDCOLLECTIVE ;  /* 0x000000000000791b */ /* 0x003fe20003800000 */
.L_x_2319:
        /* <DEDUP_REMOVED lines=12> */
.L_x_2320:
        /* <DEDUP_REMOVED lines=12> */
.L_x_2321:
        /* <DEDUP_REMOVED lines=12> */
.L_x_2322:
        /* <DEDUP_REMOVED lines=12> */
.L_x_2323:
        /* <DEDUP_REMOVED lines=12> */
.L_x_2324:
        /* <DEDUP_REMOVED lines=12> */
.L_x_2325:
        /* <DEDUP_REMOVED lines=12> */
.L_x_2326:
        /* <DEDUP_REMOVED lines=12> */
.L_x_2327:
        /* <DEDUP_REMOVED lines=12> */
.L_x_2328:
[----:B------:R-:W-:Y:S01]  /*121a0*/  @!PT LDS RZ, [RZ] ;  /* 0x00000000fffff984 */ /* 0x000fe20000000800 */
[----:B------:R-:W-:Y:S01]  /*121b0*/  @!PT LDS RZ, [RZ] ;  /* 0x00000000fffff984 */ /* 0x000fe20000000800 */
[----:B------:R-:W-:Y:S01]  /*121c0*/  @!PT LDS RZ, [RZ] ;  /* 0x00000000fffff984 */ /* 0x000fe20000000800 */
[----:B------:R0:W-:Y:S01]  /*121d0*/  LDGSTS.E.BYPASS.LTC128B.128 [R7+0x5400], desc[UR36][R2.64+0x80], !P0 ;  /* 0x0540008002077fae */ /* 0x0001e2000c101d64 */
[----:B------:R-:W-:-:S13]  /*121e0*/  ISETP.LT.OR P0, PT, R0, 0x41, P1 ;  /* 0x000000410000780c */ /* 0x000fda0000f01670 */
[----:B------:R0:W-:Y:S01]  /*121f0*/  LDGSTS.E.BYPASS.LTC128B.128 [R7+0x8400], desc[UR36][R2.64+0x100], !P0 ;  /* 0x0840010002077fae */ /* 0x0001e2000c101d64 */
[----:B------:R-:W-:Y:S05]  /*12200*/  BRA `(.L_x_2329) ;  /* 0xffffffcc001c7947 */ /* 0x000fea000383ffff */
.L_x_2250:
[----:B0-----:R0:W1:Y:S02]  /*12210*/  SYNCS.PHASECHK.TRANS64.TRYWAIT P0, [R0+URZ+0x30860], R3 ;  /* 0x03086003000075a7 */ /* 0x001064000800017f */
[----:B-1----:R-:W-:Y:S05]  /*12220*/  @!P0 NANOSLEEP.SYNCS 0x989680 ;  /* 0x009896800000895d */ /* 0x002fea0003900000 */
[----:B------:R-:W1:Y:S02]  /*12230*/  @!P0 SYNCS.PHASECHK.TRANS64 P0, [R0+URZ+0x30860], R3 ;  /* 0x03086003000085a7 */ /* 0x000e64000800007f */
[----:B-1----:R-:W-:Y:S05]  /*12240*/  @!P0 BRA `(.L_x_2250) ;  /* 0xfffffffc00f08947 */ /* 0x002fea000383ffff */
[----:B------:R-:W-:Y:S05]  /*12250*/  BRA `(.L_x_2330) ;  /* 0xffffffd000187947 */ /* 0x000fea000383ffff */
.L_x_2251:
        /* <DEDUP_REMOVED lines=8> */
.L_x_2332:
[----:B------:R-:W-:Y:S05]  /*122e0*/  BSYNC B0 ;  /* 0x0000000000007941 */ /* 0x000fea0003800000 */
.L_x_2331:
        /* <DEDUP_REMOVED lines=9> */
.L_x_2333:
        /* <DEDUP_REMOVED lines=13> */
.L_x_2334:
        /* <DEDUP_REMOVED lines=15> */
.L_x_2335:
[----:B------:R-:W-:Y:S01]  /*12540*/  MOV R3, R6 ;  /* 0x0000000600037202 */ /* 0x000fe20000000f00 */
[----:B------:R-:W-:Y:S01]  /*12550*/  IMAD.MOV.U32 R13, RZ, RZ, R18 ;  /* 0x000000ffff0d7224 */ /* 0x000fe200078e0012 */
[----:B------:R-:W-:Y:S01]  /*12560*/  MOV R12, 0x2 ;  /* 0x00000002000c7802 */ /* 0x000fe20000000f00 */
[----:B------:R-:W-:-:S07]  /*12570*/  IMAD.MOV.U32 R2, RZ, RZ, R14 ;  /* 0x000000ffff027224 */ /* 0x000fce00078e000e */
[----:B------:R-:W-:Y:S05]  /*12580*/  WARPSYNC.COLLECTIVE R15, `(.L_x_2336) ;  /* 0x000000000f087348 */ /* 0x000fea0003c00000 */
[----:B------:R0:W1:Y:S02]  /*12590*/  SHFL.IDX P6, R14, R13, R12, R11 ;  /* 0x0000000c0d0e7389 */ /* 0x00006400000c000b */
[----:B01----:R-:W-:Y:S01]  /*125a0*/  ENDCOLLECTIVE ;  /* 0x000000000000791b */ /* 0x003fe20003800000 */
.L_x_2336:
        /* <DEDUP_REMOVED lines=15> */
.L_x_2337:
[----:B------:R-:W-:Y:S01]  /*126a0*/  IMAD.MOV.U32 R3, RZ, RZ, R7 ;  /* 0x000000ffff037224 */ /* 0x000fe200078e0007 */
[----:B------:R-:W-:Y:S01]  /*126b0*/  MOV R13, R18 ;  /* 0x00000012000d7202 */ /* 0x000fe20000000f00 */
[----:B------:R-:W-:Y:S02]  /*126c0*/  IMAD.MOV.U32 R12, RZ, RZ, 0x3 ;  /* 0x00000003ff0c7424 */ /* 0x000fe400078e00ff */
[----:B------:R-:W-:-:S07]  /*126d0*/  IMAD.MOV.U32 R8, RZ, RZ, R14 ;  /* 0x000000ffff087224 */ /* 0x000fce00078e000e */
[----:B------:R-:W-:Y:S05]  /*126e0*/  WARPSYNC.COLLECTIVE R15, `(.L_x_2338) ;  /* 0x000000000f087348 */ /* 0x000fea0003c00000 */
[----:B------:R0:W1:Y:S02]  /*126f0*/  SHFL.IDX P6, R14, R13, R12, R11 ;  /* 0x0000000c0d0e7389 */ /* 0x00006400000c000b */
[----:B01----:R-:W-:Y:S01]  /*12700*/  ENDCOLLECTIVE ;  /* 0x000000000000791b */ /* 0x003fe20003800000 */
.L_x_2338:
        /* <DEDUP_REMOVED lines=16> */
.L_x_2339:
        /* <DEDUP_REMOVED lines=8> */
.L_x_2340:
        /* <DEDUP_REMOVED lines=15> */
.L_x_2341:
[----:B------:R-:W-:Y:S01]  /*12980*/  MOV R3, R7 ;  /* 0x0000000700037202 */ /* 0x000fe20000000f00 */
[----:B------:R-:W-:Y:S01]  /*12990*/  IMAD.MOV.U32 R13, RZ, RZ, R18 ;  /* 0x000000ffff0d7224 */ /* 0x000fe200078e0012 */
[----:B------:R-:W-:Y:S02]  /*129a0*/  MOV R12, 0x5 ;  /* 0x00000005000c7802 */ /* 0x000fe40000000f00 */
[----:B------:R-:W-:-:S07]  /*129b0*/  MOV R8, R14 ;  /* 0x0000000e00087202 */ /* 0x000fce0000000f00 */
[----:B------:R-:W-:Y:S05]  /*129c0*/  WARPSYNC.COLLECTIVE R15, `(.L_x_2342) ;  /* 0x000000000f087348 */ /* 0x000fea0003c00000 */
[----:B------:R0:W1:Y:S02]  /*129d0*/  SHFL.IDX P6, R14, R13, R12, R11 ;  /* 0x0000000c0d0e7389 */ /* 0x00006400000c000b */
[----:B01----:R-:W-:Y:S01]  /*129e0*/  ENDCOLLECTIVE ;  /* 0x000000000000791b */ /* 0x003fe20003800000 */
.L_x_2342:
        /* <DEDUP_REMOVED lines=13> */
.L_x_2343:
[----:B------:R-:W-:Y:S05]  /*12ac0*/  BRA `(.L_x_2344) ;  /* 0xffffffc800fc7947 */ /* 0x000fea000383ffff */
.L_x_2254:
[----:B0-----:R0:W1:Y:S02]  /*12ad0*/  SYNCS.PHASECHK.TRANS64.TRYWAIT P0, [R7+URZ+0x30820], R6 ;  /* 0x03082006070075a7 */ /* 0x001064000800017f */
[----:B-1----:R-:W-:Y:S05]  /*12ae0*/  @!P0 NANOSLEEP.SYNCS 0x989680 ;  /* 0x009896800000895d */ /* 0x002fea0003900000 */
[----:B------:R-:W1:Y:S02]  /*12af0*/  @!P0 SYNCS.PHASECHK.TRANS64 P0, [R7+URZ+0x30820], R6 ;  /* 0x03082006070085a7 */ /* 0x000e64000800007f */
[----:B-1----:R-:W-:Y:S05]  /*12b00*/  @!P0 BRA `(.L_x_2254) ;  /* 0xfffffffc00f08947 */ /* 0x002fea000383ffff */
[----:B------:R-:W-:Y:S05]  /*12b10*/  BRA `(.L_x_2345) ;  /* 0xffffffcc00787947 */ /* 0x000fea000383ffff */
.L_x_2255:
        /* <DEDUP_REMOVED lines=11> */
.L_x_2347:
[----:B------:R-:W-:Y:S05]  /*12bd0*/  BSYNC B0 ;  /* 0x0000000000007941 */ /* 0x000fea0003800000 */
.L_x_2346:
[----:B------:R-:W-:Y:S05]  /*12be0*/  BRA `(.L_x_2348) ;  /* 0xffffffcc005c7947 */ /* 0x000fea000383ffff */
.L_x_2256:
[----:B------:R-:W-:Y:S01]  /*12bf0*/  BSSY B0, `(.L_x_2349) ;  /* 0x0000006000007945 */ /* 0x000fe20003800000 */
[----:B------:R-:W-:-:S07]  /*12c00*/  MOV R15, 0xffffffff ;  /* 0xffffffff000f7802 */ /* 0x000fce0000000f00 */
[----:B01---5:R-:W-:Y:S05]  /*12c10*/  WARPSYNC.COLLECTIVE R15, `(.L_x_2350) ;  /* 0x000000000f0c7348 */ /* 0x023fea0003c00000 */
[----:B------:R-:W-:Y:S02]  /*12c20*/  ELECT P6, UR62, PT ;  /* 0x00000000003e782f */ /* 0x000fe400038c0000 */
[----:B------:R-:W-:Y:S01]  /*12c30*/  MOV R14, UR62 ;  /* 0x0000003e000e7c02 */ /* 0x000fe20008000f00 */
[----:B01---5:R-:W-:Y:S10]  /*12c40*/  ENDCOLLECTIVE ;  /* 0x000000000000791b */ /* 0x023ff40003800000 */
.L_x_2350:
[----:B------:R-:W-:Y:S05]  /*12c50*/  BSYNC B0 ;  /* 0x0000000000007941 */ /* 0x000fea0003800000 */
.L_x_2349:
[----:B------:R-:W-:Y:S05]  /*12c60*/  BRA `(.L_x_2351) ;  /* 0xffffffcc00507947 */ /* 0x000fea000383ffff */
.L_x_2258:
[----:B-1----:R1:W2:Y:S02]  /*12c70*/  SYNCS.PHASECHK.TRANS64.TRYWAIT P1, [R5+URZ+0x30840], R2 ;  /* 0x03084002050075a7 */ /* 0x0022a4000802017f */
[----:B--2---:R-:W-:Y:S05]  /*12c80*/  @!P1 NANOSLEEP.SYNCS 0x989680 ;  /* 0x009896800000995d */ /* 0x004fea0003900000 */
[----:B------:R-:W2:Y:S02]  /*12c90*/  @!P1 SYNCS.PHASECHK.TRANS64 P1, [R5+URZ+0x30840], R2 ;  /* 0x03084002050095a7 */ /* 0x000ea4000802007f */
[----:B--2---:R-:W-:Y:S05]  /*12ca0*/  @!P1 BRA `(.L_x_2258) ;  /* 0xfffffffc00f09947 */ /* 0x004fea000383ffff */
[----:B------:R-:W-:Y:S05]  /*12cb0*/  BRA `(.L_x_2352) ;  /* 0xffffffcc00787947 */ /* 0x000fea000383ffff */
.L_x_2260:
[----:B0-----:R0:W2:Y:S02]  /*12cc0*/  SYNCS.PHASECHK.TRANS64.TRYWAIT P1, [R7+URZ+0x30840], R0 ;  /* 0x03084000070075a7 */ /* 0x0010a4000802017f */
[----:B--2---:R-:W-:Y:S05]  /*12cd0*/  @!P1 NANOSLEEP.SYNCS 0x989680 ;  /* 0x009896800000995d */ /* 0x004fea0003900000 */
[----:B------:R-:W2:Y:S02]  /*12ce0*/  @!P1 SYNCS.PHASECHK.TRANS64 P1, [R7+URZ+0x30840], R0 ;  /* 0x03084000070095a7 */ /* 0x000ea4000802007f */
[----:B--2---:R-:W-:Y:S05]  /*12cf0*/  @!P1 BRA `(.L_x_2260) ;  /* 0xfffffffc00f09947 */ /* 0x004fea000383ffff */
[----:B------:R-:W-:Y:S05]  /*12d00*/  BRA `(.L_x_2353) ;  /* 0xffffffcc00847947 */ /* 0x000fea000383ffff */
.L_x_2262:
[----:B--2---:R2:W3:Y:S02]  /*12d10*/  SYNCS.PHASECHK.TRANS64.TRYWAIT P1, [R5+URZ+0x30860], R2 ;  /* 0x03086002050075a7 */ /* 0x0044e4000802017f */
[----:B---3--:R-:W-:Y:S05]  /*12d20*/  @!P1 NANOSLEEP.SYNCS 0x989680 ;  /* 0x009896800000995d */ /* 0x008fea0003900000 */
[----:B------:R-:W3:Y:S02]  /*12d30*/  @!P1 SYNCS.PHASECHK.TRANS64 P1, [R5+URZ+0x30860], R2 ;  /* 0x03086002050095a7 */ /* 0x000ee4000802007f */
[----:B---3--:R-:W-:Y:S05]  /*12d40*/  @!P1 BRA `(.L_x_2262) ;  /* 0xfffffffc00f09947 */ /* 0x008fea000383ffff */
[----:B------:R-:W-:Y:S05]  /*12d50*/  BRA `(.L_x_2354) ;  /* 0xffffffcc00807947 */ /* 0x000fea000383ffff */
.L_x_2355:
        /* <DEDUP_REMOVED lines=10> */
.L_x_3203:


//--------------------- .text._ZN7cutlass13device_kernelIN5flash11enable_sm90INS1_16FlashAttnFwdSm90INS1_25CollectiveMainloopFwdSm90ILi2EN4cute5tupleIJNS5_1CILi1EEES8_S8_EEENS6_IJNS7_ILi128EEENS7_ILi96EEENS7_ILi192EEEEEELi192ENS_10bfloat16_tEfNS_4arch4Sm90ELb1ELb0ELb1ELb1ELb1ELb0ELb0ELb1ELb1ELb1ELb1ELb0EEENS1_21CollectiveEpilogueFwdINS6_IJSA_SC_SB_EEES9_SE_SG_Li256ELb1ELb1ELb1ELb0EEENS1_36VarlenDynamicPersistentTileSchedulerILi128ELi96ELi256ELi128ELb1ELb1ELb1ELb1ELb1ELb1EEEEEEEEEvNT_6ParamsE --------------------------
	.section	.text._ZN7cutlass13device_kernelIN5flash11enable_sm90INS1_16FlashAttnFwdSm90INS1_25CollectiveMainloopFwdSm90ILi2EN4cute5tupleIJNS5_1CILi1EEES8_S8_EEENS6_IJNS7_ILi128EEENS7_ILi96EEENS7_ILi192EEEEEELi192ENS_10bfloat16_tEfNS_4arch4Sm90ELb1ELb0ELb1ELb1ELb1ELb0ELb0ELb1ELb1ELb1ELb1ELb0EEENS1_21CollectiveEpilogueFwdINS6_IJSA_SC_SB_EEES9_SE_SG_Li256ELb1ELb1ELb1ELb0EEENS1_36VarlenDynamicPersistentTileSchedulerILi128ELi96ELi256ELi128ELb1ELb1ELb1ELb1ELb1ELb1EEEEEEEEEvNT_6ParamsE,"ax",@progbits
	.align	128
.text._ZN7cutlass13device_kernelIN5flash11enable_sm90INS1_16FlashAttnFwdSm90INS1_25CollectiveMainloopFwdSm90ILi2EN4cute5tupleIJNS5_1CILi1EEES8_S8_EEENS6_IJNS7_ILi128EEENS7_ILi96EEENS7_ILi192EEEEEELi192ENS_10bfloat16_tEfNS_4arch4Sm90ELb1ELb0ELb1ELb1ELb1ELb0ELb0ELb1ELb1ELb1ELb1ELb0EEENS1_21CollectiveEpilogueFwdINS6_IJSA_SC_SB_EEES9_SE_SG_Li256ELb1ELb1ELb1ELb0EEENS1_36VarlenDynamicPersistentTileSchedulerILi128ELi96ELi256ELi128ELb1ELb1ELb1ELb1ELb1ELb1EEEEEEEEEvNT_6ParamsE:
        .type           _ZN7cutlass13device_kernelIN5flash11enable_sm90INS1_16FlashAttnFwdSm90INS1_25CollectiveMainloopFwdSm90ILi2EN4cute5tupleIJNS5_1CILi1EEES8_S8_EEENS6_IJNS7_ILi128EEENS7_ILi96EEENS7_ILi192EEEEEELi192ENS_10bfloat16_tEfNS_4arch4Sm90ELb1ELb0ELb1ELb1ELb1ELb0ELb0ELb1ELb1ELb1ELb1ELb0EEENS1_21CollectiveEpilogueFwdINS6_IJSA_SC_SB_EEES9_SE_SG_Li256ELb1ELb1ELb1ELb0EEENS1_36VarlenDynamicPersistentTileSchedulerILi128ELi96ELi256ELi128ELb1ELb1ELb1ELb1ELb1ELb1EEEEEEEEEvNT_6ParamsE,@function
        .size           _ZN7cutlass13device_kernelIN5flash11enable_sm90INS1_16FlashAttnFwdSm90INS1_25CollectiveMainloopFwdSm90ILi2EN4cute5tupleIJNS5_1CILi1EEES8_S8_EEENS6_IJNS7_ILi128EEENS7_ILi96EEENS7_ILi192EEEEEELi192ENS_10bfloat16_tEfNS_4arch4Sm90ELb1ELb0ELb1ELb1ELb1ELb0ELb0ELb1ELb1ELb1ELb1ELb0EEENS1_21CollectiveEpilogueFwdINS6_IJSA_SC_SB_EEES9_SE_SG_Li256ELb1ELb1ELb1ELb0EEENS1_36VarlenDynamicPersistentTileSchedulerILi128ELi96ELi256ELi128ELb1ELb1ELb1ELb1ELb1ELb1EEEEEEEEEvNT_6ParamsE,(.L_x_3204 - _ZN7cutlass13device_kernelIN5flash11enable_sm90INS1_16FlashAttnFwdSm90INS1_25CollectiveMainloopFwdSm90ILi2EN4cute5tupleIJNS5_1CILi1EEES8_S8_EEENS6_IJNS7_ILi128EEENS7_ILi96EEENS7_ILi192EEEEEELi192ENS_10bfloat16_tEfNS_4arch4Sm90ELb1ELb0ELb1ELb1ELb1ELb0ELb0ELb1ELb1ELb1ELb1ELb0EEENS1_21CollectiveEpilogueFwdINS6_IJSA_SC_SB_EEES9_SE_SG_Li256ELb1ELb1ELb1ELb0EEENS1_36VarlenDynamicPersistentTileSchedulerILi128ELi96ELi256ELi128ELb1ELb1ELb1ELb1ELb1ELb1EEEEEEEEEvNT_6ParamsE)
        .other          _ZN7cutlass13device_kernelIN5flash11enable_sm90INS1_16FlashAttnFwdSm90INS1_25CollectiveMainloopFwdSm90ILi2EN4cute5tupleIJNS5_1CILi1EEES8_S8_EEENS6_IJNS7_ILi128EEENS7_ILi96EEENS7_ILi192EEEEEELi192ENS_10bfloat16_tEfNS_4arch4Sm90ELb1ELb0ELb1ELb1ELb1ELb0ELb0ELb1ELb1ELb1ELb1ELb0EEENS1_21CollectiveEpilogueFwdINS6_IJSA_SC_SB_EEES9_SE_SG_Li256ELb1ELb1ELb1ELb0EEENS1_36VarlenDynamicPersistentTileSchedulerILi128ELi96ELi256ELi128ELb1ELb1ELb1ELb1ELb1ELb1EEEEEEEEEvNT_6ParamsE,@"STO_CUDA_ENTRY STV_DEFAULT"
_ZN7cutlass13device_kernelIN5flash11enable_sm90INS1_16FlashAttnFwdSm90INS1_25CollectiveMainloopFwdSm90ILi2EN4cute5tupleIJNS5_1CILi1EEES8_S8_EEENS6_IJNS7_ILi128EEENS7_ILi96EEENS7_ILi192EEEEEELi192ENS_10bfloat16_tEfNS_4arch4Sm90ELb1ELb0ELb1ELb1ELb1ELb0ELb0ELb1ELb1ELb1ELb1ELb0EEENS1_21CollectiveEpilogueFwdINS6_IJSA_SC_SB_EEES9_SE_SG_Li256ELb1ELb1ELb1ELb0EEENS1_36VarlenDynamicPersistentTileSchedulerILi128ELi96ELi256ELi128ELb1ELb1ELb1ELb1ELb1ELb1EEEEEEEEEvNT_6ParamsE:
        /* <DEDUP_REMOVED lines=45> */
.L_x_2356:
        /* <DEDUP_REMOVED lines=22> */
.L_x_2357:
        /* <DEDUP_REMOVED lines=18> */
.L_x_2358:
        /* <DEDUP_REMOVED lines=22> */
.L_x_2359:
        /* <DEDUP_REMOVED lines=23> */
.L_x_2360:
        /* <DEDUP_REMOVED lines=10> */
.L_x_2362:
        /* <DEDUP_REMOVED lines=35> */
[----:B------:R-:W-:-:S03]  /*0af0*/  IMAD.IADD R11, R12, 0x1, -R11 ;  /* 0x000000010c0b7824 */ /* 0x000fc600078e0a0b */
[----:B------:R-:W-:Y:S02]  /*0b00*/  LEA R3, R3, R4, 0x3 ;  /* 0x0000000403037211 */ /* 0x000fe400078e18ff */
[----:B------:R-:W-:-:S03]  /*0b10*/  LEA.HI R5, R11, R11, RZ, 0x1 ;  /* 0x0000000b0b057211 */ /* 0x000fc600078f08ff */
        /* <DEDUP_REMOVED lines=21> */
[----:B------:R-:W-:-:S02]  /*0c70*/  LOP3.LUT R6, R7, 0x7ffffffc, RZ, 0xc0, !PT ;  /* 0x7ffffffc07067812 */ /* 0x000fc400078ec0ff */
        /* <DEDUP_REMOVED lines=10> */
[----:B------:R-:W-:Y:S01]  /*0d20*/  VIADD R211, R16, 0x48 ;  /* 0x0000004810d37836 */ /* 0x000fe20000000000 */
[----:B------:R-:W-:Y:S01]  /*0d30*/  SHF.R.S32.HI R0, RZ, 0x1f, R212 ;  /* 0x0000001fff007819 */ /* 0x000fe200000114d4 */
[----:B0-----:R-:W-:Y:S01]  /*0d40*/  IMAD R3, R2, 0x40, R9 ;  /* 0x0000004002037824 */ /* 0x001fe200078e0209 */
[----:B------:R-:W-:Y:S01]  /*0d50*/  SHF.R.S32.HI R226, RZ, 0x1f, R205 ;  /* 0x0000001fffe27819 */ /* 0x000fe200000114cd */
        /* <DEDUP_REMOVED lines=32> */
[C---:B------:R-:W-:Y:S01]  /*0f60*/  VIADD R192, R16.reuse, 0x30 ;  /* 0x0000003010c07836 */ /* 0x040fe20000000000 */
[----:B------:R-:W-:Y:S01]  /*0f70*/  SHF.R.S32.HI R218, RZ, 0x1f, R197 ;  /* 0x0000001fffda7819 */ /* 0x000fe200000114c5 */
[----:B------:R-:W-:-:S02]  /*0f80*/  VIADD R23, R16, 0x38 ;  /* 0x0000003810177836 */ /* 0x000fc40000000000 */
[----:B------:R-:W-:Y:S02]  /*0f90*/  VIADD R22, R16, 0x40 ;  /* 0x0000004010167836 */ /* 0x000fe40000000000 */
[----:B------:R-:W-:-:S07]  /*0fa0*/  IMAD R17, R4, 0x8, R3 ;  /* 0x0000000804117824 */ /* 0x000fce00078e0203 */
.L_x_2426:
[----:B------:R-:W-:Y:S01]  /*0fb0*/  ULDC.64 UR8, c[0x0][0xc88] ;  /* 0x0003220000087ab9 */ /* 0x000fe20000000a00 */
[----:B------:R-:W-:Y:S01]  /*0fc0*/  ULDC.64 UR10, c[0x0][0xa18] ;  /* 0x00028600000a7ab9 */ /* 0x000fe20000000a00 */
[----:B------:R-:W-:Y:S02]  /*0fd0*/  UIMAD.WIDE UR8, UR7, 0x4, UR8 ;  /* 0x00000004070878a5 */ /* 0x000fe4000f8e0208 */
[----:B------:R-:W-:Y:S01]  /*0fe0*/  UISETP.NE.U32.AND UP1, UPT, UR10, URZ, UPT ;  /* 0x0000003f0a00728c */ /* 0x000fe2000bf25070 */
[----:B------:R-:W-:-:S03]  /*0ff0*/  ULDC UR7, c[0x0][0x2f0] ;  /* 0x0000bc0000077ab9 */ /* 0x000fc60000000800 */
[----:B01234-:R-:W-:Y:S01]  /*1000*/  IMAD.U32 R2, RZ, RZ, UR8 ;  /* 0x00000008ff027e24 */ /* 0x01ffe2000f8e00ff */
[----:B------:R-:W-:Y:S01]  /*1010*/  MOV R3, UR9 ;  /* 0x0000000900037c02 */ /* 0x000fe20008000f00 */
        /* <DEDUP_REMOVED lines=9> */
[----:B------:R-:W-:Y:S01]  /*10b0*/  IMAD.U32 R196, RZ, RZ, UR4 ;  /* 0x00000004ffc47e24 */ /* 0x000fe2000f8e00ff */
[----:B------:R-:W-:-:S04]  /*10c0*/  @UP0 ULEA UR8, UP2, UR4, UR8, 0x2 ;  /* 0x0000000804080291 */ /* 0x000fc8000f84103f */
[----:B------:R-:W-:Y:S02]  /*10d0*/  @UP0 ULEA.HI.X UR9, UR4, UR9, UR12, 0x2, UP2 ;  /* 0x0000000904090291 */ /* 0x000fe400090f140c */
[----:B------:R-:W-:Y:S01]  /*10e0*/  IMAD.U32 R215, RZ, RZ, UR12 ;  /* 0x0000000cffd77e24 */ /* 0x000fe2000f8e00ff */
[----:B------:R-:W-:Y:S01]  /*10f0*/  @UP1 ULEA UR10, UP0, UR4, UR10, 0x2 ;  /* 0x0000000a040a1291 */ /* 0x000fe2000f80103f */
[----:B------:R-:W-:-:S03]  /*1100*/  IMAD.U32 R2, RZ, RZ, UR8 ;  /* 0x00000008ff027e24 */ /* 0x000fc6000f8e00ff */
[----:B------:R-:W-:Y:S01]  /*1110*/  @UP1 ULEA.HI.X UR11, UR4, UR11, UR12, 0x2, UP0 ;  /* 0x0000000b040b1291 */ /* 0x000fe200080f140c */
[----:B------:R-:W-:Y:S01]  /*1120*/  IMAD.U32 R3, RZ, RZ, UR9 ;  /* 0x00000009ff037e24 */ /* 0x000fe2000f8e00ff */
[----:B------:R-:W-:Y:S01]  /*1130*/  ULDC.64 UR8, c[0x0][0x418] ;  /* 0x0001060000087ab9 */ /* 0x000fe20000000a00 */
[----:B------:R-:W-:Y:S01]  /*1140*/  IMAD.U32 R4, RZ, RZ, UR10 ;  /* 0x0000000aff047e24 */ /* 0x000fe2000f8e00ff */
[----:B------:R-:W-:Y:S02]  /*1150*/  ULDC UR4, c[0x0][0x424] ;  /* 0x0001090000047ab9 */ /* 0x000fe40000000800 */
[----:B------:R-:W-:Y:S01]  /*1160*/  IMAD.U32 R5, RZ, RZ, UR11 ;  /* 0x0000000bff057e24 */ /* 0x000fe2000f8e00ff */
[----:B------:R-:W2:Y:S01]  /*1170*/  @P0 LDG.E R2, desc[UR36][R2.64] ;  /* 0x0000002402020981 */ /* 0x000ea2000c1e1900 */
[----:B------:R-:W-:Y:S01]  /*1180*/  UISETP.NE.U32.AND UP0, UPT, UR8, URZ, UPT ;  /* 0x0000003f0800728c */ /* 0x000fe2000bf05070 */
[----:B------:R-:W-:Y:S02]  /*1190*/  ULDC.64 UR10, c[0x0][0xa20] ;  /* 0x00028800000a7ab9 */ /* 0x000fe40000000a00 */
[----:B------:R-:W3:Y:S01]  /*11a0*/  @P2 LDG.E R4, desc[UR36][R4.64] ;  /* 0x0000002404042981 */ /* 0x000ee2000c1e1900 */
[----:B------:R-:W-:Y:S01]  /*11b0*/  UISETP.NE.AND.EX UP0, UPT, UR9, URZ, UPT, UP0 ;  /* 0x0000003f0900728c */ /* 0x000fe2000bf05300 */
[----:B------:R-:W-:Y:S01]  /*11c0*/  ISETP.NE.U32.AND P1, PT, RZ, UR10, PT ;  /* 0x0000000aff007c0c */ /* 0x000fe2000bf25070 */
[----:B------:R-:W-:-:S02]  /*11d0*/  ULOP3.LUT UR8, UR5, 0xffff, URZ, 0xc0, !UPT ;  /* 0x0000ffff05087892 */ /* 0x000fc4000f8ec03f */
[----:B------:R-:W-:Y:S01]  /*11e0*/  USEL UR4, UR4, 0x1, UP0 ;  /* 0x0000000104047887 */ /* 0x000fe20008000000 */
[----:B------:R-:W-:Y:S01]  /*11f0*/  ISETP.NE.AND.EX P1, PT, RZ, UR11, PT, P1 ;  /* 0x0000000bff007c0c */ /* 0x000fe2000bf25310 */
[----:B------:R-:W-:Y:S02]  /*1200*/  UMOV UR43, URZ ;  /* 0x0000003f002b7c82 */ /* 0x000fe40008000000 */
[----:B------:R-:W-:Y:S01]  /*1210*/  IMAD.U32 R213, RZ, RZ, UR8 ;  /* 0x00000008ffd57e24 */ /* 0x000fe2000f8e00ff */
[----:B------:R-:W-:Y:S01]  /*1220*/  UIMAD UR4, UR4, UR7, URZ ;  /* 0x00000007040472a4 */ /* 0x000fe2000f8e023f */
[----:B--2---:R-:W-:Y:S02]  /*1230*/  @P0 R2UR UR43, R2 ;  /* 0x00000000022b02ca */ /* 0x004fe400000e0000 */
[----:B---3--:R-:W-:Y:S01]  /*1240*/  @P2 R2UR UR41, R4 ;  /* 0x00000000042922ca */ /* 0x008fe200000e0000 */
[----:B-----5:R-:W-:-:S14]  /*1250*/  @P2 BRA `(.L_x_2363) ;  /* 0x00000000003c2947 */ /* 0x020fdc0003800000 */
[----:B------:R-:W-:Y:S01]  /*1260*/  ULDC.64 UR8, c[0x0][0xa00] ;  /* 0x0002800000087ab9 */ /* 0x000fe20000000a00 */
[----:B------:R-:W-:Y:S01]  /*1270*/  ULDC UR41, c[0x0][0x288] ;  /* 0x0000a20000297ab9 */ /* 0x000fe20000000800 */
[----:B------:R-:W-:-:S04]  /*1280*/  ISETP.NE.U32.AND P0, PT, RZ, UR8, PT ;  /* 0x00000008ff007c0c */ /* 0x000fc8000bf05070 */
[----:B------:R-:W-:-:S13]  /*1290*/  ISETP.NE.AND.EX P0, PT, RZ, UR9, PT, P0 ;  /* 0x00000009ff007c0c */ /* 0x000fda000bf05300 */
[----:B------:R-:W-:Y:S05]  /*12a0*/  @!P0 BRA `(.L_x_2363) ;  /* 0x0000000000288947 */ /* 0x000fea0003800000 */
[----:B------:R-:W-:Y:S01]  /*12b0*/  R2UR UR7, R196 ;  /* 0x00000000c40772ca */ /* 0x000fe200000e0000 */
[----:B------:R-:W-:-:S12]  /*12c0*/  ULDC.64 UR8, c[0x0][0xa00] ;  /* 0x0002800000087ab9 */ /* 0x000fd80000000a00 */
        /* <DEDUP_REMOVED lines=8> */
.L_x_2363:
[----:B------:R-:W-:Y:S05]  /*1350*/  @!P1 BRA `(.L_x_2364) ;  /* 0x0000000000249947 */ /* 0x000fea0003800000 */
[----:B------:R-:W-:Y:S02]  /*1360*/  R2UR UR7, R196 ;  /* 0x00000000c40772ca */ /* 0x000fe400000e0000 */
[----:B------:R-:W-:-:S11]  /*1370*/  R2UR UR8, R215 ;  /* 0x00000000d70872ca */ /* 0x000fd600000e0000 */
[----:B------:R-:W-:-:S04]  /*1380*/  ULEA UR4, UP0, UR7, UR10, 0x2 ;  /* 0x0000000a07047291 */ /* 0x000fc8000f80103f */
[----:B------:R-:W-:Y:S02]  /*1390*/  ULEA.HI.X UR7, UR7, UR11, UR8, 0x2, UP0 ;  /* 0x0000000b07077291 */ /* 0x000fe400080f1408 */
[----:B------:R-:W-:-:S04]  /*13a0*/  IMAD.U32 R2, RZ, RZ, UR4 ;  /* 0x00000004ff027e24 */ /* 0x000fc8000f8e00ff */
[----:B------:R-:W-:-:S05]  /*13b0*/  MOV R3, UR7 ;  /* 0x0000000700037c02 */ /* 0x000fca0008000f00 */
[----:B------:R-:W2:Y:S02]  /*13c0*/  LDG.E R2, desc[UR36][R2.64] ;  /* 0x0000002402027981 */ /* 0x000ea4000c1e1900 */
[----:B--2---:R-:W-:Y:S01]  /*13d0*/  R2UR UR4, R2 ;  /* 0x00000000020472ca */ /* 0x004fe200000e0000 */
[----:B------:R-:W-:-:S14]  /*13e0*/  BRA `(.L_x_2365) ;  /* 0x0000000000387947 */ /* 0x000fdc0003800000 */
.L_x_2364:
[----:B------:R-:W-:Y:S02]  /*13f0*/  ULDC.64 UR8, c[0x0][0xa08] ;  /* 0x0002820000087ab9 */ /* 0x000fe40000000a00 */
        /* <DEDUP_REMOVED lines=13> */
.L_x_2365:
[----:B------:R-:W-:Y:S01]  /*14d0*/  ULDC UR7, c[0x0][0x448] ;  /* 0x0001120000077ab9 */ /* 0x000fe20000000800 */
[----:B------:R-:W-:Y:S02]  /*14e0*/  USHF.L.U32 UR42, UR6, 0x7, URZ ;  /* 0x00000007062a7899 */ /* 0x000fe4000800063f */
[----:B------:R-:W-:Y:S02]  /*14f0*/  UISETP.NE.AND UP0, UPT, UR7, 0x1, UPT ;  /* 0x000000010700788c */ /* 0x000fe4000bf05270 */
[----:B------:R-:W-:Y:S02]  /*1500*/  UIADD3 UR8, UR42, 0x7f, URZ ;  /* 0x0000007f2a087890 */ /* 0x000fe4000fffe03f */
[----:B------:R-:W-:Y:S02]  /*1510*/  UIADD3 UR43, -UR43, UR4, URZ ;  /* 0x000000042b2b7290 */ /* 0x000fe4000fffe13f */
[----:B------:R-:W-:Y:S02]  /*1520*/  UP2UR UR61, UPR, URZ, 0x1 ;  /* 0x000000013f3d7883 */ /* 0x000fe40008000000 */
[----:B------:R-:W-:-:S03]  /*1530*/  UIADD3 UR4, UR43, 0x60, -UR41 ;  /* 0x000000602b047890 */ /* 0x000fc6000fffe829 */
[----:B------:R-:W-:Y:S01]  /*1540*/  @UP0 ULDC UR6, c[0x0][0x44c] ;  /* 0x0001130000060ab9 */ /* 0x000fe20000000800 */
[----:B------:R-:W-:Y:S01]  /*1550*/  @UP0 ULDC UR9, c[0x0][0x450] ;  /* 0x0001140000090ab9 */ /* 0x000fe20000000800 */
[----:B------:R-:W-:Y:S02]  /*1560*/  UIMAD.WIDE.U32 UR6, UR8, UR6, URZ ;  /* 0x00000006080672a5 */ /* 0x000fe4000f8e003f */
[----:B------:R-:W-:Y:S02]  /*1570*/  UIADD3 UR6, UR43, 0x5f, URZ ;  /* 0x0000005f2b067890 */ /* 0x000fe4000fffe03f */
[----:B------:R-:W-:Y:S02]  /*1580*/  @UP0 USHF.R.U32.HI UR8, URZ, UR9, UR7 ;  /* 0x000000093f080299 */ /* 0x000fe40008011607 */
[----:B------:R-:W-:Y:S02]  /*1590*/  UIMAD.WIDE UR6, UR6, 0x2aaaaaab, URZ ;  /* 0x2aaaaaab060678a5 */ /* 0x000fe4000f8e023f */
[----:B------:R-:W-:-:S02]  /*15a0*/  UIADD3 UR8, UR4, UR8, URZ ;  /* 0x0000000804087290 */ /* 0x000fc4000fffe03f */
[----:B------:R-:W-:Y:S02]  /*15b0*/  USHF.R.U32.HI UR4, URZ, 0x1f, UR7 ;  /* 0x0000001f3f047899 */ /* 0x000fe40008011607 */
[----:B------:R-:W-:Y:S02]  /*15c0*/  UIMAD.WIDE UR8, UR8, 0x2aaaaaab, URZ ;  /* 0x2aaaaaab080878a5 */ /* 0x000fe4000f8e023f */
[----:B------:R-:W-:Y:S02]  /*15d0*/  ULEA.HI.SX32 UR7, UR7, UR4, 0x1c ;  /* 0x0000000407077291 */ /* 0x000fe4000f8fe23f */
[----:B------:R-:W-:Y:S02]  /*15e0*/  USHF.R.U32.HI UR6, URZ, 0x1f, UR9 ;  /* 0x0000001f3f067899 */ /* 0x000fe40008011609 */
[----:B------:R-:W-:Y:S02]  /*15f0*/  ULOP3.LUT UR4, UR5, 0xff000000, URZ, 0xc0, !UPT ;  /* 0xff00000005047892 */ /* 0x000fe4000f8ec03f */
[----:B------:R-:W-:-:S02]  /*1600*/  ULEA.HI.SX32 UR6, UR9, UR6, 0x1c ;  /* 0x0000000609067291 */ /* 0x000fc4000f8fe23f */
[----:B------:R-:W-:Y:S02]  /*1610*/  ULOP3.LUT UR5, UR5, 0xff0000, URZ, 0xc0, !UPT ;  /* 0x00ff000005057892 */ /* 0x000fe4000f8ec03f */
[----:B------:R-:W-:Y:S02]  /*1620*/  UISETP.LT.AND UP0, UPT, UR7, UR6, UPT ;  /* 0x000000060700728c */ /* 0x000fe4000bf01270 */
[----:B------:R-:W-:Y:S02]  /*1630*/  USHF.R.U32.HI UR4, URZ, 0x8, UR4 ;  /* 0x000000083f047899 */ /* 0x000fe40008011604 */
[----:B------:R-:W-:Y:S02]  /*1640*/  USEL UR9, UR7, UR6, UP0 ;  /* 0x0000000607097287 */ /* 0x000fe40008000000 */
[----:B------:R-:W-:Y:S02]  /*1650*/  ULEA.HI UR5, UR5, UR4, URZ, 0x10 ;  /* 0x0000000405057291 */ /* 0x000fe4000f8f803f */
[----:B------:R-:W-:-:S02]  /*1660*/  UISETP.GE.AND UP0, UPT, UR9, 0x1, UPT ;  /* 0x000000010900788c */ /* 0x000fc4000bf06270 */
[----:B------:R-:W-:Y:S02]  /*1670*/  ULOP3.LUT UR6, UR5, 0xff, URZ, 0xc0, !UPT ;  /* 0x000000ff05067892 */ /* 0x000fe4000f8ec03f */
[----:B------:R-:W-:Y:S02]  /*1680*/  USHF.R.U32.HI UR5, URZ, 0x10, UR5 ;  /* 0x000000103f057899 */ /* 0x000fe40008011605 */
[----:B------:R-:W-:Y:S01]  /*1690*/  PLOP3.LUT P0, PT, PT, PT, UP0, 0x80, 0x0 ;  /* 0x000000000000781c */ /* 0x000fe20003f0f008 */
[----:B------:R-:W-:Y:S01]  /*16a0*/  UMOV UR4, URZ ;  /* 0x0000003f00047c82 */ /* 0x000fe20008000000 */
[----:B------:R-:W-:Y:S02]  /*16b0*/  IMAD.U32 R195, RZ, RZ, UR6 ;  /* 0x00000006ffc37e24 */ /* 0x000fe4000f8e00ff */
[----:B------:R-:W-:-:S09]  /*16c0*/  IMAD.U32 R19, RZ, RZ, UR5 ;  /* 0x00000005ff137e24 */ /* 0x000fd2000f8e00ff */
[----:B------:R-:W-:Y:S05]  /*16d0*/  @!P0 BRA `(.L_x_2366) ;  /* 0x0000000000948947 */ /* 0x000fea0003800000 */
        /* <DEDUP_REMOVED lines=37> */
.L_x_2366:
        /* <DEDUP_REMOVED lines=97> */
.L_x_2368:
        /* <DEDUP_REMOVED lines=12> */
.L_x_2515:
[----:B------:R-:W-:Y:S05]  /*2000*/  @!P0 BRA `(.L_x_2370) ;  /* 0x0000000000048947 */ /* 0x000fea0003800000 */
[----:B------:R-:W-:Y:S01]  /*2010*/  BPT.TRAP 0x1 ;  /* 0x000000040000795c */ /* 0x000fe20000300000 */
.L_x_2370:
[----:B0-----:R-:W-:Y:S02]  /*2020*/  IMAD.U32 R0, RZ, RZ, UR39 ;  /* 0x00000027ff007e24 */ /* 0x001fe4000f8e00ff */
[----:B------:R-:W-:-:S03]  /*2030*/  IMAD.U32 R3, RZ, RZ, UR38 ;  /* 0x00000026ff037e24 */ /* 0x000fc6000f8e00ff */
[----:B------:R-:W-:Y:S02]  /*2040*/  LEA R0, R0, UR40, 0x3 ;  /* 0x0000002800007c11 */ /* 0x000fe4000f8e18ff */
[----:B------:R-:W-:-:S04]  /*2050*/  SHF.L.U32 R3, R3, 0x1f, RZ ;  /* 0x0000001f03037819 */ /* 0x000fc800000006ff */
[----:B------:R0:W1:Y:S01]  /*2060*/  SYNCS.PHASECHK.TRANS64.TRYWAIT P1, [R0+URZ+0x30830], R3 ;  /* 0x03083003000075a7 */ /* 0x000062000802017f */
[----:B------:R-:W-:Y:S05]  /*2070*/  @!P0 BRA `(.L_x_2371) ;  /* 0x0000000000048947 */ /* 0x000fea0003800000 */
[----:B------:R-:W-:Y:S01]  /*2080*/  BPT.TRAP 0x1 ;  /* 0x000000040000795c */ /* 0x000fe20000300000 */
.L_x_2371:
[----:B-1----:R-:W-:Y:S05]  /*2090*/  @P1 BRA `(.L_x_2372) ;  /* 0x0000000000081947 */ /* 0x002fea0003800000 */
[----:B------:R-:W1:Y:S02]  /*20a0*/  SYNCS.PHASECHK.TRANS64.TRYWAIT P1, [R0+URZ+0x30830], R3 ;  /* 0x03083003000075a7 */ /* 0x000e64000802017f */
[----:B-1----:R-:W-:Y:S05]  /*20b0*/  @!P1 BRA `(.L_x_2373) ;  /* 0x0000012800909947 */ /* 0x002fea0003800000 */
.L_x_2372:
        /* <DEDUP_REMOVED lines=19> */
[----:B------:R-:W-:Y:S01]  /*21f0*/  IMAD.U32 R8, RZ, RZ, UR12 ;  /* 0x0000000cff087e24 */ /* 0x000fe2000f8e00ff */
[----:B------:R-:W-:Y:S01]  /*2200*/  HGMMA.64x96x16.F32.BF16 R24, gdesc[UR12], RZ, !UPT, gsb0 ;  /* 0x016000000c1879f0 */ /* 0x000fe2000c0018ff */
[----:B------:R-:W-:Y:S01]  /*2210*/  UMOV UR12, UR6 ;  /* 0x00000006000c7c82 */ /* 0x000fe20008000000 */
[----:B------:R-:W-:Y:S01]  /*2220*/  UMOV UR13, 0x40000040 ;  /* 0x40000040000d7882 */ /* 0x000fe20000000000 */
[----:B------:R-:W-:Y:S01]  /*2230*/  UMOV UR14, UR7 ;  /* 0x00000007000e7c82 */ /* 0x000fe20008000000 */
[----:B------:R-:W-:Y:S01]  /*2240*/  UMOV UR15, 0x40000040 ;  /* 0x40000040000f7882 */ /* 0x000fe20000000000 */
[----:B------:R-:W-:Y:S01]  /*2250*/  UIADD3 UR6, UR4, 0x4, URZ ;  /* 0x0000000404067890 */ /* 0x000fe2000fffe03f */
[----:B------:R-:W-:Y:S01]  /*2260*/  IMAD.U32 R6, RZ, RZ, UR12 ;  /* 0x0000000cff067e24 */ /* 0x000fe2000f8e00ff */
[----:B------:R-:W-:Y:S01]  /*2270*/  UIADD3 UR7, UR5, 0x4, URZ ;  /* 0x0000000405077890 */ /* 0x000fe2000fffe03f */
[----:B------:R-:W-:Y:S01]  /*2280*/  IMAD.U32 R7, RZ, RZ, UR13 ;  /* 0x0000000dff077e24 */ /* 0x000fe2000f8e00ff */
[----:B------:R-:W-:-:S02]  /*2290*/  UIADD3 UR56, UR4, 0x6, URZ ;  /* 0x0000000604387890 */ /* 0x000fc4000fffe03f */
        /* <DEDUP_REMOVED lines=27> */
[----:B------:R-:W-:Y:S02]  /*2450*/  WARPGROUP.DEPBAR.LE gsb0, 0x0 ;  /* 0x00008000000079c5 */ /* 0x000fe40000010000 */
[----:B------:R-:W-:-:S06]  /*2460*/  WARPGROUP.ARRIVE ;  /* 0x00000000000079c5 */ /* 0x000fcc0000000000 */
[----:B------:R-:W-:Y:S01]  /*2470*/  HGMMA.64x96x16.F32.BF16 R24, gdesc[UR12], R24, gsb0 ;  /* 0x016000000c1879f0 */ /* 0x000fe20008001818 */
[----:B------:R-:W-:Y:S01]  /*2480*/  UMOV UR12, UR6 ;  /* 0x00000006000c7c82 */ /* 0x000fe20008000000 */
[----:B------:R-:W-:Y:S01]  /*2490*/  UMOV UR13, 0x40000040 ;  /* 0x40000040000d7882 */ /* 0x000fe20000000000 */
[----:B------:R-:W-:Y:S01]  /*24a0*/  UMOV UR14, UR7 ;  /* 0x00000007000e7c82 */ /* 0x000fe20008000000 */
[----:B------:R-:W-:Y:S01]  /*24b0*/  UMOV UR15, 0x40000040 ;  /* 0x40000040000f7882 */ /* 0x000fe20000000000 */
[----:B------:R-:W-:Y:S01]  /*24c0*/  MOV R4, UR12 ;  /* 0x0000000c00047c02 */ /* 0x000fe20008000f00 */
[----:B------:R-:W-:Y:S01]  /*24d0*/  IMAD.U32 R5, RZ, RZ, UR13 ;  /* 0x0000000dff057e24 */ /* 0x000fe2000f8e00ff */
        /* <DEDUP_REMOVED lines=37> */
.L_x_2374:
[----:B------:R-:W-:Y:S01]  /*2730*/  UISETP.NE.AND UP0, UPT, UR61, URZ, UPT ;  /* 0x0000003f3d00728c */ /* 0x000fe2000bf05270 */
[----:B------:R-:W-:Y:S01]  /*2740*/  R2UR UR7, R88 ;  /* 0x00000000580772ca */ /* 0x000fe200000e0000 */
[----:B------:R-:W-:Y:S01]  /*2750*/  ULDC UR6, c[0x0][0x9d8] ;  /* 0x0002760000067ab9 */ /* 0x000fe20000000800 */
[----:B------:R-:W-:Y:S02]  /*2760*/  IMAD.U32 R15, RZ, RZ, UR41 ;  /* 0x00000029ff0f7e24 */ /* 0x000fe4000f8e00ff */
[----:B------:R-:W-:Y:S01]  /*2770*/  FMUL.FTZ R2, R26, UR6 ;  /* 0x000000061a027c20 */ /* 0x000fe20008410000 */
[----:B------:R-:W-:Y:S01]  /*2780*/  FMUL.FTZ R39, R39, UR6 ;  /* 0x0000000627277c20 */ /* 0x000fe20008410000 */
[----:B------:R-:W-:Y:S01]  /*2790*/  PLOP3.LUT P1, PT, PT, PT, UP0, 0x80, 0x0 ;  /* 0x000000000000781c */ /* 0x000fe20003f2f008 */
[----:B------:R-:W-:Y:S01]  /*27a0*/  FMUL.FTZ R27, R27, UR6 ;  /* 0x000000061b1b7c20 */ /* 0x000fe20008410000 */
[----:B------:R-:W-:Y:S01]  /*27b0*/  PLOP3.LUT P2, PT, PT, PT, UP0, 0x80, 0x0 ;  /* 0x000000000000781c */ /* 0x000fe20003f4f008 */
[----:B------:R2:W3:Y:S01]  /*27c0*/  MUFU.TANH R80, R2 ;  /* 0x0000000200507308 */ /* 0x0004e20000002400 */
[----:B------:R-:W-:Y:S01]  /*27d0*/  FMUL.FTZ R30, R30, UR6 ;  /* 0x000000061e1e7c20 */ /* 0x000fe20008410000 */
[----:B------:R-:W-:Y:S01]  /*27e0*/  @UP0 ULDC UR4, c[0x0][0x44c] ;  /* 0x0001130000040ab9 */ /* 0x000fe20000000800 */
[----:B------:R-:W-:Y:S01]  /*27f0*/  FMUL.FTZ R31, R31, UR6 ;  /* 0x000000061f1f7c20 */ /* 0x000fe20008410000 */
[----:B------:R-:W-:Y:S01]  /*2800*/  FMUL.FTZ R34, R34, UR6 ;  /* 0x0000000622227c20 */ /* 0x000fe20008410000 */
[----:B------:R-:W-:Y:S01]  /*2810*/  UIMAD UR5, UR7, -0x60, UR43 ;  /* 0xffffffa0070578a4 */ /* 0x000fe2000f8e022b */
[----:B------:R-:W-:Y:S01]  /*2820*/  FMUL.FTZ R35, R35, UR6 ;  /* 0x0000000623237c20 */ /* 0x000fe20008410000 */
[----:B------:R-:W-:Y:S01]  /*2830*/  FMUL.FTZ R38, R38, UR6 ;  /* 0x0000000626267c20 */ /* 0x000fe20008410000 */
[----:B------:R4:W-:Y:S01]  /*2840*/  MUFU.TANH R12, R39 ;  /* 0x00000027000c7308 */ /* 0x0009e20000002400 */
[----:B--2---:R-:W-:-:S02]  /*2850*/  VIADD R2, R17, UR42 ;  /* 0x0000002a11027c36 */ /* 0x004fc40008000000 */
[----:B------:R-:W-:Y:S01]  /*2860*/  FMUL.FTZ R42, R42, UR6 ;  /* 0x000000062a2a7c20 */ /* 0x000fe20008410000 */
[----:B------:R-:W-:Y:S01]  /*2870*/  FMUL.FTZ R43, R43, UR6 ;  /* 0x000000062b2b7c20 */ /* 0x000fe20008410000 */
[----:B------:R-:W-:Y:S01]  /*2880*/  FMUL.FTZ R54, R54, UR6 ;  /* 0x0000000636367c20 */ /* 0x000fe20008410000 */
[----:B01----:R-:W-:Y:S01]  /*2890*/  @P1 IMAD.HI.U32 R3, R2, UR4, RZ ;  /* 0x0000000402031c27 */ /* 0x003fe2000f8e00ff */
[----:B------:R-:W-:-:S03]  /*28a0*/  @UP0 ULDC UR4, c[0x0][0x450] ;  /* 0x0001140000040ab9 */ /* 0x000fc60000000800 */
[----:B------:R-:W-:Y:S01]  /*28b0*/  FMUL.FTZ R26, R29, UR6 ;  /* 0x000000061d1a7c20 */ /* 0x000fe20008410000 */
[----:B------:R0:W1:Y:S01]  /*28c0*/  MUFU.TANH R76, R27 ;  /* 0x0000001b004c7308 */ /* 0x0000620000002400 */
[----:B------:R-:W-:Y:S01]  /*28d0*/  IMAD.MOV.U32 R11, RZ, RZ, R2 ;  /* 0x000000ffff0b7224 */ /* 0x000fe200078e0002 */
[----:B------:R-:W-:Y:S01]  /*28e0*/  @P2 SHF.R.U32.HI R11, RZ, UR4, R3 ;  /* 0x00000004ff0b2c19 */ /* 0x000fe20008011603 */
[----:B------:R-:W-:Y:S01]  /*28f0*/  UIMAD UR4, UR7, -0x60, URZ ;  /* 0xffffffa0070478a4 */ /* 0x000fe2000f8e023f */
[----:B----4-:R-:W-:Y:S02]  /*2900*/  IMAD.U32 R39, RZ, RZ, UR5 ;  /* 0x00000005ff277e24 */ /* 0x010fe4000f8e00ff */
[----:B------:R-:W-:Y:S01]  /*2910*/  FMUL.FTZ R29, R32, UR6 ;  /* 0x00000006201d7c20 */ /* 0x000fe20008410000 */
[----:B------:R-:W-:Y:S01]  /*2920*/  FMUL.FTZ R46, R46, UR6 ;  /* 0x000000062e2e7c20 */ /* 0x000fe20008410000 */
[----:B------:R-:W2:Y:S01]  /*2930*/  SHFL.IDX PT, R3, R11, 0x1, 0x1c1f ;  /* 0x003c1f000b037f89 */ /* 0x000ea200000e0000 */
[----:B------:R-:W4:Y:S01]  /*2940*/  MUFU.TANH R30, R30 ;  /* 0x0000001e001e7308 */ /* 0x000f220000002400 */
[----:B------:R-:W-:Y:S01]  /*2950*/  IMAD.U32 R13, RZ, RZ, UR4 ;  /* 0x00000004ff0d7e24 */ /* 0x000fe2000f8e00ff */
[----:B------:R-:W-:Y:S01]  /*2960*/  IADD3 R39, -R16, 0x60, R39 ;  /* 0x0000006010277810 */ /* 0x000fe20007ffe127 */
[----:B------:R-:W-:Y:S01]  /*2970*/  FMUL.FTZ R50, R50, UR6 ;  /* 0x0000000632327c20 */ /* 0x000fe20008410000 */
[----:B------:R-:W-:Y:S01]  /*2980*/  FMUL.FTZ R21, R24, UR6 ;  /* 0x0000000618157c20 */ /* 0x000fe20008410000 */
[----:B------:R-:W-:Y:S01]  /*2990*/  FMUL.FTZ R24, R25, UR6 ;  /* 0x0000000619187c20 */ /* 0x000fe20008410000 */
[----:B------:R-:W-:Y:S01]  /*29a0*/  IADD3 R2, -R16, 0x61, R13 ;  /* 0x0000006110027810 */ /* 0x000fe20007ffe10d */
[----:B------:R-:W-:Y:S01]  /*29b0*/  FMUL.FTZ R47, R47, UR6 ;  /* 0x000000062f2f7c20 */ /* 0x000fe20008410000 */
[----:B------:R5:W4:Y:S01]  /*29c0*/  MUFU.TANH R72, R31 ;  /* 0x0000001f00487308 */ /* 0x000b220000002400 */
[----:B------:R-:W-:Y:S01]  /*29d0*/  FMUL.FTZ R25, R28, UR6 ;  /* 0x000000061c197c20 */ /* 0x000fe20008410000 */
[----:B------:R-:W-:Y:S01]  /*29e0*/  IADD3 R78, -R15, UR43, R2 ;  /* 0x0000002b0f4e7c10 */ /* 0x000fe2000fffe102 */
[----:B------:R-:W-:Y:S01]  /*29f0*/  FMUL.FTZ R2, R58, UR6 ;  /* 0x000000063a027c20 */ /* 0x000fe20008410000 */
[----:B------:R-:W-:Y:S01]  /*2a00*/  FMUL.FTZ R51, R51, UR6 ;  /* 0x0000000633337c20 */ /* 0x000fe20008410000 */
[----:B0-----:R-:W-:Y:S01]  /*2a10*/  FMUL.FTZ R27, R33, UR6 ;  /* 0x00000006211b7c20 */ /* 0x001fe20008410000 */
[----:B------:R-:W-:Y:S01]  /*2a20*/  FMUL.FTZ R33, R36, UR6 ;  /* 0x0000000624217c20 */ /* 0x000fe20008410000 */
[----:B------:R-:W-:Y:S01]  /*2a30*/  FMUL.FTZ R55, R55, UR6 ;  /* 0x0000000637377c20 */ /* 0x000fe20008410000 */
[----:B------:R-:W0:Y:S01]  /*2a40*/  MUFU.TANH R34, R34 ;  /* 0x0000002200227308 */ /* 0x000e220000002400 */
[----:B-----5:R-:W-:Y:S01]  /*2a50*/  FMUL.FTZ R31, R37, UR6 ;  /* 0x00000006251f7c20 */ /* 0x020fe20008410000 */
[----:B------:R-:W-:Y:S01]  /*2a60*/  FMUL.FTZ R37, R40, UR6 ;  /* 0x0000000628257c20 */ /* 0x000fe20008410000 */
[----:B------:R-:W-:Y:S01]  /*2a70*/  FMUL.FTZ R59, R59, UR6 ;  /* 0x000000063b3b7c20 */ /* 0x000fe20008410000 */
[----:B------:R-:W-:Y:S01]  /*2a80*/  FMUL.FTZ R62, R62, UR6 ;  /* 0x000000063e3e7c20 */ /* 0x000fe20008410000 */
[----:B------:R-:W-:Y:S01]  /*2a90*/  FMUL.FTZ R63, R63, UR6 ;  /* 0x000000063f3f7c20 */ /* 0x000fe20008410000 */
[----:B------:R-:W-:Y:S01]  /*2aa0*/  FMUL.FTZ R66, R66, UR6 ;  /* 0x0000000642427c20 */ /* 0x000fe20008410000 */
[--C-:B--2---:R-:W-:Y:S01]  /*2ab0*/  VIADDMNMX R20, R3, R78, R39.reuse, PT ;  /* 0x0000004e03147246 */ /* 0x104fe20003800127 */
[----:B------:R2:W5:Y:S01]  /*2ac0*/  MUFU.TANH R10, R35 ;  /* 0x00000023000a7308 */ /* 0x0005620000002400 */
        /* <DEDUP_REMOVED lines=8> */
[----:B---3--:R-:W-:Y:S01]  /*2b50*/  FSEL R80, R80, -INF , P1 ;  /* 0xff80000050507808 */ /* 0x008fe20000800000 */
[----:B--2---:R-:W-:Y:S01]  /*2b60*/  FMUL.FTZ R35, R41, UR6 ;  /* 0x0000000629237c20 */ /* 0x004fe20008410000 */
[----:B-1----:R-:W-:Y:S01]  /*2b70*/  FSEL R76, R76, -INF , P2 ;  /* 0xff8000004c4c7808 */ /* 0x002fe20001000000 */
[----:B------:R-:W1:Y:S01]  /*2b80*/  SHFL.IDX PT, R11, R11, RZ, 0x1c1f ;  /* 0x001c1fff0b0b7589 */ /* 0x000e6200000e0000 */
[----:B------:R-:W-:Y:S01]  /*2b90*/  ISETP.GT.AND P1, PT, R20, 0x9, PT ;  /* 0x000000091400780c */ /* 0x000fe20003f24270 */
[----:B------:R-:W-:Y:S01]  /*2ba0*/  FMUL.FTZ R48, R48, UR6 ;  /* 0x0000000630307c20 */ /* 0x000fe20008410000 */
[----:B----4-:R-:W-:Y:S01]  /*2bb0*/  FSEL R74, R30, -INF , P3 ;  /* 0xff8000001e4a7808 */ /* 0x010fe20001800000 */
[----:B------:R-:W-:Y:S01]  /*2bc0*/  MUFU.TANH R42, R42 ;  /* 0x0000002a002a7308 */ /* 0x000fe20000002400 */
[----:B------:R-:W-:Y:S01]  /*2bd0*/  FMNMX.FTZ R3, R80, R76, !PT ;  /* 0x0000004c50037209 */ /* 0x000fe20007810000 */
[----:B------:R-:W-:Y:S01]  /*2be0*/  ULDC UR14, c[0x0][0x988] ;  /* 0x00026200000e7ab9 */ /* 0x000fe20000000800 */
[----:B------:R-:W-:Y:S01]  /*2bf0*/  ISETP.GT.AND P2, PT, R20, 0x10, PT ;  /* 0x000000101400780c */ /* 0x000fe20003f44270 */
[----:B------:R-:W-:Y:S01]  /*2c00*/  FMUL.FTZ R45, R45, UR6 ;  /* 0x000000062d2d7c20 */ /* 0x000fe20008410000 */
[----:B------:R-:W-:Y:S01]  /*2c10*/  FSEL R72, R72, -INF , P1 ;  /* 0xff80000048487808 */ /* 0x000fe20000800000 */
[----:B------:R-:W-:Y:S01]  /*2c20*/  FMUL.FTZ R49, R49, UR6 ;  /* 0x0000000631317c20 */ /* 0x000fe20008410000 */
[----:B------:R-:W-:Y:S01]  /*2c30*/  FMNMX.FTZ R3, R74, R3, !PT ;  /* 0x000000034a037209 */ /* 0x000fe20007810000 */
[----:B------:R-:W2:Y:S01]  /*2c40*/  MUFU.TANH R40, R43 ;  /* 0x0000002b00287308 */ /* 0x000ea20000002400 */
[----:B------:R-:W-:Y:S01]  /*2c50*/  ISETP.GT.AND P1, PT, R20, 0x11, PT ;  /* 0x000000111400780c */ /* 0x000fe20003f24270 */
[----:B------:R-:W-:Y:S01]  /*2c60*/  FMUL.FTZ R52, R52, UR6 ;  /* 0x0000000634347c20 */ /* 0x000fe20008410000 */
[----:B0-----:R-:W-:Y:S01]  /*2c70*/  FSEL R58, R34, -INF , P2 ;  /* 0xff800000223a7808 */ /* 0x001fe20001000000 */
[----:B------:R-:W-:Y:S01]  /*2c80*/  FMUL.FTZ R53, R53, UR6 ;  /* 0x0000000635357c20 */ /* 0x000fe20008410000 */
[----:B------:R-:W-:Y:S01]  /*2c90*/  FMNMX.FTZ R3, R72, R3, !PT ;  /* 0x0000000348037209 */ /* 0x000fe20007810000 */
[----:B------:R-:W-:Y:S01]  /*2ca0*/  FMUL.FTZ R56, R56, UR6 ;  /* 0x0000000638387c20 */ /* 0x000fe20008410000 */
[----:B------:R-:W-:Y:S01]  /*2cb0*/  ISETP.GT.AND P2, PT, R20, 0x18, PT ;  /* 0x000000181400780c */ /* 0x000fe20003f44270 */
[----:B------:R5:W-:Y:S01]  /*2cc0*/  MUFU.TANH R32, R54 ;  /* 0x0000003600207308 */ /* 0x000be20000002400 */
[----:B------:R-:W-:Y:S01]  /*2cd0*/  FMNMX.FTZ R3, R58, R3, !PT ;  /* 0x000000033a037209 */ /* 0x000fe20007810000 */
[----:B------:R-:W-:Y:S01]  /*2ce0*/  FMUL.FTZ R57, R57, UR6 ;  /* 0x0000000639397c20 */ /* 0x000fe20008410000 */
[----:B------:R-:W-:Y:S01]  /*2cf0*/  FMUL.FTZ R60, R60, UR6 ;  /* 0x000000063c3c7c20 */ /* 0x000fe20008410000 */
[----:B-1----:R-:W-:Y:S01]  /*2d00*/  VIADDMNMX R39, R11, R78, R39, PT ;  /* 0x0000004e0b277246 */ /* 0x002fe20003800127 */
[----:B------:R-:W-:Y:S01]  /*2d10*/  FMUL.FTZ R61, R61, UR6 ;  /* 0x000000063d3d7c20 */ /* 0x000fe20008410000 */
[----:B------:R-:W-:Y:S01]  /*2d20*/  FMUL.FTZ R64, R64, UR6 ;  /* 0x0000000640407c20 */ /* 0x000fe20008410000 */
[----:B------:R-:W-:Y:S01]  /*2d30*/  FMUL.FTZ R65, R65, UR6 ;  /* 0x0000000641417c20 */ /* 0x000fe20008410000 */
[----:B------:R0:W1:Y:S01]  /*2d40*/  MUFU.TANH R28, R46 ;  /* 0x0000002e001c7308 */ /* 0x0000620000002400 */
[----:B-----5:R-:W-:Y:S01]  /*2d50*/  FSEL R54, R10, -INF , P1 ;  /* 0xff8000000a367808 */ /* 0x020fe20000800000 */
[----:B------:R-:W-:Y:S01]  /*2d60*/  FMUL.FTZ R68, R68, UR6 ;  /* 0x0000000644447c20 */ /* 0x000fe20008410000 */
[----:B------:R-:W-:Y:S01]  /*2d70*/  ISETP.GT.AND P1, PT, R20, 0x19, PT ;  /* 0x000000191400780c */ /* 0x000fe20003f24270 */
[----:B------:R-:W-:Y:S01]  /*2d80*/  FMUL.FTZ R69, R69, UR6 ;  /* 0x0000000645457c20 */ /* 0x000fe20008410000 */
[----:B------:R-:W-:Y:S01]  /*2d90*/  FMNMX.FTZ R3, R54, R3, !PT ;  /* 0x0000000336037209 */ /* 0x000fe20007810000 */
[----:B------:R-:W-:Y:S01]  /*2da0*/  @UP0 ULDC UR6, c[0x0][0x44c] ;  /* 0x0001130000060ab9 */ /* 0x000fe20000000800 */
[----:B------:R-:W-:Y:S01]  /*2db0*/  ISETP.GT.AND P3, PT, R39, 0x8, PT ;  /* 0x000000082700780c */ /* 0x000fe20003f64270 */
[----:B------:R3:W-:Y:S01]  /*2dc0*/  MUFU.TANH R13, R50 ;  /* 0x00000032000d7308 */ /* 0x0007e20000002400 */
[----:B0-----:R-:W-:Y:S01]  /*2dd0*/  FSEL R46, R12, -INF , P1 ;  /* 0xff8000000c2e7808 */ /* 0x001fe20000800000 */
[----:B------:R-:W-:Y:S01]  /*2de0*/  UIADD3 UR4, UR7, -0x2, URZ ;  /* 0xfffffffe07047890 */ /* 0x000fe2000fffe03f */
[----:B------:R-:W-:Y:S01]  /*2df0*/  ISETP.GT.AND P1, PT, R20, 0x21, PT ;  /* 0x000000211400780c */ /* 0x000fe20003f24270 */
[----:B------:R-:W-:Y:S01]  /*2e00*/  UIMAD.WIDE.U32 UR6, UR42, UR6, URZ ;  /* 0x000000062a0672a5 */ /* 0x000fe2000f8e003f */
[----:B------:R-:W-:Y:S01]  /*2e10*/  R2UR UR8, R0 ;  /* 0x00000000000872ca */ /* 0x000fe200000e0000 */
[----:B------:R-:W-:Y:S01]  /*2e20*/  @UP0 ULDC UR9, c[0x0][0x450] ;  /* 0x0001140000090ab9 */ /* 0x000fe20000000800 */
[----:B--2---:R-:W-:Y:S01]  /*2e30*/  FSEL R40, R40, -INF , P1 ;  /* 0xff80000028287808 */ /* 0x004fe20000800000 */
[----:B------:R-:W0:Y:S01]  /*2e40*/  MUFU.TANH R47, R47 ;  /* 0x0000002f002f7308 */ /* 0x000e220000002400 */
[----:B---3--:R-:W-:Y:S01]  /*2e50*/  FSEL R50, R38, -INF , P2 ;  /* 0xff80000026327808 */ /* 0x008fe20001000000 */
[----:B------:R-:W-:Y:S01]  /*2e60*/  UMOV UR5, UR42 ;  /* 0x0000002a00057c82 */ /* 0x000fe20008000000 */
[----:B------:R-:W-:Y:S01]  /*2e70*/  ISETP.GT.AND P2, PT, R20, 0x20, PT ;  /* 0x000000201400780c */ /* 0x000fe20003f44270 */
[----:B------:R-:W2:Y:S01]  /*2e80*/  S2UR UR10, SR_CgaCtaId ;  /* 0x00000000000a79c3 */ /* 0x000ea20000008800 */
[----:B------:R-:W-:Y:S01]  /*2e90*/  FMNMX.FTZ R3, R50, R3, !PT ;  /* 0x0000000332037209 */ /* 0x000fe20007810000 */
[----:B------:R-:W-:Y:S01]  /*2ea0*/  @UP0 USHF.R.U32.HI UR5, URZ, UR9, UR7 ;  /* 0x000000093f050299 */ /* 0x000fe20008011607 */
[----:B------:R-:W-:Y:S01]  /*2eb0*/  FSEL R42, R42, -INF , P2 ;  /* 0xff8000002a2a7808 */ /* 0x000fe20001000000 */
[----:B------:R-:W3:Y:S01]  /*2ec0*/  MUFU.TANH R36, R51 ;  /* 0x0000003300247308 */ /* 0x000ee20000002400 */
[----:B------:R-:W-:Y:S01]  /*2ed0*/  FMNMX.FTZ R3, R46, R3, !PT ;  /* 0x000000032e037209 */ /* 0x000fe20007810000 */
[----:B------:R-:W-:Y:S01]  /*2ee0*/  UIADD3 UR6, UR5, UR43, -UR41 ;  /* 0x0000002b05067290 */ /* 0x000fe2000fffe829 */
[----:B------:R-:W-:Y:S01]  /*2ef0*/  ISETP.GT.AND P2, PT, R20, 0x28, PT ;  /* 0x000000281400780c */ /* 0x000fe20003f44270 */
[----:B------:R-:W-:Y:S01]  /*2f00*/  UIADD3 UR5, UR8, 0x30840, URZ ;  /* 0x0003084008057890 */ /* 0x000fe2000fffe03f */
[----:B------:R-:W-:Y:S01]  /*2f10*/  FMNMX.FTZ R3, R42, R3, !PT ;  /* 0x000000032a037209 */ /* 0x000fe20007810000 */
[----:B------:R-:W-:Y:S01]  /*2f20*/  UIMAD.WIDE UR6, UR6, 0x2aaaaaab, URZ ;  /* 0x2aaaaaab060678a5 */ /* 0x000fe2000f8e023f */
[----:B------:R-:W-:Y:S01]  /*2f30*/  ISETP.GT.AND P1, PT, R20, 0x29, PT ;  /* 0x000000291400780c */ /* 0x000fe20003f24270 */
[----:B------:R-:W4:Y:S01]  /*2f40*/  MUFU.TANH R30, R55 ;  /* 0x00000037001e7308 */ /* 0x000f220000002400 */
[----:B-1----:R-:W-:Y:S01]  /*2f50*/  FSEL R28, R28, -INF , P2 ;  /* 0xff8000001c1c7808 */ /* 0x002fe20001000000 */
[----:B------:R-:W-:Y:S01]  /*2f60*/  USHF.R.U32.HI UR6, URZ, 0x1f, UR7 ;  /* 0x0000001f3f067899 */ /* 0x000fe20008011607 */
[----:B------:R-:W-:-:S02]  /*2f70*/  FMNMX.FTZ R3, R40, R3, !PT ;  /* 0x0000000328037209 */ /* 0x000fc40007810000 */
[----:B------:R-:W-:Y:S02]  /*2f80*/  CS2R R118, SRZ ;  /* 0x0000000000767805 */ /* 0x000fe4000001ff00 */
[----:B------:R-:W-:Y:S01]  /*2f90*/  ISETP.GT.AND P2, PT, R20, 0x30, PT ;  /* 0x000000301400780c */ /* 0x000fe20003f44270 */
[----:B------:R-:W-:Y:S01]  /*2fa0*/  ULEA.HI.SX32 UR6, UR7, UR6, 0x1c ;  /* 0x0000000607067291 */ /* 0x000fe2000f8fe23f */
[----:B0-----:R-:W-:Y:S01]  /*2fb0*/  FSEL R38, R47, -INF , P1 ;  /* 0xff8000002f267808 */ /* 0x001fe20000800000 */
[----:B------:R-:W0:Y:S01]  /*2fc0*/  MUFU.TANH R2, R2 ;  /* 0x0000000200027308 */ /* 0x000e220000002400 */
[----:B------:R-:W-:Y:S01]  /*2fd0*/  FMNMX.FTZ R3, R28, R3, !PT ;  /* 0x000000031c037209 */ /* 0x000fe20007810000 */
[----:B------:R-:W-:Y:S01]  /*2fe0*/  UISETP.LT.AND UP0, UPT, UR60, UR6, UPT ;  /* 0x000000063c00728c */ /* 0x000fe2000bf01270 */
[----:B------:R-:W-:Y:S01]  /*2ff0*/  ISETP.GT.AND P1, PT, R20, 0x31, PT ;  /* 0x000000311400780c */ /* 0x000fe20003f24270 */
[----:B--2---:R-:W-:Y:S01]  /*3000*/  UPRMT UR5, UR10, 0x654, UR5 ;  /* 0x000006540a057896 */ /* 0x004fe20008000005 */
[----:B------:R-:W-:Y:S01]  /*3010*/  FSEL R34, R13, -INF , P2 ;  /* 0xff8000000d227808 */ /* 0x000fe20001000000 */
[----:B------:R-:W-:Y:S01]  /*3020*/  USEL UR10, UR60, UR6, !UP0 ;  /* 0x000000063c0a7287 */ /* 0x000fe2000c000000 */
[----:B------:R-:W-:Y:S01]  /*3030*/  FMNMX.FTZ R3, R38, R3, !PT ;  /* 0x0000000326037209 */ /* 0x000fe20007810000 */
[----:B------:R-:W1:Y:S01]  /*3040*/  MUFU.TANH R10, R59 ;  /* 0x0000003b000a7308 */ /* 0x000e620000002400 */
[----:B------:R-:W-:Y:S01]  /*3050*/  ISETP.GT.AND P2, PT, R20, 0x38, PT ;  /* 0x000000381400780c */ /* 0x000fe20003f44270 */
[----:B------:R-:W-:Y:S01]  /*3060*/  UISETP.GE.AND UP0, UPT, UR4, UR10, UPT ;  /* 0x0000000a0400728c */ /* 0x000fe2000bf06270 */
[----:B---3--:R-:W-:-:S02]  /*3070*/  FSEL R36, R36, -INF , P1 ;  /* 0xff80000024247808 */ /* 0x008fc40000800000 */
[----:B------:R-:W-:Y:S02]  /*3080*/  CS2R R116, SRZ ;  /* 0x0000000000747805 */ /* 0x000fe4000001ff00 */
[----:B------:R-:W-:Y:S01]  /*3090*/  FMNMX.FTZ R3, R34, R3, !PT ;  /* 0x0000000322037209 */ /* 0x000fe20007810000 */
[----:B------:R-:W-:Y:S01]  /*30a0*/  SYNCS.ARRIVE.TRANS64.RED.A1T0 RZ, [UR5], RZ ;  /* 0x000000ffffff79a7 */ /* 0x000fe20008100405 */
[----:B------:R-:W-:Y:S01]  /*30b0*/  ISETP.GT.AND P1, PT, R20, 0x39, PT ;  /* 0x000000391400780c */ /* 0x000fe20003f24270 */
[----:B------:R-:W2:Y:S01]  /*30c0*/  MUFU.TANH R12, R62 ;  /* 0x0000003e000c7308 */ /* 0x000ea20000002400 */
[----:B------:R-:W-:Y:S02]  /*30d0*/  FSEL R32, R32, -INF , P2 ;  /* 0xff80000020207808 */ /* 0x000fe40001000000 */
[----:B------:R-:W-:Y:S02]  /*30e0*/  CS2R R114, SRZ ;  /* 0x0000000000727805 */ /* 0x000fe4000001ff00 */
[----:B------:R-:W-:-:S02]  /*30f0*/  FMNMX.FTZ R3, R36, R3, !PT ;  /* 0x0000000324037209 */ /* 0x000fc40007810000 */
[----:B------:R-:W-:Y:S02]  /*3100*/  CS2R R112, SRZ ;  /* 0x0000000000707805 */ /* 0x000fe4000001ff00 */
[----:B------:R-:W-:Y:S02]  /*3110*/  ISETP.GT.AND P2, PT, R20, 0x40, PT ;  /* 0x000000401400780c */ /* 0x000fe40003f44270 */
[----:B------:R-:W-:Y:S02]  /*3120*/  CS2R R110, SRZ ;  /* 0x00000000006e7805 */ /* 0x000fe4000001ff00 */
[----:B----4-:R-:W-:Y:S01]  /*3130*/  FSEL R30, R30, -INF , P1 ;  /* 0xff8000001e1e7808 */ /* 0x010fe20000800000 */
[----:B------:R-:W3:Y:S01]  /*3140*/  MUFU.TANH R15, R63 ;  /* 0x0000003f000f7308 */ /* 0x000ee20000002400 */
[----:B------:R-:W-:Y:S02]  /*3150*/  FMNMX.FTZ R13, R32, R3, !PT ;  /* 0x00000003200d7209 */ /* 0x000fe40007810000 */
[----:B------:R-:W-:-:S02]  /*3160*/  CS2R R108, SRZ ;  /* 0x00000000006c7805 */ /* 0x000fc4000001ff00 */
[----:B0-----:R-:W-:Y:S02]  /*3170*/  FSEL R3, R2, -INF , P2 ;  /* 0xff80000002037808 */ /* 0x001fe40001000000 */
[----:B------:R-:W-:Y:S02]  /*3180*/  CS2R R106, SRZ ;  /* 0x00000000006a7805 */ /* 0x000fe4000001ff00 */
[----:B------:R-:W-:Y:S02]  /*3190*/  ISETP.GT.AND P1, PT, R20, 0x41, PT ;  /* 0x000000411400780c */ /* 0x000fe40003f24270 */
[----:B------:R-:W-:Y:S02]  /*31a0*/  CS2R R104, SRZ ;  /* 0x0000000000687805 */ /* 0x000fe4000001ff00 */
[----:B------:R-:W-:Y:S01]  /*31b0*/  FMNMX.FTZ R2, R30, R13, !PT ;  /* 0x0000000d1e027209 */ /* 0x000fe20007810000 */
[----:B------:R-:W0:Y:S01]  /*31c0*/  MUFU.TANH R66, R66 ;  /* 0x0000004200427308 */ /* 0x000e220000002400 */
[----:B------:R-:W-:-:S02]  /*31d0*/  ISETP.GT.AND P2, PT, R20, 0x48, PT ;  /* 0x000000481400780c */ /* 0x000fc40003f44270 */
[----:B------:R-:W-:Y:S02]  /*31e0*/  CS2R R102, SRZ ;  /* 0x0000000000667805 */ /* 0x000fe4000001ff00 */
[----:B-1----:R-:W-:Y:S02]  /*31f0*/  FSEL R10, R10, -INF , P1 ;  /* 0xff8000000a0a7808 */ /* 0x002fe40000800000 */
[----:B------:R-:W-:Y:S02]  /*3200*/  CS2R R100, SRZ ;  /* 0x0000000000647805 */ /* 0x000fe4000001ff00 */
[----:B------:R-:W-:Y:S02]  /*3210*/  FMNMX.FTZ R13, R3, R2, !PT ;  /* 0x00000002030d7209 */ /* 0x000fe40007810000 */
[----:B------:R-:W-:Y:S02]  /*3220*/  CS2R R98, SRZ ;  /* 0x0000000000627805 */ /* 0x000fe4000001ff00 */
[----:B------:R-:W-:Y:S01]  /*3230*/  ISETP.GT.AND P1, PT, R20, 0x49, PT ;  /* 0x000000491400780c */ /* 0x000fe20003f24270 */
[----:B------:R-:W1:Y:S01]  /*3240*/  MUFU.TANH R14, R67 ;  /* 0x00000043000e7308 */ /* 0x000e620000002400 */
[----:B--2---:R-:W-:-:S02]  /*3250*/  FSEL R12, R12, -INF , P2 ;  /* 0xff8000000c0c7808 */ /* 0x004fc40001000000 */
[----:B------:R-:W-:Y:S02]  /*3260*/  CS2R R96, SRZ ;  /* 0x0000000000607805 */ /* 0x000fe4000001ff00 */
[----:B------:R-:W-:Y:S02]  /*3270*/  FMNMX.FTZ R13, R10, R13, !PT ;  /* 0x0000000d0a0d7209 */ /* 0x000fe40007810000 */
[----:B------:R-:W-:Y:S02]  /*3280*/  CS2R R94, SRZ ;  /* 0x00000000005e7805 */ /* 0x000fe4000001ff00 */
[----:B------:R-:W-:Y:S02]  /*3290*/  ISETP.GT.AND P2, PT, R20, 0x50, PT ;  /* 0x000000501400780c */ /* 0x000fe40003f44270 */
[----:B------:R-:W-:Y:S02]  /*32a0*/  CS2R R92, SRZ ;  /* 0x00000000005c7805 */ /* 0x000fe4000001ff00 */
[----:B---3--:R-:W-:Y:S01]  /*32b0*/  FSEL R15, R15, -INF , P1 ;  /* 0xff8000000f0f7808 */ /* 0x008fe20000800000 */
[----:B------:R-:W2:Y:S01]  /*32c0*/  MUFU.TANH R70, R70 ;  /* 0x0000004600467308 */ /* 0x000ea20000002400 */
[----:B------:R-:W-:-:S02]  /*32d0*/  FMNMX.FTZ R2, R12, R13, !PT ;  /* 0x0000000d0c027209 */ /* 0x000fc40007810000 */
[----:B------:R-:W-:Y:S02]  /*32e0*/  CS2R R90, SRZ ;  /* 0x00000000005a7805 */ /* 0x000fe4000001ff00 */
[----:B------:R-:W-:Y:S02]  /*32f0*/  ISETP.GT.AND P1, PT, R20, 0x51, PT ;  /* 0x000000511400780c */ /* 0x000fe40003f24270 */
[----:B------:R-:W-:Y:S02]  /*3300*/  CS2R R88, SRZ ;  /* 0x0000000000587805 */ /* 0x000fe4000001ff00 */
[----:B0-----:R-:W-:Y:S02]  /*3310*/  FSEL R13, R66, -INF , P2 ;  /* 0xff800000420d7808 */ /* 0x001fe40001000000 */
        /* <DEDUP_REMOVED lines=10> */
[----:B------:R1:W-:Y:S01]  /*33c0*/  MUFU.TANH R47, R44 ;  /* 0x0000002c002f7308 */ /* 0x0003e20000002400 */
[----:B--2---:R-:W-:-:S02]  /*33d0*/  FSEL R20, R70, -INF , P2 ;  /* 0xff80000046147808 */ /* 0x004fc40001000000 */
[----:B------:R-:W-:Y:S02]  /*33e0*/  CS2R R66, SRZ ;  /* 0x0000000000427805 */ /* 0x000fe4000001ff00 */
[----:B------:R-:W-:Y:S02]  /*33f0*/  FMNMX.FTZ R41, R14, R41, !PT ;  /* 0x000000290e297209 */ /* 0x000fe40007810000 */
[----:B------:R-:W-:Y:S02]  /*3400*/  ISETP.GT.AND P2, PT, R39, 0x1, PT ;  /* 0x000000012700780c */ /* 0x000fe40003f44270 */
[----:B------:R-:W-:Y:S01]  /*3410*/  FMNMX.FTZ R41, R20, R41, !PT ;  /* 0x0000002914297209 */ /* 0x000fe20007810000 */
[----:B------:R-:W-:Y:S01]  /*3420*/  MUFU.TANH R21, R21 ;  /* 0x0000001500157308 */ /* 0x000fe20000002400 */
[----:B0-----:R-:W-:Y:S02]  /*3430*/  FSEL R2, R71, -INF , P1 ;  /* 0xff80000047027808 */ /* 0x001fe40000800000 */
[----:B------:R-:W-:-:S02]  /*3440*/  CS2R R70, SRZ ;  /* 0x0000000000467805 */ /* 0x000fc4000001ff00 */
[----:B------:R-:W-:Y:S02]  /*3450*/  ISETP.GT.AND P1, PT, R39, RZ, PT ;  /* 0x000000ff2700720c */ /* 0x000fe40003f24270 */
[----:B------:R-:W-:Y:S01]  /*3460*/  FMNMX.FTZ R41, R2, R41, !PT ;  /* 0x0000002902297209 */ /* 0x000fe20007810000 */
[----:B------:R-:W-:Y:S04]  /*3470*/  MUFU.TANH R24, R24 ;  /* 0x0000001800187308 */ /* 0x000fe80000002400 */
[----:B-1----:R-:W0:Y:S04]  /*3480*/  SHFL.BFLY PT, R44, R41, 0x2, 0x1f ;  /* 0x0c401f00292c7f89 */ /* 0x002e2800000e0000 */
[----:B------:R-:W1:Y:S08]  /*3490*/  MUFU.TANH R25, R25 ;  /* 0x0000001900197308 */ /* 0x000e700000002400 */
[----:B------:R-:W2:Y:S08]  /*34a0*/  MUFU.TANH R26, R26 ;  /* 0x0000001a001a7308 */ /* 0x000eb00000002400 */
[----:B------:R-:W3:Y:S01]  /*34b0*/  MUFU.TANH R29, R29 ;  /* 0x0000001d001d7308 */ /* 0x000ee20000002400 */
[----:B-1----:R-:W-:-:S02]  /*34c0*/  FSEL R25, R25, -INF , P3 ;  /* 0xff80000019197808 */ /* 0x002fc40001800000 */
[----:B0-----:R-:W-:Y:S02]  /*34d0*/  FMNMX.FTZ R44, R41, R44, !PT ;  /* 0x0000002c292c7209 */ /* 0x001fe40007810000 */
[----:B------:R-:W-:-:S03]  /*34e0*/  ISETP.GT.AND P3, PT, R39, 0x18, PT ;  /* 0x000000182700780c */ /* 0x000fc60003f64270 */
[----:B------:R-:W0:Y:S01]  /*34f0*/  SHFL.BFLY PT, R41, R44, 0x1, 0x1f ;  /* 0x0c201f002c297f89 */ /* 0x000e2200000e0000 */
[----:B------:R-:W1:Y:S08]  /*3500*/  MUFU.TANH R27, R27 ;  /* 0x0000001b001b7308 */ /* 0x000e700000002400 */
[----:B------:R4:W-:Y:S08]  /*3510*/  MUFU.TANH R55, R48 ;  /* 0x0000003000377308 */ /* 0x0009f00000002400 */
[----:B------:R-:W5:Y:S01]  /*3520*/  MUFU.TANH R33, R33 ;  /* 0x0000002100217308 */ /* 0x000f620000002400 */
[----:B----4-:R-:W-:-:S02]  /*3530*/  FSEL R48, R24, -INF , P2 ;  /* 0xff80000018307808 */ /* 0x010fc40001000000 */
[----:B------:R-:W-:Y:S02]  /*3540*/  ISETP.GT.AND P2, PT, R39, 0x10, PT ;  /* 0x000000102700780c */ /* 0x000fe40003f44270 */
[----:B0-----:R-:W-:-:S03]  /*3550*/  FMNMX.FTZ R11, R44, R41, !PT ;  /* 0x000000292c0b7209 */ /* 0x001fc60007810000 */
[----:B------:R-:W0:Y:S01]  /*3560*/  MUFU.TANH R31, R31 ;  /* 0x0000001f001f7308 */ /* 0x000e220000002400 */
[----:B------:R-:W-:Y:S02]  /*3570*/  FSEL R41, R21, -INF , P1 ;  /* 0xff80000015297808 */ /* 0x000fe40000800000 */
[----:B------:R-:W-:Y:S01]  /*3580*/  ISETP.GT.AND P1, PT, R39, 0x9, PT ;  /* 0x000000092700780c */ /* 0x000fe20003f24270 */
[----:B------:R-:W-:Y:S01]  /*3590*/  FMUL.FTZ R21, R11, UR14 ;  /* 0x0000000e0b157c20 */ /* 0x000fe20008410000 */
[----:B------:R-:W-:Y:S02]  /*35a0*/  FMNMX.FTZ R24, R41, R48, !PT ;  /* 0x0000003029187209 */ /* 0x000fe40007810000 */
[----:B--2---:R-:W-:Y:S01]  /*35b0*/  FSEL R43, R26, -INF , P1 ;  /* 0xff8000001a2b7808 */ /* 0x004fe20000800000 */
[----:B------:R-:W2:Y:S01]  /*35c0*/  MUFU.TANH R37, R37 ;  /* 0x0000002500257308 */ /* 0x000ea20000002400 */
[----:B------:R-:W-:Y:S02]  /*35d0*/  FMNMX.FTZ R24, R25, R24, !PT ;  /* 0x0000001819187209 */ /* 0x000fe40007810000 */
[----:B------:R-:W-:-:S02]  /*35e0*/  ISETP.GT.AND P1, PT, R39, 0x11, PT ;  /* 0x000000112700780c */ /* 0x000fc40003f24270 */
[----:B---3--:R-:W-:Y:S02]  /*35f0*/  FSEL R29, R29, -INF , P2 ;  /* 0xff8000001d1d7808 */ /* 0x008fe40001000000 */
[----:B------:R-:W-:Y:S01]  /*3600*/  FMNMX.FTZ R24, R43, R24, !PT ;  /* 0x000000182b187209 */ /* 0x000fe20007810000 */
[----:B------:R-:W3:Y:S01]  /*3610*/  MUFU.TANH R35, R35 ;  /* 0x0000002300237308 */ /* 0x000ee20000002400 */
[----:B-1----:R-:W-:Y:S02]  /*3620*/  FSEL R27, R27, -INF , P1 ;  /* 0xff8000001b1b7808 */ /* 0x002fe40000800000 */
[----:B------:R-:W-:Y:S02]  /*3630*/  FMNMX.FTZ R24, R29, R24, !PT ;  /* 0x000000181d187209 */ /* 0x000fe40007810000 */
[----:B------:R-:W-:Y:S02]  /*3640*/  FSETP.NEU.FTZ.AND P2, PT, R11, -INF , PT ;  /* 0xff8000000b00780b */ /* 0x000fe40003f5d000 */
[----:B------:R-:W-:Y:S01]  /*3650*/  ISETP.GT.AND P1, PT, R39, 0x19, PT ;  /* 0x000000192700780c */ /* 0x000fe20003f24270 */
[----:B------:R1:W4:Y:S01]  /*3660*/  MUFU.TANH R51, R45 ;  /* 0x0000002d00337308 */ /* 0x0003220000002400 */
[----:B-----5:R-:W-:-:S02]  /*3670*/  FSEL R33, R33, -INF , P3 ;  /* 0xff80000021217808 */ /* 0x020fc40001800000 */
[----:B------:R-:W-:Y:S02]  /*3680*/  FMNMX.FTZ R24, R27, R24, !PT ;  /* 0x000000181b187209 */ /* 0x000fe40007810000 */
[----:B------:R-:W-:Y:S02]  /*3690*/  FSEL R21, R21, RZ, P2 ;  /* 0x000000ff15157208 */ /* 0x000fe40001000000 */
[----:B------:R-:W-:Y:S01]  /*36a0*/  ISETP.GT.AND P2, PT, R39, 0x20, PT ;  /* 0x000000202700780c */ /* 0x000fe20003f44270 */
[----:B------:R5:W5:Y:S01]  /*36b0*/  MUFU.TANH R59, R49 ;  /* 0x00000031003b7308 */ /* 0x000b620000002400 */
[----:B0-----:R-:W-:Y:S01]  /*36c0*/  FSEL R31, R31, -INF , P1 ;  /* 0xff8000001f1f7808 */ /* 0x001fe20000800000 */
[--C-:B------:R-:W-:Y:S01]  /*36d0*/  FFMA.FTZ R185, R58, UR14, -R21.reuse ;  /* 0x0000000e3ab97c23 */ /* 0x100fe20008010815 */
[----:B------:R-:W-:Y:S01]  /*36e0*/  FMNMX.FTZ R24, R33, R24, !PT ;  /* 0x0000001821187209 */ /* 0x000fe20007810000 */
[--C-:B------:R-:W-:Y:S01]  /*36f0*/  FFMA.FTZ R187, R50, UR14, -R21.reuse ;  /* 0x0000000e32bb7c23 */ /* 0x100fe20008010815 */
[----:B------:R-:W-:Y:S01]  /*3700*/  ISETP.GT.AND P1, PT, R39, 0x21, PT ;  /* 0x000000212700780c */ /* 0x000fe20003f24270 */
[--C-:B------:R-:W-:Y:S01]  /*3710*/  FFMA.FTZ R175, R12, UR14, -R21.reuse ;  /* 0x0000000e0caf7c23 */ /* 0x100fe20008010815 */
[----:B--2---:R-:W-:Y:S01]  /*3720*/  FSEL R37, R37, -INF , P2 ;  /* 0xff80000025257808 */ /* 0x004fe20001000000 */
[----:B------:R-:W0:Y:S01]  /*3730*/  MUFU.TANH R52, R52 ;  /* 0x0000003400347308 */ /* 0x000e220000002400 */
[----:B------:R-:W-:Y:S01]  /*3740*/  FMNMX.FTZ R24, R31, R24, !PT ;  /* 0x000000181f187209 */ /* 0x000fe20007810000 */
[--C-:B------:R-:W-:Y:S01]  /*3750*/  FFMA.FTZ R173, R3, UR14, -R21.reuse ;  /* 0x0000000e03ad7c23 */ /* 0x100fe20008010815 */
[----:B------:R-:W-:Y:S01]  /*3760*/  ISETP.GT.AND P2, PT, R39, 0x28, PT ;  /* 0x000000282700780c */ /* 0x000fe20003f44270 */
[--C-:B------:R-:W-:Y:S01]  /*3770*/  FFMA.FTZ R177, R34, UR14, -R21.reuse ;  /* 0x0000000e22b17c23 */ /* 0x100fe20008010815 */
[----:B---3--:R-:W-:Y:S01]  /*3780*/  FSEL R35, R35, -INF , P1 ;  /* 0xff80000023237808 */ /* 0x008fe20000800000 */
[--C-:B------:R-:W-:Y:S01]  /*3790*/  FFMA.FTZ R189, R80, UR14, -R21.reuse ;  /* 0x0000000e50bd7c23 */ /* 0x100fe20008010815 */
[----:B------:R-:W-:Y:S01]  /*37a0*/  FMNMX.FTZ R26, R37, R24, !PT ;  /* 0x00000018251a7209 */ /* 0x000fe20007810000 */
[----:B------:R-:W2:Y:S01]  /*37b0*/  MUFU.TANH R53, R53 ;  /* 0x0000003500357308 */ /* 0x000ea20000002400 */
[----:B------:R-:W-:Y:S01]  /*37c0*/  ISETP.GT.AND P1, PT, R39, 0x29, PT ;  /* 0x000000292700780c */ /* 0x000fe20003f24270 */
[--C-:B------:R-:W-:Y:S01]  /*37d0*/  FFMA.FTZ R76, R76, UR14, -R21.reuse ;  /* 0x0000000e4c4c7c23 */ /* 0x100fe20008010815 */
[----:B-1----:R-:W-:Y:S01]  /*37e0*/  FSEL R45, R47, -INF , P2 ;  /* 0xff8000002f2d7808 */ /* 0x002fe20001000000 */
[--C-:B------:R-:W-:Y:S01]  /*37f0*/  FFMA.FTZ R191, R74, UR14, -R21.reuse ;  /* 0x0000000e4abf7c23 */ /* 0x100fe20008010815 */
[----:B------:R-:W-:Y:S01]  /*3800*/  FMNMX.FTZ R26, R35, R26, !PT ;  /* 0x0000001a231a7209 */ /* 0x000fe20007810000 */
[--C-:B------:R-:W-:Y:S01]  /*3810*/  FFMA.FTZ R72, R72, UR14, -R21.reuse ;  /* 0x0000000e48487c23 */ /* 0x100fe20008010815 */
[----:B------:R-:W-:Y:S01]  /*3820*/  ISETP.GT.AND P2, PT, R39, 0x30, PT ;  /* 0x000000302700780c */ /* 0x000fe20003f44270 */
[----:B------:R-:W1:Y:S01]  /*3830*/  MUFU.TANH R56, R56 ;  /* 0x0000003800387308 */ /* 0x000e620000002400 */
[----:B----4-:R-:W-:Y:S01]  /*3840*/  FSEL R47, R51, -INF , P1 ;  /* 0xff800000332f7808 */ /* 0x010fe20000800000 */
[--C-:B------:R-:W-:Y:S01]  /*3850*/  FFMA.FTZ R63, R28, UR14, -R21.reuse ;  /* 0x0000000e1c3f7c23 */ /* 0x100fe20008010815 */
[----:B------:R-:W-:Y:S01]  /*3860*/  FMNMX.FTZ R26, R45, R26, !PT ;  /* 0x0000001a2d1a7209 */ /* 0x000fe20007810000 */
[--C-:B------:R-:W-:Y:S01]  /*3870*/  FFMA.FTZ R171, R20, UR14, -R21.reuse ;  /* 0x0000000e14ab7c23 */ /* 0x100fe20008010815 */
[----:B------:R-:W-:Y:S01]  /*3880*/  ISETP.GT.AND P1, PT, R39, 0x31, PT ;  /* 0x000000312700780c */ /* 0x000fe20003f24270 */
[--C-:B------:R-:W-:Y:S01]  /*3890*/  FFMA.FTZ R28, R36, UR14, -R21.reuse ;  /* 0x0000000e241c7c23 */ /* 0x100fe20008010815 */
[----:B-----5:R-:W-:Y:S01]  /*38a0*/  FSEL R49, R55, -INF , P2 ;  /* 0xff80000037317808 */ /* 0x020fe20001000000 */
[----:B------:R-:W3:Y:S01]  /*38b0*/  MUFU.TANH R57, R57 ;  /* 0x0000003900397308 */ /* 0x000ee20000002400 */
[----:B------:R-:W-:Y:S01]  /*38c0*/  FMNMX.FTZ R26, R47, R26, !PT ;  /* 0x0000001a2f1a7209 */ /* 0x000fe20007810000 */
[--C-:B------:R-:W-:Y:S01]  /*38d0*/  FFMA.FTZ R169, R13, UR14, -R21.reuse ;  /* 0x0000000e0da97c23 */ /* 0x100fe20008010815 */
[----:B------:R-:W-:Y:S01]  /*38e0*/  ISETP.GT.AND P2, PT, R39, 0x38, PT ;  /* 0x000000382700780c */ /* 0x000fe20003f44270 */
[--C-:B------:R-:W-:Y:S01]  /*38f0*/  FFMA.FTZ R42, R42, UR14, -R21.reuse ;  /* 0x0000000e2a2a7c23 */ /* 0x100fe20008010815 */
[----:B------:R-:W-:Y:S01]  /*3900*/  FSEL R51, R59, -INF , P1 ;  /* 0xff8000003b337808 */ /* 0x000fe20000800000 */
[--C-:B------:R-:W-:Y:S01]  /*3910*/  FFMA.FTZ R38, R38, UR14, -R21.reuse ;  /* 0x0000000e26267c23 */ /* 0x100fe20008010815 */
[----:B------:R-:W-:Y:S01]  /*3920*/  FMNMX.FTZ R44, R49, R26, !PT ;  /* 0x0000001a312c7209 */ /* 0x000fe20007810000 */
[----:B------:R4:W5:Y:S01]  /*3930*/  MUFU.TANH R62, R60 ;  /* 0x0000003c003e7308 */ /* 0x0009620000002400 */
[----:B------:R-:W-:Y:S01]  /*3940*/  ISETP.GT.AND P1, PT, R39, 0x39, PT ;  /* 0x000000392700780c */ /* 0x000fe20003f24270 */
[--C-:B------:R-:W-:Y:S01]  /*3950*/  FFMA.FTZ R179, R32, UR14, -R21.reuse ;  /* 0x0000000e20b37c23 */ /* 0x100fe20008010815 */
[----:B0-----:R-:W-:Y:S01]  /*3960*/  FSEL R52, R52, -INF , P2 ;  /* 0xff80000034347808 */ /* 0x001fe20001000000 */
[--C-:B------:R-:W-:Y:S01]  /*3970*/  FFMA.FTZ R30, R30, UR14, -R21.reuse ;  /* 0x0000000e1e1e7c23 */ /* 0x100fe20008010815 */
[----:B------:R-:W-:Y:S01]  /*3980*/  FMNMX.FTZ R55, R51, R44, !PT ;  /* 0x0000002c33377209 */ /* 0x000fe20007810000 */
[--C-:B------:R-:W-:Y:S01]  /*3990*/  FFMA.FTZ R10, R10, UR14, -R21.reuse ;  /* 0x0000000e0a0a7c23 */ /* 0x100fe20008010815 */
[----:B------:R-:W-:Y:S01]  /*39a0*/  ISETP.GT.AND P2, PT, R39, 0x40, PT ;  /* 0x000000402700780c */ /* 0x000fe20003f44270 */
[----:B------:R-:W0:Y:S01]  /*39b0*/  MUFU.TANH R61, R61 ;  /* 0x0000003d003d7308 */ /* 0x000e220000002400 */
[----:B--2---:R-:W-:Y:S01]  /*39c0*/  FSEL R53, R53, -INF , P1 ;  /* 0xff80000035357808 */ /* 0x004fe20000800000 */
[--C-:B----4-:R-:W-:Y:S01]  /*39d0*/  FFMA.FTZ R60, R54, UR14, -R21.reuse ;  /* 0x0000000e363c7c23 */ /* 0x110fe20008010815 */
[----:B------:R-:W-:Y:S01]  /*39e0*/  FMNMX.FTZ R44, R52, R55, !PT ;  /* 0x00000037342c7209 */ /* 0x000fe20007810000 */
[--C-:B------:R-:W-:Y:S01]  /*39f0*/  FFMA.FTZ R32, R15, UR14, -R21.reuse ;  /* 0x0000000e0f207c23 */ /* 0x100fe20008010815 */
[----:B------:R-:W-:Y:S01]  /*3a00*/  ISETP.GT.AND P1, PT, R39, 0x41, PT ;  /* 0x000000412700780c */ /* 0x000fe20003f24270 */
[--C-:B------:R-:W-:Y:S01]  /*3a10*/  FFMA.FTZ R14, R14, UR14, -R21.reuse ;  /* 0x0000000e0e0e7c23 */ /* 0x100fe20008010815 */
[----:B-1----:R-:W-:Y:S01]  /*3a20*/  FSEL R55, R56, -INF , P2 ;  /* 0xff80000038377808 */ /* 0x002fe20001000000 */
[----:B------:R-:W1:Y:S01]  /*3a30*/  MUFU.TANH R64, R64 ;  /* 0x0000004000407308 */ /* 0x000e620000002400 */
[----:B------:R-:W-:Y:S01]  /*3a40*/  FMNMX.FTZ R44, R53, R44, !PT ;  /* 0x0000002c352c7209 */ /* 0x000fe20007810000 */
[----:B------:R-:W-:Y:S01]  /*3a50*/  FFMA.FTZ R2, R2, UR14, -R21 ;  /* 0x0000000e02027c23 */ /* 0x000fe20008010815 */
[----:B---3--:R-:W-:-:S02]  /*3a60*/  FSEL R56, R57, -INF , P1 ;  /* 0xff80000039387808 */ /* 0x008fc40000800000 */
[----:B------:R-:W-:Y:S02]  /*3a70*/  CS2R R80, SRZ ;  /* 0x0000000000507805 */ /* 0x000fe4000001ff00 */
[----:B------:R-:W-:Y:S02]  /*3a80*/  ISETP.GT.AND P2, PT, R39, 0x48, PT ;  /* 0x000000482700780c */ /* 0x000fe40003f44270 */
[----:B------:R-:W-:Y:S02]  /*3a90*/  CS2R R74, SRZ ;  /* 0x00000000004a7805 */ /* 0x000fe4000001ff00 */
[----:B------:R-:W-:Y:S01]  /*3aa0*/  FMNMX.FTZ R57, R55, R44, !PT ;  /* 0x0000002c37397209 */ /* 0x000fe20007810000 */
[----:B------:R-:W2:Y:S01]  /*3ab0*/  MUFU.TANH R65, R65 ;  /* 0x0000004100417308 */ /* 0x000ea20000002400 */
[----:B------:R-:W-:Y:S02]  /*3ac0*/  ISETP.GT.AND P1, PT, R39, 0x49, PT ;  /* 0x000000492700780c */ /* 0x000fe40003f24270 */
[----:B-----5:R-:W-:-:S02]  /*3ad0*/  FSEL R54, R62, -INF , P2 ;  /* 0xff8000003e367808 */ /* 0x020fc40001000000 */
[----:B------:R-:W-:Y:S02]  /*3ae0*/  FMNMX.FTZ R59, R56, R57, !PT ;  /* 0x00000039383b7209 */ /* 0x000fe40007810000 */
[----:B------:R-:W-:Y:S01]  /*3af0*/  ISETP.GT.AND P2, PT, R39, 0x50, PT ;  /* 0x000000502700780c */ /* 0x000fe20003f44270 */
[----:B------:R-:W3:Y:S01]  /*3b00*/  MUFU.TANH R68, R68 ;  /* 0x0000004400447308 */ /* 0x000ee20000002400 */
[----:B0-----:R-:W-:Y:S01]  /*3b10*/  FSEL R57, R61, -INF , P1 ;  /* 0xff8000003d397808 */ /* 0x001fe20000800000 */
[----:B------:R-:W-:Y:S01]  /*3b20*/  FFMA.FTZ R61, R46, UR14, -R21 ;  /* 0x0000000e2e3d7c23 */ /* 0x000fe20008010815 */
[----:B------:R-:W-:Y:S02]  /*3b30*/  FMNMX.FTZ R58, R54, R59, !PT ;  /* 0x0000003b363a7209 */ /* 0x000fe40007810000 */
[----:B------:R-:W-:Y:S02]  /*3b40*/  ISETP.GT.AND P1, PT, R39, 0x51, PT ;  /* 0x000000512700780c */ /* 0x000fe40003f24270 */
[----:B-1----:R-:W-:Y:S01]  /*3b50*/  FSEL R50, R64, -INF , P2 ;  /* 0xff80000040327808 */ /* 0x002fe20001000000 */
[----:B------:R-:W0:Y:S01]  /*3b60*/  MUFU.TANH R69, R69 ;  /* 0x0000004500457308 */ /* 0x000e220000002400 */
[----:B------:R-:W-:-:S02]  /*3b70*/  FMNMX.FTZ R59, R57, R58, !PT ;  /* 0x0000003a393b7209 */ /* 0x000fc40007810000 */
[----:B------:R-:W-:Y:S02]  /*3b80*/  ISETP.GT.AND P2, PT, R39, 0x58, PT ;  /* 0x000000582700780c */ /* 0x000fe40003f44270 */
[----:B--2---:R-:W-:Y:S02]  /*3b90*/  FSEL R58, R65, -INF , P1 ;  /* 0xff800000413a7808 */ /* 0x004fe40000800000 */
[----:B------:R-:W-:Y:S02]  /*3ba0*/  CS2R R64, SRZ ;  /* 0x0000000000407805 */ /* 0x000fe4000001ff00 */
[----:B------:R-:W-:Y:S01]  /*3bb0*/  FMNMX.FTZ R59, R50, R59, !PT ;  /* 0x0000003b323b7209 */ /* 0x000fe20007810000 */
[----:B------:R1:W-:Y:S01]  /*3bc0*/  MUFU.EX2 R44, R60 ;  /* 0x0000003c002c7308 */ /* 0x0003e20000000800 */
[----:B------:R-:W-:Y:S02]  /*3bd0*/  ISETP.GT.AND P1, PT, R39, 0x59, PT ;  /* 0x000000592700780c */ /* 0x000fe40003f24270 */
[----:B---3--:R-:W-:-:S05]  /*3be0*/  FSEL R39, R68, -INF , P2 ;  /* 0xff80000044277808 */ /* 0x008fca0001000000 */
[----:B------:R-:W-:Y:S01]  /*3bf0*/  MUFU.EX2 R189, R189 ;  /* 0x000000bd00bd7308 */ /* 0x000fe20000000800 */
[----:B-1----:R-:W-:Y:S02]  /*3c00*/  FMNMX.FTZ R60, R58, R59, !PT ;  /* 0x0000003b3a3c7209 */ /* 0x002fe40007810000 */
[----:B0-----:R-:W-:Y:S02]  /*3c10*/  FSEL R46, R69, -INF , P1 ;  /* 0xff800000452e7808 */ /* 0x001fe40000800000 */
[----:B------:R-:W-:Y:S02]  /*3c20*/  CS2R R68, SRZ ;  /* 0x0000000000447805 */ /* 0x000fe4000001ff00 */
[----:B------:R-:W-:Y:S01]  /*3c30*/  FMNMX.FTZ R59, R39, R60, !PT ;  /* 0x0000003c273b7209 */ /* 0x000fe20007810000 */
[----:B------:R-:W-:Y:S01]  /*3c40*/  FFMA.FTZ R60, R40, UR14, -R21 ;  /* 0x0000000e283c7c23 */ /* 0x000fe20008010815 */
[----:B------:R0:W1:Y:S02]  /*3c50*/  MUFU.EX2 R24, R76 ;  /* 0x0000004c00187308 */ /* 0x0000640000000800 */
[----:B------:R-:W-:-:S05]  /*3c60*/  FMNMX.FTZ R59, R46, R59, !PT ;  /* 0x0000003b2e3b7209 */ /* 0x000fca0007810000 */
[----:B------:R-:W2:Y:S01]  /*3c70*/  SHFL.BFLY PT, R40, R59, 0x2, 0x1f ;  /* 0x0c401f003b287f89 */ /* 0x000ea200000e0000 */
[----:B------:R-:W3:Y:S01]  /*3c80*/  MUFU.EX2 R191, R191 ;  /* 0x000000bf00bf7308 */ /* 0x000ee20000000800 */
[----:B0-----:R-:W-:-:S07]  /*3c90*/  CS2R R76, SRZ ;  /* 0x00000000004c7805 */ /* 0x001fce000001ff00 */
[----:B------:R0:W4:Y:S01]  /*3ca0*/  MUFU.EX2 R26, R72 ;  /* 0x00000048001a7308 */ /* 0x0001220000000800 */
[----:B-1----:R-:W-:Y:S01]  /*3cb0*/  FADD.FTZ R36, R189, R24 ;  /* 0x00000018bd247221 */ /* 0x002fe20000010000 */
[----:B------:R-:W-:-:S06]  /*3cc0*/  F2FP.BF16.F32.PACK_AB R189, R24, R189 ;  /* 0x000000bd18bd723e */ /* 0x000fcc00000010ff */
[----:B------:R-:W1:Y:S01]  /*3cd0*/  MUFU.EX2 R185, R185 ;  /* 0x000000b900b97308 */ /* 0x000e620000000800 */
[----:B---3--:R-:W-:Y:S01]  /*3ce0*/  FADD.FTZ R13, R191, R36 ;  /* 0x00000024bf0d7221 */ /* 0x008fe20000010000 */
[----:B0-----:R-:W-:Y:S02]  /*3cf0*/  CS2R R72, SRZ ;  /* 0x0000000000487805 */ /* 0x001fe4000001ff00 */
[----:B--2---:R-:W-:-:S04]  /*3d00*/  FMNMX.FTZ R40, R59, R40, !PT ;  /* 0x000000283b287209 */ /* 0x004fc80007810000 */
[----:B------:R-:W-:Y:S01]  /*3d10*/  MUFU.EX2 R187, R187 ;  /* 0x000000bb00bb7308 */ /* 0x000fe20000000800 */
[C---:B----4-:R-:W-:Y:S01]  /*3d20*/  FADD.FTZ R36, R26.reuse, R13 ;  /* 0x0000000d1a247221 */ /* 0x050fe20000010000 */
[----:B------:R-:W-:Y:S01]  /*3d30*/  F2FP.BF16.F32.PACK_AB R191, R26, R191 ;  /* 0x000000bf1abf723e */ /* 0x000fe200000010ff */
[----:B------:R-:W0:Y:S05]  /*3d40*/  SHFL.BFLY PT, R59, R40, 0x1, 0x1f ;  /* 0x0c201f00283b7f89 */ /* 0x000e2a00000e0000 */
[----:B------:R-:W-:Y:S01]  /*3d50*/  MUFU.EX2 R62, R61 ;  /* 0x0000003d003e7308 */ /* 0x000fe20000000800 */
[----:B-1----:R-:W-:Y:S01]  /*3d60*/  FADD.FTZ R13, R185, R36 ;  /* 0x00000024b90d7221 */ /* 0x002fe20000010000 */
[----:B------:R-:W-:-:S06]  /*3d70*/  F2FP.BF16.F32.PACK_AB R185, R44, R185 ;  /* 0x000000b92cb9723e */ /* 0x000fcc00000010ff */
[----:B------:R-:W-:Y:S08]  /*3d80*/  MUFU.EX2 R42, R42 ;  /* 0x0000002a002a7308 */ /* 0x000ff00000000800 */
[----:B------:R1:W-:Y:S01]  /*3d90*/  MUFU.EX2 R181, R60 ;  /* 0x0000003c00b57308 */ /* 0x0003e20000000800 */
[----:B0-----:R-:W-:-:S04]  /*3da0*/  FMNMX.FTZ R12, R40, R59, !PT ;  /* 0x0000003b280c7209 */ /* 0x001fc80007810000 */
[C---:B------:R-:W-:Y:S01]  /*3db0*/  FSETP.NEU.FTZ.AND P1, PT, R12.reuse, -INF , PT ;  /* 0xff8000000c00780b */ /* 0x040fe20003f3d000 */
[----:B------:R-:W-:Y:S02]  /*3dc0*/  FMUL.FTZ R3, R12, UR14 ;  /* 0x0000000e0c037c20 */ /* 0x000fe40008410000 */
[----:B------:R-:W-:Y:S01]  /*3dd0*/  MUFU.EX2 R63, R63 ;  /* 0x0000003f003f7308 */ /* 0x000fe20000000800 */
[----:B-1----:R-:W-:Y:S02]  /*3de0*/  CS2R R60, SRZ ;  /* 0x00000000003c7805 */ /* 0x002fe4000001ff00 */
[----:B------:R-:W-:Y:S02]  /*3df0*/  FSEL R34, R3, RZ, P1 ;  /* 0x000000ff03227208 */ /* 0x000fe40000800000 */
[----:B------:R-:W-:-:S03]  /*3e00*/  PLOP3.LUT P1, PT, PT, PT, UP0, 0x80, 0x0 ;  /* 0x000000000000781c */ /* 0x000fc60003f2f008 */
        /* <DEDUP_REMOVED lines=22> */
[--C-:B------:R-:W-:Y:S01]  /*3f70*/  FFMA.FTZ R57, R57, UR14, -R34.reuse ;  /* 0x0000000e39397c23 */ /* 0x100fe20008010822 */
[--C-:B------:R-:W-:Y:S01]  /*3f80*/  FFMA.FTZ R50, R50, UR14, -R34.reuse ;  /* 0x0000000e32327c23 */ /* 0x100fe20008010822 */
[----:B------:R-:W2:Y:S01]  /*3f90*/  MUFU.EX2 R25, R25 ;  /* 0x0000001900197308 */ /* 0x000ea20000000800 */
[--C-:B------:R-:W-:Y:S01]  /*3fa0*/  FFMA.FTZ R58, R58, UR14, -R34.reuse ;  /* 0x0000000e3a3a7c23 */ /* 0x100fe20008010822 */
[--C-:B------:R-:W-:Y:S01]  /*3fb0*/  FFMA.FTZ R39, R39, UR14, -R34.reuse ;  /* 0x0000000e27277c23 */ /* 0x100fe20008010822 */
[----:B------:R-:W-:Y:S01]  /*3fc0*/  FFMA.FTZ R34, R46, UR14, -R34 ;  /* 0x0000000e2e227c23 */ /* 0x000fe20008010822 */
[----:B0-----:R-:W-:-:S04]  /*3fd0*/  F2FP.BF16.F32.PACK_AB R183, R38, R63 ;  /* 0x0000003f26b7723e */ /* 0x001fc800000010ff */
[----:B------:R-:W0:Y:S01]  /*3fe0*/  MUFU.EX2 R190, R43 ;  /* 0x0000002b00be7308 */ /* 0x000e220000000800 */
[----:B-1----:R-:W-:Y:S01]  /*3ff0*/  FADD.FTZ R20, R41, R48 ;  /* 0x0000003029147221 */ /* 0x002fe20000010000 */
[----:B------:R-:W-:Y:S02]  /*4000*/  F2FP.BF16.F32.PACK_AB R188, R48, R41 ;  /* 0x0000002930bc723e */ /* 0x000fe400000010ff */
[----:B------:R-:W-:-:S04]  /*4010*/  CS2R R40, SRZ ;  /* 0x0000000000287805 */ /* 0x000fc8000001ff00 */
[----:B------:R-:W1:Y:S01]  /*4020*/  MUFU.EX2 R29, R29 ;  /* 0x0000001d001d7308 */ /* 0x000e620000000800 */
[----:B--2---:R-:W-:-:S07]  /*4030*/  FADD.FTZ R3, R25, R20 ;  /* 0x0000001419037221 */ /* 0x004fce0000010000 */
[----:B------:R2:W3:Y:S01]  /*4040*/  MUFU.EX2 R184, R27 ;  /* 0x0000001b00b87308 */ /* 0x0004e20000000800 */
[C---:B0-----:R-:W-:Y:S01]  /*4050*/  FADD.FTZ R20, R190.reuse, R3 ;  /* 0x00000003be147221 */ /* 0x041fe20000010000 */
[----:B------:R-:W-:Y:S02]  /*4060*/  F2FP.BF16.F32.PACK_AB R190, R190, R25 ;  /* 0x00000019bebe723e */ /* 0x000fe400000010ff */
[----:B------:R-:W-:-:S04]  /*4070*/  CS2R R24, SRZ ;  /* 0x0000000000187805 */ /* 0x000fc8000001ff00 */
[----:B------:R-:W0:Y:S01]  /*4080*/  MUFU.EX2 R33, R33 ;  /* 0x0000002100217308 */ /* 0x000e220000000800 */
[----:B-1----:R-:W-:Y:S01]  /*4090*/  FADD.FTZ R3, R29, R20 ;  /* 0x000000141d037221 */ /* 0x002fe20000010000 */
[----:B------:R-:W-:Y:S01]  /*40a0*/  FADD.FTZ R20, R44, R13 ;  /* 0x0000000d2c147221 */ /* 0x000fe20000010000 */
[----:B--2---:R-:W-:-:S03]  /*40b0*/  CS2R R26, SRZ ;  /* 0x00000000001a7805 */ /* 0x004fc6000001ff00 */
[----:B------:R-:W-:Y:S01]  /*40c0*/  FADD.FTZ R13, R187, R20 ;  /* 0x00000014bb0d7221 */ /* 0x000fe20000010000 */
[----:B------:R-:W-:Y:S01]  /*40d0*/  F2FP.BF16.F32.PACK_AB R187, R62, R187 ;  /* 0x000000bb3ebb723e */ /* 0x000fe200000010ff */
[----:B------:R-:W1:Y:S01]  /*40e0*/  MUFU.EX2 R186, R31 ;  /* 0x0000001f00ba7308 */ /* 0x000e620000000800 */
[----:B---3--:R-:W-:Y:S01]  /*40f0*/  FADD.FTZ R0, R184, R3 ;  /* 0x00000003b8007221 */ /* 0x008fe20000010000 */
[----:B------:R-:W-:Y:S01]  /*4100*/  FADD.FTZ R13, R62, R13 ;  /* 0x0000000d3e0d7221 */ /* 0x000fe20000010000 */
[----:B------:R-:W-:-:S05]  /*4110*/  F2FP.BF16.F32.PACK_AB R184, R184, R29 ;  /* 0x0000001db8b8723e */ /* 0x000fca00000010ff */
[----:B------:R-:W2:Y:S01]  /*4120*/  MUFU.EX2 R37, R37 ;  /* 0x0000002500257308 */ /* 0x000ea20000000800 */
[----:B0-----:R-:W-:-:S07]  /*4130*/  FADD.FTZ R3, R33, R0 ;  /* 0x0000000021037221 */ /* 0x001fce0000010000 */
        /* <DEDUP_REMOVED lines=8> */
[----:B------:R2:W3:Y:S01]  /*41c0*/  MUFU.EX2 R182, R47 ;  /* 0x0000002f00b67308 */ /* 0x0004e20000000800 */
[C---:B0-----:R-:W-:Y:S01]  /*41d0*/  FADD.FTZ R20, R180.reuse, R3 ;  /* 0x00000003b4147221 */ /* 0x041fe20000010000 */
[----:B------:R-:W-:Y:S01]  /*41e0*/  FADD.FTZ R13, R63, R0 ;  /* 0x000000003f0d7221 */ /* 0x000fe20000010000 */
[----:B------:R-:W-:Y:S02]  /*41f0*/  F2FP.BF16.F32.PACK_AB R180, R180, R37 ;  /* 0x00000025b4b4723e */ /* 0x000fe400000010ff */
[----:B------:R-:W-:Y:S02]  /*4200*/  CS2R R62, SRZ ;  /* 0x00000000003e7805 */ /* 0x000fe4000001ff00 */
[----:B------:R-:W-:Y:S02]  /*4210*/  CS2R R42, SRZ ;  /* 0x00000000002a7805 */ /* 0x000fe4000001ff00 */
[----:B------:R-:W-:Y:S01]  /*4220*/  CS2R R36, SRZ ;  /* 0x0000000000247805 */ /* 0x000fe2000001ff00 */
[----:B------:R-:W0:Y:S01]  /*4230*/  MUFU.EX2 R49, R49 ;  /* 0x0000003100317308 */ /* 0x000e220000000800 */
[----:B-1----:R-:W-:Y:S01]  /*4240*/  FADD.FTZ R3, R45, R20 ;  /* 0x000000142d037221 */ /* 0x002fe20000010000 */
[----:B------:R-:W-:Y:S01]  /*4250*/  FADD.FTZ R20, R38, R13 ;  /* 0x0000000d26147221 */ /* 0x000fe20000010000 */
[----:B--2---:R-:W-:-:S05]  /*4260*/  CS2R R46, SRZ ;  /* 0x00000000002e7805 */ /* 0x004fca000001ff00 */
[----:B------:R-:W1:Y:S01]  /*4270*/  MUFU.EX2 R177, R177 ;  /* 0x000000b100b17308 */ /* 0x000e620000000800 */
[C---:B---3--:R-:W-:Y:S01]  /*4280*/  FADD.FTZ R0, R182.reuse, R3 ;  /* 0x00000003b6007221 */ /* 0x048fe20000010000 */
[----:B------:R-:W-:Y:S02]  /*4290*/  F2FP.BF16.F32.PACK_AB R182, R182, R45 ;  /* 0x0000002db6b6723e */ /* 0x000fe400000010ff */
[----:B------:R-:W-:-:S04]  /*42a0*/  CS2R R44, SRZ ;  /* 0x00000000002c7805 */ /* 0x000fc8000001ff00 */
[----:B------:R-:W2:Y:S01]  /*42b0*/  MUFU.EX2 R176, R51 ;  /* 0x0000003300b07308 */ /* 0x000ea20000000800 */
[----:B0-----:R-:W-:-:S07]  /*42c0*/  FADD.FTZ R3, R49, R0 ;  /* 0x0000000031037221 */ /* 0x001fce0000010000 */
[----:B------:R-:W0:Y:S01]  /*42d0*/  MUFU.EX2 R28, R28 ;  /* 0x0000001c001c7308 */ /* 0x000e220000000800 */
[----:B-1----:R-:W-:-:S07]  /*42e0*/  FADD.FTZ R13, R177, R20 ;  /* 0x00000014b10d7221 */ /* 0x002fce0000010000 */
[----:B------:R-:W1:Y:S01]  /*42f0*/  MUFU.EX2 R52, R52 ;  /* 0x0000003400347308 */ /* 0x000e620000000800 */
[C---:B--2---:R-:W-:Y:S01]  /*4300*/  FADD.FTZ R15, R176.reuse, R3 ;  /* 0x00000003b00f7221 */ /* 0x044fe20000010000 */
[----:B------:R-:W-:Y:S02]  /*4310*/  F2FP.BF16.F32.PACK_AB R176, R176, R49 ;  /* 0x00000031b0b0723e */ /* 0x000fe400000010ff */
[----:B------:R-:W-:-:S04]  /*4320*/  CS2R R48, SRZ ;  /* 0x0000000000307805 */ /* 0x000fc8000001ff00 */
[----:B------:R-:W2:Y:S01]  /*4330*/  MUFU.EX2 R179, R179 ;  /* 0x000000b300b37308 */ /* 0x000ea20000000800 */
[C---:B0-----:R-:W-:Y:S01]  /*4340*/  FADD.FTZ R0, R28.reuse, R13 ;  /* 0x0000000d1c007221 */ /* 0x041fe20000010000 */
[----:B------:R-:W-:Y:S02]  /*4350*/  F2FP.BF16.F32.PACK_AB R177, R28, R177 ;  /* 0x000000b11cb1723e */ /* 0x000fe400000010ff */
[----:B------:R-:W-:-:S04]  /*4360*/  CS2R R28, SRZ ;  /* 0x00000000001c7805 */ /* 0x000fc8000001ff00 */
[----:B------:R-:W0:Y:S01]  /*4370*/  MUFU.EX2 R53, R53 ;  /* 0x0000003500357308 */ /* 0x000e220000000800 */
[----:B-1----:R-:W-:-:S07]  /*4380*/  FADD.FTZ R20, R52, R15 ;  /* 0x0000000f34147221 */ /* 0x002fce0000010000 */
[----:B------:R-:W1:Y:S01]  /*4390*/  MUFU.EX2 R30, R30 ;  /* 0x0000001e001e7308 */ /* 0x000e620000000800 */
[----:B--2---:R-:W-:-:S07]  /*43a0*/  FADD.FTZ R13, R179, R0 ;  /* 0x00000000b30d7221 */ /* 0x004fce0000010000 */
[----:B------:R-:W2:Y:S01]  /*43b0*/  MUFU.EX2 R55, R55 ;  /* 0x0000003700377308 */ /* 0x000ea20000000800 */
[C---:B0-----:R-:W-:Y:S01]  /*43c0*/  FADD.FTZ R20, R53.reuse, R20 ;  /* 0x0000001435147221 */ /* 0x041fe20000010000 */
[----:B------:R-:W-:Y:S02]  /*43d0*/  F2FP.BF16.F32.PACK_AB R178, R53, R52 ;  /* 0x0000003435b2723e */ /* 0x000fe400000010ff */
[----:B------:R-:W-:-:S04]  /*43e0*/  CS2R R52, SRZ ;  /* 0x0000000000347805 */ /* 0x000fc8000001ff00 */
[----:B------:R-:W0:Y:S01]  /*43f0*/  MUFU.EX2 R173, R173 ;  /* 0x000000ad00ad7308 */ /* 0x000e220000000800 */
[C---:B-1----:R-:W-:Y:S01]  /*4400*/  FADD.FTZ R0, R30.reuse, R13 ;  /* 0x0000000d1e007221 */ /* 0x042fe20000010000 */
[----:B------:R-:W-:Y:S02]  /*4410*/  F2FP.BF16.F32.PACK_AB R179, R30, R179 ;  /* 0x000000b31eb3723e */ /* 0x000fe400000010ff */
[----:B------:R-:W-:-:S04]  /*4420*/  CS2R R30, SRZ ;  /* 0x00000000001e7805 */ /* 0x000fc8000001ff00 */
[----:B------:R-:W1:Y:S01]  /*4430*/  MUFU.EX2 R56, R56 ;  /* 0x0000003800387308 */ /* 0x000e620000000800 */
[----:B--2---:R-:W-:-:S07]  /*4440*/  FADD.FTZ R13, R55, R20 ;  /* 0x00000014370d7221 */ /* 0x004fce0000010000 */
[----:B------:R-:W2:Y:S01]  /*4450*/  MUFU.EX2 R10, R10 ;  /* 0x0000000a000a7308 */ /* 0x000ea20000000800 */
[----:B0-----:R-:W-:-:S07]  /*4460*/  FADD.FTZ R15, R173, R0 ;  /* 0x00000000ad0f7221 */ /* 0x001fce0000010000 */
[----:B------:R-:W0:Y:S01]  /*4470*/  MUFU.EX2 R54, R54 ;  /* 0x0000003600367308 */ /* 0x000e220000000800 */
[C---:B-1----:R-:W-:Y:S01]  /*4480*/  FADD.FTZ R13, R56.reuse, R13 ;  /* 0x0000000d380d7221 */ /* 0x042fe20000010000 */
[----:B------:R-:W-:-:S06]  /*4490*/  F2FP.BF16.F32.PACK_AB R172, R56, R55 ;  /* 0x0000003738ac723e */ /* 0x000fcc00000010ff */
[----:B------:R-:W1:Y:S01]  /*44a0*/  MUFU.EX2 R175, R175 ;  /* 0x000000af00af7308 */ /* 0x000e620000000800 */
[C---:B--2---:R-:W-:Y:S01]  /*44b0*/  FADD.FTZ R0, R10.reuse, R15 ;  /* 0x0000000f0a007221 */ /* 0x044fe20000010000 */
[----:B------:R-:W-:-:S06]  /*44c0*/  F2FP.BF16.F32.PACK_AB R173, R10, R173 ;  /* 0x000000ad0aad723e */ /* 0x000fcc00000010ff */
        /* <DEDUP_REMOVED lines=11> */
[----:B------:R-:W-:Y:S02]  /*4580*/  CS2R R56, SRZ ;  /* 0x0000000000387805 */ /* 0x000fe4000001ff00 */
[----:B------:R-:W-:Y:S02]  /*4590*/  CS2R R54, SRZ ;  /* 0x0000000000367805 */ /* 0x000fe4000001ff00 */
[----:B------:R-:W0:Y:S01]  /*45a0*/  MUFU.EX2 R14, R14 ;  /* 0x0000000e000e7308 */ /* 0x000e220000000800 */
[----:B-1----:R-:W-:-:S07]  /*45b0*/  FADD.FTZ R13, R169, R0 ;  /* 0x00000000a90d7221 */ /* 0x002fce0000010000 */
[----:B------:R1:W3:Y:S01]  /*45c0*/  MUFU.EX2 R3, R58 ;  /* 0x0000003a00037308 */ /* 0x0002e20000000800 */
[----:B--2---:R-:W-:-:S07]  /*45d0*/  FADD.FTZ R20, R50, R15 ;  /* 0x0000000f32147221 */ /* 0x004fce0000010000 */
[----:B------:R-:W2:Y:S01]  /*45e0*/  MUFU.EX2 R171, R171 ;  /* 0x000000ab00ab7308 */ /* 0x000ea20000000800 */
[C---:B0-----:R-:W-:Y:S01]  /*45f0*/  FADD.FTZ R0, R14.reuse, R13 ;  /* 0x0000000d0e007221 */ /* 0x041fe20000010000 */
[----:B------:R-:W-:Y:S02]  /*4600*/  F2FP.BF16.F32.PACK_AB R169, R14, R169 ;  /* 0x000000a90ea9723e */ /* 0x000fe400000010ff */
[----:B-1----:R-:W-:-:S04]  /*4610*/  CS2R R58, SRZ ;  /* 0x00000000003a7805 */ /* 0x002fc8000001ff00 */
[----:B------:R-:W0:Y:S01]  /*4620*/  MUFU.EX2 R39, R39 ;  /* 0x0000002700277308 */ /* 0x000e220000000800 */
[C---:B---3--:R-:W-:Y:S01]  /*4630*/  FADD.FTZ R20, R3.reuse, R20 ;  /* 0x0000001403147221 */ /* 0x048fe20000010000 */
[----:B------:R-:W-:Y:S02]  /*4640*/  F2FP.BF16.F32.PACK_AB R168, R3, R50 ;  /* 0x0000003203a8723e */ /* 0x000fe400000010ff */
[----:B------:R-:W-:-:S04]  /*4650*/  CS2R R50, SRZ ;  /* 0x0000000000327805 */ /* 0x000fc8000001ff00 */
[----:B------:R-:W1:Y:S01]  /*4660*/  MUFU.EX2 R34, R34 ;  /* 0x0000002200227308 */ /* 0x000e620000000800 */
[----:B--2---:R-:W-:Y:S01]  /*4670*/  FADD.FTZ R3, R171, R0 ;  /* 0x00000000ab037221 */ /* 0x004fe20000010000 */
[----:B------:R-:W-:-:S06]  /*4680*/  IMAD.MOV.U32 R0, RZ, RZ, 0x3f800000 ;  /* 0x3f800000ff007424 */ /* 0x000fcc00078e00ff */
[----:B------:R-:W2:Y:S01]  /*4690*/  MUFU.EX2 R2, R2 ;  /* 0x0000000200027308 */ /* 0x000ea20000000800 */
[----:B0-----:R-:W-:-:S04]  /*46a0*/  FADD.FTZ R13, R39, R20 ;  /* 0x00000014270d7221 */ /* 0x001fc80000010000 */
[C---:B-1----:R-:W-:Y:S01]  /*46b0*/  FADD.FTZ R10, R34.reuse, R13 ;  /* 0x0000000d220a7221 */ /* 0x042fe20000010000 */
[----:B------:R-:W-:Y:S02]  /*46c0*/  F2FP.BF16.F32.PACK_AB R170, R34, R39 ;  /* 0x0000002722aa723e */ /* 0x000fe400000010ff */
[----:B------:R-:W-:Y:S02]  /*46d0*/  CS2R R38, SRZ ;  /* 0x0000000000267805 */ /* 0x000fe4000001ff00 */
[----:B------:R-:W-:Y:S01]  /*46e0*/  CS2R R34, SRZ ;  /* 0x0000000000227805 */ /* 0x000fe2000001ff00 */
[C---:B--2---:R-:W-:Y:S01]  /*46f0*/  FADD.FTZ R3, R2.reuse, R3 ;  /* 0x0000000302037221 */ /* 0x044fe20000010000 */
[----:B------:R-:W-:Y:S01]  /*4700*/  F2FP.BF16.F32.PACK_AB R171, R2, R171 ;  /* 0x000000ab02ab723e */ /* 0x000fe200000010ff */
[----:B------:R-:W-:Y:S01]  /*4710*/  IMAD.MOV.U32 R2, RZ, RZ, 0x3f800000 ;  /* 0x3f800000ff027424 */ /* 0x000fe200078e00ff */
[----:B------:R-:W-:Y:S06]  /*4720*/  @!P1 BRA `(.L_x_2375) ;  /* 0x0000002c00209947 */ /* 0x000fec0003800000 */
[----:B------:R-:W-:Y:S01]  /*4730*/  IMAD.MOV.U32 R13, RZ, RZ, R11 ;  /* 0x000000ffff0d7224 */ /* 0x000fe200078e000b */
[----:B------:R-:W-:Y:S01]  /*4740*/  MOV R2, 0x3f800000 ;  /* 0x3f80000000027802 */ /* 0x000fe20000000f00 */
[----:B------:R-:W-:Y:S01]  /*4750*/  IMAD.MOV.U32 R14, RZ, RZ, R12 ;  /* 0x000000ffff0e7224 */ /* 0x000fe200078e000c */
[----:B------:R-:W-:Y:S01]  /*4760*/  UMOV UR5, UR38 ;  /* 0x0000002600057c82 */ /* 0x000fe20008000000 */
[----:B------:R-:W-:Y:S01]  /*4770*/  IMAD.MOV.U32 R119, RZ, RZ, RZ ;  /* 0x000000ffff777224 */ /* 0x000fe200078e00ff */
[----:B------:R-:W-:Y:S01]  /*4780*/  UMOV UR6, UR39 ;  /* 0x0000002700067c82 */ /* 0x000fe20008000000 */
[----:B------:R-:W-:Y:S01]  /*4790*/  ULDC UR7, c[0x0][0x9d8] ;  /* 0x0002760000077ab9 */ /* 0x000fe20000000800 */
[----:B------:R-:W-:-:S05]  /*47a0*/  ULDC UR34, c[0x0][0x988] ;  /* 0x0002620000227ab9 */ /* 0x000fca0000000800 */
.L_x_2386:
[----:B------:R-:W-:-:S04]  /*47b0*/  UISETP.NE.AND UP0, UPT, UR6, 0x1, UPT ;  /* 0x000000010600788c */ /* 0x000fc8000bf05270 */
[----:B------:R-:W-:-:S04]  /*47c0*/  USEL UR38, URZ, 0x1, UP0 ;  /* 0x000000013f267887 */ /* 0x000fc80008000000 */
[----:B------:R-:W-:Y:S01]  /*47d0*/  ULOP3.LUT UR38, UR5, UR38, URZ, 0x3c, !UPT ;  /* 0x0000002605267292 */ /* 0x000fe2000f8e3c3f */
[----:B------:R-:W-:Y:S11]  /*47e0*/  @!P0 BRA `(.L_x_2376) ;  /* 0x0000000000048947 */ /* 0x000ff60003800000 */
[----:B------:R-:W-:Y:S01]  /*47f0*/  BPT.TRAP 0x1 ;  /* 0x000000040000795c */ /* 0x000fe20000300000 */
.L_x_2376:
        /* <DEDUP_REMOVED lines=9> */
.L_x_2377:
[----:B-1----:R-:W-:Y:S05]  /*4890*/  @P1 BRA `(.L_x_2378) ;  /* 0x0000000000081947 */ /* 0x002fea0003800000 */
[----:B------:R-:W1:Y:S02]  /*48a0*/  SYNCS.PHASECHK.TRANS64.TRYWAIT P1, [UR8+0x30830], R11 ;  /* 0x0308300bff0075a7 */ /* 0x000e640008020148 */
[----:B-1----:R-:W-:Y:S05]  /*48b0*/  @!P1 BRA `(.L_x_2379) ;  /* 0x0000010000a49947 */ /* 0x002fea0003800000 */
.L_x_2378:
        /* <DEDUP_REMOVED lines=118> */
[----:B------:R-:W-:Y:S01]  /*5020*/  R2UR UR28, R4 ;  /* 0x00000000041c72ca */ /* 0x000fe200000e0000 */
[----:B------:R-:W-:Y:S01]  /*5030*/  UIADD3 UR30, UR9, 0x4, URZ ;  /* 0x00000004091e7890 */ /* 0x000fe2000fffe03f */
[----:B------:R-:W-:Y:S01]  /*5040*/  R2UR UR29, R5 ;  /* 0x00000000051d72ca */ /* 0x000fe200000e0000 */
[----:B------:R-:W-:Y:S01]  /*5050*/  UMOV UR31, 0x40000040 ;  /* 0x40000040001f7882 */ /* 0x000fe20000000000 */
[----:B------:R-:W-:Y:S02]  /*5060*/  WARPGROUP.DEPBAR.LE gsb0, 0x0 ;  /* 0x00008000000079c5 */ /* 0x000fe40000010000 */
[----:B------:R-:W-:-:S09]  /*5070*/  WARPGROUP.ARRIVE ;  /* 0x00000000000079c5 */ /* 0x000fd20000000000 */
        /* <DEDUP_REMOVED lines=51> */
.L_x_2380:
[----:B------:R-:W-:Y:S01]  /*53b0*/  ULEA UR9, UR6, UR40, 0x3 ;  /* 0x0000002806097291 */ /* 0x000fe2000f8e183f */
[----:B------:R-:W-:-:S05]  /*53c0*/  IMAD.U32 R0, RZ, RZ, UR5 ;  /* 0x00000005ff007e24 */ /* 0x000fca000f8e00ff */
[----:B------:R-:W-:-:S04]  /*53d0*/  SHF.L.U32 R0, R0, 0x1f, RZ ;  /* 0x0000001f00007819 */ /* 0x000fc800000006ff */
[----:B------:R2:W3:Y:S01]  /*53e0*/  SYNCS.PHASECHK.TRANS64.TRYWAIT P1, [UR9+0x30850], R0 ;  /* 0x03085000ff0075a7 */ /* 0x0004e20008020149 */
[----:B------:R-:W-:Y:S05]  /*53f0*/  @!P0 BRA `(.L_x_2381) ;  /* 0x0000000000048947 */ /* 0x000fea0003800000 */
[----:B------:R-:W-:Y:S01]  /*5400*/  BPT.TRAP 0x1 ;  /* 0x000000040000795c */ /* 0x000fe20000300000 */
.L_x_2381:
[----:B---3--:R-:W-:Y:S05]  /*5410*/  @P1 BRA `(.L_x_2382) ;  /* 0x0000000000081947 */ /* 0x008fea0003800000 */
[----:B------:R-:W3:Y:S02]  /*5420*/  SYNCS.PHASECHK.TRANS64.TRYWAIT P1, [UR9+0x30850], R0 ;  /* 0x03085000ff0075a7 */ /* 0x000ee40008020149 */
[----:B---3--:R-:W-:Y:S05]  /*5430*/  @!P1 BRA `(.L_x_2383) ;  /* 0x000000f400dc9947 */ /* 0x008fea0003800000 */
.L_x_2382:
        /* <DEDUP_REMOVED lines=37> */
.L_x_2384:
[----:B------:R-:W-:Y:S01]  /*5690*/  UISETP.NE.AND UP0, UPT, UR61, URZ, UPT ;  /* 0x0000003f3d00728c */ /* 0x000fe2000bf05270 */
[----:B-1----:R-:W-:Y:S02]  /*56a0*/  VIADD R12, R17, UR42 ;  /* 0x0000002a110c7c36 */ /* 0x002fe40008000000 */
[----:B------:R-:W-:Y:S01]  /*56b0*/  FMUL.FTZ R173, R124, UR7 ;  /* 0x000000077cad7c20 */ /* 0x000fe20008410000 */
[----:B------:R-:W-:Y:S01]  /*56c0*/  FMUL.FTZ R172, R125, UR7 ;  /* 0x000000077dac7c20 */ /* 0x000fe20008410000 */
[----:B------:R-:W-:Y:S01]  /*56d0*/  FMUL.FTZ R170, R120, UR7 ;  /* 0x0000000778aa7c20 */ /* 0x000fe20008410000 */
[----:B------:R-:W-:Y:S01]  /*56e0*/  FMUL.FTZ R15, R127, UR7 ;  /* 0x000000077f0f7c20 */ /* 0x000fe20008410000 */
[----:B------:R-:W-:Y:S01]  /*56f0*/  PLOP3.LUT P1, PT, PT, PT, UP0, 0x80, 0x0 ;  /* 0x000000000000781c */ /* 0x000fe20003f2f008 */
[----:B------:R-:W-:Y:S01]  /*5700*/  FMUL.FTZ R169, R121, UR7 ;  /* 0x0000000779a97c20 */ /* 0x000fe20008410000 */
[----:B------:R-:W-:Y:S01]  /*5710*/  PLOP3.LUT P2, PT, PT, PT, UP0, 0x80, 0x0 ;  /* 0x000000000000781c */ /* 0x000fe20003f4f008 */
[----:B------:R-:W-:Y:S01]  /*5720*/  IMAD.U32 R127, RZ, RZ, UR41 ;  /* 0x00000029ff7f7e24 */ /* 0x000fe2000f8e00ff */
[----:B------:R-:W1:Y:S01]  /*5730*/  MUFU.TANH R170, R170 ;  /* 0x000000aa00aa7308 */ /* 0x000e620000002400 */
[----:B------:R-:W-:Y:S01]  /*5740*/  @UP0 ULDC UR5, c[0x0][0x44c] ;  /* 0x0001130000050ab9 */ /* 0x000fe20000000800 */
[----:B------:R-:W-:Y:S01]  /*5750*/  FMUL.FTZ R175, R128, UR7 ;  /* 0x0000000780af7c20 */ /* 0x000fe20008410000 */
[----:B------:R-:W-:Y:S01]  /*5760*/  FMUL.FTZ R174, R129, UR7 ;  /* 0x0000000781ae7c20 */ /* 0x000fe20008410000 */
[----:B------:R-:W-:Y:S01]  /*5770*/  FMUL.FTZ R21, R131, UR7 ;  /* 0x0000000783157c20 */ /* 0x000fe20008410000 */
[----:B------:R-:W-:Y:S01]  /*5780*/  FMUL.FTZ R131, R132, UR7 ;  /* 0x0000000784837c20 */ /* 0x000fe20008410000 */
[----:B0-----:R-:W-:Y:S01]  /*5790*/  FMUL.FTZ R11, R126, UR7 ;  /* 0x000000077e0b7c20 */ /* 0x001fe20008410000 */
[----:B------:R-:W-:Y:S01]  /*57a0*/  FMUL.FTZ R132, R133, UR7 ;  /* 0x0000000785847c20 */ /* 0x000fe20008410000 */
[----:B------:R-:W0:Y:S01]  /*57b0*/  MUFU.TANH R169, R169 ;  /* 0x000000a900a97308 */ /* 0x000e220000002400 */
[----:B------:R-:W-:Y:S01]  /*57c0*/  @P1 IMAD.HI.U32 R124, R12, UR5, RZ ;  /* 0x000000050c7c1c27 */ /* 0x000fe2000f8e00ff */
[----:B------:R-:W-:-:S03]  /*57d0*/  @UP0 ULDC UR5, c[0x0][0x450] ;  /* 0x0001140000050ab9 */ /* 0x000fc60000000800 */
[----:B------:R-:W-:Y:S01]  /*57e0*/  FMUL.FTZ R20, R130, UR7 ;  /* 0x0000000782147c20 */ /* 0x000fe20008410000 */
[----:B------:R-:W-:Y:S01]  /*57f0*/  FMUL.FTZ R133, R136, UR7 ;  /* 0x0000000788857c20 */ /* 0x000fe20008410000 */
[----:B------:R-:W-:Y:S01]  /*5800*/  FMUL.FTZ R121, R135, UR7 ;  /* 0x0000000787797c20 */ /* 0x000fe20008410000 */
[----:B------:R-:W-:Y:S01]  /*5810*/  @P2 SHF.R.U32.HI R12, RZ, UR5, R124 ;  /* 0x00000005ff0c2c19 */ /* 0x000fe2000801167c */
[----:B------:R-:W-:Y:S01]  /*5820*/  UIMAD UR5, UR4, -0x60, URZ ;  /* 0xffffffa0040578a4 */ /* 0x000fe2000f8e023f */
[----:B------:R-:W4:Y:S01]  /*5830*/  MUFU.TANH R173, R173 ;  /* 0x000000ad00ad7308 */ /* 0x000f220000002400 */
[----:B------:R-:W-:Y:S01]  /*5840*/  FMUL.FTZ R135, R141, UR7 ;  /* 0x000000078d877c20 */ /* 0x000fe20008410000 */
[----:B------:R-:W-:Y:S01]  /*5850*/  FMUL.FTZ R120, R134, UR7 ;  /* 0x0000000786787c20 */ /* 0x000fe20008410000 */
[----:B------:R-:W5:Y:S01]  /*5860*/  SHFL.IDX PT, R171, R12, RZ, 0x1c1f ;  /* 0x001c1fff0cab7589 */ /* 0x000f6200000e0000 */
[----:B------:R-:W-:Y:S01]  /*5870*/  FMUL.FTZ R134, R137, UR7 ;  /* 0x0000000789867c20 */ /* 0x000fe20008410000 */
[----:B------:R-:W-:-:S02]  /*5880*/  IMAD.U32 R125, RZ, RZ, UR5 ;  /* 0x00000005ff7d7e24 */ /* 0x000fc4000f8e00ff */
[----:B------:R-:W-:Y:S01]  /*5890*/  FMUL.FTZ R137, R144, UR7 ;  /* 0x0000000790897c20 */ /* 0x000fe20008410000 */
[----:B--23--:R-:W-:Y:S01]  /*58a0*/  FMUL.FTZ R0, R122, UR7 ;  /* 0x000000077a007c20 */ /* 0x00cfe20008410000 */
[----:B------:R-:W2:Y:S01]  /*58b0*/  MUFU.TANH R172, R172 ;  /* 0x000000ac00ac7308 */ /* 0x000ea20000002400 */
[----:B------:R-:W-:Y:S01]  /*58c0*/  FMUL.FTZ R136, R140, UR7 ;  /* 0x000000078c887c20 */ /* 0x000fe20008410000 */
[----:B------:R-:W-:Y:S01]  /*58d0*/  IADD3 R168, -R16, 0x1, R125 ;  /* 0x0000000110a87810 */ /* 0x000fe20007ffe17d */
[----:B------:R-:W-:Y:S01]  /*58e0*/  FMUL.FTZ R122, R138, UR7 ;  /* 0x000000078a7a7c20 */ /* 0x000fe20008410000 */
[----:B------:R-:W-:Y:S01]  /*58f0*/  FMUL.FTZ R138, R145, UR7 ;  /* 0x00000007918a7c20 */ /* 0x000fe20008410000 */
[----:B------:R-:W-:Y:S01]  /*5900*/  FMUL.FTZ R2, R123, UR7 ;  /* 0x000000077b027c20 */ /* 0x000fe20008410000 */
[----:B------:R-:W-:Y:S01]  /*5910*/  IADD3 R168, -R127, UR43, R168 ;  /* 0x0000002b7fa87c10 */ /* 0x000fe2000fffe1a8 */
        /* <DEDUP_REMOVED lines=11> */
[----:B------:R-:W-:Y:S01]  /*59d0*/  UMOV UR14, UR34 ;  /* 0x00000022000e7c82 */ /* 0x000fe20008000000 */
[----:B-----5:R-:W-:-:S02]  /*59e0*/  IMAD.IADD R171, R168, 0x1, R171 ;  /* 0x00000001a8ab7824 */ /* 0x020fc400078e02ab */
[----:B------:R-:W-:Y:S01]  /*59f0*/  FMUL.FTZ R147, R147, UR7 ;  /* 0x0000000793937c20 */ /* 0x000fe20008410000 */
[----:B------:R-:W-:Y:S01]  /*5a00*/  FMUL.FTZ R150, R150, UR7 ;  /* 0x0000000796967c20 */ /* 0x000fe20008410000 */
[----:B------:R-:W-:Y:S01]  /*5a10*/  FMUL.FTZ R151, R151, UR7 ;  /* 0x0000000797977c20 */ /* 0x000fe20008410000 */
[----:B------:R-:W-:Y:S01]  /*5a20*/  FMUL.FTZ R154, R154, UR7 ;  /* 0x000000079a9a7c20 */ /* 0x000fe20008410000 */
[C---:B------:R-:W-:Y:S01]  /*5a30*/  ISETP.GT.AND P1, PT, R171.reuse, RZ, PT ;  /* 0x000000ffab00720c */ /* 0x040fe20003f24270 */
[----:B------:R-:W5:Y:S01]  /*5a40*/  MUFU.TANH R131, R131 ;  /* 0x0000008300837308 */ /* 0x000f620000002400 */
[----:B------:R-:W-:Y:S01]  /*5a50*/  ISETP.GT.AND P2, PT, R171, 0x1, PT ;  /* 0x00000001ab00780c */ /* 0x000fe20003f44270 */
[----:B------:R-:W-:Y:S01]  /*5a60*/  FMUL.FTZ R155, R155, UR7 ;  /* 0x000000079b9b7c20 */ /* 0x000fe20008410000 */
[----:B-1----:R-:W-:Y:S01]  /*5a70*/  FSEL R125, R170, -INF , P1 ;  /* 0xff800000aa7d7808 */ /* 0x002fe20000800000 */
[----:B------:R-:W1:Y:S01]  /*5a80*/  S2UR UR6, SR_CgaCtaId ;  /* 0x00000000000679c3 */ /* 0x000e620000008800 */
[----:B------:R-:W-:Y:S01]  /*5a90*/  ISETP.GT.AND P1, PT, R171, 0x8, PT ;  /* 0x00000008ab00780c */ /* 0x000fe20003f24270 */
[----:B------:R-:W-:Y:S01]  /*5aa0*/  UIADD3 UR8, UR8, 0x30840, URZ ;  /* 0x0003084008087890 */ /* 0x000fe2000fffe03f */
[----:B0-----:R-:W-:Y:S01]  /*5ab0*/  FSEL R126, R169, -INF , P2 ;  /* 0xff800000a97e7808 */ /* 0x001fe20001000000 */
[----:B------:R-:W0:Y:S01]  /*5ac0*/  MUFU.TANH R132, R132 ;  /* 0x0000008400847308 */ /* 0x000e220000002400 */
[----:B------:R-:W-:-:S02]  /*5ad0*/  FMNMX.FTZ R129, R125, R14, !PT ;  /* 0x0000000e7d817209 */ /* 0x000fc40007810000 */
[----:B------:R-:W-:Y:S02]  /*5ae0*/  ISETP.GT.AND P2, PT, R171, 0x9, PT ;  /* 0x00000009ab00780c */ /* 0x000fe40003f44270 */
[----:B----4-:R-:W-:Y:S02]  /*5af0*/  FSEL R127, R173, -INF , P1 ;  /* 0xff800000ad7f7808 */ /* 0x010fe40000800000 */
[----:B------:R-:W-:Y:S01]  /*5b00*/  FMNMX.FTZ R130, R126, R129, !PT ;  /* 0x000000817e827209 */ /* 0x000fe20007810000 */
[----:B------:R-:W4:Y:S01]  /*5b10*/  MUFU.TANH R133, R133 ;  /* 0x0000008500857308 */ /* 0x000f220000002400 */
[----:B------:R-:W-:Y:S02]  /*5b20*/  ISETP.GT.AND P1, PT, R171, 0x10, PT ;  /* 0x00000010ab00780c */ /* 0x000fe40003f24270 */
[----:B--2---:R-:W-:Y:S02]  /*5b30*/  FSEL R128, R172, -INF , P2 ;  /* 0xff800000ac807808 */ /* 0x004fe40001000000 */
[----:B------:R-:W-:-:S02]  /*5b40*/  FMNMX.FTZ R141, R127, R130, !PT ;  /* 0x000000827f8d7209 */ /* 0x000fc40007810000 */
[----:B------:R-:W-:Y:S01]  /*5b50*/  ISETP.GT.AND P2, PT, R171, 0x11, PT ;  /* 0x00000011ab00780c */ /* 0x000fe20003f44270 */
[----:B------:R-:W2:Y:S01]  /*5b60*/  MUFU.TANH R134, R134 ;  /* 0x0000008600867308 */ /* 0x000ea20000002400 */
[----:B---3--:R-:W-:Y:S02]  /*5b70*/  FSEL R129, R175, -INF , P1 ;  /* 0xff800000af817808 */ /* 0x008fe40000800000 */
[----:B------:R-:W-:Y:S01]  /*5b80*/  FMNMX.FTZ R144, R128, R141, !PT ;  /* 0x0000008d80907209 */ /* 0x000fe20007810000 */
[----:B------:R-:W-:Y:S01]  /*5b90*/  FMUL.FTZ R141, R153, UR7 ;  /* 0x00000007998d7c20 */ /* 0x000fe20008410000 */
[----:B------:R-:W-:Y:S01]  /*5ba0*/  ISETP.GT.AND P1, PT, R171, 0x18, PT ;  /* 0x00000018ab00780c */ /* 0x000fe20003f24270 */
[----:B-1----:R-:W-:Y:S01]  /*5bb0*/  UPRMT UR8, UR6, 0x654, UR8 ;  /* 0x0000065406087896 */ /* 0x002fe20008000008 */
[----:B------:R-:W-:Y:S01]  /*5bc0*/  FSEL R130, R174, -INF , P2 ;  /* 0xff800000ae827808 */ /* 0x000fe20001000000 */
[----:B------:R-:W1:Y:S01]  /*5bd0*/  MUFU.TANH R136, R136 ;  /* 0x0000008800887308 */ /* 0x000e620000002400 */
[----:B------:R-:W-:-:S02]  /*5be0*/  FMNMX.FTZ R145, R129, R144, !PT ;  /* 0x0000009081917209 */ /* 0x000fc40007810000 */
[----:B------:R-:W-:Y:S02]  /*5bf0*/  ISETP.GT.AND P2, PT, R171, 0x19, PT ;  /* 0x00000019ab00780c */ /* 0x000fe40003f44270 */
[----:B-----5:R-:W-:Y:S02]  /*5c00*/  FSEL R131, R131, -INF , P1 ;  /* 0xff80000083837808 */ /* 0x020fe40000800000 */
[----:B------:R-:W-:Y:S01]  /*5c10*/  FMNMX.FTZ R144, R130, R145, !PT ;  /* 0x0000009182907209 */ /* 0x000fe20007810000 */
[----:B------:R-:W3:Y:S01]  /*5c20*/  MUFU.TANH R135, R135 ;  /* 0x0000008700877308 */ /* 0x000ee20000002400 */
[----:B------:R-:W-:Y:S01]  /*5c30*/  ISETP.GT.AND P1, PT, R171, 0x20, PT ;  /* 0x00000020ab00780c */ /* 0x000fe20003f24270 */
[----:B------:R-:W-:Y:S01]  /*5c40*/  SYNCS.ARRIVE.TRANS64.RED.A1T0 RZ, [UR8], RZ ;  /* 0x000000ffffff79a7 */ /* 0x000fe20008100408 */
[----:B0-----:R-:W-:Y:S02]  /*5c50*/  FSEL R132, R132, -INF , P2 ;  /* 0xff80000084847808 */ /* 0x001fe40001000000 */
[----:B------:R-:W-:Y:S01]  /*5c60*/  FMNMX.FTZ R145, R131, R144, !PT ;  /* 0x0000009083917209 */ /* 0x000fe20007810000 */
[----:B------:R-:W-:Y:S01]  /*5c70*/  FMUL.FTZ R144, R156, UR7 ;  /* 0x000000079c907c20 */ /* 0x000fe20008410000 */
[----:B------:R-:W-:Y:S01]  /*5c80*/  ISETP.GT.AND P2, PT, R171, 0x21, PT ;  /* 0x00000021ab00780c */ /* 0x000fe20003f44270 */
[----:B------:R-:W0:Y:S01]  /*5c90*/  MUFU.TANH R137, R137 ;  /* 0x0000008900897308 */ /* 0x000e220000002400 */
[----:B----4-:R-:W-:-:S02]  /*5ca0*/  FSEL R133, R133, -INF , P1 ;  /* 0xff80000085857808 */ /* 0x010fc40000800000 */
[----:B------:R-:W-:Y:S01]  /*5cb0*/  FMNMX.FTZ R148, R132, R145, !PT ;  /* 0x0000009184947209 */ /* 0x000fe20007810000 */
[----:B------:R-:W-:Y:S01]  /*5cc0*/  FMUL.FTZ R145, R157, UR7 ;  /* 0x000000079d917c20 */ /* 0x000fe20008410000 */
[----:B------:R-:W-:Y:S02]  /*5cd0*/  ISETP.GT.AND P1, PT, R171, 0x28, PT ;  /* 0x00000028ab00780c */ /* 0x000fe40003f24270 */
[----:B--2---:R-:W-:Y:S01]  /*5ce0*/  FSEL R134, R134, -INF , P2 ;  /* 0xff80000086867808 */ /* 0x004fe20001000000 */
[----:B------:R-:W2:Y:S01]  /*5cf0*/  MUFU.TANH R138, R138 ;  /* 0x0000008a008a7308 */ /* 0x000ea20000002400 */
[----:B------:R-:W-:Y:S02]  /*5d00*/  FMNMX.FTZ R149, R133, R148, !PT ;  /* 0x0000009485957209 */ /* 0x000fe40007810000 */
[----:B------:R-:W-:Y:S02]  /*5d10*/  ISETP.GT.AND P2, PT, R171, 0x29, PT ;  /* 0x00000029ab00780c */ /* 0x000fe40003f44270 */
[----:B-1----:R-:W-:-:S02]  /*5d20*/  FSEL R136, R136, -INF , P1 ;  /* 0xff80000088887808 */ /* 0x002fc40000800000 */
[----:B------:R-:W-:Y:S01]  /*5d30*/  FMNMX.FTZ R149, R134, R149, !PT ;  /* 0x0000009586957209 */ /* 0x000fe20007810000 */
[----:B------:R-:W1:Y:S01]  /*5d40*/  MUFU.TANH R139, R139 ;  /* 0x0000008b008b7308 */ /* 0x000e620000002400 */
[----:B------:R-:W-:Y:S02]  /*5d50*/  ISETP.GT.AND P1, PT, R171, 0x30, PT ;  /* 0x00000030ab00780c */ /* 0x000fe40003f24270 */
[----:B---3--:R-:W-:Y:S02]  /*5d60*/  FSEL R135, R135, -INF , P2 ;  /* 0xff80000087877808 */ /* 0x008fe40001000000 */
[----:B------:R-:W-:Y:S01]  /*5d70*/  FMNMX.FTZ R148, R136, R149, !PT ;  /* 0x0000009588947209 */ /* 0x000fe20007810000 */
[----:B------:R-:W-:Y:S01]  /*5d80*/  FMUL.FTZ R149, R160, UR7 ;  /* 0x00000007a0957c20 */ /* 0x000fe20008410000 */
[----:B------:R-:W-:Y:S01]  /*5d90*/  ISETP.GT.AND P2, PT, R171, 0x31, PT ;  /* 0x00000031ab00780c */ /* 0x000fe20003f44270 */
[----:B------:R-:W3:Y:S01]  /*5da0*/  MUFU.TANH R140, R140 ;  /* 0x0000008c008c7308 */ /* 0x000ee20000002400 */
[----:B0-----:R-:W-:-:S02]  /*5db0*/  FSEL R137, R137, -INF , P1 ;  /* 0xff80000089897808 */ /* 0x001fc40000800000 */
[----:B------:R-:W-:Y:S02]  /*5dc0*/  FMNMX.FTZ R148, R135, R148, !PT ;  /* 0x0000009487947209 */ /* 0x000fe40007810000 */
[----:B------:R-:W-:Y:S02]  /*5dd0*/  ISETP.GT.AND P1, PT, R171, 0x38, PT ;  /* 0x00000038ab00780c */ /* 0x000fe40003f24270 */
[----:B--2---:R-:W-:Y:S01]  /*5de0*/  FSEL R138, R138, -INF , P2 ;  /* 0xff8000008a8a7808 */ /* 0x004fe20001000000 */
[----:B------:R-:W0:Y:S01]  /*5df0*/  MUFU.TANH R142, R142 ;  /* 0x0000008e008e7308 */ /* 0x000e220000002400 */
[----:B------:R-:W-:Y:S02]  /*5e00*/  FMNMX.FTZ R153, R137, R148, !PT ;  /* 0x0000009489997209 */ /* 0x000fe40007810000 */
[----:B------:R-:W-:Y:S02]  /*5e10*/  ISETP.GT.AND P2, PT, R171, 0x39, PT ;  /* 0x00000039ab00780c */ /* 0x000fe40003f44270 */
[----:B-1----:R-:W-:-:S02]  /*5e20*/  FSEL R139, R139, -INF , P1 ;  /* 0xff8000008b8b7808 */ /* 0x002fc40000800000 */
[----:B------:R-:W-:Y:S01]  /*5e30*/  FMNMX.FTZ R148, R138, R153, !PT ;  /* 0x000000998a947209 */ /* 0x000fe20007810000 */
[----:B------:R-:W1:Y:S01]  /*5e40*/  MUFU.TANH R141, R141 ;  /* 0x0000008d008d7308 */ /* 0x000e620000002400 */
[----:B------:R-:W-:Y:S02]  /*5e50*/  ISETP.GT.AND P1, PT, R171, 0x40, PT ;  /* 0x00000040ab00780c */ /* 0x000fe40003f24270 */
[----:B---3--:R-:W-:Y:S02]  /*5e60*/  FSEL R140, R140, -INF , P2 ;  /* 0xff8000008c8c7808 */ /* 0x008fe40001000000 */
[----:B------:R-:W-:Y:S02]  /*5e70*/  FMNMX.FTZ R153, R139, R148, !PT ;  /* 0x000000948b997209 */ /* 0x000fe40007810000 */
[----:B------:R-:W-:Y:S01]  /*5e80*/  ISETP.GT.AND P2, PT, R171, 0x41, PT ;  /* 0x00000041ab00780c */ /* 0x000fe20003f44270 */
[----:B------:R-:W2:Y:S01]  /*5e90*/  MUFU.TANH R144, R144 ;  /* 0x0000009000907308 */ /* 0x000ea20000002400 */
[----:B0-----:R-:W-:-:S02]  /*5ea0*/  FSEL R142, R142, -INF , P1 ;  /* 0xff8000008e8e7808 */ /* 0x001fc40000800000 */
[----:B------:R-:W-:Y:S02]  /*5eb0*/  FMNMX.FTZ R153, R140, R153, !PT ;  /* 0x000000998c997209 */ /* 0x000fe40007810000 */
[----:B------:R-:W-:Y:S02]  /*5ec0*/  ISETP.GT.AND P1, PT, R171, 0x48, PT ;  /* 0x00000048ab00780c */ /* 0x000fe40003f24270 */
[----:B------:R-:W-:Y:S01]  /*5ed0*/  FMNMX.FTZ R148, R142, R153, !PT ;  /* 0x000000998e947209 */ /* 0x000fe20007810000 */
[----:B------:R-:W0:Y:S01]  /*5ee0*/  MUFU.TANH R145, R145 ;  /* 0x0000009100917308 */ /* 0x000e220000002400 */
[----:B-1----:R-:W-:Y:S02]  /*5ef0*/  FSEL R141, R141, -INF , P2 ;  /* 0xff8000008d8d7808 */ /* 0x002fe40001000000 */
[----:B------:R-:W-:Y:S02]  /*5f00*/  ISETP.GT.AND P2, PT, R171, 0x49, PT ;  /* 0x00000049ab00780c */ /* 0x000fe40003f44270 */
[----:B------:R-:W-:Y:S01]  /*5f10*/  FMNMX.FTZ R153, R141, R148, !PT ;  /* 0x000000948d997209 */ /* 0x000fe20007810000 */
[----:B------:R-:W-:-:S02]  /*5f20*/  FMUL.FTZ R148, R143, UR7 ;  /* 0x000000078f947c20 */ /* 0x000fc40008410000 */
[----:B------:R-:W1:Y:S01]  /*5f30*/  MUFU.TANH R149, R149 ;  /* 0x0000009500957308 */ /* 0x000e620000002400 */
[----:B--2---:R-:W-:Y:S02]  /*5f40*/  FSEL R144, R144, -INF , P1 ;  /* 0xff80000090907808 */ /* 0x004fe40000800000 */
[----:B------:R-:W-:Y:S02]  /*5f50*/  ISETP.GT.AND P1, PT, R171, 0x50, PT ;  /* 0x00000050ab00780c */ /* 0x000fe40003f24270 */
[----:B------:R-:W-:Y:S01]  /*5f60*/  FMNMX.FTZ R156, R144, R153, !PT ;  /* 0x00000099909c7209 */ /* 0x000fe20007810000 */
[----:B------:R-:W-:Y:S02]  /*5f70*/  FMUL.FTZ R153, R146, UR7 ;  /* 0x0000000792997c20 */ /* 0x000fe40008410000 */
[----:B------:R-:W2:Y:S01]  /*5f80*/  MUFU.TANH R152, R152 ;  /* 0x0000009800987308 */ /* 0x000ea20000002400 */
[----:B0-----:R-:W-:Y:S02]  /*5f90*/  FSEL R145, R145, -INF , P2 ;  /* 0xff80000091917808 */ /* 0x001fe40001000000 */
[----:B------:R-:W-:-:S02]  /*5fa0*/  ISETP.GT.AND P2, PT, R171, 0x51, PT ;  /* 0x00000051ab00780c */ /* 0x000fc40003f44270 */
[----:B------:R-:W-:-:S03]  /*5fb0*/  FMNMX.FTZ R156, R145, R156, !PT ;  /* 0x0000009c919c7209 */ /* 0x000fc60007810000 */
[----:B------:R-:W0:Y:S01]  /*5fc0*/  MUFU.TANH R164, R164 ;  /* 0x000000a400a47308 */ /* 0x000e220000002400 */
[----:B-1----:R-:W-:Y:S02]  /*5fd0*/  FSEL R149, R149, -INF , P1 ;  /* 0xff80000095957808 */ /* 0x002fe40000800000 */
[----:B------:R-:W-:Y:S02]  /*5fe0*/  ISETP.GT.AND P1, PT, R171, 0x58, PT ;  /* 0x00000058ab00780c */ /* 0x000fe40003f24270 */
[----:B------:R-:W-:-:S03]  /*5ff0*/  FMNMX.FTZ R143, R149, R156, !PT ;  /* 0x0000009c958f7209 */ /* 0x000fc60007810000 */
[----:B------:R-:W1:Y:S01]  /*6000*/  MUFU.TANH R165, R165 ;  /* 0x000000a500a57308 */ /* 0x000e620000002400 */
[----:B--2---:R-:W-:Y:S02]  /*6010*/  FSEL R152, R152, -INF , P2 ;  /* 0xff80000098987808 */ /* 0x004fe40001000000 */
[----:B------:R-:W-:Y:S02]  /*6020*/  ISETP.GT.AND P2, PT, R171, 0x59, PT ;  /* 0x00000059ab00780c */ /* 0x000fe40003f44270 */
[----:B------:R-:W-:-:S03]  /*6030*/  FMNMX.FTZ R157, R152, R143, !PT ;  /* 0x0000008f989d7209 */ /* 0x000fc60007810000 */
[----:B------:R-:W2:Y:S01]  /*6040*/  MUFU.TANH R0, R0 ;  /* 0x0000000000007308 */ /* 0x000ea20000002400 */
[----:B0-----:R-:W-:-:S04]  /*6050*/  FSEL R146, R164, -INF , P1 ;  /* 0xff800000a4927808 */ /* 0x001fc80000800000 */
[----:B------:R-:W-:-:S03]  /*6060*/  FMNMX.FTZ R156, R146, R157, !PT ;  /* 0x0000009d929c7209 */ /* 0x000fc60007810000 */
[----:B------:R-:W0:Y:S01]  /*6070*/  MUFU.TANH R2, R2 ;  /* 0x0000000200027308 */ /* 0x000e220000002400 */
[----:B-1----:R-:W-:Y:S02]  /*6080*/  FSEL R143, R165, -INF , P2 ;  /* 0xff800000a58f7808 */ /* 0x002fe40001000000 */
[----:B------:R-:W-:Y:S02]  /*6090*/  SHFL.IDX PT, R165, R12, 0x1, 0x1c1f ;  /* 0x003c1f000ca57f89 */ /* 0x000fe400000e0000 */
[----:B------:R-:W-:Y:S01]  /*60a0*/  FMNMX.FTZ R157, R143, R156, !PT ;  /* 0x0000009c8f9d7209 */ /* 0x000fe20007810000 */
[----:B------:R-:W-:Y:S01]  /*60b0*/  FMUL.FTZ R156, R158, UR7 ;  /* 0x000000079e9c7c20 */ /* 0x000fe20008410000 */
[----:B------:R-:W-:Y:S01]  /*60c0*/  FMUL.FTZ R158, R162, UR7 ;  /* 0x00000007a29e7c20 */ /* 0x000fe20008410000 */
[----:B------:R-:W1:Y:S01]  /*60d0*/  MUFU.TANH R11, R11 ;  /* 0x0000000b000b7308 */ /* 0x000e620000002400 */
[----:B------:R-:W-:Y:S01]  /*60e0*/  FMUL.FTZ R162, R167, UR7 ;  /* 0x00000007a7a27c20 */ /* 0x000fe20008410000 */
[----:B------:R-:W3:Y:S06]  /*60f0*/  SHFL.BFLY PT, R160, R157, 0x2, 0x1f ;  /* 0x0c401f009da07f89 */ /* 0x000eec00000e0000 */
[----:B------:R-:W4:Y:S08]  /*6100*/  MUFU.TANH R15, R15 ;  /* 0x0000000f000f7308 */ /* 0x000f300000002400 */
[----:B------:R-:W5:Y:S08]  /*6110*/  MUFU.TANH R20, R20 ;  /* 0x0000001400147308 */ /* 0x000f700000002400 */
[----:B------:R-:W5:Y:S01]  /*6120*/  MUFU.TANH R21, R21 ;  /* 0x0000001500157308 */ /* 0x000f620000002400 */
[----:B---3--:R-:W-:Y:S01]  /*6130*/  FMNMX.FTZ R164, R157, R160, !PT ;  /* 0x000000a09da47209 */ /* 0x008fe20007810000 */
[----:B------:R-:W-:-:S02]  /*6140*/  IMAD.IADD R160, R168, 0x1, R165 ;  /* 0x00000001a8a07824 */ /* 0x000fc400078e02a5 */
[----:B------:R-:W-:Y:S01]  /*6150*/  FMUL.FTZ R157, R159, UR7 ;  /* 0x000000079f9d7c20 */ /* 0x000fe20008410000 */
[----:B------:R-:W-:Y:S01]  /*6160*/  FMUL.FTZ R159, R163, UR7 ;  /* 0x00000007a39f7c20 */ /* 0x000fe20008410000 */
[----:B------:R-:W3:Y:S01]  /*6170*/  SHFL.BFLY PT, R169, R164, 0x1, 0x1f ;  /* 0x0c201f00a4a97f89 */ /* 0x000ee200000e0000 */
[C---:B------:R-:W-:Y:S01]  /*6180*/  ISETP.GT.AND P1, PT, R160.reuse, RZ, PT ;  /* 0x000000ffa000720c */ /* 0x040fe20003f24270 */
[----:B------:R-:W5:Y:S01]  /*6190*/  MUFU.TANH R120, R120 ;  /* 0x0000007800787308 */ /* 0x000f620000002400 */
[----:B------:R-:W-:Y:S02]  /*61a0*/  ISETP.GT.AND P2, PT, R160, 0x1, PT ;  /* 0x00000001a000780c */ /* 0x000fe40003f44270 */
[----:B--2---:R-:W-:Y:S02]  /*61b0*/  FSEL R0, R0, -INF , P1 ;  /* 0xff80000000007808 */ /* 0x004fe40000800000 */
[----:B------:R-:W-:Y:S02]  /*61c0*/  ISETP.GT.AND P3, PT, R160, 0x8, PT ;  /* 0x00000008a000780c */ /* 0x000fe40003f64270 */
[----:B0-----:R-:W-:Y:S01]  /*61d0*/  FSEL R2, R2, -INF , P2 ;  /* 0xff80000002027808 */ /* 0x001fe20001000000 */
[----:B------:R-:W0:Y:S01]  /*61e0*/  MUFU.TANH R121, R121 ;  /* 0x0000007900797308 */ /* 0x000e220000002400 */
[----:B------:R-:W-:-:S02]  /*61f0*/  FMNMX.FTZ R165, R0, R13, !PT ;  /* 0x0000000d00a57209 */ /* 0x000fc40007810000 */
[----:B------:R-:W-:Y:S02]  /*6200*/  ISETP.GT.AND P4, PT, R160, 0x9, PT ;  /* 0x00000009a000780c */ /* 0x000fe40003f84270 */
[----:B-1----:R-:W-:Y:S02]  /*6210*/  FSEL R163, R11, -INF , P3 ;  /* 0xff8000000ba37808 */ /* 0x002fe40001800000 */
[----:B------:R-:W-:Y:S01]  /*6220*/  FMNMX.FTZ R166, R2, R165, !PT ;  /* 0x000000a502a67209 */ /* 0x000fe20007810000 */
[----:B------:R-:W1:Y:S01]  /*6230*/  MUFU.TANH R122, R122 ;  /* 0x0000007a007a7308 */ /* 0x000e620000002400 */
[----:B------:R-:W-:Y:S02]  /*6240*/  ISETP.GT.AND P2, PT, R160, 0x10, PT ;  /* 0x00000010a000780c */ /* 0x000fe40003f44270 */
[----:B----4-:R-:W-:Y:S02]  /*6250*/  FSEL R15, R15, -INF , P4 ;  /* 0xff8000000f0f7808 */ /* 0x010fe40002000000 */
[----:B------:R-:W-:-:S02]  /*6260*/  FMNMX.FTZ R166, R163, R166, !PT ;  /* 0x000000a6a3a67209 */ /* 0x000fc40007810000 */
[----:B---3--:R-:W-:Y:S01]  /*6270*/  FMNMX.FTZ R12, R164, R169, !PT ;  /* 0x000000a9a40c7209 */ /* 0x008fe20007810000 */
[----:B------:R-:W2:Y:S01]  /*6280*/  MUFU.TANH R123, R123 ;  /* 0x0000007b007b7308 */ /* 0x000ea20000002400 */
[----:B------:R-:W-:Y:S02]  /*6290*/  ISETP.GT.AND P3, PT, R160, 0x11, PT ;  /* 0x00000011a000780c */ /* 0x000fe40003f64270 */
[C---:B------:R-:W-:Y:S01]  /*62a0*/  FSETP.NEU.FTZ.AND P1, PT, R12.reuse, -INF , PT ;  /* 0xff8000000c00780b */ /* 0x040fe20003f3d000 */
[----:B------:R-:W-:Y:S01]  /*62b0*/  FMUL.FTZ R164, R12, UR14 ;  /* 0x0000000e0ca47c20 */ /* 0x000fe20008410000 */
[----:B-----5:R-:W-:Y:S02]  /*62c0*/  FSEL R20, R20, -INF , P2 ;  /* 0xff80000014147808 */ /* 0x020fe40001000000 */
[----:B------:R-:W-:Y:S01]  /*62d0*/  FMNMX.FTZ R11, R15, R166, !PT ;  /* 0x000000a60f0b7209 */ /* 0x000fe20007810000 */
[----:B------:R-:W3:Y:S01]  /*62e0*/  MUFU.TANH R124, R124 ;  /* 0x0000007c007c7308 */ /* 0x000ee20000002400 */
[----:B------:R-:W-:-:S02]  /*62f0*/  FSEL R164, R164, RZ, P1 ;  /* 0x000000ffa4a47208 */ /* 0x000fc40000800000 */
[----:B------:R-:W-:Y:S02]  /*6300*/  ISETP.GT.AND P2, PT, R160, 0x18, PT ;  /* 0x00000018a000780c */ /* 0x000fe40003f44270 */
[----:B------:R-:W-:Y:S01]  /*6310*/  FSEL R21, R21, -INF , P3 ;  /* 0xff80000015157808 */ /* 0x000fe20001800000 */
[--C-:B------:R-:W-:Y:S01]  /*6320*/  FFMA.FTZ R188, R125, UR14, -R164.reuse ;  /* 0x0000000e7dbc7c23 */ /* 0x100fe200080108a4 */
[----:B------:R-:W-:Y:S01]  /*6330*/  FMNMX.FTZ R166, R20, R11, !PT ;  /* 0x0000000b14a67209 */ /* 0x000fe20007810000 */
[----:B------:R-:W4:Y:S01]  /*6340*/  MUFU.TANH R148, R148 ;  /* 0x0000009400947308 */ /* 0x000f220000002400 */
[----:B------:R-:W-:Y:S01]  /*6350*/  ISETP.GT.AND P3, PT, R160, 0x19, PT ;  /* 0x00000019a000780c */ /* 0x000fe20003f64270 */
[--C-:B------:R-:W-:Y:S01]  /*6360*/  FFMA.FTZ R190, R127, UR14, -R164.reuse ;  /* 0x0000000e7fbe7c23 */ /* 0x100fe200080108a4 */
[----:B------:R-:W-:Y:S01]  /*6370*/  FSEL R125, R120, -INF , P2 ;  /* 0xff800000787d7808 */ /* 0x000fe20001000000 */
[--C-:B------:R-:W-:Y:S01]  /*6380*/  FFMA.FTZ R120, R126, UR14, -R164.reuse ;  /* 0x0000000e7e787c23 */ /* 0x100fe200080108a4 */
[----:B------:R-:W-:Y:S01]  /*6390*/  FMNMX.FTZ R166, R21, R166, !PT ;  /* 0x000000a615a67209 */ /* 0x000fe20007810000 */
[--C-:B------:R-:W-:Y:S01]  /*63a0*/  FFMA.FTZ R127, R130, UR14, -R164.reuse ;  /* 0x0000000e827f7c23 */ /* 0x100fe200080108a4 */
[----:B------:R-:W-:Y:S01]  /*63b0*/  ISETP.GT.AND P2, PT, R160, 0x20, PT ;  /* 0x00000020a000780c */ /* 0x000fe20003f44270 */
[----:B------:R-:W5:Y:S01]  /*63c0*/  MUFU.TANH R153, R153 ;  /* 0x0000009900997308 */ /* 0x000f620000002400 */
[----:B0-----:R-:W-:Y:S01]  /*63d0*/  FSEL R121, R121, -INF , P3 ;  /* 0xff80000079797808 */ /* 0x001fe20001800000 */
[--C-:B------:R-:W-:Y:S01]  /*63e0*/  FFMA.FTZ R184, R129, UR14, -R164.reuse ;  /* 0x0000000e81b87c23 */ /* 0x100fe200080108a4 */
[----:B------:R-:W-:Y:S01]  /*63f0*/  FMNMX.FTZ R166, R125, R166, !PT ;  /* 0x000000a67da67209 */ /* 0x000fe20007810000 */
[--C-:B------:R-:W-:Y:S01]  /*6400*/  FFMA.FTZ R182, R136, UR14, -R164.reuse ;  /* 0x0000000e88b67c23 */ /* 0x100fe200080108a4 */
[----:B------:R-:W-:Y:S01]  /*6410*/  ISETP.GT.AND P3, PT, R160, 0x21, PT ;  /* 0x00000021a000780c */ /* 0x000fe20003f64270 */
[--C-:B------:R-:W-:Y:S01]  /*6420*/  FFMA.FTZ R180, R133, UR14, -R164.reuse ;  /* 0x0000000e85b47c23 */ /* 0x100fe200080108a4 */
[----:B-1----:R-:W-:Y:S01]  /*6430*/  FSEL R122, R122, -INF , P2 ;  /* 0xff8000007a7a7808 */ /* 0x002fe20001000000 */
[----:B------:R-:W0:Y:S01]  /*6440*/  MUFU.TANH R147, R147 ;  /* 0x0000009300937308 */ /* 0x000e220000002400 */
[----:B------:R-:W-:Y:S01]  /*6450*/  FMNMX.FTZ R11, R121, R166, !PT ;  /* 0x000000a6790b7209 */ /* 0x000fe20007810000 */
[--C-:B------:R-:W-:Y:S01]  /*6460*/  FFMA.FTZ R133, R138, UR14, -R164.reuse ;  /* 0x0000000e8a857c23 */ /* 0x100fe200080108a4 */
[----:B------:R-:W-:Y:S01]  /*6470*/  ISETP.GT.AND P2, PT, R160, 0x28, PT ;  /* 0x00000028a000780c */ /* 0x000fe20003f44270 */
[--C-:B------:R-:W-:Y:S01]  /*6480*/  FFMA.FTZ R176, R137, UR14, -R164.reuse ;  /* 0x0000000e89b07c23 */ /* 0x100fe200080108a4 */
[----:B--2---:R-:W-:Y:S01]  /*6490*/  FSEL R126, R123, -INF , P3 ;  /* 0xff8000007b7e7808 */ /* 0x004fe20001800000 */
[--C-:B------:R-:W-:Y:S01]  /*64a0*/  FFMA.FTZ R123, R128, UR14, -R164.reuse ;  /* 0x0000000e807b7c23 */ /* 0x100fe200080108a4 */
[----:B------:R-:W-:Y:S01]  /*64b0*/  FMNMX.FTZ R11, R122, R11, !PT ;  /* 0x0000000b7a0b7209 */ /* 0x000fe20007810000 */
[----:B------:R-:W1:Y:S01]  /*64c0*/  MUFU.TANH R150, R150 ;  /* 0x0000009600967308 */ /* 0x000e620000002400 */
[----:B------:R-:W-:Y:S01]  /*64d0*/  ISETP.GT.AND P3, PT, R160, 0x29, PT ;  /* 0x00000029a000780c */ /* 0x000fe20003f64270 */
[--C-:B------:R-:W-:Y:S01]  /*64e0*/  FFMA.FTZ R186, R131, UR14, -R164.reuse ;  /* 0x0000000e83ba7c23 */ /* 0x100fe200080108a4 */
[----:B---3--:R-:W-:Y:S01]  /*64f0*/  FSEL R124, R124, -INF , P2 ;  /* 0xff8000007c7c7808 */ /* 0x008fe20001000000 */
[--C-:B------:R-:W-:Y:S01]  /*6500*/  FFMA.FTZ R132, R132, UR14, -R164.reuse ;  /* 0x0000000e84847c23 */ /* 0x100fe200080108a4 */
[----:B------:R-:W-:Y:S01]  /*6510*/  FMNMX.FTZ R11, R126, R11, !PT ;  /* 0x0000000b7e0b7209 */ /* 0x000fe20007810000 */
[--C-:B------:R-:W-:Y:S01]  /*6520*/  FFMA.FTZ R178, R139, UR14, -R164.reuse ;  /* 0x0000000e8bb27c23 */ /* 0x100fe200080108a4 */
[----:B------:R-:W-:Y:S01]  /*6530*/  ISETP.GT.AND P2, PT, R160, 0x30, PT ;  /* 0x00000030a000780c */ /* 0x000fe20003f44270 */
[----:B------:R-:W2:Y:S01]  /*6540*/  MUFU.TANH R151, R151 ;  /* 0x0000009700977308 */ /* 0x000ea20000002400 */
        /* <DEDUP_REMOVED lines=12> */
[----:B0-----:R-:W-:Y:S01]  /*6610*/  FSEL R147, R147, -INF , P3 ;  /* 0xff80000093937808 */ /* 0x001fe20001800000 */
[----:B------:R-:W-:Y:S01]  /*6620*/  FFMA.FTZ R170, R146, UR14, -R164 ;  /* 0x0000000e92aa7c23 */ /* 0x000fe200080108a4 */
[----:B------:R-:W-:Y:S01]  /*6630*/  FMNMX.FTZ R128, R153, R128, !PT ;  /* 0x0000008099807209 */ /* 0x000fe20007810000 */
[----:B------:R-:W0:Y:S01]  /*6640*/  MUFU.TANH R155, R155 ;  /* 0x0000009b009b7308 */ /* 0x000e220000002400 */
[----:B------:R-:W-:-:S02]  /*6650*/  ISETP.GT.AND P3, PT, R160, 0x39, PT ;  /* 0x00000039a000780c */ /* 0x000fc40003f64270 */
[----:B-1----:R-:W-:Y:S02]  /*6660*/  FSEL R150, R150, -INF , P2 ;  /* 0xff80000096967808 */ /* 0x002fe40001000000 */
[----:B------:R-:W-:Y:S02]  /*6670*/  FMNMX.FTZ R11, R147, R128, !PT ;  /* 0x00000080930b7209 */ /* 0x000fe40007810000 */
[----:B------:R-:W-:Y:S01]  /*6680*/  ISETP.GT.AND P2, PT, R160, 0x40, PT ;  /* 0x00000040a000780c */ /* 0x000fe20003f44270 */
[----:B------:R-:W1:Y:S01]  /*6690*/  MUFU.TANH R156, R156 ;  /* 0x0000009c009c7308 */ /* 0x000e620000002400 */
[----:B--2---:R-:W-:Y:S02]  /*66a0*/  FSEL R151, R151, -INF , P3 ;  /* 0xff80000097977808 */ /* 0x004fe40001800000 */
[----:B------:R-:W-:Y:S02]  /*66b0*/  FMNMX.FTZ R128, R150, R11, !PT ;  /* 0x0000000b96807209 */ /* 0x000fe40007810000 */
[----:B------:R-:W-:-:S02]  /*66c0*/  ISETP.GT.AND P3, PT, R160, 0x41, PT ;  /* 0x00000041a000780c */ /* 0x000fc40003f64270 */
[----:B---3--:R-:W-:Y:S01]  /*66d0*/  FSEL R154, R154, -INF , P2 ;  /* 0xff8000009a9a7808 */ /* 0x008fe20001000000 */
[----:B------:R-:W2:Y:S01]  /*66e0*/  MUFU.TANH R157, R157 ;  /* 0x0000009d009d7308 */ /* 0x000ea20000002400 */
[----:B------:R-:W-:Y:S02]  /*66f0*/  FMNMX.FTZ R11, R151, R128, !PT ;  /* 0x00000080970b7209 */ /* 0x000fe40007810000 */
[----:B------:R-:W-:Y:S02]  /*6700*/  ISETP.GT.AND P2, PT, R160, 0x48, PT ;  /* 0x00000048a000780c */ /* 0x000fe40003f44270 */
[----:B0-----:R-:W-:Y:S02]  /*6710*/  FSEL R155, R155, -INF , P3 ;  /* 0xff8000009b9b7808 */ /* 0x001fe40001800000 */
[----:B------:R-:W-:Y:S01]  /*6720*/  FMNMX.FTZ R128, R154, R11, !PT ;  /* 0x0000000b9a807209 */ /* 0x000fe20007810000 */
[----:B------:R-:W0:Y:S01]  /*6730*/  MUFU.TANH R158, R158 ;  /* 0x0000009e009e7308 */ /* 0x000e220000002400 */
[----:B------:R-:W-:-:S02]  /*6740*/  ISETP.GT.AND P3, PT, R160, 0x49, PT ;  /* 0x00000049a000780c */ /* 0x000fc40003f64270 */
[----:B-1----:R-:W-:Y:S02]  /*6750*/  FSEL R156, R156, -INF , P2 ;  /* 0xff8000009c9c7808 */ /* 0x002fe40001000000 */
[----:B------:R-:W-:Y:S02]  /*6760*/  FMNMX.FTZ R11, R155, R128, !PT ;  /* 0x000000809b0b7209 */ /* 0x000fe40007810000 */
[----:B------:R-:W-:Y:S01]  /*6770*/  ISETP.GT.AND P2, PT, R160, 0x50, PT ;  /* 0x00000050a000780c */ /* 0x000fe20003f44270 */
[----:B------:R-:W1:Y:S01]  /*6780*/  MUFU.TANH R159, R159 ;  /* 0x0000009f009f7308 */ /* 0x000e620000002400 */
[----:B--2---:R-:W-:Y:S01]  /*6790*/  FSEL R165, R157, -INF , P3 ;  /* 0xff8000009da57808 */ /* 0x004fe20001800000 */
[--C-:B------:R-:W-:Y:S01]  /*67a0*/  FFMA.FTZ R157, R134, UR14, -R164.reuse ;  /* 0x0000000e869d7c23 */ /* 0x100fe200080108a4 */
[----:B------:R-:W-:Y:S01]  /*67b0*/  FMNMX.FTZ R130, R156, R11, !PT ;  /* 0x0000000b9c827209 */ /* 0x000fe20007810000 */
[--C-:B------:R-:W-:Y:S01]  /*67c0*/  FFMA.FTZ R134, R135, UR14, -R164.reuse ;  /* 0x0000000e87867c23 */ /* 0x100fe200080108a4 */
[----:B------:R-:W-:Y:S01]  /*67d0*/  ISETP.GT.AND P3, PT, R160, 0x51, PT ;  /* 0x00000051a000780c */ /* 0x000fe20003f64270 */
[----:B------:R-:W-:Y:S01]  /*67e0*/  FFMA.FTZ R135, R143, UR14, -R164 ;  /* 0x0000000e8f877c23 */ /* 0x000fe200080108a4 */
[----:B------:R-:W-:Y:S01]  /*67f0*/  FMNMX.FTZ R11, R165, R130, !PT ;  /* 0x00000082a50b7209 */ /* 0x000fe20007810000 */
[----:B------:R-:W2:Y:S01]  /*6800*/  MUFU.TANH R161, R161 ;  /* 0x000000a100a17308 */ /* 0x000ea20000002400 */
[----:B0-----:R-:W-:-:S02]  /*6810*/  FSEL R158, R158, -INF , P2 ;  /* 0xff8000009e9e7808 */ /* 0x001fc40001000000 */
[----:B------:R-:W-:Y:S02]  /*6820*/  ISETP.GT.AND P2, PT, R160, 0x58, PT ;  /* 0x00000058a000780c */ /* 0x000fe40003f44270 */
[----:B------:R-:W-:-:S03]  /*6830*/  FMNMX.FTZ R130, R158, R11, !PT ;  /* 0x0000000b9e827209 */ /* 0x000fc60007810000 */
[----:B------:R-:W0:Y:S01]  /*6840*/  MUFU.TANH R162, R162 ;  /* 0x000000a200a27308 */ /* 0x000e220000002400 */
[----:B-1----:R-:W-:Y:S02]  /*6850*/  FSEL R159, R159, -INF , P3 ;  /* 0xff8000009f9f7808 */ /* 0x002fe40001800000 */
[----:B------:R-:W-:Y:S02]  /*6860*/  ISETP.GT.AND P3, PT, R160, 0x59, PT ;  /* 0x00000059a000780c */ /* 0x000fe40003f64270 */
[----:B------:R-:W-:-:S03]  /*6870*/  FMNMX.FTZ R130, R159, R130, !PT ;  /* 0x000000829f827209 */ /* 0x000fc60007810000 */
[----:B------:R-:W-:Y:S01]  /*6880*/  MUFU.EX2 R188, R188 ;  /* 0x000000bc00bc7308 */ /* 0x000fe20000000800 */
[----:B--2---:R-:W-:-:S04]  /*6890*/  FSEL R161, R161, -INF , P2 ;  /* 0xff800000a1a17808 */ /* 0x004fc80001000000 */
[----:B------:R-:W-:-:S03]  /*68a0*/  FMNMX.FTZ R11, R161, R130, !PT ;  /* 0x00000082a10b7209 */ /* 0x000fc60007810000 */
[----:B------:R-:W-:Y:S01]  /*68b0*/  MUFU.EX2 R120, R120 ;  /* 0x0000007800787308 */ /* 0x000fe20000000800 */
[----:B0-----:R-:W-:-:S04]  /*68c0*/  FSEL R162, R162, -INF , P3 ;  /* 0xff800000a2a27808 */ /* 0x001fc80001800000 */
[----:B------:R-:W-:-:S03]  /*68d0*/  FMNMX.FTZ R11, R162, R11, !PT ;  /* 0x0000000ba20b7209 */ /* 0x000fc60007810000 */
[----:B------:R-:W-:Y:S02]  /*68e0*/  MUFU.EX2 R190, R190 ;  /* 0x000000be00be7308 */ /* 0x000fe40000000800 */
[----:B------:R-:W0:Y:S06]  /*68f0*/  SHFL.BFLY PT, R130, R11, 0x2, 0x1f ;  /* 0x0c401f000b827f89 */ /* 0x000e2c00000e0000 */
[----:B------:R-:W-:Y:S08]  /*6900*/  MUFU.EX2 R123, R123 ;  /* 0x0000007b007b7308 */ /* 0x000ff00000000800 */
[----:B------:R-:W-:Y:S08]  /*6910*/  MUFU.EX2 R184, R184 ;  /* 0x000000b800b87308 */ /* 0x000ff00000000800 */
[----:B------:R-:W-:Y:S01]  /*6920*/  MUFU.EX2 R127, R127 ;  /* 0x0000007f007f7308 */ /* 0x000fe20000000800 */
[----:B0-----:R-:W-:Y:S01]  /*6930*/  FMNMX.FTZ R129, R11, R130, !PT ;  /* 0x000000820b817209 */ /* 0x001fe20007810000 */
[----:B------:R-:W-:-:S04]  /*6940*/  FFMA.FTZ R130, R145, UR14, -R164 ;  /* 0x0000000e91827c23 */ /* 0x000fc800080108a4 */
[----:B------:R-:W0:Y:S02]  /*6950*/  SHFL.BFLY PT, R136, R129, 0x1, 0x1f ;  /* 0x0c201f0081887f89 */ /* 0x000e2400000e0000 */
[----:B------:R-:W-:Y:S08]  /*6960*/  MUFU.EX2 R186, R186 ;  /* 0x000000ba00ba7308 */ /* 0x000ff00000000800 */
[----:B------:R1:W-:Y:S08]  /*6970*/  MUFU.EX2 R128, R132 ;  /* 0x0000008400807308 */ /* 0x0003f00000000800 */
[----:B------:R-:W-:Y:S01]  /*6980*/  MUFU.EX2 R180, R180 ;  /* 0x000000b400b47308 */ /* 0x000fe20000000800 */
[----:B-1----:R-:W-:Y:S01]  /*6990*/  FFMA.FTZ R132, R140, UR14, -R164 ;  /* 0x0000000e8c847c23 */ /* 0x002fe200080108a4 */
[----:B0-----:R-:W-:-:S06]  /*69a0*/  FMNMX.FTZ R11, R129, R136, !PT ;  /* 0x00000088810b7209 */ /* 0x001fcc0007810000 */
[----:B------:R-:W-:Y:S01]  /*69b0*/  MUFU.EX2 R157, R157 ;  /* 0x0000009d009d7308 */ /* 0x000fe20000000800 */
[C---:B------:R-:W-:Y:S01]  /*69c0*/  FSETP.NEU.FTZ.AND P2, PT, R11.reuse, -INF , PT ;  /* 0xff8000000b00780b */ /* 0x040fe20003f5d000 */
[----:B------:R-:W-:-:S06]  /*69d0*/  FMUL.FTZ R136, R11, UR14 ;  /* 0x0000000e0b887c20 */ /* 0x000fcc0008410000 */
[----:B------:R-:W-:Y:S01]  /*69e0*/  MUFU.EX2 R182, R182 ;  /* 0x000000b600b67308 */ /* 0x000fe20000000800 */
[----:B------:R-:W-:-:S05]  /*69f0*/  FSEL R136, R136, RZ, P2 ;  /* 0x000000ff88887208 */ /* 0x000fca0001000000 */
[--C-:B------:R-:W-:Y:S01]  /*6a00*/  FFMA.FTZ R189, R0, UR14, -R136.reuse ;  /* 0x0000000e00bd7c23 */ /* 0x100fe20008010888 */
[--C-:B------:R-:W-:Y:S01]  /*6a10*/  FFMA.FTZ R185, R20, UR14, -R136.reuse ;  /* 0x0000000e14b97c23 */ /* 0x100fe20008010888 */
[--C-:B------:R-:W-:Y:S01]  /*6a20*/  FFMA.FTZ R20, R121, UR14, -R136.reuse ;  /* 0x0000000e79147c23 */ /* 0x100fe20008010888 */
[----:B------:R-:W-:Y:S01]  /*6a30*/  FSEL R0, R11, RZ, P2 ;  /* 0x000000ff0b007208 */ /* 0x000fe20001000000 */
[--C-:B------:R-:W-:Y:S01]  /*6a40*/  FFMA.FTZ R138, R2, UR14, -R136.reuse ;  /* 0x0000000e028a7c23 */ /* 0x100fe20008010888 */
[----:B------:R-:W-:Y:S01]  /*6a50*/  FSEL R121, R12, RZ, P1 ;  /* 0x000000ff0c797208 */ /* 0x000fe20000800000 */
[----:B------:R-:W-:Y:S01]  /*6a60*/  MUFU.EX2 R189, R189 ;  /* 0x000000bd00bd7308 */ /* 0x000fe20000000800 */
[--C-:B------:R-:W-:Y:S01]  /*6a70*/  FFMA.FTZ R191, R163, UR14, -R136.reuse ;  /* 0x0000000ea3bf7c23 */ /* 0x100fe20008010888 */
[----:B------:R-:W-:Y:S01]  /*6a80*/  FADD.FTZ R2, -R0, R13 ;  /* 0x0000000d00027221 */ /* 0x000fe20000010100 */
[----:B------:R-:W-:Y:S01]  /*6a90*/  FFMA.FTZ R137, R15, UR14, -R136 ;  /* 0x0000000e0f897c23 */ /* 0x000fe20008010888 */
[----:B------:R-:W-:Y:S01]  /*6aa0*/  FADD.FTZ R121, -R121, R14 ;  /* 0x0000000e79797221 */ /* 0x000fe20000010100 */
[--C-:B------:R-:W-:Y:S01]  /*6ab0*/  FFMA.FTZ R21, R21, UR14, -R136.reuse ;  /* 0x0000000e15157c23 */ /* 0x100fe20008010888 */
[----:B------:R-:W-:Y:S01]  /*6ac0*/  FMUL.FTZ R2, R2, UR14 ;  /* 0x0000000e02027c20 */ /* 0x000fe20008410000 */
[--C-:B------:R-:W-:Y:S01]  /*6ad0*/  FFMA.FTZ R187, R125, UR14, -R136.reuse ;  /* 0x0000000e7dbb7c23 */ /* 0x100fe20008010888 */
[----:B------:R-:W-:Y:S01]  /*6ae0*/  FMUL.FTZ R121, R121, UR14 ;  /* 0x0000000e79797c20 */ /* 0x000fe20008410000 */
        /* <DEDUP_REMOVED lines=13> */
[----:B------:R-:W-:-:S03]  /*6bc0*/  FFMA.FTZ R171, R161, UR14, -R136 ;  /* 0x0000000ea1ab7c23 */ /* 0x000fc60008010888 */
[----:B------:R-:W2:Y:S01]  /*6bd0*/  MUFU.EX2 R2, R2 ;  /* 0x0000000200027308 */ /* 0x000ea20000000800 */
[----:B0-----:R-:W-:-:S07]  /*6be0*/  FFMA.FTZ R121, R155, UR14, -R136 ;  /* 0x0000000e9b797c23 */ /* 0x001fce0008010888 */
[----:B------:R-:W0:Y:S01]  /*6bf0*/  MUFU.EX2 R191, R191 ;  /* 0x000000bf00bf7308 */ /* 0x000e220000000800 */
[----:B-1----:R-:W-:-:S04]  /*6c00*/  FFMA.FTZ R13, R0, R10, R188 ;  /* 0x0000000a000d7223 */ /* 0x002fc800000100bc */
[----:B------:R-:W-:-:S03]  /*6c10*/  FADD.FTZ R13, R120, R13 ;  /* 0x0000000d780d7221 */ /* 0x000fc60000010000 */
[----:B------:R-:W1:Y:S01]  /*6c20*/  MUFU.EX2 R137, R137 ;  /* 0x0000008900897308 */ /* 0x000e620000000800 */
[----:B--2---:R-:W-:Y:S01]  /*6c30*/  FFMA.FTZ R3, R2, R3, R189 ;  /* 0x0000000302037223 */ /* 0x004fe200000100bd */
        /* <DEDUP_REMOVED lines=14> */
[----:B------:R-:W-:Y:S01]  /*6d20*/  FADD.FTZ R3, R157, R14 ;  /* 0x0000000e9d037221 */ /* 0x000fe20000010000 */
[----:B------:R-:W-:Y:S01]  /*6d30*/  FFMA.FTZ R14, R165, UR14, -R136 ;  /* 0x0000000ea50e7c23 */ /* 0x000fe20008010888 */
[----:B------:R-:W2:Y:S01]  /*6d40*/  MUFU.EX2 R20, R20 ;  /* 0x0000001400147308 */ /* 0x000ea20000000800 */
[----:B0-----:R-:W-:Y:S01]  /*6d50*/  FADD.FTZ R10, R21, R10 ;  /* 0x0000000a150a7221 */ /* 0x001fe20000010000 */
[----:B------:R-:W-:-:S06]  /*6d60*/  FADD.FTZ R3, R182, R3 ;  /* 0x00000003b6037221 */ /* 0x000fcc0000010000 */
[----:B------:R-:W0:Y:S01]  /*6d70*/  MUFU.EX2 R181, R181 ;  /* 0x000000b500b57308 */ /* 0x000e220000000800 */
[----:B-1----:R-:W-:-:S07]  /*6d80*/  FADD.FTZ R13, R187, R10 ;  /* 0x0000000abb0d7221 */ /* 0x002fce0000010000 */
[----:B------:R-:W1:Y:S01]  /*6d90*/  MUFU.EX2 R15, R15 ;  /* 0x0000000f000f7308 */ /* 0x000e620000000800 */
[----:B--2---:R-:W-:Y:S01]  /*6da0*/  FADD.FTZ R10, R20, R13 ;  /* 0x0000000d140a7221 */ /* 0x004fe20000010000 */
[----:B------:R-:W-:-:S06]  /*6db0*/  FFMA.FTZ R13, R159, UR14, -R136 ;  /* 0x0000000e9f0d7c23 */ /* 0x000fcc0008010888 */
        /* <DEDUP_REMOVED lines=32> */
[----:B------:R-:W-:-:S06]  /*6fc0*/  FFMA.FTZ R126, R162, UR14, -R136 ;  /* 0x0000000ea27e7c23 */ /* 0x000fcc0008010888 */
        /* <DEDUP_REMOVED lines=26> */
.L_x_2385:
[----:B------:R-:W0:Y:S01]  /*7170*/  S2UR UR5, SR_CgaCtaId ;  /* 0x00000000000579c3 */ /* 0x000e220000008800 */
        /* <DEDUP_REMOVED lines=35> */
.L_x_2375:
[----:B------:R-:W-:-:S06]  /*73b0*/  UISETP.GE.AND UP0, UPT, UR4, UR60, UPT ;  /* 0x0000003c0400728c */ /* 0x000fcc000bf06270 */
[----:B------:R-:W-:-:S13]  /*73c0*/  PLOP3.LUT P1, PT, PT, PT, UP0, 0x80, 0x0 ;  /* 0x000000000000781c */ /* 0x000fda0003f2f008 */
[----:B------:R-:W-:Y:S05]  /*73d0*/  @!P1 BRA `(.L_x_2387) ;  /* 0x0000002400409947 */ /* 0x000fea0003800000 */
[----:B------:R-:W-:Y:S01]  /*73e0*/  MOV R13, R11 ;  /* 0x0000000b000d7202 */ /* 0x000fe20000000f00 */
[----:B------:R-:W-:Y:S01]  /*73f0*/  IMAD.MOV.U32 R14, RZ, RZ, R12 ;  /* 0x000000ffff0e7224 */ /* 0x000fe200078e000c */
[----:B------:R-:W-:Y:S01]  /*7400*/  UMOV UR5, UR38 ;  /* 0x0000002600057c82 */ /* 0x000fe20008000000 */
[----:B------:R-:W-:Y:S01]  /*7410*/  UMOV UR6, UR39 ;  /* 0x0000002700067c82 */ /* 0x000fe20008000000 */
[----:B------:R-:W-:Y:S01]  /*7420*/  ULDC UR7, c[0x0][0x9d8] ;  /* 0x0002760000077ab9 */ /* 0x000fe20000000800 */
[----:B------:R-:W-:-:S05]  /*7430*/  ULDC UR10, c[0x0][0x988] ;  /* 0x00026200000a7ab9 */ /* 0x000fca0000000800 */
.L_x_2398:
[----:B------:R-:W-:-:S04]  /*7440*/  UIADD3 UR9, UR6, 0x1, URZ ;  /* 0x0000000106097890 */ /* 0x000fc8000fffe03f */
[----:B------:R-:W-:-:S04]  /*7450*/  UISETP.NE.AND UP0, UPT, UR9, 0x2, UPT ;  /* 0x000000020900788c */ /* 0x000fc8000bf05270 */
[----:B------:R-:W-:Y:S02]  /*7460*/  USEL UR9, UR9, URZ, UP0 ;  /* 0x0000003f09097287 */ /* 0x000fe40008000000 */
[----:B------:R-:W-:-:S04]  /*7470*/  USEL UR38, URZ, 0x1, UP0 ;  /* 0x000000013f267887 */ /* 0x000fc80008000000 */
[----:B------:R-:W-:Y:S01]  /*7480*/  ULOP3.LUT UR38, UR5, UR38, URZ, 0x3c, !UPT ;  /* 0x0000002605267292 */ /* 0x000fe2000f8e3c3f */
[----:B------:R-:W-:Y:S01]  /*7490*/  UMOV UR39, UR9 ;  /* 0x0000000900277c82 */ /* 0x000fe20008000000 */
[----:B------:R-:W-:Y:S10]  /*74a0*/  @!P0 BRA `(.L_x_2388) ;  /* 0x0000000000048947 */ /* 0x000ff40003800000 */
[----:B------:R-:W-:Y:S01]  /*74b0*/  BPT.TRAP 0x1 ;  /* 0x000000040000795c */ /* 0x000fe20000300000 */
.L_x_2388:
[----:B------:R-:W-:Y:S01]  /*74c0*/  ULEA UR8, UR39, UR40, 0x3 ;  /* 0x0000002827087291 */ /* 0x000fe2000f8e183f */
[----:B------:R-:W-:-:S05]  /*74d0*/  IMAD.U32 R11, RZ, RZ, UR38 ;  /* 0x00000026ff0b7e24 */ /* 0x000fca000f8e00ff */
[----:B------:R-:W-:-:S04]  /*74e0*/  SHF.L.U32 R11, R11, 0x1f, RZ ;  /* 0x0000001f0b0b7819 */ /* 0x000fc800000006ff */
[----:B------:R0:W1:Y:S01]  /*74f0*/  SYNCS.PHASECHK.TRANS64.TRYWAIT P1, [UR8+0x30830], R11 ;  /* 0x0308300bff0075a7 */ /* 0x0000620008020148 */
[----:B------:R-:W-:Y:S05]  /*7500*/  @!P0 BRA `(.L_x_2389) ;  /* 0x0000000000048947 */ /* 0x000fea0003800000 */
[----:B------:R-:W-:Y:S01]  /*7510*/  BPT.TRAP 0x1 ;  /* 0x000000040000795c */ /* 0x000fe20000300000 */
.L_x_2389:
[----:B-1----:R-:W-:Y:S05]  /*7520*/  @P1 BRA `(.L_x_2390) ;  /* 0x0000000000081947 */ /* 0x002fea0003800000 */
[----:B------:R-:W1:Y:S02]  /*7530*/  SYNCS.PHASECHK.TRANS64.TRYWAIT P1, [UR8+0x30830], R11 ;  /* 0x0308300bff0075a7 */ /* 0x000e640008020148 */
[----:B-1----:R-:W-:Y:S05]  /*7540*/  @!P1 BRA `(.L_x_2391) ;  /* 0x000000d400b09947 */ /* 0x002fea0003800000 */
.L_x_2390:
        /* <DEDUP_REMOVED lines=175> */
.L_x_2392:
[----:B------:R-:W-:Y:S01]  /*8040*/  ULEA UR8, UR6, UR40, 0x3 ;  /* 0x0000002806087291 */ /* 0x000fe2000f8e183f */
[----:B------:R-:W-:-:S05]  /*8050*/  IMAD.U32 R0, RZ, RZ, UR5 ;  /* 0x00000005ff007e24 */ /* 0x000fca000f8e00ff */
[----:B------:R-:W-:-:S04]  /*8060*/  SHF.L.U32 R0, R0, 0x1f, RZ ;  /* 0x0000001f00007819 */ /* 0x000fc800000006ff */
[----:B------:R2:W3:Y:S01]  /*8070*/  SYNCS.PHASECHK.TRANS64.TRYWAIT P1, [UR8+0x30850], R0 ;  /* 0x03085000ff0075a7 */ /* 0x0004e20008020148 */
[----:B------:R-:W-:Y:S05]  /*8080*/  @!P0 BRA `(.L_x_2393) ;  /* 0x0000000000048947 */ /* 0x000fea0003800000 */
[----:B------:R-:W-:Y:S01]  /*8090*/  BPT.TRAP 0x1 ;  /* 0x000000040000795c */ /* 0x000fe20000300000 */
.L_x_2393:
[----:B---3--:R-:W-:Y:S05]  /*80a0*/  @P1 BRA `(.L_x_2394) ;  /* 0x0000000000081947 */ /* 0x008fea0003800000 */
[----:B------:R-:W3:Y:S02]  /*80b0*/  SYNCS.PHASECHK.TRANS64.TRYWAIT P1, [UR8+0x30850], R0 ;  /* 0x03085000ff0075a7 */ /* 0x000ee40008020148 */
[----:B---3--:R-:W-:Y:S05]  /*80c0*/  @!P1 BRA `(.L_x_2395) ;  /* 0x000000c800e89947 */ /* 0x008fea0003800000 */
.L_x_2394:
        /* <DEDUP_REMOVED lines=37> */
.L_x_2396:
        /* <DEDUP_REMOVED lines=24> */
[----:B01----:R-:W-:Y:S01]  /*84a0*/  FMNMX.FTZ R11, R15, R14, !PT ;  /* 0x0000000e0f0b7209 */ /* 0x003fe20007810000 */
[----:B------:R-:W-:Y:S01]  /*84b0*/  FMUL.FTZ R129, R132, UR7 ;  /* 0x0000000784817c20 */ /* 0x000fe20008410000 */
[----:B------:R-:W-:Y:S01]  /*84c0*/  FMUL.FTZ R131, R134, UR7 ;  /* 0x0000000786837c20 */ /* 0x000fe20008410000 */
[----:B------:R-:W-:Y:S01]  /*84d0*/  FMUL.FTZ R132, R135, UR7 ;  /* 0x0000000787847c20 */ /* 0x000fe20008410000 */
[----:B------:R-:W-:Y:S01]  /*84e0*/  FMUL.FTZ R135, R138, UR7 ;  /* 0x000000078a877c20 */ /* 0x000fe20008410000 */
[----:B------:R-:W-:Y:S01]  /*84f0*/  FMUL.FTZ R138, R141, UR7 ;  /* 0x000000078d8a7c20 */ /* 0x000fe20008410000 */
[----:B------:R-:W0:Y:S01]  /*8500*/  MUFU.TANH R120, R120 ;  /* 0x0000007800787308 */ /* 0x000e220000002400 */
[----:B----4-:R-:W-:Y:S01]  /*8510*/  FMNMX.FTZ R157, R21, R13, !PT ;  /* 0x0000000d159d7209 */ /* 0x010fe20007810000 */
[----:B------:R-:W-:Y:S01]  /*8520*/  FMUL.FTZ R141, R144, UR7 ;  /* 0x00000007908d7c20 */ /* 0x000fe20008410000 */
[----:B------:R-:W-:Y:S01]  /*8530*/  FMUL.FTZ R144, R147, UR7 ;  /* 0x0000000793907c20 */ /* 0x000fe20008410000 */
[----:B------:R-:W-:Y:S01]  /*8540*/  FMUL.FTZ R134, R137, UR7 ;  /* 0x0000000789867c20 */ /* 0x000fe20008410000 */
[----:B------:R-:W-:Y:S01]  /*8550*/  FMUL.FTZ R147, R150, UR7 ;  /* 0x0000000796937c20 */ /* 0x000fe20008410000 */
[----:B------:R-:W-:Y:S01]  /*8560*/  FMUL.FTZ R150, R153, UR7 ;  /* 0x0000000799967c20 */ /* 0x000fe20008410000 */
[----:B------:R-:W-:Y:S01]  /*8570*/  FMUL.FTZ R153, R156, UR7 ;  /* 0x000000079c997c20 */ /* 0x000fe20008410000 */
[----:B------:R-:W1:Y:S01]  /*8580*/  MUFU.TANH R121, R121 ;  /* 0x0000007900797308 */ /* 0x000e620000002400 */
        /* <DEDUP_REMOVED lines=12> */
[----:B------:R-:W-:Y:S01]  /*8650*/  UMOV UR14, UR10 ;  /* 0x0000000a000e7c82 */ /* 0x000fe20008000000 */
[----:B------:R-:W0:Y:S01]  /*8660*/  S2UR UR6, SR_CgaCtaId ;  /* 0x00000000000679c3 */ /* 0x000e220000008800 */
[----:B------:R-:W-:Y:S01]  /*8670*/  ULEA UR5, UR9, UR40, 0x3 ;  /* 0x0000002809057291 */ /* 0x000fe2000f8e183f */
[----:B------:R-:W3:Y:S01]  /*8680*/  MUFU.TANH R122, R122 ;  /* 0x0000007a007a7308 */ /* 0x000ee20000002400 */
[----:B-1----:R-:W-:-:S02]  /*8690*/  FMNMX.FTZ R11, R121, R0, !PT ;  /* 0x00000000790b7209 */ /* 0x002fc40007810000 */
[----:B------:R-:W-:-:S05]  /*86a0*/  UIADD3 UR5, UR5, 0x30840, URZ ;  /* 0x0003084005057890 */ /* 0x000fca000fffe03f */
[----:B------:R-:W1:Y:S01]  /*86b0*/  MUFU.TANH R124, R124 ;  /* 0x0000007c007c7308 */ /* 0x000e620000002400 */
[----:B--2---:R-:W-:-:S07]  /*86c0*/  FMNMX.FTZ R157, R123, R2, !PT ;  /* 0x000000027b9d7209 */ /* 0x004fce0007810000 */
[----:B------:R-:W2:Y:S01]  /*86d0*/  MUFU.TANH R125, R125 ;  /* 0x0000007d007d7308 */ /* 0x000ea20000002400 */
[----:B---3--:R-:W-:Y:S01]  /*86e0*/  FMNMX.FTZ R0, R122, R11, !PT ;  /* 0x0000000b7a007209 */ /* 0x008fe20007810000 */
[----:B0-----:R-:W-:-:S06]  /*86f0*/  UPRMT UR5, UR6, 0x654, UR5 ;  /* 0x0000065406057896 */ /* 0x001fcc0008000005 */
[----:B------:R-:W0:Y:S01]  /*8700*/  MUFU.TANH R127, R127 ;  /* 0x0000007f007f7308 */ /* 0x000e220000002400 */
[----:B-1----:R-:W-:Y:S01]  /*8710*/  FMNMX.FTZ R2, R124, R157, !PT ;  /* 0x0000009d7c027209 */ /* 0x002fe20007810000 */
[----:B------:R-:W-:Y:S01]  /*8720*/  FMUL.FTZ R157, R160, UR7 ;  /* 0x00000007a09d7c20 */ /* 0x000fe20008410000 */
[----:B------:R-:W-:Y:S01]  /*8730*/  FMUL.FTZ R160, R163, UR7 ;  /* 0x00000007a3a07c20 */ /* 0x000fe20008410000 */
[----:B------:R-:W-:Y:S04]  /*8740*/  SYNCS.ARRIVE.TRANS64.RED.A1T0 RZ, [UR5], RZ ;  /* 0x000000ffffff79a7 */ /* 0x000fe80008100405 */
        /* <DEDUP_REMOVED lines=81> */
[----:B-1----:R-:W-:-:S05]  /*8c60*/  FMNMX.FTZ R0, R162, R11, !PT ;  /* 0x0000000ba2007209 */ /* 0x002fca0007810000 */
        /* <DEDUP_REMOVED lines=10> */
[----:B------:R-:W-:Y:S02]  /*8d10*/  FMUL.FTZ R14, R14, UR14 ;  /* 0x0000000e0e0e7c20 */ /* 0x000fe40008410000 */
[----:B------:R-:W-:Y:S02]  /*8d20*/  FADD.FTZ R13, -R11, R13 ;  /* 0x0000000d0b0d7221 */ /* 0x000fe40000010100 */
[----:B------:R-:W-:Y:S02]  /*8d30*/  MUFU.EX2 R0, R14 ;  /* 0x0000000e00007308 */ /* 0x000fe40000000800 */
[----:B------:R-:W-:Y:S01]  /*8d40*/  FMUL.FTZ R165, R13, UR14 ;  /* 0x0000000e0da57c20 */ /* 0x000fe20008410000 */
[----:B------:R-:W-:-:S04]  /*8d50*/  FMUL.FTZ R13, R12, UR14 ;  /* 0x0000000e0c0d7c20 */ /* 0x000fc80008410000 */
        /* <DEDUP_REMOVED lines=8> */
[----:B------:R0:W-:Y:S01]  /*8de0*/  MUFU.EX2 R2, R165 ;  /* 0x000000a500027308 */ /* 0x0001e20000000800 */
        /* <DEDUP_REMOVED lines=8> */
[--C-:B0-----:R-:W-:Y:S01]  /*8e70*/  FFMA.FTZ R165, R126, UR14, -R13.reuse ;  /* 0x0000000e7ea57c23 */ /* 0x101fe2000801080d */
        /* <DEDUP_REMOVED lines=27> */
[----:B------:R-:W-:Y:S01]  /*9030*/  FFMA.FTZ R175, R155, UR14, -R130 ;  /* 0x0000000e9baf7c23 */ /* 0x000fe20008010882 */
[--C-:B------:R-:W-:Y:S01]  /*9040*/  FFMA.FTZ R15, R154, UR14, -R13.reuse ;  /* 0x0000000e9a0f7c23 */ /* 0x100fe2000801080d */
[--C-:B------:R-:W-:Y:S01]  /*9050*/  FFMA.FTZ R168, R157, UR14, -R13.reuse ;  /* 0x0000000e9da87c23 */ /* 0x100fe2000801080d */
[----:B------:R-:W0:Y:S01]  /*9060*/  MUFU.EX2 R190, R190 ;  /* 0x000000be00be7308 */ /* 0x000e220000000800 */
[----:B--2---:R-:W-:Y:S01]  /*9070*/  FADD.FTZ R3, R167, R10 ;  /* 0x0000000aa7037221 */ /* 0x004fe20000010000 */
[--C-:B------:R-:W-:Y:S01]  /*9080*/  FFMA.FTZ R169, R159, UR14, -R130.reuse ;  /* 0x0000000e9fa97c23 */ /* 0x100fe20008010882 */
[--C-:B------:R-:W-:Y:S01]  /*9090*/  FFMA.FTZ R14, R158, UR14, -R13.reuse ;  /* 0x0000000e9e0e7c23 */ /* 0x100fe2000801080d */
[--C-:B------:R-:W-:Y:S01]  /*90a0*/  FFMA.FTZ R170, R161, UR14, -R13.reuse ;  /* 0x0000000ea1aa7c23 */ /* 0x100fe2000801080d */
[----:B------:R-:W-:Y:S01]  /*90b0*/  FFMA.FTZ R171, R163, UR14, -R130 ;  /* 0x0000000ea3ab7c23 */ /* 0x000fe20008010882 */
[----:B------:R-:W-:-:S02]  /*90c0*/  FFMA.FTZ R13, R162, UR14, -R13 ;  /* 0x0000000ea20d7c23 */ /* 0x000fc4000801080d */
        /* <DEDUP_REMOVED lines=49> */
[--C-:B------:R-:W-:Y:S01]  /*93e0*/  FFMA.FTZ R21, R160, UR14, -R130.reuse ;  /* 0x0000000ea0157c23 */ /* 0x100fe20008010882 */
[----:B------:R-:W-:-:S05]  /*93f0*/  FFMA.FTZ R130, R164, UR14, -R130 ;  /* 0x0000000ea4827c23 */ /* 0x000fca0008010882 */
        /* <DEDUP_REMOVED lines=42> */
.L_x_2397:
        /* <DEDUP_REMOVED lines=36> */
.L_x_2387:
        /* <DEDUP_REMOVED lines=99> */
.L_x_2399:
[----:B------:R-:W-:Y:S01]  /*9f10*/  ULEA UR5, UR39, UR40, 0x3 ;  /* 0x0000002827057291 */ /* 0x000fe2000f8e183f */
[----:B------:R-:W-:-:S05]  /*9f20*/  IMAD.U32 R0, RZ, RZ, UR38 ;  /* 0x00000026ff007e24 */ /* 0x000fca000f8e00ff */
[----:B------:R-:W-:-:S04]  /*9f30*/  SHF.L.U32 R0, R0, 0x1f, RZ ;  /* 0x0000001f00007819 */ /* 0x000fc800000006ff */
[----:B------:R0:W1:Y:S01]  /*9f40*/  SYNCS.PHASECHK.TRANS64.TRYWAIT P1, [UR5+0x30850], R0 ;  /* 0x03085000ff0075a7 */ /* 0x0000620008020145 */
[----:B------:R-:W-:Y:S05]  /*9f50*/  @!P0 BRA `(.L_x_2400) ;  /* 0x0000000000048947 */ /* 0x000fea0003800000 */
[----:B------:R-:W-:Y:S01]  /*9f60*/  BPT.TRAP 0x1 ;  /* 0x000000040000795c */ /* 0x000fe20000300000 */
.L_x_2400:
[----:B-1----:R-:W-:Y:S05]  /*9f70*/  @P1 BRA `(.L_x_2401) ;  /* 0x0000000000081947 */ /* 0x002fea0003800000 */
[----:B------:R-:W1:Y:S02]  /*9f80*/  SYNCS.PHASECHK.TRANS64.TRYWAIT P1, [UR5+0x30850], R0 ;  /* 0x03085000ff0075a7 */ /* 0x000e640008020145 */
[----:B-1----:R-:W-:Y:S05]  /*9f90*/  @!P1 BRA `(.L_x_2402) ;  /* 0x000000ac004c9947 */ /* 0x002fea0003800000 */
.L_x_2401:
        /* <DEDUP_REMOVED lines=21> */
[----:B------:R-:W-:Y:S01]  /*a0f0*/  IMAD.U32 R5, RZ, RZ, UR14 ;  /* 0x0000000eff057e24 */ /* 0x000fe2000f8e00ff */
[----:B------:R-:W-:Y:S01]  /*a100*/  MOV R0, 0xff800000 ;  /* 0xff80000000007802 */ /* 0x000fe20000000f00 */
[----:B-1----:R-:W-:-:S02]  /*a110*/  FADD.FTZ R13, R2, R7 ;  /* 0x00000007020d7221 */ /* 0x002fc40000010000 */
[----:B------:R-:W-:Y:S01]  /*a120*/  FSETP.NE.FTZ.AND P1, PT, R9, RZ, PT ;  /* 0x000000ff0900720b */ /* 0x000fe20003f35000 */
[----:B------:R-:W-:Y:S02]  /*a130*/  IMAD.MOV.U32 R2, RZ, RZ, -0x800000 ;  /* 0xff800000ff027424 */ /* 0x000fe400078e00ff */
[----:B------:R-:W-:-:S10]  /*a140*/  FSETP.NE.FTZ.AND P2, PT, R13, RZ, PT ;  /* 0x000000ff0d00720b */ /* 0x000fd40003f55000 */
[----:B------:R-:W0:Y:S01]  /*a150*/  @P1 MUFU.LG2 R6, R9 ;  /* 0x0000000900061308 */ /* 0x000e220000000c00 */
[----:B------:R-:W-:Y:S02]  /*a160*/  @P1 FMUL.FTZ R5, R5, 0.69314718246459960938 ;  /* 0x3f31721805051820 */ /* 0x000fe40000410000 */
        /* <DEDUP_REMOVED lines=32> */
[----:B0-23--:R-:W-:Y:S05]  /*a370*/  @!P0 BRA `(.L_x_2403) ;  /* 0x0000000000048947 */ /* 0x00dfea0003800000 */
[----:B------:R-:W-:Y:S01]  /*a380*/  BPT.TRAP 0x1 ;  /* 0x000000040000795c */ /* 0x000fe20000300000 */
.L_x_2403:
        /* <DEDUP_REMOVED lines=109> */
.L_x_2367:
        /* <DEDUP_REMOVED lines=16> */
[----:B------:R-:W-:Y:S02]  /*ab60*/  R2UR UR18, R196 ;  /* 0x00000000c41272ca */ /* 0x000fe400000e0000 */
[----:B------:R-:W-:Y:S02]  /*ab70*/  R2UR UR17, R215 ;  /* 0x00000000d71172ca */ /* 0x000fe400000e0000 */
[----:B------:R-:W-:Y:S02]  /*ab80*/  R2UR UR19, R195 ;  /* 0x00000000c31372ca */ /* 0x000fe400000e0000 */
[----:B------:R-:W-:-:S09]  /*ab90*/  R2UR UR23, R213 ;  /* 0x00000000d51772ca */ /* 0x000fd200000e0000 */
[----:B------:R-:W-:Y:S01]  /*aba0*/  USHF.L.U64.HI UR16, UR18, 0x2, UR17 ;  /* 0x0000000212107899 */ /* 0x000fe20008010211 */
[----:B------:R-:W-:Y:S01]  /*abb0*/  UMOV UR10, UR8 ;  /* 0x00000008000a7c82 */ /* 0x000fe20008000000 */
[----:B0-----:R-:W-:Y:S01]  /*abc0*/  UMOV UR11, UR4 ;  /* 0x00000004000b7c82 */ /* 0x001fe20008000000 */
[----:B------:R-:W-:-:S04]  /*abd0*/  USHF.L.U32 UR4, UR18, 0x2, URZ ;  /* 0x0000000212047899 */ /* 0x000fc8000800063f */
[----:B------:R-:W-:-:S04]  /*abe0*/  UIADD3 UR9, UP0, UR4, UR14, URZ ;  /* 0x0000000e04097290 */ /* 0x000fc8000ff1e03f */
[----:B------:R-:W-:Y:S01]  /*abf0*/  UIADD3.X UR12, UR16, UR15, URZ, UP0, !UPT ;  /* 0x0000000f100c7290 */ /* 0x000fe200087fe43f */
[----:B------:R-:W-:Y:S01]  /*ac00*/  BAR.SYNC.DEFER_BLOCKING 0x1, 0x100 ;  /* 0x0044000000007b1d */ /* 0x000fe20000010000 */
[----:B--2---:R-:W-:-:S03]  /*ac10*/  IMAD.WIDE R4, R3, R4, UR10 ;  /* 0x0000000a03047e25 */ /* 0x004fc6000f8e0204 */
[C---:B------:R-:W-:Y:S02]  /*ac20*/  IADD3 R8, P1, R4.reuse, 0x40, RZ ;  /* 0x0000004004087810 */ /* 0x040fe40007f3e0ff */
[C---:B------:R-:W-:Y:S02]  /*ac30*/  LOP3.LUT R3, R4.reuse, 0x380, RZ, 0xc0, !PT ;  /* 0x0000038004037812 */ /* 0x040fe400078ec0ff */
[C---:B------:R-:W-:Y:S01]  /*ac40*/  IADD3 R6, P2, R4.reuse, 0x20, RZ ;  /* 0x0000002004067810 */ /* 0x040fe20007f5e0ff */
[--C-:B------:R-:W-:Y:S01]  /*ac50*/  IMAD.X R13, RZ, RZ, R5.reuse, P1 ;  /* 0x000000ffff0d7224 */ /* 0x100fe200008e0605 */
[C---:B------:R-:W-:Y:S02]  /*ac60*/  IADD3 R19, P6, R4.reuse, 0x60, RZ ;  /* 0x0000006004137810 */ /* 0x040fe40007fde0ff */
[----:B------:R-:W-:Y:S01]  /*ac70*/  IADD3 R133, P5, R4, 0x4000, RZ ;  /* 0x0000400004857810 */ /* 0x000fe20007fbe0ff */
[--C-:B------:R-:W-:Y:S01]  /*ac80*/  IMAD.X R11, RZ, RZ, R5.reuse, P2 ;  /* 0x000000ffff0b7224 */ /* 0x100fe200010e0605 */
[----:B------:R-:W-:Y:S01]  /*ac90*/  LOP3.LUT R7, R8, 0x380, RZ, 0xc0, !PT ;  /* 0x0000038008077812 */ /* 0x000fe200078ec0ff */
[--C-:B------:R-:W-:Y:S01]  /*aca0*/  IMAD.X R15, RZ, RZ, R5.reuse, P6 ;  /* 0x000000ffff0f7224 */ /* 0x100fe200030e0605 */
[----:B------:R-:W-:Y:S01]  /*acb0*/  SHF.R.U64 R3, R3, 0x3, RZ ;  /* 0x0000000303037819 */ /* 0x000fe200000012ff */
[----:B------:R-:W-:Y:S01]  /*acc0*/  IMAD.X R89, RZ, RZ, R5, P5 ;  /* 0x000000ffff597224 */ /* 0x000fe200028e0605 */
[----:B------:R-:W-:-:S02]  /*acd0*/  IADD3 R90, P0, R4, 0x4020, RZ ;  /* 0x00004020045a7810 */ /* 0x000fc40007f1e0ff */
[C---:B------:R-:W-:Y:S02]  /*ace0*/  IADD3 R135, P4, R4.reuse, 0x4040, RZ ;  /* 0x0000404004877810 */ /* 0x040fe40007f9e0ff */
[C---:B------:R-:W-:Y:S01]  /*acf0*/  IADD3 R94, P3, R4.reuse, 0x4060, RZ ;  /* 0x00004060045e7810 */ /* 0x040fe20007f7e0ff */
[--C-:B------:R-:W-:Y:S01]  /*ad00*/  IMAD.X R91, RZ, RZ, R5.reuse, P0 ;  /* 0x000000ffff5b7224 */ /* 0x100fe200000e0605 */
[C---:B------:R-:W-:Y:S01]  /*ad10*/  IADD3 R137, P2, R4.reuse, 0x8000, RZ ;  /* 0x0000800004897810 */ /* 0x040fe20007f5e0ff */
[--C-:B------:R-:W-:Y:S01]  /*ad20*/  IMAD.X R93, RZ, RZ, R5.reuse, P4 ;  /* 0x000000ffff5d7224 */ /* 0x100fe200020e0605 */
[C---:B------:R-:W-:Y:S01]  /*ad30*/  IADD3 R139, P1, R4.reuse, 0x8020, RZ ;  /* 0x00008020048b7810 */ /* 0x040fe20007f3e0ff */
[--C-:B------:R-:W-:Y:S01]  /*ad40*/  IMAD.X R95, RZ, RZ, R5.reuse, P3 ;  /* 0x000000ffff5f7224 */ /* 0x100fe200018e0605 */
[C---:B------:R-:W-:Y:S02]  /*ad50*/  IADD3 R130, P6, R4.reuse, 0x8040, RZ ;  /* 0x0000804004827810 */ /* 0x040fe40007fde0ff */
[----:B------:R-:W-:Y:S01]  /*ad60*/  IADD3 R141, P5, R4, 0x8060, RZ ;  /* 0x00008060048d7810 */ /* 0x000fe20007fbe0ff */
[--C-:B------:R-:W-:Y:S01]  /*ad70*/  IMAD.X R129, RZ, RZ, R5.reuse, P1 ;  /* 0x000000ffff817224 */ /* 0x100fe200008e0605 */
[----:B------:R-:W-:Y:S01]  /*ad80*/  SHF.R.U64 R7, R7, 0x3, RZ ;  /* 0x0000000307077819 */ /* 0x000fe200000012ff */
[--C-:B------:R-:W-:Y:S01]  /*ad90*/  IMAD.X R131, RZ, RZ, R5.reuse, P6 ;  /* 0x000000ffff837224 */ /* 0x100fe200030e0605 */
[----:B------:R-:W-:Y:S01]  /*ada0*/  LOP3.LUT R4, R3, R4, RZ, 0x3c, !PT ;  /* 0x0000000403047212 */ /* 0x000fe200078e3cff */
[----:B------:R-:W-:Y:S01]  /*adb0*/  IMAD.X R9, RZ, RZ, R5, P5 ;  /* 0x000000ffff097224 */ /* 0x000fe200028e0605 */
[----:B------:R-:W-:-:S02]  /*adc0*/  LOP3.LUT R3, R6, 0x380, RZ, 0xc0, !PT ;  /* 0x0000038006037812 */ /* 0x000fc400078ec0ff */
[----:B------:R-:W-:Y:S02]  /*add0*/  LOP3.LUT R12, R7, R8, RZ, 0x3c, !PT ;  /* 0x00000008070c7212 */ /* 0x000fe400078e3cff */
[----:B------:R-:W-:Y:S02]  /*ade0*/  LOP3.LUT R8, R137, 0x380, RZ, 0xc0, !PT ;  /* 0x0000038089087812 */ /* 0x000fe400078ec0ff */
[----:B------:R-:W-:Y:S02]  /*adf0*/  SHF.R.U64 R3, R3, 0x3, RZ ;  /* 0x0000000303037819 */ /* 0x000fe400000012ff */
[----:B------:R-:W-:Y:S02]  /*ae00*/  LOP3.LUT R14, R19, 0x380, RZ, 0xc0, !PT ;  /* 0x00000380130e7812 */ /* 0x000fe400078ec0ff */
[----:B------:R-:W-:Y:S02]  /*ae10*/  SHF.R.U64 R8, R8, 0x3, RZ ;  /* 0x0000000308087819 */ /* 0x000fe400000012ff */
[----:B------:R-:W-:-:S02]  /*ae20*/  LOP3.LUT R10, R3, R6, RZ, 0x3c, !PT ;  /* 0x00000006030a7212 */ /* 0x000fc400078e3cff */
[----:B------:R-:W-:Y:S02]  /*ae30*/  SHF.R.U64 R14, R14, 0x3, RZ ;  /* 0x000000030e0e7819 */ /* 0x000fe400000012ff */
[----:B------:R-:W-:Y:S02]  /*ae40*/  LOP3.LUT R3, R90, 0x380, RZ, 0xc0, !PT ;  /* 0x000003805a037812 */ /* 0x000fe400078ec0ff */
[----:B------:R-:W-:Y:S02]  /*ae50*/  LOP3.LUT R88, R133, 0x380, RZ, 0xc0, !PT ;  /* 0x0000038085587812 */ /* 0x000fe400078ec0ff */
[----:B------:R-:W-:Y:S02]  /*ae60*/  LOP3.LUT R6, R135, 0x380, RZ, 0xc0, !PT ;  /* 0x0000038087067812 */ /* 0x000fe400078ec0ff */
[----:B------:R-:W-:Y:S02]  /*ae70*/  LOP3.LUT R7, R94, 0x380, RZ, 0xc0, !PT ;  /* 0x000003805e077812 */ /* 0x000fe400078ec0ff */
[----:B------:R-:W-:-:S02]  /*ae80*/  LOP3.LUT R126, R8, R137, RZ, 0x3c, !PT ;  /* 0x00000089087e7212 */ /* 0x000fc400078e3cff */
[----:B------:R-:W-:Y:S02]  /*ae90*/  LOP3.LUT R8, R139, 0x380, RZ, 0xc0, !PT ;  /* 0x000003808b087812 */ /* 0x000fe400078ec0ff */
[----:B------:R-:W-:Y:S02]  /*aea0*/  LOP3.LUT R14, R14, R19, RZ, 0x3c, !PT ;  /* 0x000000130e0e7212 */ /* 0x000fe400078e3cff */
[----:B------:R-:W-:Y:S02]  /*aeb0*/  SHF.R.U64 R3, R3, 0x3, RZ ;  /* 0x0000000303037819 */ /* 0x000fe400000012ff */
[----:B------:R-:W-:Y:S02]  /*aec0*/  LOP3.LUT R132, R141, 0x380, RZ, 0xc0, !PT ;  /* 0x000003808d847812 */ /* 0x000fe400078ec0ff */
[----:B------:R-:W-:Y:S02]  /*aed0*/  SHF.R.U64 R88, R88, 0x3, RZ ;  /* 0x0000000358587819 */ /* 0x000fe400000012ff */
[----:B------:R-:W-:-:S02]  /*aee0*/  SHF.R.U64 R6, R6, 0x3, RZ ;  /* 0x0000000306067819 */ /* 0x000fc400000012ff */
[----:B------:R-:W-:Y:S02]  /*aef0*/  SHF.R.U64 R7, R7, 0x3, RZ ;  /* 0x0000000307077819 */ /* 0x000fe400000012ff */
[----:B------:R-:W-:Y:S02]  /*af00*/  LOP3.LUT R19, R130, 0x380, RZ, 0xc0, !PT ;  /* 0x0000038082137812 */ /* 0x000fe400078ec0ff */
[----:B------:R-:W-:Y:S02]  /*af10*/  SHF.R.U64 R8, R8, 0x3, RZ ;  /* 0x0000000308087819 */ /* 0x000fe400000012ff */
[----:B------:R-:W-:Y:S02]  /*af20*/  LOP3.LUT R90, R3, R90, RZ, 0x3c, !PT ;  /* 0x0000005a035a7212 */ /* 0x000fe400078e3cff */
[----:B------:R-:W-:Y:S02]  /*af30*/  SHF.R.U64 R132, R132, 0x3, RZ ;  /* 0x0000000384847819 */ /* 0x000fe400000012ff */
[----:B------:R-:W-:-:S02]  /*af40*/  IADD3.X R127, RZ, R5, RZ, P2, !PT ;  /* 0x00000005ff7f7210 */ /* 0x000fc400017fe4ff */
[----:B------:R-:W-:Y:S02]  /*af50*/  LOP3.LUT R88, R88, R133, RZ, 0x3c, !PT ;  /* 0x0000008558587212 */ /* 0x000fe400078e3cff */
[----:B------:R-:W-:Y:S02]  /*af60*/  LOP3.LUT R92, R6, R135, RZ, 0x3c, !PT ;  /* 0x00000087065c7212 */ /* 0x000fe400078e3cff */
[----:B------:R-:W-:Y:S02]  /*af70*/  LOP3.LUT R94, R7, R94, RZ, 0x3c, !PT ;  /* 0x0000005e075e7212 */ /* 0x000fe400078e3cff */
[----:B------:R-:W-:Y:S02]  /*af80*/  MOV R3, R4 ;  /* 0x0000000400037202 */ /* 0x000fe40000000f00 */
[----:B------:R-:W-:Y:S02]  /*af90*/  SHF.R.U64 R19, R19, 0x3, RZ ;  /* 0x0000000313137819 */ /* 0x000fe400000012ff */
[----:B------:R-:W-:-:S02]  /*afa0*/  F2FP.BF16.F32.PACK_AB R4, R25, R24 ;  /* 0x000000181904723e */ /* 0x000fc400000010ff */
[----:B------:R-:W-:Y:S02]  /*afb0*/  F2FP.BF16.F32.PACK_AB R5, R27, R26 ;  /* 0x0000001a1b05723e */ /* 0x000fe400000010ff */
[----:B------:R-:W-:Y:S02]  /*afc0*/  F2FP.BF16.F32.PACK_AB R6, R29, R28 ;  /* 0x0000001c1d06723e */ /* 0x000fe400000010ff */
[----:B------:R-:W-:Y:S02]  /*afd0*/  F2FP.BF16.F32.PACK_AB R7, R31, R30 ;  /* 0x0000001e1f07723e */ /* 0x000fe400000010ff */
[----:B------:R-:W-:Y:S02]  /*afe0*/  LOP3.LUT R128, R8, R139, RZ, 0x3c, !PT ;  /* 0x0000008b08807212 */ /* 0x000fe400078e3cff */
[----:B------:R-:W-:Y:S01]  /*aff0*/  MOV R136, R12 ;  /* 0x0000000c00887202 */ /* 0x000fe20000000f00 */
[----:B------:R0:W-:Y:S01]  /*b000*/  STSM.16.M88.4 [R3], R4 ;  /* 0x0000000403007844 */ /* 0x0001e20000000200 */
[----:B------:R-:W-:-:S02]  /*b010*/  MOV R135, R14 ;  /* 0x0000000e00877202 */ /* 0x000fc40000000f00 */
[----:B------:R-:W-:Y:S02]  /*b020*/  LOP3.LUT R8, R132, R141, RZ, 0x3c, !PT ;  /* 0x0000008d84087212 */ /* 0x000fe400078e3cff */
[----:B------:R-:W-:Y:S02]  /*b030*/  MOV R137, R10 ;  /* 0x0000000a00897202 */ /* 0x000fe40000000f00 */
[----:B------:R-:W-:Y:S02]  /*b040*/  F2FP.BF16.F32.PACK_AB R12, R33, R32 ;  /* 0x00000020210c723e */ /* 0x000fe400000010ff */
[----:B------:R-:W-:Y:S02]  /*b050*/  F2FP.BF16.F32.PACK_AB R13, R35, R34 ;  /* 0x00000022230d723e */ /* 0x000fe400000010ff */
[----:B------:R-:W-:Y:S02]  /*b060*/  F2FP.BF16.F32.PACK_AB R14, R37, R36 ;  /* 0x00000024250e723e */ /* 0x000fe400000010ff */
[----:B------:R-:W-:-:S02]  /*b070*/  F2FP.BF16.F32.PACK_AB R15, R39, R38 ;  /* 0x00000026270f723e */ /* 0x000fc400000010ff */
[----:B------:R-:W-:Y:S02]  /*b080*/  LOP3.LUT R130, R19, R130, RZ, 0x3c, !PT ;  /* 0x0000008213827212 */ /* 0x000fe400078e3cff */
[----:B------:R-:W-:Y:S01]  /*b090*/  MOV R134, R88 ;  /* 0x0000005800867202 */ /* 0x000fe20000000f00 */
[----:B------:R1:W-:Y:S01]  /*b0a0*/  STSM.16.M88.4 [R137], R12 ;  /* 0x0000000c89007844 */ /* 0x0003e20000000200 */
[----:B------:R-:W-:Y:S02]  /*b0b0*/  MOV R133, R90 ;  /* 0x0000005a00857202 */ /* 0x000fe40000000f00 */
[----:B------:R-:W-:Y:S02]  /*b0c0*/  MOV R132, R92 ;  /* 0x0000005c00847202 */ /* 0x000fe40000000f00 */
[----:B------:R-:W-:Y:S02]  /*b0d0*/  MOV R19, R94 ;  /* 0x0000005e00137202 */ /* 0x000fe40000000f00 */
[----:B------:R-:W-:-:S02]  /*b0e0*/  F2FP.BF16.F32.PACK_AB R88, R41, R40 ;  /* 0x000000282958723e */ /* 0x000fc400000010ff */
[----:B------:R-:W-:Y:S02]  /*b0f0*/  F2FP.BF16.F32.PACK_AB R89, R43, R42 ;  /* 0x0000002a2b59723e */ /* 0x000fe400000010ff */
[----:B------:R-:W-:Y:S02]  /*b100*/  F2FP.BF16.F32.PACK_AB R90, R45, R44 ;  /* 0x0000002c2d5a723e */ /* 0x000fe400000010ff */
[----:B------:R-:W-:Y:S02]  /*b110*/  F2FP.BF16.F32.PACK_AB R91, R47, R46 ;  /* 0x0000002e2f5b723e */ /* 0x000fe400000010ff */
[----:B------:R-:W-:Y:S02]  /*b120*/  F2FP.BF16.F32.PACK_AB R92, R49, R48 ;  /* 0x00000030315c723e */ /* 0x000fe400000010ff */
[----:B------:R-:W-:Y:S01]  /*b130*/  F2FP.BF16.F32.PACK_AB R93, R51, R50 ;  /* 0x00000032335d723e */ /* 0x000fe200000010ff */
[----:B------:R2:W-:Y:S01]  /*b140*/  STSM.16.M88.4 [R136], R88 ;  /* 0x0000005888007844 */ /* 0x0005e20000000200 */
[----:B------:R-:W-:-:S02]  /*b150*/  F2FP.BF16.F32.PACK_AB R94, R53, R52 ;  /* 0x00000034355e723e */ /* 0x000fc400000010ff */
[----:B------:R-:W-:Y:S02]  /*b160*/  F2FP.BF16.F32.PACK_AB R95, R55, R54 ;  /* 0x00000036375f723e */ /* 0x000fe400000010ff */
[----:B0-----:R-:W-:Y:S02]  /*b170*/  MOV R3, R8 ;  /* 0x0000000800037202 */ /* 0x001fe40000000f00 */
[----:B------:R-:W-:Y:S01]  /*b180*/  F2FP.BF16.F32.PACK_AB R4, R57, R56 ;  /* 0x000000383904723e */ /* 0x000fe200000010ff */
[----:B------:R0:W-:Y:S01]  /*b190*/  STSM.16.M88.4 [R135], R92 ;  /* 0x0000005c87007844 */ /* 0x0001e20000000200 */
[----:B------:R-:W-:Y:S02]  /*b1a0*/  F2FP.BF16.F32.PACK_AB R5, R59, R58 ;  /* 0x0000003a3b05723e */ /* 0x000fe400000010ff */
[----:B------:R-:W-:Y:S02]  /*b1b0*/  F2FP.BF16.F32.PACK_AB R6, R61, R60 ;  /* 0x0000003c3d06723e */ /* 0x000fe400000010ff */
[----:B------:R-:W-:-:S02]  /*b1c0*/  F2FP.BF16.F32.PACK_AB R7, R63, R62 ;  /* 0x0000003e3f07723e */ /* 0x000fc400000010ff */
[----:B------:R-:W-:Y:S02]  /*b1d0*/  F2FP.BF16.F32.PACK_AB R8, R65, R64 ;  /* 0x000000404108723e */ /* 0x000fe400000010ff */
[----:B------:R-:W-:Y:S01]  /*b1e0*/  F2FP.BF16.F32.PACK_AB R9, R67, R66 ;  /* 0x000000424309723e */ /* 0x000fe200000010ff */
[----:B------:R3:W-:Y:S01]  /*b1f0*/  STSM.16.M88.4 [R134], R4 ;  /* 0x0000000486007844 */ /* 0x0007e20000000200 */
[----:B------:R-:W-:Y:S02]  /*b200*/  F2FP.BF16.F32.PACK_AB R10, R69, R68 ;  /* 0x00000044450a723e */ /* 0x000fe400000010ff */
[----:B------:R-:W-:Y:S02]  /*b210*/  F2FP.BF16.F32.PACK_AB R11, R71, R70 ;  /* 0x00000046470b723e */ /* 0x000fe400000010ff */
[----:B-1----:R-:W-:Y:S02]  /*b220*/  F2FP.BF16.F32.PACK_AB R12, R73, R72 ;  /* 0x00000048490c723e */ /* 0x002fe400000010ff */
[----:B------:R-:W-:Y:S01]  /*b230*/  F2FP.BF16.F32.PACK_AB R13, R75, R74 ;  /* 0x0000004a4b0d723e */ /* 0x000fe200000010ff */
[----:B------:R-:W-:Y:S01]  /*b240*/  STSM.16.M88.4 [R133], R8 ;  /* 0x0000000885007844 */ /* 0x000fe20000000200 */
[----:B------:R-:W-:-:S02]  /*b250*/  F2FP.BF16.F32.PACK_AB R14, R77, R76 ;  /* 0x0000004c4d0e723e */ /* 0x000fc400000010ff */
[----:B------:R-:W-:Y:S02]  /*b260*/  F2FP.BF16.F32.PACK_AB R15, R79, R78 ;  /* 0x0000004e4f0f723e */ /* 0x000fe400000010ff */
[----:B--2---:R-:W-:Y:S02]  /*b270*/  F2FP.BF16.F32.PACK_AB R88, R81, R80 ;  /* 0x000000505158723e */ /* 0x004fe400000010ff */
[----:B------:R-:W-:Y:S01]  /*b280*/  F2FP.BF16.F32.PACK_AB R89, R83, R82 ;  /* 0x000000525359723e */ /* 0x000fe200000010ff */
[----:B------:R-:W-:Y:S01]  /*b290*/  STSM.16.M88.4 [R132], R12 ;  /* 0x0000000c84007844 */ /* 0x000fe20000000200 */
[----:B------:R-:W-:Y:S02]  /*b2a0*/  F2FP.BF16.F32.PACK_AB R90, R85, R84 ;  /* 0x00000054555a723e */ /* 0x000fe400000010ff */
[----:B------:R-:W-:Y:S02]  /*b2b0*/  F2FP.BF16.F32.PACK_AB R91, R87, R86 ;  /* 0x00000056575b723e */ /* 0x000fe400000010ff */
[----:B------:R-:W-:-:S02]  /*b2c0*/  MOV R126, R126 ;  /* 0x0000007e007e7202 */ /* 0x000fc40000000f00 */
[----:B0-----:R-:W-:Y:S01]  /*b2d0*/  F2FP.BF16.F32.PACK_AB R92, R21, R20 ;  /* 0x00000014155c723e */ /* 0x001fe200000010ff */
[----:B------:R0:W-:Y:S01]  /*b2e0*/  STSM.16.M88.4 [R19], R88 ;  /* 0x0000005813007844 */ /* 0x0001e20000000200 */
[----:B------:R-:W-:Y:S02]  /*b2f0*/  F2FP.BF16.F32.PACK_AB R93, R123, R122 ;  /* 0x0000007a7b5d723e */ /* 0x000fe400000010ff */
[----:B------:R-:W-:Y:S02]  /*b300*/  F2FP.BF16.F32.PACK_AB R94, R121, R120 ;  /* 0x00000078795e723e */ /* 0x000fe400000010ff */
[----:B------:R-:W-:Y:S02]  /*b310*/  F2FP.BF16.F32.PACK_AB R95, R125, R124 ;  /* 0x0000007c7d5f723e */ /* 0x000fe400000010ff */
[----:B------:R-:W-:Y:S02]  /*b320*/  MOV R128, R128 ;  /* 0x0000008000807202 */ /* 0x000fe40000000f00 */
[----:B---3--:R-:W-:Y:S01]  /*b330*/  F2FP.BF16.F32.PACK_AB R4, R97, R96 ;  /* 0x000000606104723e */ /* 0x008fe200000010ff */
[----:B------:R-:W-:Y:S01]  /*b340*/  STSM.16.M88.4 [R126], R92 ;  /* 0x0000005c7e007844 */ /* 0x000fe20000000200 */
[----:B------:R-:W-:-:S02]  /*b350*/  F2FP.BF16.F32.PACK_AB R5, R99, R98 ;  /* 0x000000626305723e */ /* 0x000fc400000010ff */
[----:B------:R-:W-:Y:S02]  /*b360*/  F2FP.BF16.F32.PACK_AB R6, R101, R100 ;  /* 0x000000646506723e */ /* 0x000fe400000010ff */
[----:B------:R-:W-:Y:S01]  /*b370*/  F2FP.BF16.F32.PACK_AB R7, R103, R102 ;  /* 0x000000666707723e */ /* 0x000fe200000010ff */
[----:B0-----:R-:W-:Y:S01]  /*b380*/  IMAD.U32 R88, RZ, RZ, UR9 ;  /* 0x00000009ff587e24 */ /* 0x001fe2000f8e00ff */
[----:B------:R-:W-:Y:S01]  /*b390*/  MOV R130, R130 ;  /* 0x0000008200827202 */ /* 0x000fe20000000f00 */
[----:B------:R-:W-:Y:S01]  /*b3a0*/  IMAD.U32 R89, RZ, RZ, UR12 ;  /* 0x0000000cff597e24 */ /* 0x000fe2000f8e00ff */
[----:B------:R-:W-:Y:S01]  /*b3b0*/  F2FP.BF16.F32.PACK_AB R8, R105, R104 ;  /* 0x000000686908723e */ /* 0x000fe200000010ff */
[----:B------:R-:W-:Y:S01]  /*b3c0*/  STSM.16.M88.4 [R128], R4 ;  /* 0x0000000480007844 */ /* 0x000fe20000000200 */
[----:B------:R-:W-:Y:S01]  /*b3d0*/  F2FP.BF16.F32.PACK_AB R9, R107, R106 ;  /* 0x0000006a6b09723e */ /* 0x000fe200000010ff */
[----:B------:R-:W-:Y:S01]  /*b3e0*/  ULDC.64 UR12, c[0x0][0xc08] ;  /* 0x00030200000c7ab9 */ /* 0x000fe20000000a00 */
        /* <DEDUP_REMOVED lines=10> */
[----:B------:R-:W-:-:S07]  /*b490*/  ISETP.NE.AND.EX P0, PT, RZ, UR15, PT, P0 ;  /* 0x0000000fff007c0c */ /* 0x000fce000bf05300 */
[----:B0-----:R-:W0:Y:S06]  /*b4a0*/  LDC R3, c[0x0][0xbe8] ;  /* 0x0002fa00ff037b82 */ /* 0x001e2c0000000800 */
[----:B------:R-:W2:Y:S01]  /*b4b0*/  @P0 LDG.E R19, desc[UR36][R88.64] ;  /* 0x0000002458130981 */ /* 0x000ea2000c1e1900 */
[----:B------:R-:W-:-:S04]  /*b4c0*/  UISETP.NE.U32.AND UP0, UPT, UR12, URZ, UPT ;  /* 0x0000003f0c00728c */ /* 0x000fc8000bf05070 */
[----:B------:R-:W-:-:S06]  /*b4d0*/  UISETP.NE.AND.EX UP0, UPT, UR13, URZ, UPT, UP0 ;  /* 0x0000003f0d00728c */ /* 0x000fcc000bf05300 */
[----:B------:R-:W-:Y:S02]  /*b4e0*/  PLOP3.LUT P4, PT, PT, PT, UP0, 0x80, 0x0 ;  /* 0x000000000000781c */ /* 0x000fe40003f8f008 */
[----:B0-----:R-:W-:-:S03]  /*b4f0*/  ISETP.NE.AND P1, PT, R3, 0x1, PT ;  /* 0x000000010300780c */ /* 0x001fc60003f25270 */
[----:B------:R-:W-:-:S03]  /*b500*/  @UP0 UIADD3 UR12, UP1, UR4, UR12, URZ ;  /* 0x0000000c040c0290 */ /* 0x000fc6000ff3e03f */
[----:B------:R-:W-:Y:S01]  /*b510*/  ULDC UR4, c[0x0][0xa88] ;  /* 0x0002a20000047ab9 */ /* 0x000fe20000000800 */
[----:B------:R-:W-:Y:S01]  /*b520*/  @UP0 UIADD3.X UR13, UR16, UR13, URZ, UP1, !UPT ;  /* 0x0000000d100d0290 */ /* 0x000fe20008ffe43f */
[----:B------:R-:W-:Y:S01]  /*b530*/  IMAD.U32 R8, RZ, RZ, UR4 ;  /* 0x00000004ff087e24 */ /* 0x000fe2000f8e00ff */
[----:B------:R-:W-:Y:S01]  /*b540*/  UISETP.NE.AND UP0, UPT, UR20, URZ, UPT ;  /* 0x0000003f1400728c */ /* 0x000fe2000bf05270 */
[----:B------:R-:W-:Y:S01]  /*b550*/  IMAD.U32 R4, RZ, RZ, UR12 ;  /* 0x0000000cff047e24 */ /* 0x000fe2000f8e00ff */
[----:B------:R-:W-:Y:S02]  /*b560*/  ULDC UR4, c[0x0][0xad4] ;  /* 0x0002b50000047ab9 */ /* 0x000fe40000000800 */
[----:B------:R-:W0:Y:S01]  /*b570*/  @P1 LDC R6, c[0x0][0xbec] ;  /* 0x0002fb00ff061b82 */ /* 0x000e220000000800 */
[----:B------:R-:W-:Y:S01]  /*b580*/  USEL UR4, UR20, UR4, UP0 ;  /* 0x0000000414047287 */ /* 0x000fe20008000000 */
[----:B------:R-:W-:Y:S01]  /*b590*/  IMAD.U32 R5, RZ, RZ, UR13 ;  /* 0x0000000dff057e24 */ /* 0x000fe2000f8e00ff */
[----:B------:R-:W-:-:S02]  /*b5a0*/  UMOV UR22, 0x9b8 ;  /* 0x000009b800167882 */ /* 0x000fc40000000000 */
[----:B------:R-:W-:-:S03]  /*b5b0*/  UISETP.GT.AND UP1, UPT, UR4, 0x1, UPT ;  /* 0x000000010400788c */ /* 0x000fc6000bf24270 */
[----:B------:R-:W1:Y:S01]  /*b5c0*/  @P1 LDC R9, c[0x0][0xbf0] ;  /* 0x0002fc00ff091b82 */ /* 0x000e620000000800 */
[----:B------:R-:W-:Y:S01]  /*b5d0*/  USEL UR22, UR22, 0x978, UP1 ;  /* 0x0000097816167887 */ /* 0x000fe20008800000 */
[----:B------:R-:W-:Y:S01]  /*b5e0*/  VIADD R11, R17, UR42 ;  /* 0x0000002a110b7c36 */ /* 0x000fe20008000000 */
[----:B------:R-:W-:Y:S01]  /*b5f0*/  UISETP.NE.U32.AND UP0, UPT, UR14, URZ, UPT ;  /* 0x0000003f0e00728c */ /* 0x000fe2000bf05070 */
[----:B------:R0:W5:Y:S01]  /*b600*/  @P4 LDG.E R8, desc[UR36][R4.64] ;  /* 0x0000002404084981 */ /* 0x000162000c1e1900 */
[----:B------:R-:W-:Y:S01]  /*b610*/  UMOV UR4, URZ ;  /* 0x0000003f00047c82 */ /* 0x000fe20008000000 */
[----:B------:R-:W-:Y:S01]  /*b620*/  USEL UR20, UR19, URZ, UP1 ;  /* 0x0000003f13147287 */ /* 0x000fe20008800000 */
[----:B------:R-:W-:Y:S01]  /*b630*/  IMAD.MOV.U32 R7, RZ, RZ, R11 ;  /* 0x000000ffff077224 */ /* 0x000fe200078e000b */
[----:B------:R-:W-:-:S04]  /*b640*/  UISETP.NE.AND.EX UP0, UPT, UR15, URZ, UPT, UP0 ;  /* 0x0000003f0f00728c */ /* 0x000fc8000bf05300 */
[----:B------:R-:W-:Y:S02]  /*b650*/  USEL UR9, UR18, URZ, !UP0 ;  /* 0x0000003f12097287 */ /* 0x000fe4000c000000 */
[----:B------:R-:W-:Y:S01]  /*b660*/  USEL UR21, UR17, URZ, !UP0 ;  /* 0x0000003f11157287 */ /* 0x000fe2000c000000 */
[----:B------:R-:W-:Y:S02]  /*b670*/  ULDC.64 UR12, c[0x0][UR22+0x218] ;  /* 0x00008600160c7abb */ /* 0x000fe40008000a00 */
[----:B------:R-:W-:Y:S01]  /*b680*/  ULDC.64 UR16, c[0x0][UR22+0x220] ;  /* 0x0000880016107abb */ /* 0x000fe20008000a00 */
[----:B------:R-:W-:Y:S01]  /*b690*/  ULDC.64 UR18, c[0x0][UR22+0x228] ;  /* 0x00008a0016127abb */ /* 0x000fe20008000a00 */
[----:B------:R-:W-:Y:S01]  /*b6a0*/  UIMAD.WIDE.U32 UR14, UR12, UR23, URZ ;  /* 0x000000170c0e72a5 */ /* 0x000fe2000f8e003f */
[----:B0-----:R-:W-:Y:S01]  /*b6b0*/  @P1 IMAD.HI.U32 R4, R11, R6, RZ ;  /* 0x000000060b041227 */ /* 0x001fe200078e00ff */
[----:B------:R-:W-:Y:S02]  /*b6c0*/  UIMAD UR23, UR13, UR23, URZ ;  /* 0x000000170d1772a4 */ /* 0x000fe4000f8e023f */
[----:B------:R-:W-:-:S02]  /*b6d0*/  UIMAD UR17, UR17, UR9, URZ ;  /* 0x00000009111172a4 */ /* 0x000fc4000f8e023f */
[----:B------:R-:W-:Y:S01]  /*b6e0*/  UIMAD.WIDE.U32 UR24, UR18, UR20, URZ ;  /* 0x00000014121872a5 */ /* 0x000fe2000f8e003f */
[----:B-1----:R-:W-:Y:S01]  /*b6f0*/  @P1 SHF.R.U32.HI R7, RZ, R9, R4 ;  /* 0x00000009ff071219 */ /* 0x002fe20000011604 */
[----:B------:R-:W-:Y:S02]  /*b700*/  UIMAD.WIDE.U32 UR12, UR16, UR9, URZ ;  /* 0x00000009100c72a5 */ /* 0x000fe4000f8e003f */
[----:B------:R-:W-:Y:S01]  /*b710*/  UIMAD UR18, UR19, UR20, URZ ;  /* 0x00000014131272a4 */ /* 0x000fe2000f8e023f */
[----:B------:R-:W-:Y:S01]  /*b720*/  IADD3 R6, -R7, RZ, RZ ;  /* 0x000000ff07067210 */ /* 0x000fe20007ffe1ff */
[----:B------:R-:W-:Y:S01]  /*b730*/  UIMAD UR17, UR16, UR21, UR17 ;  /* 0x00000015101172a4 */ /* 0x000fe2000f8e0211 */
[----:B------:R-:W-:Y:S01]  /*b740*/  IMAD.U32 R4, RZ, RZ, UR24 ;  /* 0x00000018ff047e24 */ /* 0x000fe2000f8e00ff */
[----:B------:R-:W-:Y:S02]  /*b750*/  UIADD3 UR18, UR25, UR18, URZ ;  /* 0x0000001219127290 */ /* 0x000fe4000fffe03f */
[----:B------:R-:W-:Y:S01]  /*b760*/  IMAD.U32 R5, RZ, RZ, UR25 ;  /* 0x00000019ff057e24 */ /* 0x000fe2000f8e00ff */
[----:B------:R-:W-:Y:S01]  /*b770*/  UIADD3 UR23, UR15, UR23, URZ ;  /* 0x000000170f177290 */ /* 0x000fe2000fffe03f */
[----:B------:R-:W-:Y:S01]  /*b780*/  IMAD R9, R3, R6, R11 ;  /* 0x0000000603097224 */ /* 0x000fe200078e020b */
[----:B------:R-:W-:Y:S01]  /*b790*/  UIADD3 UR17, UR13, UR17, URZ ;  /* 0x000000110d117290 */ /* 0x000fe2000fffe03f */
[----:B------:R-:W-:Y:S01]  /*b7a0*/  SHF.R.S32.HI R5, RZ, 0x1f, R7 ;  /* 0x0000001fff057819 */ /* 0x000fe20000011407 */
[----:B------:R-:W-:-:S02]  /*b7b0*/  IMAD.U32 R10, RZ, RZ, UR18 ;  /* 0x00000012ff0a7e24 */ /* 0x000fc4000f8e00ff */
[----:B------:R-:W-:Y:S02]  /*b7c0*/  SHF.R.S32.HI R6, RZ, 0x1f, R9 ;  /* 0x0000001fff067819 */ /* 0x000fe40000011409 */
[----:B--2---:R-:W-:-:S13]  /*b7d0*/  @P0 R2UR UR4, R19 ;  /* 0x00000000130402ca */ /* 0x004fda00000e0000 */
[----:B------:R-:W-:Y:S02]  /*b7e0*/  UIADD3 UR14, UP0, UP2, UR12, UR14, UR4 ;  /* 0x0000000e0c0e7290 */ /* 0x000fe4000fa1e004 */
[----:B------:R-:W-:Y:S01]  /*b7f0*/  USHF.R.S32.HI UR16, URZ, 0x1f, UR4 ;  /* 0x0000001f3f107899 */ /* 0x000fe20008011404 */
[----:B------:R-:W-:-:S03]  /*b800*/  ULDC.64 UR12, c[0x0][UR22+0x210] ;  /* 0x00008400160c7abb */ /* 0x000fc60008000a00 */
[----:B------:R-:W-:Y:S01]  /*b810*/  IADD3 R4, P2, P3, R7, UR14, R4 ;  /* 0x0000000e07047c10 */ /* 0x000fe2000fb5e004 */
[----:B------:R-:W-:Y:S01]  /*b820*/  UIADD3.X UR14, UR17, UR23, UR16, UP0, UP2 ;  /* 0x00000017110e7290 */ /* 0x000fe200087e4410 */
[----:B------:R-:W-:-:S04]  /*b830*/  IMAD R7, R9, UR13, RZ ;  /* 0x0000000d09077c24 */ /* 0x000fc8000f8e02ff */
[----:B------:R-:W-:Y:S01]  /*b840*/  IMAD R7, R6, UR12, R7 ;  /* 0x0000000c06077c24 */ /* 0x000fe2000f8e0207 */
[----:B------:R-:W-:Y:S01]  /*b850*/  IADD3.X R5, R5, UR14, R10, P2, P3 ;  /* 0x0000000e05057c10 */ /* 0x000fe200097e640a */
        /* <DEDUP_REMOVED lines=12> */
.L_x_2406:
[----:B------:R-:W2:Y:S01]  /*b920*/  LDL R12, [R1+0x10] ;  /* 0x00001000010c7983 */ /* 0x000ea20000100800 */
[----:B-----5:R-:W-:Y:S01]  /*b930*/  IMAD R19, R8, R3, RZ ;  /* 0x0000000308137224 */ /* 0x020fe200078e02ff */
[----:B------:R-:W-:Y:S02]  /*b940*/  LOP3.LUT P0, RZ, R217, 0x3, RZ, 0xc0, !PT ;  /* 0x00000003d9ff7812 */ /* 0x000fe4000780c0ff */
[----:B------:R-:W-:Y:S01]  /*b950*/  SHFL.IDX PT, R4, R9, RZ, 0x1c1f ;  /* 0x001c1fff09047589 */ /* 0x000fe200000e0000 */
[----:B------:R-:W-:-:S03]  /*b960*/  PLOP3.LUT P3, PT, PT, PT, UP1, 0x80, 0x0 ;  /* 0x000000000000781c */ /* 0x000fc60003f6f018 */
[----:B------:R-:W0:Y:S04]  /*b970*/  SHFL.IDX PT, R5, R10, RZ, 0x1c1f ;  /* 0x001c1fff0a057589 */ /* 0x000e2800000e0000 */
[----:B------:R-:W-:Y:S04]  /*b980*/  SHFL.IDX PT, R6, R9, 0x1, 0x1c1f ;  /* 0x003c1f0009067f89 */ /* 0x000fe800000e0000 */
[----:B------:R-:W1:Y:S01]  /*b990*/  SHFL.IDX PT, R7, R10, 0x1, 0x1c1f ;  /* 0x003c1f000a077f89 */ /* 0x000e6200000e0000 */
[----:B--2---:R-:W-:-:S04]  /*b9a0*/  VIADD R12, R12, UR42 ;  /* 0x0000002a0c0c7c36 */ /* 0x004fc80008000000 */
        /* <DEDUP_REMOVED lines=8> */
[----:B------:R-:W-:Y:S01]  /*ba30*/  IMAD.SHL.U32 R67, R18, 0x8, RZ ;  /* 0x0000000812437824 */ /* 0x000fe200078e00ff */
[----:B------:R-:W1:Y:S01]  /*ba40*/  @P1 LDC R21, c[0x0][0xbec] ;  /* 0x0002fb00ff151b82 */ /* 0x000e620000000800 */
[----:B0-----:R-:W-:Y:S01]  /*ba50*/  IMAD.MOV.U32 R5, RZ, RZ, 0x2 ;  /* 0x00000002ff057424 */ /* 0x001fe200078e00ff */
[----:B------:R-:W-:Y:S01]  /*ba60*/  ULDC.64 UR14, c[0x0][0xaa0] ;  /* 0x0002a800000e7ab9 */ /* 0x000fe20000000a00 */
[----:B------:R-:W-:Y:S01]  /*ba70*/  IMAD R4, R214, 0x40, R67 ;  /* 0x00000040d6047824 */ /* 0x000fe200078e0243 */
[----:B------:R-:W-:-:S03]  /*ba80*/  R2UR UR17, R213 ;  /* 0x00000000d51172ca */ /* 0x000fc600000e0000 */
[----:B------:R-:W-:Y:S01]  /*ba90*/  IMAD.WIDE R4, R4, R5, UR10 ;  /* 0x0000000a04047e25 */ /* 0x000fe2000f8e0205 */
[----:B------:R-:W0:Y:S02]  /*baa0*/  @P1 LDC R63, c[0x0][0xbf0] ;  /* 0x0002fc00ff3f1b82 */ /* 0x000e240000000800 */
[C---:B------:R-:W-:Y:S01]  /*bab0*/  IADD3 R33, P2, R4.reuse, 0x5000, RZ ;  /* 0x0000500004217810 */ /* 0x040fe20007f5e0ff */
[----:B------:R-:W-:Y:S01]  /*bac0*/  UIMAD UR12, UR16, UR14, URZ ;  /* 0x0000000e100c72a4 */ /* 0x000fe2000f8e023f */
[C---:B------:R-:W-:Y:S02]  /*bad0*/  IADD3 R9, P4, R4.reuse, 0x1000, RZ ;  /* 0x0000100004097810 */ /* 0x040fe40007f9e0ff */
[----:B------:R-:W-:Y:S02]  /*bae0*/  LOP3.LUT R32, R33, 0x380, RZ, 0xc0, !PT ;  /* 0x0000038021207812 */ /* 0x000fe400078ec0ff */
[----:B------:R-:W-:Y:S02]  /*baf0*/  IADD3 R13, P3, R4, 0x2000, RZ ;  /* 0x00002000040d7810 */ /* 0x000fe40007f7e0ff */
[----:B------:R-:W-:-:S02]  /*bb00*/  SHF.R.U64 R32, R32, 0x3, RZ ;  /* 0x0000000320207819 */ /* 0x000fc400000012ff */
[----:B------:R-:W-:Y:S02]  /*bb10*/  IADD3 R25, P6, R4, 0x3000, RZ ;  /* 0x0000300004197810 */ /* 0x000fe40007fde0ff */
[----:B------:R-:W-:Y:S01]  /*bb20*/  LOP3.LUT R32, R32, R33, RZ, 0x3c, !PT ;  /* 0x0000002120207212 */ /* 0x000fe200078e3cff */
[--C-:B------:R-:W-:Y:S01]  /*bb30*/  IMAD.X R33, RZ, RZ, R5.reuse, P2 ;  /* 0x000000ffff217224 */ /* 0x100fe200010e0605 */
[C---:B------:R-:W-:Y:S02]  /*bb40*/  IADD3 R7, P2, R4.reuse, 0xb000, RZ ;  /* 0x0000b00004077810 */ /* 0x040fe40007f5e0ff */
        /* <DEDUP_REMOVED lines=10> */
[----:B------:R-:W-:Y:S01]  /*bbf0*/  LOP3.LUT R28, R29, 0x380, RZ, 0xc0, !PT ;  /* 0x000003801d1c7812 */ /* 0x000fe200078ec0ff */
[----:B------:R-:W-:Y:S01]  /*bc00*/  UIADD3 UR11, UR11, UR12, URZ ;  /* 0x0000000c0b0b7290 */ /* 0x000fe2000fffe03f */
[----:B------:R-:W-:Y:S02]  /*bc10*/  LOP3.LUT R56, R0, R7, RZ, 0x3c, !PT ;  /* 0x0000000700387212 */ /* 0x000fe400078e3cff */
[----:B------:R-:W-:Y:S01]  /*bc20*/  LEA R0, R18, R214, 0x5 ;  /* 0x000000d612007211 */ /* 0x000fe200078e28ff */
[----:B------:R-:W-:Y:S01]  /*bc30*/  ULDC.64 UR12, c[0x0][0xae8] ;  /* 0x0002ba00000c7ab9 */ /* 0x000fe20000000a00 */
[----:B------:R-:W-:Y:S02]  /*bc40*/  SHF.R.U64 R8, R8, 0x3, RZ ;  /* 0x0000000308087819 */ /* 0x000fe400000012ff */
[----:B------:R-:W-:Y:S02]  /*bc50*/  SHF.R.U64 R12, R12, 0x3, RZ ;  /* 0x000000030c0c7819 */ /* 0x000fe400000012ff */
[----:B------:R-:W-:-:S02]  /*bc60*/  SHF.R.U64 R24, R24, 0x3, RZ ;  /* 0x0000000318187819 */ /* 0x000fc400000012ff */
[----:B------:R-:W-:Y:S01]  /*bc70*/  SHF.R.U64 R28, R28, 0x3, RZ ;  /* 0x000000031c1c7819 */ /* 0x000fe200000012ff */
[----:B------:R-:W-:Y:S01]  /*bc80*/  UIMAD.WIDE.U32 UR10, UR17, UR12, UR10 ;  /* 0x0000000c110a72a5 */ /* 0x000fe2000f8e000a */
[----:B------:R-:W-:Y:S01]  /*bc90*/  LOP3.LUT R8, R8, R9, RZ, 0x3c, !PT ;  /* 0x0000000908087212 */ /* 0x000fe200078e3cff */
[----:B------:R-:W-:Y:S01]  /*bca0*/  VIADD R60, R0, UR42 ;  /* 0x0000002a003c7c36 */ /* 0x000fe20008000000 */
[----:B------:R-:W-:Y:S01]  /*bcb0*/  LOP3.LUT R12, R12, R13, RZ, 0x3c, !PT ;  /* 0x0000000d0c0c7212 */ /* 0x000fe200078e3cff */
[--C-:B------:R-:W-:Y:S01]  /*bcc0*/  IMAD.X R13, RZ, RZ, R5.reuse, P3 ;  /* 0x000000ffff0d7224 */ /* 0x100fe200018e0605 */
[----:B------:R-:W-:Y:S01]  /*bcd0*/  LOP3.LUT R24, R24, R25, RZ, 0x3c, !PT ;  /* 0x0000001918187212 */ /* 0x000fe200078e3cff */
[--C-:B------:R-:W-:Y:S01]  /*bce0*/  IMAD.X R25, RZ, RZ, R5.reuse, P6 ;  /* 0x000000ffff197224 */ /* 0x100fe200030e0605 */
[----:B------:R-:W-:Y:S01]  /*bcf0*/  LOP3.LUT R28, R28, R29, RZ, 0x3c, !PT ;  /* 0x0000001d1c1c7212 */ /* 0x000fe200078e3cff */
[----:B------:R-:W-:Y:S01]  /*bd00*/  IMAD.X R29, RZ, RZ, R5, P5 ;  /* 0x000000ffff1d7224 */ /* 0x000fe200028e0605 */
[----:B------:R-:W-:Y:S01]  /*bd10*/  IADD3.X R9, RZ, R5, RZ, P4, !PT ;  /* 0x00000005ff097210 */ /* 0x000fe200027fe4ff */
[----:B------:R-:W-:Y:S01]  /*bd20*/  USHF.R.S32.HI UR4, URZ, 0x1f, UR9 ;  /* 0x0000001f3f047899 */ /* 0x000fe20008011409 */
[C---:B------:R-:W-:Y:S01]  /*bd30*/  IADD3 R37, P0, R4.reuse, 0x6000, RZ ;  /* 0x0000600004257810 */ /* 0x040fe20007f1e0ff */
[----:B------:R-:W-:Y:S01]  /*bd40*/  UIMAD UR11, UR17, UR13, UR11 ;  /* 0x0000000d110b72a4 */ /* 0x000fe2000f8e020b */
[----:B------:R-:W-:Y:S01]  /*bd50*/  IADD3 R41, P4, R4, 0x7000, RZ ;  /* 0x0000700004297810 */ /* 0x000fe20007f9e0ff */
[----:B-1----:R-:W-:Y:S01]  /*bd60*/  @P1 IMAD.HI.U32 R0, R60, R21, RZ ;  /* 0x000000153c001227 */ /* 0x002fe200078e00ff */
[C---:B------:R-:W-:Y:S01]  /*bd70*/  IADD3 R45, P3, R4.reuse, 0x8000, RZ ;  /* 0x00008000042d7810 */ /* 0x040fe20007f7e0ff */
[----:B------:R-:W-:Y:S01]  /*bd80*/  ULDC.64 UR12, c[0x0][0xaf0] ;  /* 0x0002bc00000c7ab9 */ /* 0x000fe20000000a00 */
[C---:B------:R-:W-:Y:S01]  /*bd90*/  IADD3 R49, P6, R4.reuse, 0x9000, RZ ;  /* 0x0000900004317810 */ /* 0x040fe20007fde0ff */
[----:B------:R-:W-:Y:S01]  /*bda0*/  IMAD.MOV.U32 R61, RZ, RZ, R60 ;  /* 0x000000ffff3d7224 */ /* 0x000fe200078e003c */
[----:B------:R-:W-:Y:S01]  /*bdb0*/  IADD3 R53, P5, R4, 0xa000, RZ ;  /* 0x0000a00004357810 */ /* 0x000fe20007fbe0ff */
[----:B------:R-:W-:Y:S01]  /*bdc0*/  UIMAD UR4, UR4, UR12, URZ ;  /* 0x0000000c040472a4 */ /* 0x000fe2000f8e023f */
[----:B------:R-:W-:Y:S01]  /*bdd0*/  LOP3.LUT R36, R37, 0x380, RZ, 0xc0, !PT ;  /* 0x0000038025247812 */ /* 0x000fe200078ec0ff */
[----:B------:R-:W5:Y:S01]  /*bde0*/  LD.E.128 R12, desc[UR36][R12.64] ;  /* 0x000000240c0c7980 */ /* 0x000f62000c101d00 */
[----:B------:R-:W-:-:S02]  /*bdf0*/  LOP3.LUT R40, R41, 0x380, RZ, 0xc0, !PT ;  /* 0x0000038029287812 */ /* 0x000fc400078ec0ff */
[----:B------:R-:W-:Y:S01]  /*be00*/  LOP3.LUT R44, R45, 0x380, RZ, 0xc0, !PT ;  /* 0x000003802d2c7812 */ /* 0x000fe200078ec0ff */
[----:B------:R-:W5:Y:S01]  /*be10*/  LD.E.128 R24, desc[UR36][R24.64] ;  /* 0x0000002418187980 */ /* 0x000f62000c101d00 */
[----:B------:R-:W-:Y:S02]  /*be20*/  LOP3.LUT R48, R49, 0x380, RZ, 0xc0, !PT ;  /* 0x0000038031307812 */ /* 0x000fe400078ec0ff */
[----:B------:R-:W-:Y:S02]  /*be30*/  LOP3.LUT R52, R53, 0x380, RZ, 0xc0, !PT ;  /* 0x0000038035347812 */ /* 0x000fe400078ec0ff */
[----:B------:R-:W-:Y:S01]  /*be40*/  LOP3.LUT R11, R4, 0x380, RZ, 0xc0, !PT ;  /* 0x00000380040b7812 */ /* 0x000fe200078ec0ff */
[----:B------:R-:W-:Y:S01]  /*be50*/  UIMAD UR4, UR9, UR13, UR4 ;  /* 0x0000000d090472a4 */ /* 0x000fe2000f8e0204 */
[----:B0-----:R-:W-:Y:S01]  /*be60*/  @P1 SHF.R.U32.HI R61, RZ, R63, R0 ;  /* 0x0000003fff3d1219 */ /* 0x001fe20000011600 */
[----:B------:R-:W-:Y:S01]  /*be70*/  UIMAD.WIDE.U32 UR10, UR9, UR12, UR10 ;  /* 0x0000000c090a72a5 */ /* 0x000fe2000f8e000a */
[----:B------:R-:W-:Y:S01]  /*be80*/  SHF.R.U64 R36, R36, 0x3, RZ ;  /* 0x0000000324247819 */ /* 0x000fe200000012ff */
[----:B------:R-:W5:Y:S01]  /*be90*/  LD.E.128 R28, desc[UR36][R28.64] ;  /* 0x000000241c1c7980 */ /* 0x000f62000c101d00 */
[----:B------:R-:W-:-:S02]  /*bea0*/  SHF.R.U64 R40, R40, 0x3, RZ ;  /* 0x0000000328287819 */ /* 0x000fc400000012ff */
[----:B------:R-:W-:Y:S01]  /*beb0*/  SHF.R.U64 R44, R44, 0x3, RZ ;  /* 0x000000032c2c7819 */ /* 0x000fe200000012ff */
[----:B------:R-:W5:Y:S01]  /*bec0*/  LD.E.128 R56, desc[UR36][R56.64] ;  /* 0x0000002438387980 */ /* 0x000f62000c101d00 */
[----:B------:R-:W-:Y:S02]  /*bed0*/  SHF.R.U64 R48, R48, 0x3, RZ ;  /* 0x0000000330307819 */ /* 0x000fe400000012ff */
[----:B------:R-:W-:Y:S02]  /*bee0*/  SHF.R.U64 R52, R52, 0x3, RZ ;  /* 0x0000000334347819 */ /* 0x000fe400000012ff */
[----:B------:R-:W-:Y:S01]  /*bef0*/  SHF.R.U64 R11, R11, 0x3, RZ ;  /* 0x000000030b0b7819 */ /* 0x000fe200000012ff */
[----:B------:R-:W-:Y:S01]  /*bf00*/  UIADD3 UR4, UR11, UR4, URZ ;  /* 0x000000040b047290 */ /* 0x000fe2000fffe03f */
[--C-:B------:R-:W-:Y:S01]  /*bf10*/  SHF.R.S32.HI R0, RZ, 0x1f, R61.reuse ;  /* 0x0000001fff007819 */ /* 0x100fe2000001143d */
[----:B------:R-:W-:Y:S01]  /*bf20*/  IMAD.MOV R2, RZ, RZ, -R61 ;  /* 0x000000ffff027224 */ /* 0x000fe200078e0a3d */
        /* <DEDUP_REMOVED lines=10> */
[----:B------:R-:W-:Y:S01]  /*bfd0*/  LOP3.LUT R4, R11, R4, RZ, 0x3c, !PT ;  /* 0x000000040b047212 */ /* 0x000fe200078e3cff */
[----:B------:R-:W-:Y:S01]  /*bfe0*/  ULDC.64 UR12, c[0x0][0xae0] ;  /* 0x0002b800000c7ab9 */ /* 0x000fe20000000a00 */
[----:B------:R-:W-:Y:S01]  /*bff0*/  IMAD R63, R3, R2, R60 ;  /* 0x00000002033f7224 */ /* 0x000fe200078e023c */
[----:B------:R-:W5:Y:S01]  /*c000*/  LD.E.128 R8, desc[UR36][R8.64] ;  /* 0x0000002408087980 */ /* 0x000f62000c101d00 */
[----:B------:R-:W-:-:S02]  /*c010*/  IMAD R0, R0, UR12, RZ ;  /* 0x0000000c00007c24 */ /* 0x000fc4000f8e02ff */
[----:B------:R-:W-:Y:S01]  /*c020*/  IMAD.U32 R21, RZ, RZ, UR11 ;  /* 0x0000000bff157e24 */ /* 0x000fe2000f8e00ff */
[----:B------:R-:W5:Y:S01]  /*c030*/  LD.E.128 R4, desc[UR36][R4.64] ;  /* 0x0000002404047980 */ /* 0x000f62000c101d00 */
[----:B------:R-:W-:Y:S01]  /*c040*/  IMAD.U32 R20, RZ, RZ, UR10 ;  /* 0x0000000aff147e24 */ /* 0x000fe2000f8e00ff */
[----:B------:R-:W-:Y:S01]  /*c050*/  ULDC.64 UR10, c[0x0][0xad8] ;  /* 0x0002b600000a7ab9 */ /* 0x000fe20000000a00 */
[----:B------:R-:W-:Y:S01]  /*c060*/  IMAD.U32 R21, RZ, RZ, UR4 ;  /* 0x00000004ff157e24 */ /* 0x000fe2000f8e00ff */
[----:B------:R-:W5:Y:S01]  /*c070*/  LD.E.128 R36, desc[UR36][R36.64] ;  /* 0x0000002424247980 */ /* 0x000f62000c101d00 */
[C---:B------:R-:W-:Y:S01]  /*c080*/  IMAD R65, R61.reuse, UR13, R0 ;  /* 0x0000000d3d417c24 */ /* 0x040fe2000f8e0200 */
[----:B------:R-:W-:Y:S02]  /*c090*/  SHF.R.S32.HI R0, RZ, 0x1f, R63 ;  /* 0x0000001fff007819 */ /* 0x000fe4000001143f */
[----:B------:R-:W5:Y:S01]  /*c0a0*/  LD.E.128 R40, desc[UR36][R40.64] ;  /* 0x0000002428287980 */ /* 0x000f62000c101d00 */
[----:B------:R-:W-:-:S03]  /*c0b0*/  IMAD.WIDE.U32 R2, R61, UR12, R20 ;  /* 0x0000000c3d027c25 */ /* 0x000fc6000f8e0014 */
        /* <DEDUP_REMOVED lines=11> */
[----:B------:R-:W-:Y:S01]  /*c170*/  VIADD R64, R214, UR42 ;  /* 0x0000002ad6407c36 */ /* 0x000fe20008000000 */
[----:B------:R-:W-:Y:S01]  /*c180*/  UIADD3 UR8, UR8, 0x30820, URZ ;  /* 0x0003082008087890 */ /* 0x000fe2000fffe03f */
[C---:B------:R-:W-:Y:S02]  /*c190*/  IMAD R21, R63.reuse, UR11, R20 ;  /* 0x0000000b3f157c24 */ /* 0x040fe4000f8e0214 */
[----:B------:R-:W-:Y:S01]  /*c1a0*/  IMAD.WIDE.U32 R2, R63, UR10, R2 ;  /* 0x0000000a3f027c25 */ /* 0x000fe2000f8e0002 */
[----:B------:R-:W-:Y:S01]  /*c1b0*/  ISETP.GE.AND P2, PT, R64, R19, PT ;  /* 0x000000134000720c */ /* 0x000fe20003f46270 */
[----:B------:R-:W-:Y:S01]  /*c1c0*/  ULDC.64 UR10, c[0x0][0xa80] ;  /* 0x0002a000000a7ab9 */ /* 0x000fe20000000a00 */
[----:B------:R-:W-:Y:S02]  /*c1d0*/  UPRMT UR8, URZ, 0x654, UR8 ;  /* 0x000006543f087896 */ /* 0x000fe40008000008 */
[----:B------:R-:W-:-:S02]  /*c1e0*/  IADD3 R3, R3, R21, RZ ;  /* 0x0000001503037210 */ /* 0x000fc40007ffe0ff */
[----:B------:R-:W-:Y:S01]  /*c1f0*/  LEA R62, P3, R2, UR10, 0x1 ;  /* 0x0000000a023e7c11 */ /* 0x000fe2000f8608ff */
[----:B------:R-:W-:-:S03]  /*c200*/  VIADD R0, R64, 0x20 ;  /* 0x0000002040007836 */ /* 0x000fc60000000000 */
[----:B------:R-:W-:Y:S01]  /*c210*/  LEA.HI.X R63, R2, UR11, R3, 0x1, P3 ;  /* 0x0000000b023f7c11 */ /* 0x000fe200098f0c03 */
[----:B------:R-:W-:Y:S01]  /*c220*/  VIADD R20, R64, 0x40 ;  /* 0x0000004040147836 */ /* 0x000fe20000000000 */
[-C--:B------:R-:W-:Y:S01]  /*c230*/  ISETP.GE.AND P0, PT, R0, R19.reuse, PT ;  /* 0x000000130000720c */ /* 0x080fe20003f06270 */
[C---:B------:R-:W-:Y:S01]  /*c240*/  VIADD R65, R67.reuse, 0x80 ;  /* 0x0000008043417836 */ /* 0x040fe20000000000 */
[----:B0-----:R-:W-:Y:S01]  /*c250*/  SYNCS.ARRIVE.TRANS64.RED.A1T0 RZ, [UR8], RZ ;  /* 0x000000ffffff79a7 */ /* 0x001fe20008100408 */
[----:B------:R-:W-:Y:S01]  /*c260*/  VIADD R69, R67, 0x40 ;  /* 0x0000004043457836 */ /* 0x000fe20000000000 */
[----:B------:R0:W1:Y:S01]  /*c270*/  SHFL.IDX PT, R60, R62, RZ, 0x181f ;  /* 0x00181fff3e3c7589 */ /* 0x00006200000e0000 */
[----:B------:R-:W-:Y:S03]  /*c280*/  BSSY B1, `(.L_x_2408) ;  /* 0x0000014000017945 */ /* 0x000fe60003800000 */
[----:B------:R0:W2:Y:S01]  /*c290*/  SHFL.IDX PT, R0, R63, RZ, 0x181f ;  /* 0x00181fff3f007589 */ /* 0x0000a200000e0000 */
[----:B------:R-:W-:-:S02]  /*c2a0*/  ISETP.GE.AND P1, PT, R20, R19, PT ;  /* 0x000000131400720c */ /* 0x000fc40003f26270 */
        /* <DEDUP_REMOVED lines=17> */
.L_x_2409:
[----:B------:R-:W-:Y:S05]  /*c3c0*/  BSYNC B1 ;  /* 0x0000000000017941 */ /* 0x000fea0003800000 */
.L_x_2408:
[----:B--2---:R2:W3:Y:S01]  /*c3d0*/  SHFL.IDX PT, R0, R63, 0x1, 0x181f ;  /* 0x00381f003f007f89 */ /* 0x0044e200000e0000 */
[----:B------:R-:W-:Y:S03]  /*c3e0*/  BSSY B1, `(.L_x_2410) ;  /* 0x0000010000017945 */ /* 0x000fe60003800000 */
[----:B0----5:R2:W0:Y:S01]  /*c3f0*/  SHFL.IDX PT, R6, R62, 0x1, 0x181f ;  /* 0x00381f003e067f89 */ /* 0x02142200000e0000 */
        /* <DEDUP_REMOVED lines=14> */
.L_x_2411:
[----:B------:R-:W-:Y:S05]  /*c4e0*/  BSYNC B1 ;  /* 0x0000000000017941 */ /* 0x000fea0003800000 */
.L_x_2410:
[----:B---3--:R3:W1:Y:S01]  /*c4f0*/  SHFL.IDX PT, R0, R63, 0x2, 0x181f ;  /* 0x00581f003f007f89 */ /* 0x00866200000e0000 */
[----:B------:R-:W-:Y:S03]  /*c500*/  BSSY B1, `(.L_x_2412) ;  /* 0x0000010000017945 */ /* 0x000fe60003800000 */
[----:B0---4-:R3:W0:Y:S01]  /*c510*/  SHFL.IDX PT, R6, R62, 0x2, 0x181f ;  /* 0x00581f003e067f89 */ /* 0x01162200000e0000 */
        /* <DEDUP_REMOVED lines=8> */
[-C--:B-1----:R-:W-:Y:S02]  /*c5a0*/  @!P3 LEA.HI.X R3, R67, R0.reuse, R68, 0x1, P0 ;  /* 0x000000004303b211 */ /* 0x082fe400000f0c44 */
[-C--:B------:R-:W-:Y:S02]  /*c5b0*/  @!P4 LEA.HI.X R5, R69, R0.reuse, R70, 0x1, P1 ;  /* 0x000000004505c211 */ /* 0x080fe400008f0c46 */
[----:B------:R-:W-:Y:S01]  /*c5c0*/  @!P5 LEA.HI.X R7, R65, R0, R66, 0x1, P2 ;  /* 0x000000004107d211 */ /* 0x000fe200010f0c42 */
[----:B------:R4:W-:Y:S04]  /*c5d0*/  @!P3 ST.E.128 desc[UR36][R2.64], R12 ;  /* 0x0000000c0200b985 */ /* 0x0009e8000c101d24 */
[----:B------:R4:W-:Y:S04]  /*c5e0*/  @!P4 ST.E.128 desc[UR36][R4.64], R36 ;  /* 0x000000240400c985 */ /* 0x0009e8000c101d24 */
[----:B------:R4:W-:Y:S02]  /*c5f0*/  @!P5 ST.E.128 desc[UR36][R6.64], R52 ;  /* 0x000000340600d985 */ /* 0x0009e4000c101d24 */
.L_x_2413:
[----:B------:R-:W-:Y:S05]  /*c600*/  BSYNC B1 ;  /* 0x0000000000017941 */ /* 0x000fea0003800000 */
.L_x_2412:
[----:B-1----:R-:W-:Y:S01]  /*c610*/  VIADD R0, R64, 0x60 ;  /* 0x0000006040007836 */ /* 0x002fe20000000000 */
[----:B--23--:R-:W1:Y:S04]  /*c620*/  SHFL.IDX PT, R63, R63, 0x3, 0x181f ;  /* 0x00781f003f3f7f89 */ /* 0x00ce6800000e0000 */
[----:B------:R-:W-:Y:S01]  /*c630*/  ISETP.GE.AND P0, PT, R0, R19, PT ;  /* 0x000000130000720c */ /* 0x000fe20003f06270 */
[----:B------:R-:W2:-:S12]  /*c640*/  SHFL.IDX PT, R62, R62, 0x3, 0x181f ;  /* 0x00781f003e3e7f89 */ /* 0x000e9800000e0000 */
[----:B------:R-:W-:Y:S05]  /*c650*/  @P0 BRA `(.L_x_2414) ;  /* 0x0000002000140947 */ /* 0x000fea0003800000 */
[----:B------:R-:W-:Y:S02]  /*c660*/  ULDC UR4, c[0x0][0xac8] ;  /* 0x0002b20000047ab9 */ /* 0x000fe40000000800 */
[----:B------:R-:W-:Y:S02]  /*c670*/  ISETP.GE.AND P2, PT, R67, UR4, PT ;  /* 0x0000000443007c0c */ /* 0x000fe4000bf46270 */
[----:B------:R-:W-:-:S11]  /*c680*/  ISETP.GE.AND P3, PT, R69, UR4, PT ;  /* 0x0000000445007c0c */ /* 0x000fd6000bf66270 */
[-C--:B--2-4-:R-:W-:Y:S02]  /*c690*/  @!P2 LEA R2, P0, R67, R62.reuse, 0x1 ;  /* 0x0000003e4302a211 */ /* 0x094fe400078008ff */
[----:B------:R-:W-:Y:S02]  /*c6a0*/  @!P3 LEA R4, P1, R69, R62, 0x1 ;  /* 0x0000003e4504b211 */ /* 0x000fe400078208ff */
[-C--:B-1----:R-:W-:Y:S02]  /*c6b0*/  @!P2 LEA.HI.X R3, R67, R63.reuse, R68, 0x1, P0 ;  /* 0x0000003f4303a211 */ /* 0x082fe400000f0c44 */
[----:B------:R-:W-:Y:S02]  /*c6c0*/  @!P3 LEA.HI.X R5, R69, R63, R70, 0x1, P1 ;  /* 0x0000003f4505b211 */ /* 0x000fe400008f0c46 */
[----:B------:R-:W-:Y:S01]  /*c6d0*/  ISETP.GE.AND P0, PT, R65, UR4, PT ;  /* 0x0000000441007c0c */ /* 0x000fe2000bf06270 */
[----:B------:R1:W-:Y:S04]  /*c6e0*/  @!P2 ST.E.128 desc[UR36][R2.64], R24 ;  /* 0x000000180200a985 */ /* 0x0003e8000c101d24 */
[----:B------:R1:W-:Y:S08]  /*c6f0*/  @!P3 ST.E.128 desc[UR36][R4.64], R40 ;  /* 0x000000280400b985 */ /* 0x0003f0000c101d24 */
[----:B------:R-:W-:Y:S05]  /*c700*/  @P0 BRA `(.L_x_2414) ;  /* 0x0000001c00e80947 */ /* 0x000fea0003800000 */
[----:B-1----:R-:W-:-:S04]  /*c710*/  LEA R2, P0, R65, R62, 0x1 ;  /* 0x0000003e41027211 */ /* 0x002fc800078008ff */
[----:B------:R-:W-:-:S05]  /*c720*/  LEA.HI.X R3, R65, R63, R66, 0x1, P0 ;  /* 0x0000003f41037211 */ /* 0x000fca00000f0c42 */
[----:B------:R1:W-:Y:S01]  /*c730*/  ST.E.128 desc[UR36][R2.64], R56 ;  /* 0x0000003802007985 */ /* 0x0003e2000c101d24 */
[----:B------:R-:W-:Y:S05]  /*c740*/  BRA `(.L_x_2414) ;  /* 0x0000001c00d87947 */ /* 0x000fea0003800000 */
.L_x_2407:
        /* <DEDUP_REMOVED lines=16> */
[----:B------:R-:W-:Y:S01]  /*c850*/  UIMAD.WIDE.U32 UR10, UR18, UR12, UR10 ;  /* 0x0000000c120a72a5 */ /* 0x000fe2000f8e000a */
[----:B------:R-:W-:Y:S01]  /*c860*/  SHF.R.S32.HI R90, RZ, 0x1f, R211 ;  /* 0x0000001fff5a7819 */ /* 0x000fe200000114d3 */
[----:B------:R-:W-:Y:S01]  /*c870*/  UPRMT UR8, URZ, 0x654, UR8 ;  /* 0x000006543f087896 */ /* 0x000fe20008000008 */
[----:B------:R-:W-:Y:S01]  /*c880*/  SHF.R.S32.HI R19, RZ, 0x1f, R212 ;  /* 0x0000001fff137819 */ /* 0x000fe200000114d4 */
        /* <DEDUP_REMOVED lines=40> */
[----:B------:R-:W-:Y:S02]  /*cb10*/  IADD3 R11, R16, 0x18, RZ ;  /* 0x00000018100b7810 */ /* 0x000fe40007ffe0ff */
[----:B------:R-:W-:-:S02]  /*cb20*/  SHF.R.S32.HI R9, RZ, 0x1f, R194 ;  /* 0x0000001fff097819 */ /* 0x000fc400000114c2 */
[----:B------:R-:W-:Y:S02]  /*cb30*/  ISETP.GE.AND P3, PT, R11, UR4, PT ;  /* 0x000000040b007c0c */ /* 0x000fe4000bf66270 */
[----:B------:R-:W-:Y:S01]  /*cb40*/  SHF.R.S32.HI R12, RZ, 0x1f, R11 ;  /* 0x0000001fff0c7819 */ /* 0x000fe2000001140b */
[----:B-12---:R-:W-:Y:S01]  /*cb50*/  @!P4 IMAD.WIDE R4, R16, 0x4, R2 ;  /* 0x000000041004c825 */ /* 0x006fe200078e0202 */
[----:B------:R-:W-:Y:S02]  /*cb60*/  SHF.R.S32.HI R15, RZ, 0x1f, R193 ;  /* 0x0000001fff0f7819 */ /* 0x000fe400000114c1 */
[-C--:B------:R-:W-:Y:S02]  /*cb70*/  @!P1 LEA R6, P5, R212, R2.reuse, 0x2 ;  /* 0x00000002d4069211 */ /* 0x080fe400078a10ff */
[----:B------:R1:W-:Y:S01]  /*cb80*/  @!P4 ST.E.64 desc[UR36][R4.64], R24 ;  /* 0x000000180400c985 */ /* 0x0003e2000c101b24 */
[----:B------:R-:W-:Y:S02]  /*cb90*/  ISETP.GE.AND P4, PT, R13, UR4, PT ;  /* 0x000000040d007c0c */ /* 0x000fe4000bf86270 */
[----:B------:R-:W-:-:S02]  /*cba0*/  @!P2 LEA R8, P6, R194, R2, 0x2 ;  /* 0x00000002c208a211 */ /* 0x000fc400078c10ff */
[-C--:B------:R-:W-:Y:S02]  /*cbb0*/  @!P1 LEA.HI.X R7, R212, R3.reuse, R19, 0x2, P5 ;  /* 0x00000003d4079211 */ /* 0x080fe400028f1413 */
[----:B------:R-:W-:Y:S02]  /*cbc0*/  ISETP.GE.AND P5, PT, R193, UR4, PT ;  /* 0x00000004c1007c0c */ /* 0x000fe4000bfa6270 */
[----:B------:R-:W-:Y:S01]  /*cbd0*/  @!P2 LEA.HI.X R9, R194, R3, R9, 0x2, P6 ;  /* 0x00000003c209a211 */ /* 0x000fe200030f1409 */
[----:B------:R2:W-:Y:S01]  /*cbe0*/  @!P1 ST.E.64 desc[UR36][R6.64], R28 ;  /* 0x0000001c06009985 */ /* 0x0005e2000c101b24 */
[-C--:B------:R-:W-:Y:S02]  /*cbf0*/  @!P3 LEA R10, P6, R11, R2.reuse, 0x2 ;  /* 0x000000020b0ab211 */ /* 0x080fe400078c10ff */
[----:B-1----:R-:W-:Y:S01]  /*cc00*/  SHF.R.S32.HI R5, RZ, 0x1f, R13 ;  /* 0x0000001fff057819 */ /* 0x002fe2000001140d */
[----:B------:R1:W-:Y:S01]  /*cc10*/  @!P2 ST.E.64 desc[UR36][R8.64], R32 ;  /* 0x000000200800a985 */ /* 0x0003e2000c101b24 */
[----:B------:R-:W-:-:S02]  /*cc20*/  @!P4 LEA R4, P1, R13, R2, 0x2 ;  /* 0x000000020d04c211 */ /* 0x000fc400078210ff */
[----:B------:R-:W-:Y:S02]  /*cc30*/  ISETP.GE.AND P2, PT, R192, UR4, PT ;  /* 0x00000004c0007c0c */ /* 0x000fe4000bf46270 */
[-C--:B------:R-:W-:Y:S02]  /*cc40*/  @!P4 LEA.HI.X R5, R13, R3.reuse, R5, 0x2, P1 ;  /* 0x000000030d05c211 */ /* 0x080fe400008f1405 */
[----:B------:R-:W-:Y:S02]  /*cc50*/  ISETP.GE.AND P1, PT, R23, UR4, PT ;  /* 0x0000000417007c0c */ /* 0x000fe4000bf26270 */
[-C--:B------:R-:W-:Y:S02]  /*cc60*/  @!P3 LEA.HI.X R11, R11, R3.reuse, R12, 0x2, P6 ;  /* 0x000000030b0bb211 */ /* 0x080fe400030f140c */
[C---:B------:R-:W-:Y:S02]  /*cc70*/  @!P5 LEA R12, P6, R193.reuse, R2, 0x2 ;  /* 0x00000002c10cd211 */ /* 0x040fe400078c10ff */
[----:B--2---:R-:W-:Y:S01]  /*cc80*/  SHF.R.S32.HI R7, RZ, 0x1f, R192 ;  /* 0x0000001fff077819 */ /* 0x004fe200000114c0 */
[----:B------:R-:W-:Y:S01]  /*cc90*/  @!P3 ST.E.64 desc[UR36][R10.64], R36 ;  /* 0x000000240a00b985 */ /* 0x000fe2000c101b24 */
[----:B------:R-:W-:-:S02]  /*cca0*/  @!P5 LEA.HI.X R13, R193, R3, R15, 0x2, P6 ;  /* 0x00000003c10dd211 */ /* 0x000fc400030f140f */
[----:B------:R-:W-:Y:S01]  /*ccb0*/  ISETP.GE.AND P6, PT, R22, UR4, PT ;  /* 0x0000000416007c0c */ /* 0x000fe2000bfc6270 */
[----:B------:R2:W-:Y:S01]  /*ccc0*/  @!P4 ST.E.64 desc[UR36][R4.64], R40 ;  /* 0x000000280400c985 */ /* 0x0005e2000c101b24 */
[CC--:B------:R-:W-:Y:S02]  /*ccd0*/  @!P2 LEA R6, P4, R192.reuse, R2.reuse, 0x2 ;  /* 0x00000002c006a211 */ /* 0x0c0fe400078810ff */
[----:B------:R-:W-:Y:S01]  /*cce0*/  ISETP.GE.AND P3, PT, R211, UR4, PT ;  /* 0x00000004d3007c0c */ /* 0x000fe2000bf66270 */
[----:B------:R-:W-:Y:S01]  /*ccf0*/  @!P5 ST.E.64 desc[UR36][R12.64], R44 ;  /* 0x0000002c0c00d985 */ /* 0x000fe2000c101b24 */
[----:B-1----:R-:W-:Y:S02]  /*cd00*/  SHF.R.S32.HI R9, RZ, 0x1f, R23 ;  /* 0x0000001fff097819 */ /* 0x002fe40000011417 */
[----:B------:R-:W-:Y:S02]  /*cd10*/  @!P1 LEA R8, P5, R23, R2, 0x2 ;  /* 0x0000000217089211 */ /* 0x000fe400078a10ff */
[----:B------:R-:W-:-:S02]  /*cd20*/  @!P2 LEA.HI.X R7, R192, R3, R7, 0x2, P4 ;  /* 0x00000003c007a211 */ /* 0x000fc400020f1407 */
[----:B------:R-:W-:Y:S02]  /*cd30*/  @!P1 LEA.HI.X R9, R23, R3, R9, 0x2, P5 ;  /* 0x0000000317099211 */ /* 0x000fe400028f1409 */
[----:B------:R-:W-:Y:S01]  /*cd40*/  ISETP.GE.AND P4, PT, R210, UR4, PT ;  /* 0x00000004d2007c0c */ /* 0x000fe2000bf86270 */
[----:B------:R1:W-:Y:S01]  /*cd50*/  @!P2 ST.E.64 desc[UR36][R6.64], R48 ;  /* 0x000000300600a985 */ /* 0x0003e2000c101b24 */
[----:B--2---:R-:W-:Y:S02]  /*cd60*/  SHF.R.S32.HI R5, RZ, 0x1f, R22 ;  /* 0x0000001fff057819 */ /* 0x004fe40000011416 */
[-C--:B------:R-:W-:Y:S01]  /*cd70*/  @!P6 LEA R4, P2, R22, R2.reuse, 0x2 ;  /* 0x000000021604e211 */ /* 0x080fe200078410ff */
[----:B------:R2:W-:Y:S01]  /*cd80*/  @!P1 ST.E.64 desc[UR36][R8.64], R52 ;  /* 0x0000003408009985 */ /* 0x0005e2000c101b24 */
[----:B------:R-:W-:Y:S02]  /*cd90*/  ISETP.GE.AND P5, PT, R209, UR4, PT ;  /* 0x00000004d1007c0c */ /* 0x000fe4000bfa6270 */
[----:B------:R-:W-:-:S02]  /*cda0*/  @!P3 LEA R10, P1, R211, R2, 0x2 ;  /* 0x00000002d30ab211 */ /* 0x000fc400078210ff */
[-C--:B------:R-:W-:Y:S02]  /*cdb0*/  @!P6 LEA.HI.X R5, R22, R3.reuse, R5, 0x2, P2 ;  /* 0x000000031605e211 */ /* 0x080fe400010f1405 */
[----:B------:R-:W-:Y:S02]  /*cdc0*/  @!P3 LEA.HI.X R11, R211, R3, R90, 0x2, P1 ;  /* 0x00000003d30bb211 */ /* 0x000fe400008f145a */
[----:B------:R-:W-:Y:S01]  /*cdd0*/  ISETP.GE.AND P1, PT, R208, UR4, PT ;  /* 0x00000004d0007c0c */ /* 0x000fe2000bf26270 */
[----:B------:R3:W-:Y:S01]  /*cde0*/  @!P6 ST.E.64 desc[UR36][R4.64], R56 ;  /* 0x000000380400e985 */ /* 0x0007e2000c101b24 */
[-C--:B-1----:R-:W-:Y:S02]  /*cdf0*/  @!P4 LEA R6, P6, R210, R2.reuse, 0x2 ;  /* 0x00000002d206c211 */ /* 0x082fe400078c10ff */
[----:B------:R-:W-:Y:S01]  /*ce00*/  ISETP.GE.AND P2, PT, R207, UR4, PT ;  /* 0x00000004cf007c0c */ /* 0x000fe2000bf46270 */
[----:B------:R1:W-:Y:S01]  /*ce10*/  @!P3 ST.E.64 desc[UR36][R10.64], R60 ;  /* 0x0000003c0a00b985 */ /* 0x0003e2000c101b24 */
[----:B------:R-:W-:-:S02]  /*ce20*/  @!P5 LEA R12, P3, R209, R2, 0x2 ;  /* 0x00000002d10cd211 */ /* 0x000fc400078610ff */
[-C--:B------:R-:W-:Y:S02]  /*ce30*/  @!P4 LEA.HI.X R7, R210, R3.reuse, R89, 0x2, P6 ;  /* 0x00000003d207c211 */ /* 0x080fe400030f1459 */
[----:B------:R-:W-:-:S03]  /*ce40*/  @!P5 LEA.HI.X R13, R209, R3, R88, 0x2, P3 ;  /* 0x00000003d10dd211 */ /* 0x000fc600018f1458 */
[----:B------:R4:W-:Y:S01]  /*ce50*/  @!P4 ST.E.64 desc[UR36][R6.64], R64 ;  /* 0x000000400600c985 */ /* 0x0009e2000c101b24 */
[----:B------:R-:W-:Y:S02]  /*ce60*/  ISETP.GE.AND P4, PT, R206, UR4, PT ;  /* 0x00000004ce007c0c */ /* 0x000fe4000bf86270 */
[CC--:B--2---:R-:W-:Y:S01]  /*ce70*/  @!P1 LEA R8, P3, R208.reuse, R2.reuse, 0x2 ;  /* 0x00000002d0089211 */ /* 0x0c4fe200078610ff */
        /* <DEDUP_REMOVED lines=45> */
.L_x_2416:
[----:B------:R-:W-:Y:S05]  /*d150*/  BSYNC B1 ;  /* 0x0000000000017941 */ /* 0x000fea0003800000 */
.L_x_2415:
        /* <DEDUP_REMOVED lines=11> */
[----:B------:R-:W-:Y:S02]  /*d210*/  SHF.R.S32.HI R8, RZ, 0x1f, R11 ;  /* 0x0000001fff087819 */ /* 0x000fe4000001140b */
[----:B0--3--:R-:W-:Y:S01]  /*d220*/  SHF.R.S32.HI R0, RZ, 0x1f, R9 ;  /* 0x0000001fff007819 */ /* 0x009fe20000011409 */
[----:B-12-4-:R-:W-:Y:S01]  /*d230*/  @!P3 IMAD.WIDE R2, R16, 0x4, R4 ;  /* 0x000000041002b825 */ /* 0x016fe200078e0204 */
[----:B------:R-:W-:Y:S02]  /*d240*/  SHF.R.S32.HI R15, RZ, 0x1f, R194 ;  /* 0x0000001fff0f7819 */ /* 0x000fe400000114c2 */
[CC--:B------:R-:W-:Y:S02]  /*d250*/  @!P4 LEA R6, P6, R212.reuse, R4.reuse, 0x2 ;  /* 0x00000004d406c211 */ /* 0x0c0fe400078c10ff */
[----:B------:R-:W-:Y:S01]  /*d260*/  @!P1 LEA R10, P5, R11, R4, 0x2 ;  /* 0x000000040b0a9211 */ /* 0x000fe200078a10ff */
[----:B------:R0:W-:Y:S01]  /*d270*/  @!P3 ST.E.64 desc[UR36][R2.64], R26 ;  /* 0x0000001a0200b985 */ /* 0x0001e2000c101b24 */
[----:B------:R-:W-:-:S02]  /*d280*/  @!P4 LEA.HI.X R7, R212, R5, R19, 0x2, P6 ;  /* 0x00000005d407c211 */ /* 0x000fc400030f1413 */
[----:B------:R-:W-:Y:S02]  /*d290*/  ISETP.GE.AND P3, PT, R193, UR4, PT ;  /* 0x00000004c1007c0c */ /* 0x000fe4000bf66270 */
[-C--:B------:R-:W-:Y:S01]  /*d2a0*/  @!P2 LEA R12, P6, R9, R4.reuse, 0x2 ;  /* 0x00000004090ca211 */ /* 0x080fe200078c10ff */
[----:B------:R1:W-:Y:S01]  /*d2b0*/  @!P4 ST.E.64 desc[UR36][R6.64], R30 ;  /* 0x0000001e0600c985 */ /* 0x0003e2000c101b24 */
[-C--:B------:R-:W-:Y:S02]  /*d2c0*/  @!P1 LEA.HI.X R11, R11, R5.reuse, R8, 0x2, P5 ;  /* 0x000000050b0b9211 */ /* 0x080fe400028f1408 */
[C---:B------:R-:W-:Y:S02]  /*d2d0*/  @!P0 LEA R8, P5, R194.reuse, R4, 0x2 ;  /* 0x00000004c2088211 */ /* 0x040fe400078a10ff */
[-C--:B------:R-:W-:Y:S02]  /*d2e0*/  @!P2 LEA.HI.X R13, R9, R5.reuse, R0, 0x2, P6 ;  /* 0x00000005090da211 */ /* 0x080fe400030f1400 */
[----:B------:R-:W-:-:S02]  /*d2f0*/  @!P0 LEA.HI.X R9, R194, R5, R15, 0x2, P5 ;  /* 0x00000005c2098211 */ /* 0x000fc400028f140f */
[----:B------:R-:W-:Y:S02]  /*d300*/  ISETP.GE.AND P4, PT, R192, UR4, PT ;  /* 0x00000004c0007c0c */ /* 0x000fe4000bf86270 */
[----:B------:R-:W-:Y:S01]  /*d310*/  ISETP.GE.AND P5, PT, R23, UR4, PT ;  /* 0x0000000417007c0c */ /* 0x000fe2000bfa6270 */
[----:B------:R-:W-:Y:S01]  /*d320*/  @!P0 ST.E.64 desc[UR36][R8.64], R34 ;  /* 0x0000002208008985 */ /* 0x000fe2000c101b24 */
[----:B------:R-:W-:Y:S02]  /*d330*/  SHF.R.S32.HI R0, RZ, 0x1f, R193 ;  /* 0x0000001fff007819 */ /* 0x000fe400000114c1 */
[----:B------:R-:W-:Y:S01]  /*d340*/  SHF.R.S32.HI R15, RZ, 0x1f, R192 ;  /* 0x0000001fff0f7819 */ /* 0x000fe200000114c0 */
[----:B------:R2:W-:Y:S01]  /*d350*/  @!P1 ST.E.64 desc[UR36][R10.64], R38 ;  /* 0x000000260a009985 */ /* 0x0005e2000c101b24 */
[C---:B0-----:R-:W-:Y:S02]  /*d360*/  @!P3 LEA R2, P1, R193.reuse, R4, 0x2 ;  /* 0x00000004c102b211 */ /* 0x041fe400078210ff */
[----:B------:R-:W-:Y:S01]  /*d370*/  SHF.R.S32.HI R19, RZ, 0x1f, R23 ;  /* 0x0000001fff137819 */ /* 0x000fe20000011417 */
[----:B------:R0:W-:Y:S01]  /*d380*/  @!P2 ST.E.64 desc[UR36][R12.64], R42 ;  /* 0x0000002a0c00a985 */ /* 0x0001e2000c101b24 */
[----:B------:R-:W-:-:S02]  /*d390*/  @!P3 LEA.HI.X R3, R193, R5, R0, 0x2, P1 ;  /* 0x00000005c103b211 */ /* 0x000fc400008f1400 */
[----:B------:R-:W-:Y:S02]  /*d3a0*/  ISETP.GE.AND P1, PT, R211, UR4, PT ;  /* 0x00000004d3007c0c */ /* 0x000fe4000bf26270 */
[----:B------:R-:W-:Y:S01]  /*d3b0*/  ISETP.GE.AND P2, PT, R22, UR4, PT ;  /* 0x0000000416007c0c */ /* 0x000fe2000bf46270 */
[----:B------:R3:W-:Y:S01]  /*d3c0*/  @!P3 ST.E.64 desc[UR36][R2.64], R46 ;  /* 0x0000002e0200b985 */ /* 0x0007e2000c101b24 */
[CC--:B-1----:R-:W-:Y:S02]  /*d3d0*/  @!P4 LEA R6, P0, R192.reuse, R4.reuse, 0x2 ;  /* 0x00000004c006c211 */ /* 0x0c2fe400078010ff */
[----:B------:R-:W-:Y:S02]  /*d3e0*/  @!P5 LEA R14, P6, R23, R4, 0x2 ;  /* 0x00000004170ed211 */ /* 0x000fe400078c10ff */
[----:B------:R-:W-:Y:S02]  /*d3f0*/  @!P4 LEA.HI.X R7, R192, R5, R15, 0x2, P0 ;  /* 0x00000005c007c211 */ /* 0x000fe400000f140f */
[----:B------:R-:W-:-:S02]  /*d400*/  ISETP.GE.AND P0, PT, R210, UR4, PT ;  /* 0x00000004d2007c0c */ /* 0x000fc4000bf06270 */
[----:B------:R-:W-:Y:S01]  /*d410*/  @!P5 LEA.HI.X R15, R23, R5, R19, 0x2, P6 ;  /* 0x00000005170fd211 */ /* 0x000fe200030f1413 */
[----:B------:R1:W-:Y:S01]  /*d420*/  @!P4 ST.E.64 desc[UR36][R6.64], R50 ;  /* 0x000000320600c985 */ /* 0x0003e2000c101b24 */
[-C--:B--2---:R-:W-:Y:S02]  /*d430*/  @!P1 LEA R10, P3, R211, R4.reuse, 0x2 ;  /* 0x00000004d30a9211 */ /* 0x084fe400078610ff */
[----:B------:R-:W-:Y:S01]  /*d440*/  SHF.R.S32.HI R9, RZ, 0x1f, R22 ;  /* 0x0000001fff097819 */ /* 0x000fe20000011416 */
[----:B------:R2:W-:Y:S01]  /*d450*/  @!P5 ST.E.64 desc[UR36][R14.64], R54 ;  /* 0x000000360e00d985 */ /* 0x0005e2000c101b24 */
[----:B------:R-:W-:Y:S02]  /*d460*/  ISETP.GE.AND P5, PT, R209, UR4, PT ;  /* 0x00000004d1007c0c */ /* 0x000fe4000bfa6270 */
[----:B------:R-:W-:Y:S02]  /*d470*/  @!P2 LEA R8, P6, R22, R4, 0x2 ;  /* 0x000000041608a211 */ /* 0x000fe400078c10ff */
[----:B------:R-:W-:-:S02]  /*d480*/  ISETP.GE.AND P4, PT, R208, UR4, PT ;  /* 0x00000004d0007c0c */ /* 0x000fc4000bf86270 */
[-C--:B------:R-:W-:Y:S02]  /*d490*/  @!P1 LEA.HI.X R11, R211, R5.reuse, R90, 0x2, P3 ;  /* 0x00000005d30b9211 */ /* 0x080fe400018f145a */
[----:B------:R-:W-:Y:S02]  /*d4a0*/  ISETP.GE.AND P3, PT, R207, UR4, PT ;  /* 0x00000004cf007c0c */ /* 0x000fe4000bf66270 */
[----:B------:R-:W-:Y:S02]  /*d4b0*/  @!P2 LEA.HI.X R9, R22, R5, R9, 0x2, P6 ;  /* 0x000000051609a211 */ /* 0x000fe400030f1409 */
[----:B0-----:R-:W-:-:S03]  /*d4c0*/  @!P0 LEA R12, P6, R210, R4, 0x2 ;  /* 0x00000004d20c8211 */ /* 0x001fc600078c10ff */
[----:B------:R0:W-:Y:S01]  /*d4d0*/  @!P2 ST.E.64 desc[UR36][R8.64], R58 ;  /* 0x0000003a0800a985 */ /* 0x0001e2000c101b24 */
[-C--:B------:R-:W-:Y:S02]  /*d4e0*/  @!P0 LEA.HI.X R13, R210, R5.reuse, R89, 0x2, P6 ;  /* 0x00000005d20d8211 */ /* 0x080fe400030f1459 */
[CC--:B---3--:R-:W-:Y:S01]  /*d4f0*/  @!P5 LEA R2, P6, R209.reuse, R4.reuse, 0x2 ;  /* 0x00000004d102d211 */ /* 0x0c8fe200078c10ff */
[----:B------:R3:W-:Y:S01]  /*d500*/  @!P1 ST.E.64 desc[UR36][R10.64], R62 ;  /* 0x0000003e0a009985 */ /* 0x0007e2000c101b24 */
[----:B------:R-:W-:Y:S02]  /*d510*/  ISETP.GE.AND P2, PT, R206, UR4, PT ;  /* 0x00000004ce007c0c */ /* 0x000fe4000bf46270 */
[----:B------:R-:W-:Y:S01]  /*d520*/  @!P5 LEA.HI.X R3, R209, R5, R88, 0x2, P6 ;  /* 0x00000005d103d211 */ /* 0x000fe200030f1458 */
[----:B------:R4:W-:Y:S01]  /*d530*/  @!P0 ST.E.64 desc[UR36][R12.64], R66 ;  /* 0x000000420c008985 */ /* 0x0009e2000c101b24 */
[-C--:B-1----:R-:W-:Y:S02]  /*d540*/  @!P4 LEA R6, P0, R208, R4.reuse, 0x2 ;  /* 0x00000004d006c211 */ /* 0x082fe400078010ff */
[----:B--2---:R-:W-:Y:S01]  /*d550*/  @!P3 LEA R14, P6, R207, R4, 0x2 ;  /* 0x00000004cf0eb211 */ /* 0x004fe200078c10ff */
[----:B------:R1:W-:Y:S01]  /*d560*/  @!P5 ST.E.64 desc[UR36][R2.64], R70 ;  /* 0x000000460200d985 */ /* 0x0003e2000c101b24 */
[----:B------:R-:W-:-:S02]  /*d570*/  ISETP.GE.AND P1, PT, R205, UR4, PT ;  /* 0x00000004cd007c0c */ /* 0x000fc4000bf26270 */
[-C--:B------:R-:W-:Y:S02]  /*d580*/  @!P4 LEA.HI.X R7, R208, R5.reuse, R229, 0x2, P0 ;  /* 0x00000005d007c211 */ /* 0x080fe400000f14e5 */
[----:B------:R-:W-:Y:S02]  /*d590*/  ISETP.GE.AND P0, PT, R204, UR4, PT ;  /* 0x00000004cc007c0c */ /* 0x000fe4000bf06270 */
[----:B------:R-:W-:Y:S01]  /*d5a0*/  @!P3 LEA.HI.X R15, R207, R5, R228, 0x2, P6 ;  /* 0x00000005cf0fb211 */ /* 0x000fe200030f14e4 */
[----:B------:R2:W-:Y:S01]  /*d5b0*/  @!P4 ST.E.64 desc[UR36][R6.64], R74 ;  /* 0x0000004a0600c985 */ /* 0x0005e2000c101b24 */
[----:B0-----:R-:W-:-:S03]  /*d5c0*/  @!P2 LEA R8, P4, R206, R4, 0x2 ;  /* 0x00000004ce08a211 */ /* 0x001fc600078810ff */
[----:B------:R-:W-:Y:S01]  /*d5d0*/  @!P3 ST.E.64 desc[UR36][R14.64], R78 ;  /* 0x0000004e0e00b985 */ /* 0x000fe2000c101b24 */
[----:B------:R-:W-:Y:S02]  /*d5e0*/  ISETP.GE.AND P3, PT, R203, UR4, PT ;  /* 0x00000004cb007c0c */ /* 0x000fe4000bf66270 */
[CC--:B---3--:R-:W-:Y:S02]  /*d5f0*/  @!P1 LEA R10, P5, R205.reuse, R4.reuse, 0x2 ;  /* 0x00000004cd0a9211 */ /* 0x0c8fe400078a10ff */
[-C--:B------:R-:W-:Y:S02]  /*d600*/  @!P2 LEA.HI.X R9, R206, R5.reuse, R227, 0x2, P4 ;  /* 0x00000005ce09a211 */ /* 0x080fe400020f14e3 */
[----:B----4-:R-:W-:Y:S02]  /*d610*/  @!P0 LEA R12, P6, R204, R4, 0x2 ;  /* 0x00000004cc0c8211 */ /* 0x010fe400078c10ff */
[----:B------:R-:W-:Y:S01]  /*d620*/  ISETP.GE.AND P4, PT, R202, UR4, PT ;  /* 0x00000004ca007c0c */ /* 0x000fe2000bf86270 */
[----:B------:R0:W-:Y:S01]  /*d630*/  @!P2 ST.E.64 desc[UR36][R8.64], R82 ;  /* 0x000000520800a985 */ /* 0x0001e2000c101b24 */
[----:B------:R-:W-:-:S02]  /*d640*/  @!P1 LEA.HI.X R11, R205, R5, R226, 0x2, P5 ;  /* 0x00000005cd0b9211 */ /* 0x000fc400028f14e2 */
[-C--:B------:R-:W-:Y:S02]  /*d650*/  @!P0 LEA.HI.X R13, R204, R5.reuse, R225, 0x2, P6 ;  /* 0x00000005cc0d8211 */ /* 0x080fe400030f14e1 */
[----:B------:R-:W-:Y:S01]  /*d660*/  ISETP.GE.AND P2, PT, R201, UR4, PT ;  /* 0x00000004c9007c0c */ /* 0x000fe2000bf46270 */
[----:B------:R3:W-:Y:S01]  /*d670*/  @!P1 ST.E.64 desc[UR36][R10.64], R86 ;  /* 0x000000560a009985 */ /* 0x0007e2000c101b24 */
[----:B-1----:R-:W-:Y:S02]  /*d680*/  @!P3 LEA R2, P5, R203, R4, 0x2 ;  /* 0x00000004cb02b211 */ /* 0x002fe400078a10ff */
[----:B------:R-:W-:Y:S01]  /*d690*/  ISETP.GE.AND P1, PT, R200, UR4, PT ;  /* 0x00000004c8007c0c */ /* 0x000fe2000bf26270 */
[----:B------:R1:W-:Y:S01]  /*d6a0*/  @!P0 ST.E.64 desc[UR36][R12.64], R122 ;  /* 0x0000007a0c008985 */ /* 0x0003e2000c101b24 */
[----:B------:R-:W-:Y:S02]  /*d6b0*/  ISETP.GE.AND P0, PT, R199, UR4, PT ;  /* 0x00000004c7007c0c */ /* 0x000fe4000bf06270 */
[----:B------:R-:W-:-:S02]  /*d6c0*/  @!P3 LEA.HI.X R3, R203, R5, R224, 0x2, P5 ;  /* 0x00000005cb03b211 */ /* 0x000fc400028f14e0 */
[----:B------:R-:W-:Y:S02]  /*d6d0*/  ISETP.GE.AND P5, PT, R198, UR4, PT ;  /* 0x00000004c6007c0c */ /* 0x000fe4000bfa6270 */
[CC--:B--2---:R-:W-:Y:S01]  /*d6e0*/  @!P4 LEA R6, P6, R202.reuse, R4.reuse, 0x2 ;  /* 0x00000004ca06c211 */ /* 0x0c4fe200078c10ff */
[----:B------:R2:W-:Y:S01]  /*d6f0*/  @!P3 ST.E.64 desc[UR36][R2.64], R124 ;  /* 0x0000007c0200b985 */ /* 0x0005e2000c101b24 */
[CC--:B0-----:R-:W-:Y:S02]  /*d700*/  @!P2 LEA R8, P3, R201.reuse, R4.reuse, 0x2 ;  /* 0x00000004c908a211 */ /* 0x0c1fe400078610ff */
[-C--:B------:R-:W-:Y:S02]  /*d710*/  @!P4 LEA.HI.X R7, R202, R5.reuse, R223, 0x2, P6 ;  /* 0x00000005ca07c211 */ /* 0x080fe400030f14df */
[-C--:B---3--:R-:W-:Y:S02]  /*d720*/  @!P1 LEA R10, P6, R200, R4.reuse, 0x2 ;  /* 0x00000004c80a9211 */ /* 0x088fe400078c10ff */
[----:B------:R-:W-:Y:S01]  /*d730*/  @!P2 LEA.HI.X R9, R201, R5, R222, 0x2, P3 ;  /* 0x00000005c909a211 */ /* 0x000fe200018f14de */
[----:B------:R2:W-:Y:S01]  /*d740*/  @!P4 ST.E.64 desc[UR36][R6.64], R98 ;  /* 0x000000620600c985 */ /* 0x0005e2000c101b24 */
[----:B-1----:R-:W-:-:S02]  /*d750*/  @!P0 LEA R12, P4, R199, R4, 0x2 ;  /* 0x00000004c70c8211 */ /* 0x002fc400078810ff */
[----:B------:R-:W-:Y:S01]  /*d760*/  @!P5 LEA R14, P3, R198, R4, 0x2 ;  /* 0x00000004c60ed211 */ /* 0x000fe200078610ff */
[----:B------:R2:W-:Y:S01]  /*d770*/  @!P2 ST.E.64 desc[UR36][R8.64], R102 ;  /* 0x000000660800a985 */ /* 0x0005e2000c101b24 */
[-C--:B------:R-:W-:Y:S02]  /*d780*/  @!P1 LEA.HI.X R11, R200, R5.reuse, R221, 0x2, P6 ;  /* 0x00000005c80b9211 */ /* 0x080fe400030f14dd */
        /* <DEDUP_REMOVED lines=11> */
.L_x_2405:
[----:B------:R-:W-:Y:S01]  /*d840*/  R2UR UR4, R196 ;  /* 0x00000000c40472ca */ /* 0x000fe200000e0000 */
[----:B------:R-:W-:Y:S01]  /*d850*/  ULDC.64 UR8, c[0x0][0xc00] ;  /* 0x0003000000087ab9 */ /* 0x000fe20000000a00 */
[----:B------:R-:W-:Y:S01]  /*d860*/  R2UR UR10, R19 ;  /* 0x00000000130a72ca */ /* 0x000fe200000e0000 */
[----:B------:R-:W-:-:S04]  /*d870*/  UISETP.NE.U32.AND UP0, UPT, UR8, URZ, UPT ;  /* 0x0000003f0800728c */ /* 0x000fc8000bf05070 */
[----:B------:R-:W-:-:S03]  /*d880*/  UISETP.NE.AND.EX UP0, UPT, UR9, URZ, UPT, UP0 ;  /* 0x0000003f0900728c */ /* 0x000fc6000bf05300 */
[----:B------:R-:W-:-:S03]  /*d890*/  ULDC.64 UR8, c[0x0][0xc00] ;  /* 0x0003000000087ab9 */ /* 0x000fc60000000a00 */
[----:B------:R-:W-:Y:S01]  /*d8a0*/  UIMAD.WIDE UR8, UR4, 0x4, UR8 ;  /* 0x00000004040878a5 */ /* 0x000fe2000f8e0208 */
[----:B------:R-:W-:-:S05]  /*d8b0*/  PLOP3.LUT P1, PT, PT, PT, UP0, 0x80, 0x0 ;  /* 0x000000000000781c */ /* 0x000fca0003f2f008 */
[----:B------:R-:W-:Y:S02]  /*d8c0*/  IMAD.U32 R2, RZ, RZ, UR8 ;  /* 0x00000008ff027e24 */ /* 0x000fe4000f8e00ff */
[----:B------:R-:W-:Y:S01]  /*d8d0*/  IMAD.U32 R3, RZ, RZ, UR9 ;  /* 0x00000009ff037e24 */ /* 0x000fe2000f8e00ff */
[----:B------:R-:W-:Y:S02]  /*d8e0*/  ULDC.64 UR8, c[0x0][0xc08] ;  /* 0x0003020000087ab9 */ /* 0x000fe40000000a00 */
[----:B------:R-:W-:-:S03]  /*d8f0*/  UISETP.NE.U32.AND UP1, UPT, UR8, URZ, UPT ;  /* 0x0000003f0800728c */ /* 0x000fc6000bf25070 */
[----:B------:R-:W2:Y:S01]  /*d900*/  @P1 LDG.E R6, desc[UR36][R2.64] ;  /* 0x0000002402061981 */ /* 0x000ea2000c1e1900 */
[----:B------:R-:W-:-:S06]  /*d910*/  UISETP.NE.AND.EX UP1, UPT, UR9, URZ, UPT, UP1 ;  /* 0x0000003f0900728c */ /* 0x000fcc000bf25310 */
[----:B------:R-:W-:-:S05]  /*d920*/  PLOP3.LUT P2, PT, PT, PT, UP1, 0x80, 0x0 ;  /* 0x000000000000781c */ /* 0x000fca0003f4f018 */
[----:B------:R-:W-:Y:S02]  /*d930*/  @UP1 ULDC.64 UR8, c[0x0][0xc08] ;  /* 0x0003020000081ab9 */ /* 0x000fe40000000a00 */
[----:B------:R-:W-:-:S03]  /*d940*/  @UP1 UIMAD.WIDE UR8, UR4, 0x4, UR8 ;  /* 0x00000004040818a5 */ /* 0x000fc6000f8e0208 */
[----:B------:R-:W-:Y:S02]  /*d950*/  ULDC UR4, c[0x0][0xa88] ;  /* 0x0002a20000047ab9 */ /* 0x000fe40000000800 */
[----:B------:R-:W-:Y:S02]  /*d960*/  IMAD.U32 R0, RZ, RZ, UR4 ;  /* 0x00000004ff007e24 */ /* 0x000fe4000f8e00ff */
[----:B------:R-:W-:Y:S02]  /*d970*/  IMAD.U32 R4, RZ, RZ, UR8 ;  /* 0x00000008ff047e24 */ /* 0x000fe4000f8e00ff */
[----:B------:R-:W-:-:S05]  /*d980*/  IMAD.U32 R5, RZ, RZ, UR9 ;  /* 0x00000009ff057e24 */ /* 0x000fca000f8e00ff */
[----:B------:R0:W5:Y:S01]  /*d990*/  @P2 LDG.E R0, desc[UR36][R4.64] ;  /* 0x0000002404002981 */ /* 0x000162000c1e1900 */
[----:B------:R-:W-:Y:S01]  /*d9a0*/  UMOV UR4, URZ ;  /* 0x0000003f00047c82 */ /* 0x000fe20008000000 */
[----:B------:R-:W-:Y:S01]  /*d9b0*/  UISETP.NE.AND UP1, UPT, UR10, URZ, UPT ;  /* 0x0000003f0a00728c */ /* 0x000fe2000bf25270 */
[----:B------:R-:W1:Y:S10]  /*d9c0*/  S2R R7, SR_TID.X ;  /* 0x0000000000077919 */ /* 0x000e740000002100 */
[----:B------:R-:W-:-:S02]  /*d9d0*/  @!UP1 ULDC UR10, c[0x0][0xad4] ;  /* 0x0002b500000a9ab9 */ /* 0x000fc40000000800 */
[----:B------:R-:W-:Y:S02]  /*d9e0*/  IMAD.U32 R19, RZ, RZ, UR10 ;  /* 0x0000000aff137e24 */ /* 0x000fe4000f8e00ff */
        /* <DEDUP_REMOVED lines=8> */
[----:B--2---:R-:W-:-:S07]  /*da70*/  IADD3 R0, -R5, R0, RZ ;  /* 0x0000000005007210 */ /* 0x004fce0007ffe1ff */
.L_x_2417:
[----:B------:R-:W-:Y:S01]  /*da80*/  R2UR UR9, R196 ;  /* 0x00000000c40972ca */ /* 0x000fe200000e0000 */
[----:B------:R-:W-:Y:S01]  /*da90*/  BSSY B1, `(.L_x_2418) ;  /* 0x000003d000017945 */ /* 0x000fe20003800000 */
[----:B------:R-:W-:-:S11]  /*daa0*/  R2UR UR8, R215 ;  /* 0x00000000d70872ca */ /* 0x000fd600000e0000 */
[----:B------:R-:W-:Y:S02]  /*dab0*/  USEL UR12, UR9, URZ, !UP0 ;  /* 0x0000003f090c7287 */ /* 0x000fe4000c000000 */
[----:B------:R-:W-:Y:S01]  /*dac0*/  USEL UR13, UR8, URZ, !UP0 ;  /* 0x0000003f080d7287 */ /* 0x000fe2000c000000 */
[----:B------:R-:W-:Y:S11]  /*dad0*/  @P0 BRA `(.L_x_2419) ;  /* 0x0000000000e00947 */ /* 0x000ff60003800000 */
[----:B------:R-:W0:Y:S01]  /*dae0*/  S2R R4, SR_TID.X ;  /* 0x0000000000047919 */ /* 0x000e220000002100 */
[----:B------:R-:W1:Y:S01]  /*daf0*/  LDC R9, c[0x0][0xbe8] ;  /* 0x0002fa00ff097b82 */ /* 0x000e620000000800 */
[----:B------:R-:W-:Y:S02]  /*db00*/  IMAD.U32 R3, RZ, RZ, UR42 ;  /* 0x0000002aff037e24 */ /* 0x000fe4000f8e00ff */
[----:B-1---5:R-:W-:-:S03]  /*db10*/  IMAD R2, R0, R9, RZ ;  /* 0x0000000900027224 */ /* 0x022fc600078e02ff */
        /* <DEDUP_REMOVED lines=37> */
[----:B------:R-:W-:Y:S01]  /*dd70*/  IMAD.U32 R6, RZ, RZ, UR16 ;  /* 0x00000010ff067e24 */ /* 0x000fe2000f8e00ff */
        /* <DEDUP_REMOVED lines=14> */
.L_x_2419:
[----:B------:R-:W-:Y:S05]  /*de60*/  BSYNC B1 ;  /* 0x0000000000017941 */ /* 0x000fea0003800000 */
.L_x_2418:
[----:B------:R-:W-:-:S13]  /*de70*/  R2UR UR8, R19 ;  /* 0x00000000130872ca */ /* 0x000fda00000e0000 */
[----:B------:R-:W-:-:S06]  /*de80*/  UISETP.GT.AND UP0, UPT, UR8, 0x1, UPT ;  /* 0x000000010800788c */ /* 0x000fcc000bf04270 */
[----:B------:R-:W-:-:S13]  /*de90*/  PLOP3.LUT P0, PT, PT, PT, UP0, 0x80, 0x0 ;  /* 0x000000000000781c */ /* 0x000fda0003f0f008 */
[----:B------:R-:W-:Y:S05]  /*dea0*/  @P0 BRA `(.L_x_2414) ;  /* 0x0000000800000947 */ /* 0x000fea0003800000 */
[----:B------:R-:W1:Y:S01]  /*deb0*/  LDC R11, c[0x0][0xbe8] ;  /* 0x0002fa00ff0b7b82 */ /* 0x000e620000000800 */
[----:B------:R-:W-:Y:S01]  /*dec0*/  ULDC.64 UR14, c[0x0][0xaa0] ;  /* 0x0002a800000e7ab9 */ /* 0x000fe20000000a00 */
[----:B------:R-:W-:Y:S01]  /*ded0*/  R2UR UR16, R213 ;  /* 0x00000000d51072ca */ /* 0x000fe200000e0000 */
[----:B------:R-:W-:Y:S01]  /*dee0*/  UIMAD UR10, UR21, UR14, URZ ;  /* 0x0000000e150a72a4 */ /* 0x000fe2000f8e023f */
[----:B------:R-:W-:Y:S01]  /*def0*/  IMAD R2, R18, 0x20, R214 ;  /* 0x0000002012027824 */ /* 0x000fe200078e02d6 */
[----:B------:R-:W-:Y:S01]  /*df00*/  UIMAD.WIDE.U32 UR8, UR4, UR14, URZ ;  /* 0x0000000e040872a5 */ /* 0x000fe2000f8e003f */
[----:B------:R-:W-:Y:S01]  /*df10*/  VIADD R8, R214, UR42 ;  /* 0x0000002ad6087c36 */ /* 0x000fe20008000000 */
[----:B------:R-:W-:Y:S01]  /*df20*/  UIMAD UR10, UR4, UR15, UR10 ;  /* 0x0000000f040a72a4 */ /* 0x000fe2000f8e020a */
[----:B------:R-:W-:Y:S01]  /*df30*/  VIADD R6, R2, UR42 ;  /* 0x0000002a02067c36 */ /* 0x000fe20008000000 */
[----:B------:R-:W-:Y:S02]  /*df40*/  BSSY B1, `(.L_x_2420) ;  /* 0x0000040000017945 */ /* 0x000fe40003800000 */
[----:B------:R-:W-:-:S02]  /*df50*/  UIADD3 UR9, UR9, UR10, URZ ;  /* 0x0000000a09097290 */ /* 0x000fc4000fffe03f */
[----:B0-----:R-:W-:Y:S01]  /*df60*/  MOV R5, R6 ;  /* 0x0000000600057202 */ /* 0x001fe20000000f00 */
[----:B------:R-:W-:Y:S02]  /*df70*/  ULDC.64 UR10, c[0x0][0xae8] ;  /* 0x0002ba00000a7ab9 */ /* 0x000fe40000000a00 */
[----:B------:R-:W-:-:S04]  /*df80*/  UIMAD.WIDE.U32 UR8, UR16, UR10, UR8 ;  /* 0x0000000a100872a5 */ /* 0x000fc8000f8e0008 */
[----:B------:R-:W-:-:S03]  /*df90*/  UIMAD UR9, UR16, UR11, UR9 ;  /* 0x0000000b100972a4 */ /* 0x000fc6000f8e0209 */
[----:B------:R-:W-:Y:S01]  /*dfa0*/  ULDC.64 UR10, c[0x0][0xaf0] ;  /* 0x0002bc00000a7ab9 */ /* 0x000fe20000000a00 */
[----:B-1----:R-:W-:Y:S01]  /*dfb0*/  ISETP.NE.AND P0, PT, R11, 0x1, PT ;  /* 0x000000010b00780c */ /* 0x002fe20003f05270 */
[----:B------:R-:W-:-:S04]  /*dfc0*/  UIMAD UR13, UR13, UR10, URZ ;  /* 0x0000000a0d0d72a4 */ /* 0x000fc8000f8e023f */
[----:B------:R-:W-:Y:S02]  /*dfd0*/  UIMAD UR4, UR12, UR11, UR13 ;  /* 0x0000000b0c0472a4 */ /* 0x000fe4000f8e020d */
[----:B------:R-:W-:-:S03]  /*dfe0*/  UIMAD.WIDE.U32 UR12, UR12, UR10, UR8 ;  /* 0x0000000a0c0c72a5 */ /* 0x000fc6000f8e0008 */
[----:B------:R-:W-:Y:S01]  /*dff0*/  ULDC.64 UR8, c[0x0][0xae0] ;  /* 0x0002b80000087ab9 */ /* 0x000fe20000000a00 */
[----:B------:R-:W-:Y:S02]  /*e000*/  UIADD3 UR4, UR13, UR4, URZ ;  /* 0x000000040d047290 */ /* 0x000fe4000fffe03f */
[----:B------:R-:W0:Y:S08]  /*e010*/  @P0 LDC R3, c[0x0][0xbec] ;  /* 0x0002fb00ff030b82 */ /* 0x000e300000000800 */
[----:B------:R-:W1:Y:S01]  /*e020*/  @P0 LDC R7, c[0x0][0xbf0] ;  /* 0x0002fc00ff070b82 */ /* 0x000e620000000800 */
        /* <DEDUP_REMOVED lines=8> */
[----:B------:R-:W-:Y:S02]  /*e0b0*/  IMAD.U32 R2, RZ, RZ, UR12 ;  /* 0x0000000cff027e24 */ /* 0x000fe4000f8e00ff */
[C---:B------:R-:W-:Y:S01]  /*e0c0*/  IMAD R9, R5.reuse, UR9, R4 ;  /* 0x0000000905097c24 */ /* 0x040fe2000f8e0204 */
[----:B------:R-:W-:Y:S01]  /*e0d0*/  SHF.R.S32.HI R4, RZ, 0x1f, R7 ;  /* 0x0000001fff047819 */ /* 0x000fe20000011407 */
[----:B------:R-:W-:Y:S01]  /*e0e0*/  IMAD.WIDE.U32 R2, R5, UR8, R2 ;  /* 0x0000000805027c25 */ /* 0x000fe2000f8e0002 */
[----:B------:R-:W-:-:S03]  /*e0f0*/  ULDC.64 UR8, c[0x0][0xad8] ;  /* 0x0002b60000087ab9 */ /* 0x000fc60000000a00 */
        /* <DEDUP_REMOVED lines=36> */
.L_x_2421:
[----:B------:R-:W-:Y:S05]  /*e340*/  BSYNC B1 ;  /* 0x0000000000017941 */ /* 0x000fea0003800000 */
.L_x_2420:
        /* <DEDUP_REMOVED lines=17> */
.L_x_2423:
[----:B------:R-:W-:Y:S05]  /*e460*/  BSYNC B1 ;  /* 0x0000000000017941 */ /* 0x000fea0003800000 */
.L_x_2422:
        /* <DEDUP_REMOVED lines=17> */
.L_x_2425:
[----:B------:R-:W-:Y:S05]  /*e580*/  BSYNC B1 ;  /* 0x0000000000017941 */ /* 0x000fea0003800000 */
.L_x_2424:
[----:B0-----:R-:W-:Y:S01]  /*e590*/  VIADD R0, R8, 0x60 ;  /* 0x0000006008007836 */ /* 0x001fe20000000000 */
[----:B--2-4-:R-:W2:Y:S04]  /*e5a0*/  SHFL.IDX PT, R5, R5, 0x3, 0x181f ;  /* 0x00781f0005057f89 */ /* 0x014ea800000e0000 */
[----:B------:R-:W-:Y:S01]  /*e5b0*/  ISETP.GE.AND P0, PT, R0, R11, PT ;  /* 0x0000000b0000720c */ /* 0x000fe20003f06270 */
[----:B-1-3--:R1:W3:-:S12]  /*e5c0*/  SHFL.IDX PT, R2, R4, 0x3, 0x181f ;  /* 0x00781f0004027f89 */ /* 0x00a2d800000e0000 */
        /* <DEDUP_REMOVED lines=8> */
[-C--:B--2---:R-:W-:Y:S02]  /*e650*/  @!P3 LEA.HI.X R15, R7, R5.reuse, R10, 0x1, P0 ;  /* 0x00000005070fb211 */ /* 0x084fe400000f0c0a */
[-C--:B------:R-:W-:Y:S02]  /*e660*/  @!P4 LEA.HI.X R9, R9, R5.reuse, R6, 0x1, P1 ;  /* 0x000000050909c211 */ /* 0x080fe400008f0c06 */
[----:B------:R-:W-:Y:S01]  /*e670*/  @!P5 LEA.HI.X R3, R13, R5, R12, 0x1, P2 ;  /* 0x000000050d03d211 */ /* 0x000fe200010f0c0c */
[----:B------:R1:W-:Y:S04]  /*e680*/  @!P3 ST.E.128 desc[UR36][R14.64], RZ ;  /* 0x000000ff0e00b985 */ /* 0x0003e8000c101d24 */
[----:B------:R1:W-:Y:S04]  /*e690*/  @!P4 ST.E.128 desc[UR36][R8.64], RZ ;  /* 0x000000ff0800c985 */ /* 0x0003e8000c101d24 */
[----:B------:R1:W-:Y:S02]  /*e6a0*/  @!P5 ST.E.128 desc[UR36][R2.64], RZ ;  /* 0x000000ff0200d985 */ /* 0x0003e4000c101d24 */
.L_x_2414:
[----:B------:R-:W-:Y:S05]  /*e6b0*/  BSYNC B0 ;  /* 0x0000000000007941 */ /* 0x000fea0003800000 */
.L_x_2404:
[----:B------:R-:W-:Y:S02]  /*e6c0*/  ULDC UR4, c[0x0][0xc3c] ;  /* 0x00030f0000047ab9 */ /* 0x000fe40000000800 */
[----:B------:R-:W-:-:S06]  /*e6d0*/  UISETP.GE.AND UP0, UPT, UR7, UR4, UPT ;  /* 0x000000040700728c */ /* 0x000fcc000bf06270 */
[----:B------:R-:W-:-:S13]  /*e6e0*/  PLOP3.LUT P0, PT, PT, PT, UP0, 0x80, 0x0 ;  /* 0x000000000000781c */ /* 0x000fda0003f0f008 */
[----:B------:R-:W-:Y:S05]  /*e6f0*/  @!P0 BRA `(.L_x_2426) ;  /* 0xffffff28002c8947 */ /* 0x000fea000383ffff */
[----:B------:R-:W-:Y:S05]  /*e700*/  EXIT ;  /* 0x000000000000794d */ /* 0x000fea0003800000 */
.L_x_2361:
        /* <DEDUP_REMOVED lines=16> */
.L_x_2427:
        /* <DEDUP_REMOVED lines=40> */
[----:B------:R-:W-:Y:S01]  /*ea90*/  MOV R8, R3 ;  /* 0x0000000300087202 */ /* 0x000fe20000000f00 */
[----:B------:R-:W-:Y:S01]  /*eaa0*/  UMOV UR4, URZ ;  /* 0x0000003f00047c82 */ /* 0x000fe20008000000 */
[----:B------:R-:W-:-:S05]  /*eab0*/  ULDC UR5, c[0x0][0xc38] ;  /* 0x00030e0000057ab9 */ /* 0x000fca0000000800 */
.L_x_2431:
        /* <DEDUP_REMOVED lines=35> */
.L_x_2429:
[----:B------:R-:W-:Y:S01]  /*ecf0*/  IMAD.IADD R3, R8, 0x1, -R3 ;  /* 0x0000000108037824 */ /* 0x000fe200078e0a03 */
[----:B------:R-:W-:-:S03]  /*ed00*/  MOV R16, RZ ;  /* 0x000000ff00107202 */ /* 0x000fc60000000f00 */
        /* <DEDUP_REMOVED lines=11> */
.L_x_2432:
        /* <DEDUP_REMOVED lines=30> */
[----:B------:R-:W-:-:S02]  /*efa0*/  @P0 VIADD R2, R2, 0x1 ;  /* 0x0000000102020836 */ /* 0x000fc40000000000 */
[----:B0-----:R-:W-:-:S03]  /*efb0*/  IMAD.MOV R13, RZ, RZ, -R3 ;  /* 0x000000ffff0d7224 */ /* 0x001fc600078e0a03 */
[----:B------:R-:W-:Y:S02]  /*efc0*/  MOV R10, R2 ;  /* 0x00000002000a7202 */ /* 0x000fe40000000f00 */
[----:B------:R-:W-:Y:S01]  /*efd0*/  IABS R2, R9 ;  /* 0x0000000900027213 */ /* 0x000fe20000000000 */
[----:B------:R-:W-:Y:S02]  /*efe0*/  IMAD R11, R13, R4, RZ ;  /* 0x000000040d0b7224 */ /* 0x000fe400078e02ff */
[----:B------:R-:W-:Y:S01]  /*eff0*/  @!P2 IMAD.MOV R10, RZ, RZ, -R10 ;  /* 0x000000ffff0aa224 */ /* 0x000fe200078e0a0a */
[----:B------:R-:W-:Y:S01]  /*f000*/  @!P1 LOP3.LUT R10, RZ, R6, RZ, 0x33, !PT ;  /* 0x00000006ff0a9212 */ /* 0x000fe200078e33ff */
[----:B------:R-:W-:Y:S02]  /*f010*/  IMAD.MOV R12, RZ, RZ, -R2 ;  /* 0x000000ffff0c7224 */ /* 0x000fe400078e0a02 */
[----:B------:R-:W-:Y:S01]  /*f020*/  IMAD.MOV.U32 R2, RZ, RZ, RZ ;  /* 0x000000ffff027224 */ /* 0x000fe200078e00ff */
[----:B------:R-:W-:-:S03]  /*f030*/  IABS R8, R10 ;  /* 0x0000000a00087213 */ /* 0x000fc60000000000 */
        /* <DEDUP_REMOVED lines=15> */
[----:B------:R-:W-:-:S04]  /*f130*/  @!P1 LOP3.LUT R2, RZ, R9, RZ, 0x33, !PT ;  /* 0x00000009ff029212 */ /* 0x000fc800078e33ff */
[----:B------:R-:W-:-:S05]  /*f140*/  IADD3 R18, -R2, RZ, RZ ;  /* 0x000000ff02127210 */ /* 0x000fca0007ffe1ff */
[C---:B------:R-:W-:Y:S02]  /*f150*/  IMAD R18, R9.reuse, R18, R10 ;  /* 0x0000001209127224 */ /* 0x040fe400078e020a */
[----:B------:R-:W-:Y:S02]  /*f160*/  IMAD R9, R9, 0x1000000, R2 ;  /* 0x0100000009097824 */ /* 0x000fe400078e0202 */
[----:B------:R-:W-:Y:S02]  /*f170*/  IMAD R2, R6, R3, R5 ;  /* 0x0000000306027224 */ /* 0x000fe400078e0205 */
[----:B------:R-:W-:Y:S01]  /*f180*/  IMAD R18, R18, 0x10000, R9 ;  /* 0x0001000012127824 */ /* 0x000fe200078e0209 */
[----:B------:R-:W-:Y:S06]  /*f190*/  BRA `(.L_x_2434) ;  /* 0x0000000000f47947 */ /* 0x000fec0003800000 */
.L_x_2433:
        /* <DEDUP_REMOVED lines=26> */
[----:B------:R-:W-:Y:S02]  /*f340*/  @!P2 IADD3 R2, -R2, RZ, RZ ;  /* 0x000000ff0202a210 */ /* 0x000fe40007ffe1ff */
        /* <DEDUP_REMOVED lines=31> */
[----:B------:R-:W-:Y:S02]  /*f540*/  @!P2 IADD3 R2, -R2, RZ, RZ ;  /* 0x000000ff0202a210 */ /* 0x000fe40007ffe1ff */
[----:B------:R-:W-:-:S05]  /*f550*/  @!P1 LOP3.LUT R2, RZ, R13, RZ, 0x33, !PT ;  /* 0x0000000dff029212 */ /* 0x000fca00078e33ff */
[----:B------:R-:W-:-:S07]  /*f560*/  IMAD R18, R2, R18, R3 ;  /* 0x0000001202127224 */ /* 0x000fce00078e0203 */
.L_x_2434:
[----:B------:R-:W-:-:S05]  /*f570*/  LOP3.LUT R17, RZ, R2, RZ, 0x33, !PT ;  /* 0x00000002ff117212 */ /* 0x000fca00078e33ff */
[----:B------:R-:W-:Y:S01]  /*f580*/  IMAD.IADD R17, R6, 0x1, R17 ;  /* 0x0000000106117824 */ /* 0x000fe200078e0211 */
[----:B------:R-:W-:Y:S06]  /*f590*/  BRA `(.L_x_2435) ;  /* 0x0000000000147947 */ /* 0x000fec0003800000 */
.L_x_2430:
[----:B------:R-:W-:Y:S01]  /*f5a0*/  ULDC UR4, c[0x0][0xc3c] ;  /* 0x00030f0000047ab9 */ /* 0x000fe20000000800 */
[----:B------:R-:W-:Y:S02]  /*f5b0*/  IMAD.MOV.U32 R17, RZ, RZ, RZ ;  /* 0x000000ffff117224 */ /* 0x000fe400078e00ff */
[----:B------:R-:W-:Y:S02]  /*f5c0*/  IMAD.U32 R16, RZ, RZ, UR6 ;  /* 0x00000006ff107e24 */ /* 0x000fe4000f8e00ff */
[----:B------:R-:W-:Y:S02]  /*f5d0*/  IMAD.MOV.U32 R18, RZ, RZ, RZ ;  /* 0x000000ffff127224 */ /* 0x000fe400078e00ff */
[----:B------:R-:W-:-:S07]  /*f5e0*/  IMAD.U32 R19, RZ, RZ, UR4 ;  /* 0x00000004ff137e24 */ /* 0x000fce000f8e00ff */
.L_x_2435:
[----:B------:R-:W-:-:S13]  /*f5f0*/  ISETP.NE.AND P0, PT, R7, RZ, PT ;  /* 0x000000ff0700720c */ /* 0x000fda0003f05270 */
[----:B------:R-:W0:Y:S01]  /*f600*/  @!P0 S2R R3, SR_CgaCtaId ;  /* 0x0000000000038919 */ /* 0x000e220000008800 */
[----:B------:R-:W-:-:S04]  /*f610*/  @!P0 MOV R2, 0x400 ;  /* 0x0000040000028802 */ /* 0x000fc80000000f00 */
[----:B0-----:R-:W-:-:S05]  /*f620*/  @!P0 LEA R2, R3, R2, 0x18 ;  /* 0x0000000203028211 */ /* 0x001fca00078ec0ff */
[----:B------:R1:W-:Y:S01]  /*f630*/  @!P0 STS.128 [R2+0x308d0], R16 ;  /* 0x0308d01002008388 */ /* 0x0003e20000000c00 */
[----:B------:R-:W-:Y:S06]  /*f640*/  BAR.ARV 0x5, 0x180 ;  /* 0x0146000000007b1d */ /* 0x000fec0000002000 */
.L_x_2428:
        /* <DEDUP_REMOVED lines=11> */
[----:B------:R-:W-:Y:S01]  /*f700*/  MOV R28, 0x1 ;  /* 0x00000001001c7802 */ /* 0x000fe20000000f00 */
[----:B------:R-:W-:Y:S01]  /*f710*/  IMAD.MOV.U32 R27, RZ, RZ, RZ ;  /* 0x000000ffff1b7224 */ /* 0x000fe200078e00ff */
[----:B------:R-:W-:Y:S01]  /*f720*/  LOP3.LUT R3, R31, 0x1f8, RZ, 0xc0, !PT ;  /* 0x000001f81f037812 */ /* 0x000fe200078ec0ff */
[----:B------:R-:W-:-:S03]  /*f730*/  ULDC UR39, c[0x0][0xc] ;  /* 0x0000030000277ab9 */ /* 0x000fc60000000800 */
        /* <DEDUP_REMOVED lines=15> */
.L_x_2501:
[----:B0-----:R-:W0:Y:S02]  /*f830*/  LDC.64 R2, c[0x0][0xc88] ;  /* 0x00032200ff027b82 */ /* 0x001e240000000a00 */
[----:B0-----:R-:W-:-:S05]  /*f840*/  IMAD.WIDE R2, R19, 0x4, R2 ;  /* 0x0000000413027825 */ /* 0x001fca00078e0202 */
[----:B------:R-:W2:Y:S01]  /*f850*/  LDG.E R29, desc[UR36][R2.64] ;  /* 0x00000024021d7981 */ /* 0x000ea2000c1e1900 */
[----:B------:R-:W-:Y:S05]  /*f860*/  YIELD ;  /* 0x0000000000007946 */ /* 0x000fea0003800000 */
[----:B------:R-:W-:Y:S01]  /*f870*/  ULDC.64 UR4, c[0x0][0xa28] ;  /* 0x00028a0000047ab9 */ /* 0x000fe20000000a00 */
[----:B------:R-:W-:Y:S01]  /*f880*/  IMAD.MOV.U32 R6, RZ, RZ, RZ ;  /* 0x000000ffff067224 */ /* 0x000fe200078e00ff */
[----:B------:R-:W-:Y:S01]  /*f890*/  ISETP.NE.U32.AND P0, PT, RZ, UR4, PT ;  /* 0x00000004ff007c0c */ /* 0x000fe2000bf05070 */
[----:B------:R-:W-:-:S03]  /*f8a0*/  ULDC.64 UR6, c[0x0][0xa18] ;  /* 0x0002860000067ab9 */ /* 0x000fc60000000a00 */
        /* <DEDUP_REMOVED lines=9> */
[----:B-1----:R1:W2:Y:S01]  /*f940*/  @P0 LDG.E R6, desc[UR36][R2.64] ;  /* 0x0000002402060981 */ /* 0x0022a2000c1e1900 */
        /* <DEDUP_REMOVED lines=31> */
.L_x_2437:
        /* <DEDUP_REMOVED lines=9> */
.L_x_2438:
        /* <DEDUP_REMOVED lines=8> */
[----:B---3--:R-:W-:-:S07]  /*fc50*/  IADD3 R37, -R37, R0, RZ ;  /* 0x0000000025257210 */ /* 0x008fce0007ffe1ff */
.L_x_2439:
[----:B------:R-:W4:Y:S01]  /*fc60*/  LDL R4, [R1+0xc] ;  /* 0x00000c0001047983 */ /* 0x000f220000100800 */
[----:B012---:R-:W0:Y:S01]  /*fc70*/  LDC R0, c[0x0][0x448] ;  /* 0x00011200ff007b82 */ /* 0x007e220000000800 */
[----:B-----5:R-:W-:Y:S01]  /*fc80*/  IMAD.IADD R37, R37, 0x1, -R6 ;  /* 0x0000000125257824 */ /* 0x020fe200078e0a06 */
[----:B------:R-:W-:Y:S01]  /*fc90*/  LOP3.LUT R23, R23, 0xffffff7f, RZ, 0xc0, !PT ;  /* 0xffffff7f17177812 */ /* 0x000fe200078ec0ff */
[----:B------:R-:W-:Y:S01]  /*fca0*/  BSSY B0, `(.L_x_2440) ;  /* 0x0000038000007945 */ /* 0x000fe20003800000 */
[----:B0-----:R-:W-:Y:S01]  /*fcb0*/  ISETP.NE.AND P0, PT, R0, 0x1, PT ;  /* 0x000000010000780c */ /* 0x001fe20003f05270 */
[----:B------:R-:W-:-:S04]  /*fcc0*/  IMAD.SHL.U32 R0, R17, 0x80, RZ ;  /* 0x0000008011007824 */ /* 0x000fc800078e00ff */
[----:B------:R-:W-:-:S08]  /*fcd0*/  VIADD R0, R0, 0x7f ;  /* 0x0000007f00007836 */ /* 0x000fd00000000000 */
[----:B---3--:R-:W0:Y:S01]  /*fce0*/  @P0 LDC R3, c[0x0][0x44c] ;  /* 0x00011300ff030b82 */ /* 0x008e220000000800 */
[----:B------:R-:W-:-:S07]  /*fcf0*/  @P0 LOP3.LUT R23, R23, 0x80, RZ, 0xfc, !PT ;  /* 0x0000008017170812 */ /* 0x000fce00078efcff */
[----:B------:R-:W1:Y:S01]  /*fd00*/  @P0 LDC R5, c[0x0][0x450] ;  /* 0x00011400ff050b82 */ /* 0x000e620000000800 */
[----:B0-----:R-:W-:-:S05]  /*fd10*/  @P0 IMAD.HI.U32 R2, R0, R3, RZ ;  /* 0x0000000300020227 */ /* 0x001fca00078e00ff */
[----:B-1----:R-:W-:Y:S01]  /*fd20*/  @P0 SHF.R.U32.HI R0, RZ, R5, R2 ;  /* 0x00000005ff000219 */ /* 0x002fe20000011602 */
[----:B------:R-:W-:-:S04]  /*fd30*/  VIADD R2, R37, 0x5f ;  /* 0x0000005f25027836 */ /* 0x000fc80000000000 */
[----:B------:R-:W-:Y:S01]  /*fd40*/  IMAD.HI R2, R2, 0x2aaaaaab, RZ ;  /* 0x2aaaaaab02027827 */ /* 0x000fe200078e02ff */
[----:B----4-:R-:W-:-:S05]  /*fd50*/  IADD3 R3, R37, 0x60, -R4 ;  /* 0x0000006025037810 */ /* 0x010fca0007ffe804 */
[----:B------:R-:W-:Y:S01]  /*fd60*/  IMAD.IADD R0, R3, 0x1, R0 ;  /* 0x0000000103007824 */ /* 0x000fe200078e0200 */
[----:B------:R-:W-:-:S03]  /*fd70*/  SHF.R.U32.HI R3, RZ, 0x1f, R2 ;  /* 0x0000001fff037819 */ /* 0x000fc60000011602 */
[----:B------:R-:W-:Y:S01]  /*fd80*/  IMAD.HI R4, R0, 0x2aaaaaab, RZ ;  /* 0x2aaaaaab00047827 */ /* 0x000fe200078e02ff */
[----:B------:R-:W-:Y:S02]  /*fd90*/  LEA.HI.SX32 R0, R2, R3, 0x1c ;  /* 0x0000000302007211 */ /* 0x000fe400078fe2ff */
[----:B------:R-:W-:Y:S02]  /*fda0*/  LOP3.LUT R2, R18, 0xff000000, RZ, 0xc0, !PT ;  /* 0xff00000012027812 */ /* 0x000fe400078ec0ff */
[----:B------:R-:W-:Y:S02]  /*fdb0*/  SHF.R.U32.HI R3, RZ, 0x1f, R4 ;  /* 0x0000001fff037819 */ /* 0x000fe40000011604 */
[----:B------:R-:W-:Y:S02]  /*fdc0*/  SHF.R.U32.HI R2, RZ, 0x8, R2 ;  /* 0x00000008ff027819 */ /* 0x000fe40000011602 */
[----:B------:R-:W-:-:S04]  /*fdd0*/  LEA.HI.SX32 R3, R4, R3, 0x1c ;  /* 0x0000000304037211 */ /* 0x000fc800078fe2ff */
[----:B------:R-:W-:Y:S02]  /*fde0*/  VIMNMX R0, R0, R3, PT ;  /* 0x0000000300007248 */ /* 0x000fe40003fe0100 */
[----:B------:R-:W-:Y:S02]  /*fdf0*/  LOP3.LUT R3, R18, 0xff0000, RZ, 0xc0, !PT ;  /* 0x00ff000012037812 */ /* 0x000fe400078ec0ff */
[----:B------:R-:W-:Y:S02]  /*fe00*/  ISETP.GE.AND P0, PT, R0, 0x1, PT ;  /* 0x000000010000780c */ /* 0x000fe40003f06270 */
[----:B------:R-:W-:Y:S01]  /*fe10*/  LEA.HI R2, R3, R2, RZ, 0x10 ;  /* 0x0000000203027211 */ /* 0x000fe200078f80ff */
[----:B------:R-:W-:-:S03]  /*fe20*/  IMAD.MOV.U32 R3, RZ, RZ, RZ ;  /* 0x000000ffff037224 */ /* 0x000fc600078e00ff */
[----:B------:R-:W-:-:S07]  /*fe30*/  LOP3.LUT R4, R2, 0xff, RZ, 0xc0, !PT ;  /* 0x000000ff02047812 */ /* 0x000fce00078ec0ff */
[----:B------:R-:W-:Y:S05]  /*fe40*/  @!P0 BRA `(.L_x_2441) ;  /* 0x0000000000748947 */ /* 0x000fea0003800000 */
[----:B------:R-:W-:-:S04]  /*fe50*/  SHF.R.U32.HI R5, RZ, 0x10, R2 ;  /* 0x00000010ff057819 */ /* 0x000fc80000011602 */
[----:B------:R-:W-:-:S13]  /*fe60*/  ISETP.NE.AND P0, PT, R5, RZ, PT ;  /* 0x000000ff0500720c */ /* 0x000fda0003f05270 */
[----:B------:R-:W0:Y:S02]  /*fe70*/  @!P0 LDC R5, c[0x0][0x9f0] ;  /* 0x00027c00ff058b82 */ /* 0x000e240000000800 */
[-C--:B0-----:R-:W-:Y:S02]  /*fe80*/  IABS R7, R5.reuse ;  /* 0x0000000500077213 */ /* 0x081fe40000000000 */
[----:B------:R-:W-:Y:S02]  /*fe90*/  IADD3 R6, R5, -0x1, R0 ;  /* 0xffffffff05067810 */ /* 0x000fe40007ffe000 */
[----:B------:R-:W0:Y:S02]  /*fea0*/  I2F.RP R9, R7 ;  /* 0x0000000700097306 */ /* 0x000e240000209400 */
[----:B------:R-:W-:-:S04]  /*feb0*/  LOP3.LUT R2, R6, R5, RZ, 0x3c, !PT ;  /* 0x0000000506027212 */ /* 0x000fc800078e3cff */
[----:B------:R-:W-:Y:S02]  /*fec0*/  ISETP.GE.AND P2, PT, R2, RZ, PT ;  /* 0x000000ff0200720c */ /* 0x000fe40003f46270 */
[----:B0-----:R-:W0:Y:S02]  /*fed0*/  MUFU.RCP R9, R9 ;  /* 0x0000000900097308 */ /* 0x001e240000001000 */
[----:B0-----:R-:W-:-:S06]  /*fee0*/  VIADD R10, R9, 0xffffffe ;  /* 0x0ffffffe090a7836 */ /* 0x001fcc0000000000 */
[----:B------:R-:W0:Y:S02]  /*fef0*/  F2I.FTZ.U32.TRUNC.NTZ R3, R10 ;  /* 0x0000000a00037305 */ /* 0x000e24000021f000 */
[----:B0-----:R-:W-:-:S04]  /*ff00*/  IMAD.MOV R2, RZ, RZ, -R3 ;  /* 0x000000ffff027224 */ /* 0x001fc800078e0a03 */
        /* <DEDUP_REMOVED lines=17> */
.L_x_2441:
[----:B------:R-:W-:Y:S05]  /*10020*/  BSYNC B0 ;  /* 0x0000000000007941 */ /* 0x000fea0003800000 */
.L_x_2440:
        /* <DEDUP_REMOVED lines=24> */
.L_x_2443:
        /* <DEDUP_REMOVED lines=20> */
.L_x_2446:
[----:B------:R-:W-:Y:S05]  /*102f0*/  BSYNC B6 ;  /* 0x0000000000067941 */ /* 0x000fea0003800000 */
.L_x_2445:
        /* <DEDUP_REMOVED lines=10> */
[----:B------:R-:W-:Y:S01]  /*103a0*/  MOV R8, 0x70 ;  /* 0x0000007000087802 */ /* 0x000fe20000000f00 */
[----:B------:R-:W-:Y:S02]  /*103b0*/  IMAD.U32 R5, RZ, RZ, UR7 ;  /* 0x00000007ff057e24 */ /* 0x000fe4000f8e00ff */
[----:B------:R-:W-:Y:S02]  /*103c0*/  IMAD.U32 R6, RZ, RZ, UR8 ;  /* 0x00000008ff067e24 */ /* 0x000fe4000f8e00ff */
[----:B------:R-:W-:-:S02]  /*103d0*/  IMAD.U32 R7, RZ, RZ, UR9 ;  /* 0x00000009ff077e24 */ /* 0x000fc4000f8e00ff */
[----:B------:R-:W-:Y:S02]  /*103e0*/  IMAD.U32 R10, RZ, RZ, UR4 ;  /* 0x00000004ff0a7e24 */ /* 0x000fe4000f8e00ff */
[----:B------:R-:W-:Y:S02]  /*103f0*/  IMAD.U32 R11, RZ, RZ, UR5 ;  /* 0x00000005ff0b7e24 */ /* 0x000fe4000f8e00ff */
[----:B------:R-:W-:Y:S02]  /*10400*/  IMAD.MOV.U32 R12, RZ, RZ, 0x1 ;  /* 0x00000001ff0c7424 */ /* 0x000fe400078e00ff */
[----:B0-----:R-:W-:-:S07]  /*10410*/  IMAD.MOV.U32 R13, RZ, RZ, RZ ;  /* 0x000000ffff0d7224 */ /* 0x001fce00078e00ff */
[----:B------:R-:W-:-:S07]  /*10420*/  LEPC R20, `(.L_x_2449) ;  /* 0x000000001014794e */ /* 0x000fce0000000000 */
[----:B-1----:R-:W-:Y:S05]  /*10430*/  CALL.ABS.NOINC R2 ;  /* 0x0000000002007343 */ /* 0x002fea0003c00000 */
.L_x_2449:
[----:B------:R0:W1:Y:S01]  /*10440*/  LDC.64 R2, c[0x4][R26] ;  /* 0x010000001a027b82 */ /* 0x0000620000000a00 */
[----:B------:R-:W-:Y:S01]  /*10450*/  ULDC.64 UR6, c[0x4][0x88] ;  /* 0x0100220000067ab9 */ /* 0x000fe20000000a00 */
[----:B------:R-:W-:Y:S01]  /*10460*/  ULDC.64 UR8, c[0x4][0x90] ;  /* 0x0100240000087ab9 */ /* 0x000fe20000000a00 */
[----:B------:R-:W-:Y:S01]  /*10470*/  ULDC.64 UR4, c[0x4][0x18] ;  /* 0x0100060000047ab9 */ /* 0x000fe20000000a00 */
[----:B------:R-:W-:Y:S01]  /*10480*/  IMAD.U32 R4, RZ, RZ, UR6 ;  /* 0x00000006ff047e24 */ /* 0x000fe2000f8e00ff */
[----:B------:R-:W-:Y:S01]  /*10490*/  MOV R13, RZ ;  /* 0x000000ff000d7202 */ /* 0x000fe20000000f00 */
[----:B------:R-:W-:Y:S02]  /*104a0*/  IMAD.U32 R5, RZ, RZ, UR7 ;  /* 0x00000007ff057e24 */ /* 0x000fe4000f8e00ff */
[----:B------:R-:W-:Y:S02]  /*104b0*/  IMAD.U32 R6, RZ, RZ, UR8 ;  /* 0x00000008ff067e24 */ /* 0x000fe4000f8e00ff */
[----:B------:R-:W-:-:S02]  /*104c0*/  IMAD.U32 R7, RZ, RZ, UR9 ;  /* 0x00000009ff077e24 */ /* 0x000fc4000f8e00ff */
[----:B------:R-:W-:Y:S02]  /*104d0*/  IMAD.U32 R10, RZ, RZ, UR4 ;  /* 0x00000004ff0a7e24 */ /* 0x000fe4000f8e00ff */
[----:B------:R-:W-:Y:S02]  /*104e0*/  IMAD.U32 R11, RZ, RZ, UR5 ;  /* 0x00000005ff0b7e24 */ /* 0x000fe4000f8e00ff */
[----:B------:R-:W-:Y:S02]  /*104f0*/  IMAD.MOV.U32 R8, RZ, RZ, 0x70 ;  /* 0x00000070ff087424 */ /* 0x000fe400078e00ff */
[----:B0-----:R-:W-:-:S07]  /*10500*/  IMAD.MOV.U32 R12, RZ, RZ, 0x1 ;  /* 0x00000001ff0c7424 */ /* 0x001fce00078e00ff */
[----:B------:R-:W-:-:S07]  /*10510*/  LEPC R20, `(.L_x_2448) ;  /* 0x000000001014794e */ /* 0x000fce0000000000 */
[----:B-1----:R-:W-:Y:S05]  /*10520*/  CALL.ABS.NOINC R2 ;  /* 0x0000000002007343 */ /* 0x002fea0003c00000 */
.L_x_2448:
[----:B------:R-:W-:Y:S05]  /*10530*/  BSYNC B6 ;  /* 0x0000000000067941 */ /* 0x000fea0003800000 */
.L_x_2447:
        /* <DEDUP_REMOVED lines=14> */
[----:B------:R-:W-:Y:S02]  /*10620*/  @P2 LOP3.LUT R23, R23, 0x20, RZ, 0xfc, !PT ;  /* 0x0000002017172812 */ /* 0x000fe400078efcff */
[----:B-1----:R-:W-:-:S04]  /*10630*/  LOP3.LUT R20, R20, 0x7f, RZ, 0xc0, !PT ;  /* 0x0000007f14147812 */ /* 0x002fc800078ec0ff */
[----:B------:R-:W-:Y:S02]  /*10640*/  SHF.R.U32.HI R26, RZ, 0x3, R20 ;  /* 0x00000003ff1a7819 */ /* 0x000fe40000011614 */
[----:B------:R-:W1:Y:S02]  /*10650*/  S2R R20, SR_TID.X ;  /* 0x0000000000147919 */ /* 0x000e640000002100 */
[----:B-1----:R-:W-:-:S05]  /*10660*/  IMAD.SHL.U32 R20, R20, 0x10, RZ ;  /* 0x0000001014147824 */ /* 0x002fca00078e00ff */
[----:B------:R-:W-:Y:S02]  /*10670*/  LOP3.LUT R20, R26, 0x70, R20, 0xf8, !PT ;  /* 0x000000701a147812 */ /* 0x000fe400078ef814 */
[----:B------:R-:W-:Y:S01]  /*10680*/  LOP3.LUT R23, R23, 0xfffffffb, RZ, 0xc0, !PT ;  /* 0xfffffffb17177812 */ /* 0x000fe200078ec0ff */
[----:B------:R-:W-:Y:S01]  /*10690*/  UMOV UR5, 0xffffffff ;  /* 0xffffffff00057882 */ /* 0x000fe20000000000 */
[----:B------:R-:W-:Y:S01]  /*106a0*/  LOP3.LUT R26, R18, 0xffff, RZ, 0xc0, !PT ;  /* 0x0000ffff121a7812 */ /* 0x000fe200078ec0ff */
[----:B--2---:R-:W-:Y:S02]  /*106b0*/  VIADD R25, R2, 0xffffffff ;  /* 0xffffffff02197836 */ /* 0x004fe40000000000 */
[----:B------:R-:W1:Y:S02]  /*106c0*/  @P2 LDC R2, c[0x0][0x438] ;  /* 0x00010e00ff022b82 */ /* 0x000e640000000800 */
[----:B------:R-:W-:-:S05]  /*106d0*/  IMAD R0, R25, 0x60, R20 ;  /* 0x0000006019007824 */ /* 0x000fca00078e0214 */
[C---:B------:R-:W-:Y:S01]  /*106e0*/  ISETP.GE.AND P0, PT, R0.reuse, R37, PT ;  /* 0x000000250000720c */ /* 0x040fe20003f06270 */
[----:B---3--:R-:W-:-:S03]  /*106f0*/  IMAD.IADD R0, R0, 0x1, R21 ;  /* 0x0000000100007824 */ /* 0x008fc600078e0215 */
[----:B------:R-:W-:Y:S01]  /*10700*/  ISETP.GT.U32.OR P0, PT, R20, 0x5f, P0 ;  /* 0x0000005f1400780c */ /* 0x000fe20000704470 */
[----:B0-----:R-:W-:-:S04]  /*10710*/  @P2 IMAD.HI.U32 R3, R0, R3, RZ ;  /* 0x0000000300032227 */ /* 0x001fc800078e00ff */
[----:B------:R-:W-:Y:S01]  /*10720*/  IMAD.MOV.U32 R4, RZ, RZ, R0 ;  /* 0x000000ffff047224 */ /* 0x000fe200078e0000 */
[----:B-1----:R-:W-:-:S07]  /*10730*/  @P2 SHF.R.U32.HI R4, RZ, R2, R3 ;  /* 0x00000002ff042219 */ /* 0x002fce0000011603 */
[----:B------:R-:W0:Y:S01]  /*10740*/  @!P0 LDC.64 R2, c[0x0][0x428] ;  /* 0x00010a00ff028b82 */ /* 0x000e220000000a00 */
[----:B------:R-:W-:-:S04]  /*10750*/  IMAD.MOV R5, RZ, RZ, -R4 ;  /* 0x000000ffff057224 */ /* 0x000fc800078e0a04 */
[----:B------:R-:W-:Y:S01]  /*10760*/  IMAD R0, R6, R5, R0 ;  /* 0x0000000506007224 */ /* 0x000fe200078e0200 */
[----:B----4-:R-:W-:Y:S02]  /*10770*/  SHF.R.S32.HI R6, RZ, 0x1f, R30 ;  /* 0x0000001fff067819 */ /* 0x010fe4000001141e */
[----:B------:R-:W-:-:S03]  /*10780*/  @!P0 SHF.R.S32.HI R5, RZ, 0x1f, R4 ;  /* 0x0000001fff058819 */ /* 0x000fc60000011404 */
[----:B------:R0:W-:Y:S02]  /*10790*/  STL [R1+0x8], R6 ;  /* 0x0000080601007387 */ /* 0x0001e40000100800 */
[-C--:B0-----:R-:W-:Y:S02]  /*107a0*/  @!P0 IMAD R6, R6, R2.reuse, RZ ;  /* 0x0000000206068224 */ /* 0x081fe400078e02ff */
[----:B------:R-:W-:-:S04]  /*107b0*/  @!P0 IMAD.WIDE.U32 R4, R30, R2, R4 ;  /* 0x000000021e048225 */ /* 0x000fc800078e0004 */
[----:B------:R-:W-:Y:S02]  /*107c0*/  @!P0 IMAD R6, R30, R3, R6 ;  /* 0x000000031e068224 */ /* 0x000fe400078e0206 */
[----:B------:R-:W0:Y:S01]  /*107d0*/  @!P0 LDC.64 R2, c[0x0][0x418] ;  /* 0x00010600ff028b82 */ /* 0x000e220000000a00 */
[----:B------:R-:W-:Y:S01]  /*107e0*/  ISETP.GE.AND P2, PT, R31, UR4, PT ;  /* 0x000000041f007c0c */ /* 0x000fe2000bf46270 */
[----:B------:R-:W-:-:S12]  /*107f0*/  @!P0 IMAD.IADD R6, R5, 0x1, R6 ;  /* 0x0000000105068824 */ /* 0x000fd800078e0206 */
[----:B------:R-:W-:Y:S02]  /*10800*/  @P2 LOP3.LUT R23, R23, 0x4, RZ, 0xfc, !PT ;  /* 0x0000000417172812 */ /* 0x000fe400078efcff */
[----:B0-----:R-:W-:-:S04]  /*10810*/  @!P0 LEA R2, P1, R4, R2, 0x2 ;  /* 0x0000000204028211 */ /* 0x001fc800078210ff */
[----:B------:R-:W-:Y:S01]  /*10820*/  @!P0 LEA.HI.X R3, R4, R3, R6, 0x2, P1 ;  /* 0x0000000304038211 */ /* 0x000fe200008f1406 */
[----:B------:R-:W-:Y:S01]  /*10830*/  IMAD.MOV.U32 R4, RZ, RZ, RZ ;  /* 0x000000ffff047224 */ /* 0x000fe200078e00ff */
[----:B------:R-:W-:Y:S02]  /*10840*/  ISETP.GE.AND P1, PT, R33, UR4, PT ;  /* 0x0000000421007c0c */ /* 0x000fe4000bf26270 */
[----:B------:R-:W-:-:S03]  /*10850*/  LOP3.LUT R23, R23, 0xfffffffd, RZ, 0xc0, !PT ;  /* 0xfffffffd17177812 */ /* 0x000fc600078ec0ff */
[----:B------:R0:W5:Y:S01]  /*10860*/  @!P0 LDG.E R4, desc[UR36][R2.64] ;  /* 0x0000002402048981 */ /* 0x000162000c1e1900 */
[----:B------:R-:W-:-:S07]  /*10870*/  ISETP.GE.AND P0, PT, R32, UR4, PT ;  /* 0x0000000420007c0c */ /* 0x000fce000bf06270 */
[----:B------:R-:W-:Y:S01]  /*10880*/  @P1 LOP3.LUT R23, R23, 0x2, RZ, 0xfc, !PT ;  /* 0x0000000217171812 */ /* 0x000fe200078efcff */
[----:B0-----:R-:W-:-:S03]  /*10890*/  IMAD.U32 R2, RZ, RZ, UR38 ;  /* 0x00000026ff027e24 */ /* 0x001fc6000f8e00ff */
[----:B------:R-:W-:-:S04]  /*108a0*/  LOP3.LUT R23, R23, 0xfffffffe, RZ, 0xc0, !PT ;  /* 0xfffffffe17177812 */ /* 0x000fc800078ec0ff */
[----:B------:R-:W-:Y:S01]  /*108b0*/  @P0 LOP3.LUT R23, R23, 0x1, RZ, 0xfc, !PT ;  /* 0x0000000117170812 */ /* 0x000fe200078efcff */
[----:B------:R-:W-:Y:S06]  /*108c0*/  BRA.DIV UR5, `(.L_x_2450) ;  /* 0x0000004605187947 */ /* 0x000fec000b800000 */
.L_x_2518:
        /* <DEDUP_REMOVED lines=8> */
.L_x_2451:
        /* <DEDUP_REMOVED lines=14> */
[----:B------:R-:W-:Y:S01]  /*10a30*/  IMAD.IADD R3, R3, 0x1, R7 ;  /* 0x0000000103037824 */ /* 0x000fe200078e0207 */
[----:B------:R-:W-:Y:S01]  /*10a40*/  LEA R7, R27, R22, 0x3 ;  /* 0x000000161b077211 */ /* 0x000fe200078e18ff */
[----:B------:R-:W-:-:S04]  /*10a50*/  IMAD.WIDE.U32 R2, R26, UR4, R2 ;  /* 0x000000041a027c25 */ /* 0x000fc8000f8e0002 */
[----:B------:R-:W-:Y:S01]  /*10a60*/  IMAD R24, R26, UR5, R3 ;  /* 0x000000051a187c24 */ /* 0x000fe2000f8e0203 */
[----:B------:R-:W-:-:S04]  /*10a70*/  LEA R18, P0, R2, UR6, 0x1 ;  /* 0x0000000602127c11 */ /* 0x000fc8000f8008ff */
[----:B------:R-:W-:Y:S02]  /*10a80*/  LEA.HI.X R24, R2, UR7, R24, 0x1, P0 ;  /* 0x0000000702187c11 */ /* 0x000fe400080f0c18 */
[----:B------:R-:W-:-:S06]  /*10a90*/  SHF.L.U32 R2, R28, 0x1f, RZ ;  /* 0x0000001f1c027819 */ /* 0x000fcc00000006ff */
[----:B------:R-:W0:Y:S02]  /*10aa0*/  SYNCS.PHASECHK.TRANS64.TRYWAIT P0, [R7+URZ+0x30840], R2 ;  /* 0x03084002070075a7 */ /* 0x000e24000800017f */
[----:B0-----:R-:W-:Y:S05]  /*10ab0*/  @!P0 BRA `(.L_x_2453) ;  /* 0x0000004000d08947 */ /* 0x001fea0003800000 */
.L_x_2519:
[----:B------:R-:W-:Y:S05]  /*10ac0*/  BSYNC B0 ;  /* 0x0000000000007941 */ /* 0x000fea0003800000 */
.L_x_2452:
        /* <DEDUP_REMOVED lines=90> */
.L_x_2533:
        /* <DEDUP_REMOVED lines=12> */
.L_x_2455:
        /* <DEDUP_REMOVED lines=10> */
.L_x_2456:
        /* <DEDUP_REMOVED lines=24> */
[----:B--2---:R-:W-:Y:S01]  /*11350*/  MOV R7, UR9 ;  /* 0x0000000900077c02 */ /* 0x004fe20008000f00 */
        /* <DEDUP_REMOVED lines=10> */
.L_x_2458:
[----:B------:R-:W-:Y:S05]  /*11400*/  BSYNC B6 ;  /* 0x0000000000067941 */ /* 0x000fea0003800000 */
.L_x_2457:
[----:B------:R-:W3:Y:S01]  /*11410*/  LDL.LU.64 R2, [R1+0x18] ;  /* 0x0000180001027983 */ /* 0x000ee20000300a00 */
[----:B------:R-:W0:Y:S01]  /*11420*/  LDC R0, c[0x0][0x448] ;  /* 0x00011200ff007b82 */ /* 0x000e220000000800 */
[----:B------:R-:W-:Y:S02]  /*11430*/  ULDC.64 UR4, c[0x0][0x2d8] ;  /* 0x0000b60000047ab9 */ /* 0x000fe40000000a00 */
[----:B------:R-:W4:Y:S04]  /*11440*/  LDL.LU R20, [R1+0x10] ;  /* 0x0000100001147983 */ /* 0x000f280000300800 */
[----:B------:R1:W5:Y:S01]  /*11450*/  LDL R9, [R1+0xc] ;  /* 0x00000c0001097983 */ /* 0x0003620000100800 */
[----:B------:R-:W2:Y:S01]  /*11460*/  S2R R21, SR_TID.X ;  /* 0x0000000000157919 */ /* 0x000ea20000002100 */
[----:B0-----:R-:W-:-:S13]  /*11470*/  ISETP.NE.AND P6, PT, R0, 0x1, PT ;  /* 0x000000010000780c */ /* 0x001fda0003fc5270 */
[----:B------:R-:W0:Y:S01]  /*11480*/  @P6 LDC R4, c[0x0][0x44c] ;  /* 0x00011300ff046b82 */ /* 0x000e220000000800 */
[----:B--2---:R-:W-:-:S07]  /*11490*/  LOP3.LUT R21, R21, 0x7f, RZ, 0xc0, !PT ;  /* 0x0000007f15157812 */ /* 0x004fce00078ec0ff */
[----:B------:R-:W2:Y:S01]  /*114a0*/  @P6 LDC R5, c[0x0][0x450] ;  /* 0x00011400ff056b82 */ /* 0x000ea20000000800 */
[----:B------:R-:W-:Y:S02]  /*114b0*/  SHF.R.U32.HI R0, RZ, 0x3, R21 ;  /* 0x00000003ff007819 */ /* 0x000fe40000011615 */
[----:B------:R-:W1:Y:S02]  /*114c0*/  S2R R21, SR_TID.X ;  /* 0x0000000000157919 */ /* 0x000e640000002100 */
[----:B-1----:R-:W-:-:S05]  /*114d0*/  IMAD.SHL.U32 R21, R21, 0x10, RZ ;  /* 0x0000001015157824 */ /* 0x002fca00078e00ff */
[----:B------:R-:W-:-:S05]  /*114e0*/  LOP3.LUT R21, R0, 0x70, R21, 0xf8, !PT ;  /* 0x0000007000157812 */ /* 0x000fca00078ef815 */
[----:B------:R-:W-:-:S04]  /*114f0*/  IMAD R0, R17, 0x80, R21 ;  /* 0x0000008011007824 */ /* 0x000fc800078e0215 */
[----:B0-----:R-:W-:-:S04]  /*11500*/  @P6 IMAD.HI.U32 R6, R0, R4, RZ ;  /* 0x0000000400066227 */ /* 0x001fc800078e00ff */
[----:B------:R-:W-:Y:S01]  /*11510*/  IMAD.MOV.U32 R4, RZ, RZ, R0 ;  /* 0x000000ffff047224 */ /* 0x000fe200078e0000 */
[----:B--2---:R-:W-:-:S05]  /*11520*/  @P6 SHF.R.U32.HI R4, RZ, R5, R6 ;  /* 0x00000005ff046219 */ /* 0x004fca0000011606 */
[----:B------:R-:W-:Y:S02]  /*11530*/  IMAD.MOV R6, RZ, RZ, -R4 ;  /* 0x000000ffff067224 */ /* 0x000fe400078e0a04 */
[----:B---3--:R-:W-:Y:S02]  /*11540*/  IMAD.MOV.U32 R3, RZ, RZ, R35 ;  /* 0x000000ffff037224 */ /* 0x008fe400078e0023 */
[----:B------:R-:W-:-:S04]  /*11550*/  IMAD.WIDE.U32 R2, R26, UR4, R2 ;  /* 0x000000041a027c25 */ /* 0x000fc8000f8e0002 */
[----:B------:R-:W-:Y:S01]  /*11560*/  IMAD R3, R26, UR5, R3 ;  /* 0x000000051a037c24 */ /* 0x000fe2000f8e0203 */
[----:B------:R-:W-:Y:S02]  /*11570*/  ULDC.64 UR4, c[0x0][0x2e0] ;  /* 0x0000b80000047ab9 */ /* 0x000fe40000000a00 */
[----:B----4-:R-:W-:Y:S02]  /*11580*/  IMAD R5, R20, UR4, RZ ;  /* 0x0000000414057c24 */ /* 0x010fe4000f8e02ff */
[----:B------:R-:W-:-:S04]  /*11590*/  IMAD.WIDE.U32 R2, R29, UR4, R2 ;  /* 0x000000041d027c25 */ /* 0x000fc8000f8e0002 */
[----:B------:R-:W-:Y:S01]  /*115a0*/  IMAD R5, R29, UR5, R5 ;  /* 0x000000051d057c24 */ /* 0x000fe2000f8e0205 */
[----:B------:R-:W0:Y:S01]  /*115b0*/  S2R R20, SR_TID.X ;  /* 0x0000000000147919 */ /* 0x000e220000002100 */
[----:B------:R-:W-:-:S03]  /*115c0*/  ULDC.64 UR4, c[0x0][0x2d0] ;  /* 0x0000b40000047ab9 */ /* 0x000fc60000000a00 */
[----:B------:R-:W-:Y:S02]  /*115d0*/  IADD3 R3, R3, R5, RZ ;  /* 0x0000000503037210 */ /* 0x000fe40007ffe0ff */
[----:B------:R-:W1:Y:S01]  /*115e0*/  LDC R5, c[0x0][0x448] ;  /* 0x00011200ff057b82 */ /* 0x000e620000000800 */
[----:B------:R-:W-:-:S04]  /*115f0*/  IMAD.WIDE.U32 R2, R4, UR4, R2 ;  /* 0x0000000404027c25 */ /* 0x000fc8000f8e0002 */
[----:B-1----:R-:W-:Y:S01]  /*11600*/  IMAD R0, R5, R6, R0 ;  /* 0x0000000605007224 */ /* 0x002fe200078e0200 */
        /* <DEDUP_REMOVED lines=22> */
[----:B-----5:R-:W-:Y:S02]  /*11770*/  IMAD R5, R9, R5, RZ ;  /* 0x0000000509057224 */ /* 0x020fe400078e02ff */
[----:B------:R-:W-:Y:S01]  /*11780*/  IMAD R17, R17, 0x80, R8 ;  /* 0x0000008011117824 */ /* 0x000fe200078e0208 */
        /* <DEDUP_REMOVED lines=16> */
[----:B------:R-:W0:Y:S01]  /*11890*/  SHFL.IDX PT, R14, R0, 0x2, 0x181f ;  /* 0x00581f00000e7f89 */ /* 0x000e2200000e0000 */
[----:B------:R-:W-:-:S05]  /*118a0*/  @!P1 MOV R3, R7 ;  /* 0x0000000700039202 */ /* 0x000fca0000000f00 */
        /* <DEDUP_REMOVED lines=28> */
[----:B0-----:R-:W-:-:S04]  /*11a70*/  @!P1 LEA R14, P4, R31, R14, 0x1 ;  /* 0x0000000e1f0e9211 */ /* 0x001fc800078808ff */
[----:B-1----:R-:W-:Y:S01]  /*11a80*/  @!P1 IADD3.X R7, RZ, R2, RZ, P4, !PT ;  /* 0x00000002ff079210 */ /* 0x002fe200027fe4ff */
[----:B------:R-:W-:Y:S02]  /*11a90*/  @!P1 IMAD.MOV.U32 R2, RZ, RZ, R14 ;  /* 0x000000ffff029224 */ /* 0x000fe400078e000e */
[----:B------:R-:W0:Y:S02]  /*11aa0*/  SHFL.IDX PT, R14, R0, 0x5, 0x181f ;  /* 0x00b81f00000e7f89 */ /* 0x000e2400000e0000 */
[----:B------:R-:W-:-:S05]  /*11ab0*/  @!P1 IMAD.MOV.U32 R3, RZ, RZ, R7 ;  /* 0x000000ffff039224 */ /* 0x000fca00078e0007 */
        /* <DEDUP_REMOVED lines=20> */
[----:B------:R1:W2:Y:S01]  /*11c00*/  SHFL.IDX PT, R14, R0, 0x7, 0x181f ;  /* 0x00f81f00000e7f89 */ /* 0x0002a200000e0000 */
[----:B------:R-:W-:-:S05]  /*11c10*/  @!P1 MOV R3, R7 ;  /* 0x0000000700039202 */ /* 0x000fca0000000f00 */
[----:B------:R1:W-:Y:S04]  /*11c20*/  @!P1 LDGSTS.E.BYPASS.LTC128B.128 [R36+0x15400], desc[UR36][R2.64], !P3 ;  /* 0x1540000002249fae */ /* 0x0003e8000d901d64 */
[----:B------:R1:W-:Y:S04]  /*11c30*/  @!P1 LDGSTS.E.BYPASS.LTC128B.128 [R36+0x19400], desc[UR36][R2.64+0x80], !P2 ;  /* 0x1940008002249fae */ /* 0x0003e8000d101d64 */
[----:B0-----:R1:W-:Y:S02]  /*11c40*/  @!P1 LDGSTS.E.BYPASS.LTC128B.128 [R36+0x1d400], desc[UR36][R2.64+0x100], !P0 ;  /* 0x1d40010002249fae */ /* 0x0013e4000c101d64 */
.L_x_2550:
        /* <DEDUP_REMOVED lines=12> */
.L_x_2461:
[----:B------:R-:W-:Y:S05]  /*11d10*/  BSYNC B0 ;  /* 0x0000000000007941 */ /* 0x000fea0003800000 */
.L_x_2460:
[----:B------:R-:W-:Y:S01]  /*11d20*/  NOP ;  /* 0x0000000000007918 */ /* 0x000fe20000000000 */
[----:B------:R-:W-:-:S13]  /*11d30*/  PLOP3.LUT P0, PT, PT, PT, PT, 0x80, 0x0 ;  /* 0x000000000000781c */ /* 0x000fda0003f0f070 */
.L_x_2462:
        /* <DEDUP_REMOVED lines=20> */
.L_x_2551:
[----:B------:R-:W-:Y:S05]  /*11e80*/  BSYNC B0 ;  /* 0x0000000000007941 */ /* 0x000fea0003800000 */
.L_x_2463:
        /* <DEDUP_REMOVED lines=11> */
.L_x_2479:
        /* <DEDUP_REMOVED lines=14> */
[----:B---3--:R-:W-:-:S05]  /*12020*/  IMAD R9, R8, 0x60, R5 ;  /* 0x0000006008097824 */ /* 0x008fca00078e0205 */
[----:B------:R-:W-:Y:S02]  /*12030*/  IADD3 R9, R4, R9, RZ ;  /* 0x0000000904097210 */ /* 0x000fe40007ffe0ff */
[----:B------:R-:W2:Y:S03]  /*12040*/  @!P5 LDC.64 R4, c[0x0][0x418] ;  /* 0x00010600ff04db82 */ /* 0x000ea60000000a00 */
        /* <DEDUP_REMOVED lines=9> */
[----:B--2---:R-:W-:Y:S01]  /*120e0*/  @!P5 LEA R4, P0, R2, R4, 0x2 ;  /* 0x000000040204d211 */ /* 0x004fe200078010ff */
        /* <DEDUP_REMOVED lines=16> */
.L_x_2467:
[----:B------:R-:W-:Y:S01]  /*121f0*/  IMAD R6, R27, 0x8, R22 ;  /* 0x000000081b067824 */ /* 0x000fe200078e0216 */
[----:B------:R-:W-:Y:S01]  /*12200*/  SHF.L.U32 R3, R28, 0x1f, RZ ;  /* 0x0000001f1c037819 */ /* 0x000fe200000006ff */
[----:B------:R-:W-:Y:S03]  /*12210*/  BSSY B1, `(.L_x_2468) ;  /* 0x0000003000017945 */ /* 0x000fe60003800000 */
[----:B------:R-:W0:Y:S02]  /*12220*/  SYNCS.PHASECHK.TRANS64.TRYWAIT P0, [R6+URZ+0x30840], R3 ;  /* 0x03084003060075a7 */ /* 0x000e24000800017f */
[----:B0-----:R-:W-:Y:S05]  /*12230*/  @!P0 BRA `(.L_x_2469) ;  /* 0x0000003c00dc8947 */ /* 0x001fea0003800000 */
.L_x_2552:
[----:B------:R-:W-:Y:S05]  /*12240*/  BSYNC B1 ;  /* 0x0000000000017941 */ /* 0x000fea0003800000 */
.L_x_2468:
        /* <DEDUP_REMOVED lines=15> */
[----:B------:R-:W-:-:S04]  /*12340*/  ULDC.64 UR4, c[0x0][0x308] ;  /* 0x0000c20000047ab9 */ /* 0x000fc80000000a00 */
[----:B------:R-:W-:-:S03]  /*12350*/  IADD3 R3, R3, R4, RZ ;  /* 0x0000000403037210 */ /* 0x000fc60007ffe0ff */
        /* <DEDUP_REMOVED lines=46> */
.L_x_2566:
        /* <DEDUP_REMOVED lines=11> */
.L_x_2471:
        /* <DEDUP_REMOVED lines=10> */
.L_x_2472:
[----:B------:R2:W-:Y:S01]  /*12790*/  SYNCS.ARRIVE.TRANS64.A1T0 RZ, [R6+URZ+0x30830], RZ ;  /* 0x030830ff06ff79a7 */ /* 0x0005e2000810003f */
[----:B------:R-:W-:Y:S05]  /*127a0*/  @!P5 BRA `(.L_x_2473) ;  /* 0x000000000004d947 */ /* 0x000fea0003800000 */
[----:B------:R-:W-:Y:S01]  /*127b0*/  BPT.TRAP 0x1 ;  /* 0x000000040000795c */ /* 0x000fe20000300000 */
.L_x_2473:
[----:B-1----:R-:W-:Y:S01]  /*127c0*/  SHF.L.U32 R2, R17, 0x1f, RZ ;  /* 0x0000001f11027819 */ /* 0x002fe200000006ff */
[----:B--2---:R-:W-:Y:S01]  /*127d0*/  IMAD R6, R10, 0x8, R22 ;  /* 0x000000080a067824 */ /* 0x004fe200078e0216 */
[----:B------:R-:W-:Y:S01]  /*127e0*/  BSSY B1, `(.L_x_2474) ;  /* 0x0000004000017945 */ /* 0x000fe20003800000 */
[----:B0-----:R-:W-:Y:S02]  /*127f0*/  IMAD R7, R29, -0x60, R37 ;  /* 0xffffffa01d077824 */ /* 0x001fe400078e0225 */
[----:B------:R-:W0:Y:S02]  /*12800*/  SYNCS.PHASECHK.TRANS64.TRYWAIT P0, [R6+URZ+0x30860], R2 ;  /* 0x03086002060075a7 */ /* 0x000e24000800017f */
[----:B0-----:R-:W-:Y:S05]  /*12810*/  @!P0 BRA `(.L_x_2475) ;  /* 0x0000004000588947 */ /* 0x001fea0003800000 */
.L_x_2567:
[----:B------:R-:W-:Y:S05]  /*12820*/  BSYNC B1 ;  /* 0x0000000000017941 */ /* 0x000fea0003800000 */
.L_x_2474:
[----:B------:R-:W1:Y:S01]  /*12830*/  S2R R3, SR_TID.X ;  /* 0x0000000000037919 */ /* 0x000e620000002100 */
[----:B------:R-:W-:Y:S01]  /*12840*/  UMOV UR4, 0xffffffff ;  /* 0xffffffff00047882 */ /* 0x000fe20000000000 */
[----:B------:R-:W-:Y:S01]  /*12850*/  IMAD R5, R10, 0x4800, R34 ;  /* 0x000048000a057824 */ /* 0x000fe200078e0222 */
[----:B-1----:R-:W-:-:S04]  /*12860*/  LOP3.LUT R3, R3, 0x7f, RZ, 0xc0, !PT ;  /* 0x0000007f03037812 */ /* 0x002fc800078ec0ff */
[----:B------:R-:W-:-:S04]  /*12870*/  SHF.R.U32.HI R3, RZ, 0x3, R3 ;  /* 0x00000003ff037819 */ /* 0x000fc80000011603 */
[----:B------:R-:W-:Y:S01]  /*12880*/  IADD3 R7, -R3, R7, RZ ;  /* 0x0000000703077210 */ /* 0x000fe20007ffe1ff */
        /* <DEDUP_REMOVED lines=54> */
.L_x_2581:
        /* <DEDUP_REMOVED lines=29> */
.L_x_2477:
        /* <DEDUP_REMOVED lines=10> */
.L_x_2478:
[----:B------:R-:W2:Y:S01]  /*12e60*/  LDL R0, [R1] ;  /* 0x0000000001007983 */ /* 0x000ea20000100800 */
[----:B------:R1:W-:Y:S01]  /*12e70*/  SYNCS.ARRIVE.TRANS64.A1T0 RZ, [R6+URZ+0x30850], RZ ;  /* 0x030850ff06ff79a7 */ /* 0x0003e2000810003f */
[C---:B------:R-:W-:Y:S01]  /*12e80*/  IADD3 R8, R25.reuse, -0x1, RZ ;  /* 0xffffffff19087810 */ /* 0x040fe20007ffe0ff */
[----:B------:R-:W-:Y:S02]  /*12e90*/  IMAD.MOV.U32 R17, RZ, RZ, R28 ;  /* 0x000000ffff117224 */ /* 0x000fe400078e001c */
[----:B------:R-:W-:Y:S02]  /*12ea0*/  IMAD.MOV.U32 R10, RZ, RZ, R27 ;  /* 0x000000ffff0a7224 */ /* 0x000fe400078e001b */
[----:B------:R-:W-:Y:S01]  /*12eb0*/  IMAD.MOV.U32 R29, RZ, RZ, R25 ;  /* 0x000000ffff1d7224 */ /* 0x000fe200078e0019 */
[----:B--2---:R-:W-:-:S13]  /*12ec0*/  ISETP.GT.AND P0, PT, R25, R0, PT ;  /* 0x000000001900720c */ /* 0x004fda0003f04270 */
[----:B-1----:R-:W-:Y:S05]  /*12ed0*/  @P0 BRA `(.L_x_2479) ;  /* 0xfffffff000180947 */ /* 0x002fea000383ffff */
.L_x_2466:
[----:B------:R-:W-:Y:S05]  /*12ee0*/  BSYNC B0 ;  /* 0x0000000000007941 */ /* 0x000fea0003800000 */
.L_x_2465:
        /* <DEDUP_REMOVED lines=17> */
.L_x_2481:
[----:B------:R-:W-:Y:S05]  /*13000*/  BSYNC B0 ;  /* 0x0000000000007941 */ /* 0x000fea0003800000 */
.L_x_2480:
[----:B------:R-:W-:-:S13]  /*13010*/  LOP3.LUT P0, RZ, R23, 0x10, RZ, 0xc0, !PT ;  /* 0x0000001017ff7812 */ /* 0x000fda000780c0ff */
[----:B------:R-:W-:Y:S05]  /*13020*/  @!P0 BRA `(.L_x_2482) ;  /* 0x0000000000048947 */ /* 0x000fea0003800000 */
[----:B------:R-:W-:Y:S01]  /*13030*/  BPT.TRAP 0x1 ;  /* 0x000000040000795c */ /* 0x000fe20000300000 */
.L_x_2482:
[----:B------:R-:W-:Y:S01]  /*13040*/  IMAD R0, R27, 0x8, R22 ;  /* 0x000000081b007824 */ /* 0x000fe200078e0216 */
[----:B0-----:R-:W-:Y:S01]  /*13050*/  SHF.L.U32 R3, R28, 0x1f, RZ ;  /* 0x0000001f1c037819 */ /* 0x001fe200000006ff */
[----:B------:R-:W-:Y:S01]  /*13060*/  BSSY B0, `(.L_x_2483) ;  /* 0x0000004000007945 */ /* 0x000fe20003800000 */
[----:B------:R-:W-:Y:S02]  /*13070*/  IMAD R6, R25, -0x60, R37 ;  /* 0xffffffa019067824 */ /* 0x000fe400078e0225 */
[----:B------:R-:W0:Y:S02]  /*13080*/  SYNCS.PHASECHK.TRANS64.TRYWAIT P0, [R0+URZ+0x30860], R3 ;  /* 0x03086003000075a7 */ /* 0x000e24000800017f */
[----:B0-----:R-:W-:Y:S05]  /*13090*/  @!P0 BRA `(.L_x_2484) ;  /* 0x00000040005c8947 */ /* 0x001fea0003800000 */
.L_x_2582:
[----:B------:R-:W-:Y:S05]  /*130a0*/  BSYNC B0 ;  /* 0x0000000000007941 */ /* 0x000fea0003800000 */
.L_x_2483:
        /* <DEDUP_REMOVED lines=42> */
[----:B------:R-:W-:-:S08]  /*13350*/  ISETP.LT.OR P4, PT, R6, 0x21, P0 ;  /* 0x000000210600780c */ /* 0x000fd00000781670 */
[----:B------:R-:W-:Y:S05]  /*13360*/  LDGSTS.E.BYPASS.LTC128B.128 [R4+0x4400], desc[UR36][R2.64+0x80], !P3 ;  /* 0x0440008002047fae */ /* 0x000fea000d901d64 */
        /* <DEDUP_REMOVED lines=21> */
.L_x_2596:
        /* <DEDUP_REMOVED lines=13> */
.L_x_2486:
        /* <DEDUP_REMOVED lines=10> */
.L_x_2487:
[----:B------:R1:W-:Y:S01]  /*13630*/  SYNCS.ARRIVE.TRANS64.A1T0 RZ, [R0+URZ+0x30850], RZ ;  /* 0x030850ff00ff79a7 */ /* 0x0003e2000810003f */
[----:B------:R-:W-:-:S05]  /*13640*/  VIADD R27, R27, 0x1 ;  /* 0x000000011b1b7836 */ /* 0x000fca0000000000 */
[----:B------:R-:W-:-:S04]  /*13650*/  ISETP.NE.AND P0, PT, R27, 0x2, PT ;  /* 0x000000021b00780c */ /* 0x000fc80003f05270 */
[----:B0-----:R-:W-:Y:S02]  /*13660*/  SEL R3, RZ, 0x1, P0 ;  /* 0x00000001ff037807 */ /* 0x001fe40000000000 */
[----:B------:R-:W-:Y:S02]  /*13670*/  SEL R27, R27, RZ, P0 ;  /* 0x000000ff1b1b7207 */ /* 0x000fe40000000000 */
[----:B-1----:R-:W-:-:S07]  /*13680*/  LOP3.LUT R28, R28, R3, RZ, 0x3c, !PT ;  /* 0x000000031c1c7212 */ /* 0x002fce00078e3cff */
.L_x_2444:
[----:B------:R-:W-:Y:S05]  /*13690*/  BSYNC B7 ;  /* 0x0000000000077941 */ /* 0x000fea0003800000 */
.L_x_2442:
        /* <DEDUP_REMOVED lines=8> */
[----:B------:R1:W2:Y:S01]  /*13720*/  LDS.128 R16, [R22+0x308d0] ;  /* 0x0308d00016107984 */ /* 0x0002a20000000c00 */
[----:B------:R-:W-:Y:S06]  /*13730*/  BAR.ARV 0x4, 0x180 ;  /* 0x0106000000007b1d */ /* 0x000fec0000002000 */
[----:B------:R-:W-:Y:S05]  /*13740*/  BRA `(.L_x_2489) ;  /* 0x0000000c00d47947 */ /* 0x000fea0003800000 */
.L_x_2488:
        /* <DEDUP_REMOVED lines=43> */
.L_x_2606:
[----:B------:R-:W-:Y:S02]  /*13a00*/  ULDC UR4, c[0x0][0xc38] ;  /* 0x00030e0000047ab9 */ /* 0x000fe40000000800 */
[----:B------:R-:W-:-:S04]  /*13a10*/  IMAD.U32 R5, RZ, RZ, UR4 ;  /* 0x00000004ff057e24 */ /* 0x000fc8000f8e00ff */
[----:B-1----:R-:W-:-:S04]  /*13a20*/  IMAD R14, R14, R5, RZ ;  /* 0x000000050e0e7224 */ /* 0x002fc800078e02ff */
[----:B------:R-:W-:-:S05]  /*13a30*/  IMAD.IADD R7, R7, 0x1, R14 ;  /* 0x0000000107077824 */ /* 0x000fca00078e020e */
[----:B------:R-:W-:-:S13]  /*13a40*/  ISETP.GT.AND P6, PT, R7, R0, PT ;  /* 0x000000000700720c */ /* 0x000fda0003fc4270 */
[----:B------:R-:W-:Y:S05]  /*13a50*/  @P6 BRA `(.L_x_2491) ;  /* 0x0000000000a46947 */ /* 0x000fea0003800000 */
.L_x_2494:
[----:B0-----:R-:W0:Y:S01]  /*13a60*/  LDC R2, c[0x0][0xc3c] ;  /* 0x00030f00ff027b82 */ /* 0x001e220000000800 */
[----:B------:R-:W-:-:S05]  /*13a70*/  VIADD R19, R19, 0x1f ;  /* 0x0000001f13137836 */ /* 0x000fca0000000000 */
[----:B0-----:R-:W-:-:S13]  /*13a80*/  ISETP.GE.AND P6, PT, R19, R2, PT ;  /* 0x000000021300720c */ /* 0x001fda0003fc6270 */
[----:B------:R-:W-:Y:S05]  /*13a90*/  @P6 BRA `(.L_x_2492) ;  /* 0x0000000800bc6947 */ /* 0x000fea0003800000 */
[----:B------:R-:W0:Y:S01]  /*13aa0*/  S2R R3, SR_TID.X ;  /* 0x0000000000037919 */ /* 0x000e220000002100 */
[----:B------:R-:W-:Y:S01]  /*13ab0*/  IMAD.MOV.U32 R17, RZ, RZ, RZ ;  /* 0x000000ffff117224 */ /* 0x000fe200078e00ff */
[----:B0-----:R-:W-:-:S04]  /*13ac0*/  LOP3.LUT R3, R3, 0x1f, RZ, 0xc0, !PT ;  /* 0x0000001f03037812 */ /* 0x001fc800078ec0ff */
[----:B------:R-:W-:-:S04]  /*13ad0*/  IADD3 R9, R19, R3, RZ ;  /* 0x0000000313097210 */ /* 0x000fc80007ffe0ff */
        /* <DEDUP_REMOVED lines=27> */
.L_x_2614:
[----:B------:R-:W-:Y:S02]  /*13c90*/  ULDC UR4, c[0x0][0xc38] ;  /* 0x00030e0000047ab9 */ /* 0x000fe40000000800 */
[----:B------:R-:W-:-:S04]  /*13ca0*/  IMAD.U32 R5, RZ, RZ, UR4 ;  /* 0x00000004ff057e24 */ /* 0x000fc8000f8e00ff */
[----:B-1----:R-:W-:-:S04]  /*13cb0*/  IMAD R14, R14, R5, RZ ;  /* 0x000000050e0e7224 */ /* 0x002fc800078e02ff */
[----:B------:R-:W-:-:S05]  /*13cc0*/  IMAD.IADD R7, R14, 0x1, R7 ;  /* 0x000000010e077824 */ /* 0x000fca00078e0207 */
[----:B------:R-:W-:-:S13]  /*13cd0*/  ISETP.GT.AND P6, PT, R7, R0, PT ;  /* 0x000000000700720c */ /* 0x000fda0003fc4270 */
[----:B------:R-:W-:Y:S05]  /*13ce0*/  @!P6 BRA `(.L_x_2494) ;  /* 0xfffffffc005ce947 */ /* 0x000fea000383ffff */
.L_x_2491:
[----:B------:R-:W-:Y:S01]  /*13cf0*/  IADD3 R7, -R14, R7, RZ ;  /* 0x000000070e077210 */ /* 0x000fe20007ffe1ff */
[----:B------:R-:W-:-:S04]  /*13d00*/  UMOV UR4, 0xffffffff ;  /* 0xffffffff00047882 */ /* 0x000fc80000000000 */
        /* <DEDUP_REMOVED lines=8> */
.L_x_2619:
[----:B------:R-:W-:-:S13]  /*13d90*/  ISETP.NE.AND P0, PT, R3, RZ, PT ;  /* 0x000000ff0300720c */ /* 0x000fda0003f05270 */
[----:B------:R-:W-:Y:S05]  /*13da0*/  @!P0 BRA `(.L_x_2496) ;  /* 0x0000000000108947 */ /* 0x000fea0003800000 */
[----:B------:R-:W-:Y:S01]  /*13db0*/  UMOV UR4, 0xffffffff ;  /* 0xffffffff00047882 */ /* 0x000fe20000000000 */
[----:B-1----:R-:W-:Y:S02]  /*13dc0*/  VIADD R12, R12, 0xffffffff ;  /* 0xffffffff0c0c7836 */ /* 0x002fe40000000000 */
[----:B------:R-:W-:Y:S05]  /*13dd0*/  BRA.DIV UR4, `(.L_x_2497) ;  /* 0x0000004604747947 */ /* 0x000fea000b800000 */
[----:B------:R4:W1:Y:S02]  /*13de0*/  SHFL.IDX PT, R6, R2, R12, 0x1f ;  /* 0x00001f0c02067589 */ /* 0x00086400000e0000 */
.L_x_2496:
        /* <DEDUP_REMOVED lines=28> */
[----:B------:R-:W-:Y:S01]  /*13fb0*/  IMAD.MOV.U32 R2, RZ, RZ, RZ ;  /* 0x000000ffff027224 */ /* 0x000fe200078e00ff */
[----:B0-----:R-:W-:-:S05]  /*13fc0*/  IADD3 R5, RZ, -R3, RZ ;  /* 0x80000003ff057210 */ /* 0x001fca0007ffe0ff */
        /* <DEDUP_REMOVED lines=23> */
[----:B------:R-:W-:-:S04]  /*14140*/  @!P1 LOP3.LUT R5, RZ, R8, RZ, 0x33, !PT ;  /* 0x00000008ff059212 */ /* 0x000fc800078e33ff */
[----:B------:R-:W-:Y:S01]  /*14150*/  IADD3 R3, -R5, RZ, RZ ;  /* 0x000000ff05037210 */ /* 0x000fe20007ffe1ff */
[----:B------:R-:W-:-:S04]  /*14160*/  IMAD R5, R8, 0x1000000, R5 ;  /* 0x0100000008057824 */ /* 0x000fc800078e0205 */
[----:B------:R-:W-:-:S04]  /*14170*/  IMAD R8, R8, R3, R6 ;  /* 0x0000000308087224 */ /* 0x000fc800078e0206 */
[----:B------:R-:W-:Y:S01]  /*14180*/  IMAD R18, R8, 0x10000, R5 ;  /* 0x0001000008127824 */ /* 0x000fe200078e0205 */
[----:B------:R-:W-:Y:S06]  /*14190*/  BRA `(.L_x_2499) ;  /* 0x0000000000f07947 */ /* 0x000fec0003800000 */
.L_x_2498:
        /* <DEDUP_REMOVED lines=25> */
[----:B------:R-:W-:-:S06]  /*14330*/  @P0 IADD3 R2, R2, 0x1, RZ ;  /* 0x0000000102020810 */ /* 0x000fcc0007ffe0ff */
        /* <DEDUP_REMOVED lines=29> */
[----:B------:R-:W-:-:S06]  /*14510*/  @P0 IADD3 R2, R2, 0x1, RZ ;  /* 0x0000000102020810 */ /* 0x000fcc0007ffe0ff */
[----:B------:R-:W-:Y:S01]  /*14520*/  @!P2 IMAD.MOV R2, RZ, RZ, -R2 ;  /* 0x000000ffff02a224 */ /* 0x000fe200078e0a02 */
[----:B------:R-:W-:Y:S01]  /*14530*/  @!P1 LOP3.LUT R2, RZ, R5, RZ, 0x33, !PT ;  /* 0x00000005ff029212 */ /* 0x000fe200078e33ff */
[----:B------:R-:W-:-:S04]  /*14540*/  IMAD.MOV R5, RZ, RZ, -R5 ;  /* 0x000000ffff057224 */ /* 0x000fc800078e0a05 */
[----:B------:R-:W-:-:S07]  /*14550*/  IMAD R18, R2, R5, R3 ;  /* 0x0000000502127224 */ /* 0x000fce00078e0203 */
.L_x_2499:
[----:B------:R-:W-:-:S05]  /*14560*/  LOP3.LUT R2, RZ, R2, RZ, 0x33, !PT ;  /* 0x00000002ff027212 */ /* 0x000fca00078e33ff */
[----:B------:R-:W-:Y:S01]  /*14570*/  IMAD.IADD R17, R17, 0x1, R2 ;  /* 0x0000000111117824 */ /* 0x000fe200078e0202 */
[----:B------:R-:W-:Y:S06]  /*14580*/  BRA `(.L_x_2500) ;  /* 0x00000000001c7947 */ /* 0x000fec0003800000 */
.L_x_2492:
[----:B------:R-:W-:Y:S01]  /*14590*/  UMOV UR4, URZ ;  /* 0x0000003f00047c82 */ /* 0x000fe20008000000 */
[----:B------:R-:W-:Y:S01]  /*145a0*/  UMOV UR5, URZ ;  /* 0x0000003f00057c82 */ /* 0x000fe20008000000 */
[----:B------:R-:W-:Y:S01]  /*145b0*/  ULDC UR6, c[0x0][0xc3c] ;  /* 0x00030f0000067ab9 */ /* 0x000fe20000000800 */
[----:B------:R-:W-:Y:S02]  /*145c0*/  IMAD.MOV.U32 R16, RZ, RZ, R0 ;  /* 0x000000ffff107224 */ /* 0x000fe400078e0000 */
[----:B------:R-:W-:Y:S02]  /*145d0*/  IMAD.U32 R17, RZ, RZ, UR4 ;  /* 0x00000004ff117e24 */ /* 0x000fe4000f8e00ff */
[----:B------:R-:W-:Y:S02]  /*145e0*/  IMAD.U32 R18, RZ, RZ, UR5 ;  /* 0x00000005ff127e24 */ /* 0x000fe4000f8e00ff */
[----:B------:R-:W-:-:S07]  /*145f0*/  IMAD.U32 R19, RZ, RZ, UR6 ;  /* 0x00000006ff137e24 */ /* 0x000fce000f8e00ff */
.L_x_2500:
        /* <DEDUP_REMOVED lines=10> */
.L_x_2489:
[----:B------:R-:W-:Y:S02]  /*146a0*/  ULDC UR4, c[0x0][0xc3c] ;  /* 0x00030f0000047ab9 */ /* 0x000fe40000000800 */
[----:B--2---:R-:W-:-:S13]  /*146b0*/  ISETP.GE.AND P0, PT, R19, UR4, PT ;  /* 0x0000000413007c0c */ /* 0x004fda000bf06270 */
[----:B------:R-:W-:Y:S05]  /*146c0*/  @!P0 BRA `(.L_x_2501) ;  /* 0xffffffb000588947 */ /* 0x000fea000383ffff */
[----:B------:R-:W-:Y:S05]  /*146d0*/  BSYNC B8 ;  /* 0x0000000000087941 */ /* 0x000fea0003800000 */
.L_x_2436:
[----:B------:R-:W2:Y:S01]  /*146e0*/  LDL.LU R0, [R1+0x24] ;  /* 0x0000240001007983 */ /* 0x000ea20000300800 */
[----:B------:R-:W-:Y:S01]  /*146f0*/  BSSY B0, `(.L_x_2502) ;  /* 0x000000b000007945 */ /* 0x000fe20003800000 */
[----:B------:R-:W3:Y:S01]  /*14700*/  S2R R5, SR_CgaCtaId ;  /* 0x0000000000057919 */ /* 0x000ee20000008800 */
[----:B--2---:R-:W-:-:S05]  /*14710*/  VIADD R0, R0, 0x1 ;  /* 0x0000000100007836 */ /* 0x004fca0000000000 */
[----:B-1----:R-:W-:-:S04]  /*14720*/  LEA.HI R2, R0, R0, RZ, 0x1 ;  /* 0x0000000000027211 */ /* 0x002fc800078f08ff */
[----:B------:R-:W-:Y:S02]  /*14730*/  LOP3.LUT R3, R2, 0xfffffffe, RZ, 0xc0, !PT ;  /* 0xfffffffe02037812 */ /* 0x000fe400078ec0ff */
[----:B------:R-:W-:-:S03]  /*14740*/  MOV R2, 0x400 ;  /* 0x0000040000027802 */ /* 0x000fc60000000f00 */
[----:B------:R-:W-:Y:S01]  /*14750*/  IMAD.IADD R0, R0, 0x1, -R3 ;  /* 0x0000000100007824 */ /* 0x000fe200078e0a03 */
[----:B---3--:R-:W-:-:S04]  /*14760*/  LEA R4, R5, R2, 0x18 ;  /* 0x0000000205047211 */ /* 0x008fc800078ec0ff */
[----:B------:R-:W-:-:S04]  /*14770*/  SHF.L.U32 R0, R0, 0x1f, RZ ;  /* 0x0000001f00007819 */ /* 0x000fc800000006ff */
[----:B------:R-:W1:Y:S02]  /*14780*/  SYNCS.PHASECHK.TRANS64.TRYWAIT P0, [R4+URZ+0x30820], R0 ;  /* 0x03082000040075a7 */ /* 0x000e64000800017f */
[----:B-1----:R-:W-:Y:S05]  /*14790*/  @!P0 BRA `(.L_x_2503) ;  /* 0x0000003c002c8947 */ /* 0x002fea0003800000 */
.L_x_2622:
[----:B------:R-:W-:Y:S05]  /*147a0*/  BSYNC B0 ;  /* 0x0000000000007941 */ /* 0x000fea0003800000 */
.L_x_2502:
[----:B------:R-:W-:-:S03]  /*147b0*/  UMOV UR4, 0xffffffff ;  /* 0xffffffff00047882 */ /* 0x000fc60000000000 */
[----:B------:R-:W-:Y:S05]  /*147c0*/  BRA.DIV UR4, `(.L_x_2504) ;  /* 0x0000003e04347947 */ /* 0x000fea000b800000 */
[----:B-1----:R-:W1:Y:S02]  /*147d0*/  S2R R0, SR_TID.X ;  /* 0x0000000000007919 */ /* 0x002e640000002100 */
[----:B-1----:R-:W-:-:S04]  /*147e0*/  SHF.R.U32.HI R0, RZ, 0x5, R0 ;  /* 0x00000005ff007819 */ /* 0x002fc80000011600 */
[----:B------:R-:W-:-:S05]  /*147f0*/  LOP3.LUT R0, R0, 0x3, RZ, 0xc0, !PT ;  /* 0x0000000300007812 */ /* 0x000fca00078ec0ff */
[----:B------:R1:W2:Y:S02]  /*14800*/  SHFL.IDX PT, R14, R0, RZ, 0x1f ;  /* 0x00001fff000e7589 */ /* 0x0002a400000e0000 */
.L_x_2625:
[----:B--2---:R-:W-:Y:S01]  /*14810*/  ISETP.NE.AND P0, PT, R14, RZ, PT ;  /* 0x000000ff0e00720c */ /* 0x004fe20003f05270 */
[----:B------:R-:W-:-:S12]  /*14820*/  BSSY B0, `(.L_x_2505) ;  /* 0x0000026000007945 */ /* 0x000fd80003800000 */
[----:B------:R-:W-:Y:S05]  /*14830*/  @P0 BRA `(.L_x_2506) ;  /* 0x0000000000900947 */ /* 0x000fea0003800000 */
[----:B------:R-:W-:-:S03]  /*14840*/  UMOV UR4, 0xffffffff ;  /* 0xffffffff00047882 */ /* 0x000fc60000000000 */
[----:B------:R-:W-:Y:S05]  /*14850*/  BRA.DIV UR4, `(.L_x_2507) ;  /* 0x0000003e04447947 */ /* 0x000fea000b800000 */
[----:B------:R-:W-:-:S13]  /*14860*/  ELECT P6, URZ, PT ;  /* 0x00000000003f782f */ /* 0x000fda00038c0000 */
.L_x_2628:
        /* <DEDUP_REMOVED lines=8> */
.L_x_2508:
[C---:B------:R-:W-:Y:S01]  /*148f0*/  IMAD R5, R27.reuse, 0x8, R4 ;  /* 0x000000081b057824 */ /* 0x040fe200078e0204 */
[----:B------:R-:W-:Y:S01]  /*14900*/  SHF.L.U32 R0, R28, 0x1f, RZ ;  /* 0x0000001f1c007819 */ /* 0x000fe200000006ff */
[----:B------:R-:W-:-:S03]  /*14910*/  VIADD R27, R27, 0x1 ;  /* 0x000000011b1b7836 */ /* 0x000fc60000000000 */
[----:B------:R-:W1:Y:S02]  /*14920*/  SYNCS.PHASECHK.TRANS64.TRYWAIT P1, [R5+URZ+0x30840], R0 ;  /* 0x03084000050075a7 */ /* 0x000e64000802017f */
[----:B------:R-:W-:-:S04]  /*14930*/  ISETP.NE.AND P2, PT, R27, 0x2, PT ;  /* 0x000000021b00780c */ /* 0x000fc80003f45270 */
[----:B------:R-:W-:Y:S01]  /*14940*/  SEL R3, RZ, 0x1, P2 ;  /* 0x00000001ff037807 */ /* 0x000fe20001000000 */
[----:B-1----:R-:W-:Y:S08]  /*14950*/  @!P1 BRA `(.L_x_2509) ;  /* 0x0000003c00249947 */ /* 0x002ff00003800000 */
.L_x_2629:
[----:B------:R-:W-:Y:S02]  /*14960*/  SEL R27, R27, RZ, P2 ;  /* 0x000000ff1b1b7207 */ /* 0x000fe40001000000 */
[----:B------:R-:W-:Y:S01]  /*14970*/  LOP3.LUT R2, R28, R3, RZ, 0x3c, !PT ;  /* 0x000000031c027212 */ /* 0x000fe200078e3cff */
[----:B------:R-:W-:Y:S06]  /*14980*/  @!P0 BRA `(.L_x_2510) ;  /* 0x0000000000048947 */ /* 0x000fec0003800000 */
[----:B------:R-:W-:Y:S01]  /*14990*/  BPT.TRAP 0x1 ;  /* 0x000000040000795c */ /* 0x000fe20000300000 */
.L_x_2510:
[----:B------:R-:W-:Y:S01]  /*149a0*/  IMAD R27, R27, 0x8, R4 ;  /* 0x000000081b1b7824 */ /* 0x000fe200078e0204 */
[----:B------:R-:W-:-:S04]  /*149b0*/  SHF.L.U32 R2, R2, 0x1f, RZ ;  /* 0x0000001f02027819 */ /* 0x000fc800000006ff */
[----:B------:R-:W2:Y:S02]  /*149c0*/  SYNCS.PHASECHK.TRANS64.TRYWAIT P1, [R27+URZ+0x30840], R2 ;  /* 0x030840021b0075a7 */ /* 0x000ea4000802017f */
[----:B--2---:R-:W-:Y:S05]  /*149d0*/  @!P1 BRA `(.L_x_2511) ;  /* 0x0000003c00189947 */ /* 0x004fea0003800000 */
.L_x_2630:
[----:B------:R-:W-:Y:S05]  /*149e0*/  @!P0 BRA `(.L_x_2512) ;  /* 0x0000000000048947 */ /* 0x000fea0003800000 */
[----:B------:R-:W-:Y:S01]  /*149f0*/  BPT.TRAP 0x1 ;  /* 0x000000040000795c */ /* 0x000fe20000300000 */
.L_x_2512:
[----:B------:R-:W3:Y:S02]  /*14a00*/  SYNCS.PHASECHK.TRANS64.TRYWAIT P1, [R5+URZ+0x30860], R0 ;  /* 0x03086000050075a7 */ /* 0x000ee4000802017f */
[----:B---3--:R-:W-:Y:S05]  /*14a10*/  @!P1 BRA `(.L_x_2513) ;  /* 0x0000003c001c9947 */ /* 0x008fea0003800000 */
.L_x_2631:
[----:B------:R-:W-:Y:S05]  /*14a20*/  @!P0 BRA `(.L_x_2514) ;  /* 0x0000000000048947 */ /* 0x000fea0003800000 */
[----:B------:R-:W-:Y:S01]  /*14a30*/  BPT.TRAP 0x1 ;  /* 0x000000040000795c */ /* 0x000fe20000300000 */
.L_x_2514:
[----:B----4-:R4:W0:Y:S02]  /*14a40*/  SYNCS.PHASECHK.TRANS64.TRYWAIT P0, [R27+URZ+0x30860], R2 ;  /* 0x030860021b0075a7 */ /* 0x010824000800017f */
[----:B0-----:R-:W-:Y:S05]  /*14a50*/  @!P0 NANOSLEEP.SYNCS 0x989680 ;  /* 0x009896800000895d */ /* 0x001fea0003900000 */
[----:B------:R-:W0:Y:S02]  /*14a60*/  @!P0 SYNCS.PHASECHK.TRANS64 P0, [R27+URZ+0x30860], R2 ;  /* 0x030860021b0085a7 */ /* 0x000e24000800007f */
[----:B0-----:R-:W-:Y:S05]  /*14a70*/  @!P0 BRA `(.L_x_2514) ;  /* 0xfffffffc00f08947 */ /* 0x001fea000383ffff */
.L_x_2506:
[----:B------:R-:W-:Y:S05]  /*14a80*/  BSYNC B0 ;  /* 0x0000000000007941 */ /* 0x000fea0003800000 */
.L_x_2505:
[----:B------:R-:W-:Y:S05]  /*14a90*/  EXIT ;  /* 0x000000000000794d */ /* 0x000fea0003800000 */
.L_x_2369:
[----:B0-----:R-:W-:-:S04]  /*14aa0*/  IMAD.U32 R3, RZ, RZ, UR40 ;  /* 0x00000028ff037e24 */ /* 0x001fc8000f8e00ff */
[----:B------:R0:W1:Y:S03]  /*14ab0*/  SYNCS.PHASECHK.TRANS64.TRYWAIT P1, [R3+URZ+0x30800], R0 ;  /* 0x03080000030075a7 */ /* 0x000066000802017f */
[----:B-1----:R-:W-:Y:S05]  /*14ac0*/  @!P1 NANOSLEEP.SYNCS 0x989680 ;  /* 0x009896800000995d */ /* 0x002fea0003900000 */
[----:B------:R-:W1:Y:S02]  /*14ad0*/  @!P1 SYNCS.PHASECHK.TRANS64 P1, [R3+URZ+0x30800], R0 ;  /* 0x03080000030095a7 */ /* 0x000e64000802007f */
[----:B-1----:R-:W-:Y:S05]  /*14ae0*/  @!P1 BRA `(.L_x_2369) ;  /* 0xfffffffc00ec9947 */ /* 0x002fea000383ffff */
[----:B------:R-:W-:Y:S05]  /*14af0*/  BRA `(.L_x_2515) ;  /* 0xfffffed400407947 */ /* 0x000fea000383ffff */
.L_x_2373:
[----:B-1----:R1:W2:Y:S02]  /*14b00*/  SYNCS.PHASECHK.TRANS64.TRYWAIT P1, [R0+URZ+0x30830], R3 ;  /* 0x03083003000075a7 */ /* 0x0022a4000802017f */
[----:B--2---:R-:W-:Y:S05]  /*14b10*/  @!P1 NANOSLEEP.SYNCS 0x989680 ;  /* 0x009896800000995d */ /* 0x004fea0003900000 */
[----:B------:R-:W2:Y:S02]  /*14b20*/  @!P1 SYNCS.PHASECHK.TRANS64 P1, [R0+URZ+0x30830], R3 ;  /* 0x03083003000095a7 */ /* 0x000ea4000802007f */
[----:B--2---:R-:W-:Y:S05]  /*14b30*/  @!P1 BRA `(.L_x_2373) ;  /* 0xfffffffc00f09947 */ /* 0x004fea000383ffff */
[----:B------:R-:W-:Y:S05]  /*14b40*/  BRA `(.L_x_2372) ;  /* 0xfffffed4005c7947 */ /* 0x000fea000383ffff */
.L_x_2379:
[----:B-1----:R-:W-:-:S04]  /*14b50*/  IMAD.U32 R12, RZ, RZ, UR8 ;  /* 0x00000008ff0c7e24 */ /* 0x002fc8000f8e00ff */
[----:B------:R1:W2:Y:S03]  /*14b60*/  SYNCS.PHASECHK.TRANS64.TRYWAIT P1, [R12+URZ+0x30830], R11 ;  /* 0x0308300b0c0075a7 */ /* 0x0002a6000802017f */
[----:B--2---:R-:W-:Y:S05]  /*14b70*/  @!P1 NANOSLEEP.SYNCS 0x989680 ;  /* 0x009896800000995d */ /* 0x004fea0003900000 */
[----:B------:R-:W2:Y:S02]  /*14b80*/  @!P1 SYNCS.PHASECHK.TRANS64 P1, [R12+URZ+0x30830], R11 ;  /* 0x0308300b0c0095a7 */ /* 0x000ea4000802007f */
[----:B--2---:R-:W-:Y:S05]  /*14b90*/  @!P1 BRA `(.L_x_2379) ;  /* 0xfffffffc00ec9947 */ /* 0x004fea000383ffff */
[----:B------:R-:W-:Y:S05]  /*14ba0*/  BRA `(.L_x_2378) ;  /* 0xfffffefc00447947 */ /* 0x000fea000383ffff */
.L_x_2383:
[----:B---3--:R-:W-:-:S04]  /*14bb0*/  IMAD.U32 R2, RZ, RZ, UR9 ;  /* 0x00000009ff027e24 */ /* 0x008fc8000f8e00ff */
[----:B------:R3:W4:Y:S03]  /*14bc0*/  SYNCS.PHASECHK.TRANS64.TRYWAIT P1, [R2+URZ+0x30850], R0 ;  /* 0x03085000020075a7 */ /* 0x000726000802017f */
[----:B----4-:R-:W-:Y:S05]  /*14bd0*/  @!P1 NANOSLEEP.SYNCS 0x989680 ;  /* 0x009896800000995d */ /* 0x010fea0003900000 */
[----:B------:R-:W4:Y:S02]  /*14be0*/  @!P1 SYNCS.PHASECHK.TRANS64 P1, [R2+URZ+0x30850], R0 ;  /* 0x03085000020095a7 */ /* 0x000f24000802007f */
[----:B----4-:R-:W-:Y:S05]  /*14bf0*/  @!P1 BRA `(.L_x_2383) ;  /* 0xfffffffc00ec9947 */ /* 0x010fea000383ffff */
[----:B------:R-:W-:Y:S05]  /*14c00*/  BRA `(.L_x_2382) ;  /* 0xffffff08000c7947 */ /* 0x000fea000383ffff */
.L_x_2391:
[----:B-1----:R-:W-:-:S04]  /*14c10*/  IMAD.U32 R12, RZ, RZ, UR8 ;  /* 0x00000008ff0c7e24 */ /* 0x002fc8000f8e00ff */
[----:B------:R1:W2:Y:S03]  /*14c20*/  SYNCS.PHASECHK.TRANS64.TRYWAIT P1, [R12+URZ+0x30830], R11 ;  /* 0x0308300b0c0075a7 */ /* 0x0002a6000802017f */
[----:B--2---:R-:W-:Y:S05]  /*14c30*/  @!P1 NANOSLEEP.SYNCS 0x989680 ;  /* 0x009896800000995d */ /* 0x004fea0003900000 */
[----:B------:R-:W2:Y:S02]  /*14c40*/  @!P1 SYNCS.PHASECHK.TRANS64 P1, [R12+URZ+0x30830], R11 ;  /* 0x0308300b0c0095a7 */ /* 0x000ea4000802007f */
[----:B--2---:R-:W-:Y:S05]  /*14c50*/  @!P1 BRA `(.L_x_2391) ;  /* 0xfffffffc00ec9947 */ /* 0x004fea000383ffff */
[----:B------:R-:W-:Y:S05]  /*14c60*/  BRA `(.L_x_2390) ;  /* 0xffffff2800387947 */ /* 0x000fea000383ffff */
.L_x_2395:
[----:B---3--:R-:W-:-:S04]  /*14c70*/  IMAD.U32 R2, RZ, RZ, UR8 ;  /* 0x00000008ff027e24 */ /* 0x008fc8000f8e00ff */
[----:B------:R3:W4:Y:S03]  /*14c80*/  SYNCS.PHASECHK.TRANS64.TRYWAIT P1, [R2+URZ+0x30850], R0 ;  /* 0x03085000020075a7 */ /* 0x000726000802017f */
[----:B----4-:R-:W-:Y:S05]  /*14c90*/  @!P1 NANOSLEEP.SYNCS 0x989680 ;  /* 0x009896800000995d */ /* 0x010fea0003900000 */
[----:B------:R-:W4:Y:S02]  /*14ca0*/  @!P1 SYNCS.PHASECHK.TRANS64 P1, [R2+URZ+0x30850], R0 ;  /* 0x03085000020095a7 */ /* 0x000f24000802007f */
[----:B----4-:R-:W-:Y:S05]  /*14cb0*/  @!P1 BRA `(.L_x_2395) ;  /* 0xfffffffc00ec9947 */ /* 0x010fea000383ffff */
[----:B------:R-:W-:Y:S05]  /*14cc0*/  BRA `(.L_x_2394) ;  /* 0xffffff3400007947 */ /* 0x000fea000383ffff */
.L_x_2402:
[----:B-1----:R-:W-:-:S04]  /*14cd0*/  IMAD.U32 R5, RZ, RZ, UR5 ;  /* 0x00000005ff057e24 */ /* 0x002fc8000f8e00ff */
[----:B------:R1:W2:Y:S03]  /*14ce0*/  SYNCS.PHASECHK.TRANS64.TRYWAIT P1, [R5+URZ+0x30850], R0 ;  /* 0x03085000050075a7 */ /* 0x0002a6000802017f */
[----:B--2---:R-:W-:Y:S05]  /*14cf0*/  @!P1 NANOSLEEP.SYNCS 0x989680 ;  /* 0x009896800000995d */ /* 0x004fea0003900000 */
[----:B------:R-:W2:Y:S02]  /*14d00*/  @!P1 SYNCS.PHASECHK.TRANS64 P1, [R5+URZ+0x30850], R0 ;  /* 0x03085000050095a7 */ /* 0x000ea4000802007f */
[----:B--2---:R-:W-:Y:S05]  /*14d10*/  @!P1 BRA `(.L_x_2402) ;  /* 0xfffffffc00ec9947 */ /* 0x004fea000383ffff */
[----:B------:R-:W-:Y:S05]  /*14d20*/  BRA `(.L_x_2401) ;  /* 0xffffff50009c7947 */ /* 0x000fea000383ffff */
.L_x_2450:
[----:B------:R-:W0:Y:S01]  /*14d30*/  S2R R7, SR_TID.X ;  /* 0x0000000000077919 */ /* 0x000e220000002100 */
[----:B------:R-:W-:Y:S01]  /*14d40*/  BSSY B0, `(.L_x_2516) ;  /* 0x000000a000007945 */ /* 0x000fe20003800000 */
[----:B------:R-:W-:Y:S02]  /*14d50*/  IMAD.MOV.U32 R12, RZ, RZ, RZ ;  /* 0x000000ffff0c7224 */ /* 0x000fe400078e00ff */
[----:B------:R-:W-:Y:S02]  /*14d60*/  IMAD.MOV.U32 R11, RZ, RZ, 0x1f ;  /* 0x0000001fff0b7424 */ /* 0x000fe400078e00ff */
[----:B------:R-:W-:Y:S01]  /*14d70*/  IMAD.MOV.U32 R15, RZ, RZ, -0x1 ;  /* 0xffffffffff0f7424 */ /* 0x000fe200078e00ff */
[----:B0-----:R-:W-:-:S04]  /*14d80*/  SHF.R.U32.HI R7, RZ, 0x5, R7 ;  /* 0x00000005ff077819 */ /* 0x001fc80000011607 */
[----:B------:R-:W-:-:S04]  /*14d90*/  LOP3.LUT R7, R7, 0x3, RZ, 0xc0, !PT ;  /* 0x0000000307077812 */ /* 0x000fc800078ec0ff */
[----:B------:R-:W-:-:S07]  /*14da0*/  MOV R13, R7 ;  /* 0x00000007000d7202 */ /* 0x000fce0000000f00 */
[----:B-----5:R-:W-:Y:S05]  /*14db0*/  WARPSYNC.COLLECTIVE R15, `(.L_x_2517) ;  /* 0x000000000f087348 */ /* 0x020fea0003c00000 */
[----:B------:R0:W1:Y:S02]  /*14dc0*/  SHFL.IDX P6, R14, R13, R12, R11 ;  /* 0x0000000c0d0e7389 */ /* 0x00006400000c000b */
[----:B01---5:R-:W-:Y:S01]  /*14dd0*/  ENDCOLLECTIVE ;  /* 0x000000000000791b */ /* 0x023fe20003800000 */
.L_x_2517:
[----:B------:R-:W-:Y:S05]  /*14de0*/  BSYNC B0 ;  /* 0x0000000000007941 */ /* 0x000fea0003800000 */
.L_x_2516:
[----:B------:R-:W-:Y:S05]  /*14df0*/  BRA `(.L_x_2518) ;  /* 0xffffffb800b47947 */ /* 0x000fea000383ffff */
.L_x_2453:
[----:B0-----:R0:W1:Y:S02]  /*14e00*/  SYNCS.PHASECHK.TRANS64.TRYWAIT P0, [R7+URZ+0x30840], R2 ;  /* 0x03084002070075a7 */ /* 0x001064000800017f */
[----:B-1----:R-:W-:Y:S05]  /*14e10*/  @!P0 NANOSLEEP.SYNCS 0x989680 ;  /* 0x009896800000895d */ /* 0x002fea0003900000 */
[----:B------:R-:W1:Y:S02]  /*14e20*/  @!P0 SYNCS.PHASECHK.TRANS64 P0, [R7+URZ+0x30840], R2 ;  /* 0x03084002070085a7 */ /* 0x000e64000800007f */
[----:B-1----:R-:W-:Y:S05]  /*14e30*/  @!P0 BRA `(.L_x_2453) ;  /* 0xfffffffc00f08947 */ /* 0x002fea000383ffff */
[----:B------:R-:W-:Y:S05]  /*14e40*/  BRA `(.L_x_2519) ;  /* 0xffffffbc001c7947 */ /* 0x000fea000383ffff */
.L_x_2454:
        /* <DEDUP_REMOVED lines=8> */
.L_x_2521:
[----:B------:R-:W-:Y:S05]  /*14ed0*/  BSYNC B0 ;  /* 0x0000000000007941 */ /* 0x000fea0003800000 */
.L_x_2520:
[----:B------:R-:W-:Y:S01]  /*14ee0*/  IMAD.MOV.U32 R13, RZ, RZ, R4 ;  /* 0x000000ffff0d7224 */ /* 0x000fe200078e0004 */
[----:B------:R-:W-:Y:S01]  /*14ef0*/  MOV R12, RZ ;  /* 0x000000ff000c7202 */ /* 0x000fe20000000f00 */
[----:B------:R-:W-:Y:S02]  /*14f00*/  IMAD.MOV.U32 R11, RZ, RZ, 0x181f ;  /* 0x0000181fff0b7424 */ /* 0x000fe400078e00ff */
[----:B------:R-:W-:Y:S02]  /*14f10*/  IMAD.MOV.U32 R15, RZ, RZ, -0x1 ;  /* 0xffffffffff0f7424 */ /* 0x000fe400078e00ff */
[----:B------:R-:W-:Y:S02]  /*14f20*/  IMAD.MOV.U32 R2, RZ, RZ, R14 ;  /* 0x000000ffff027224 */ /* 0x000fe400078e000e */
[----:B------:R-:W-:-:S07]  /*14f30*/  @P0 IMAD R8, R5, 0x2, R22 ;  /* 0x0000000205080824 */ /* 0x000fce00078e0216 */
[----:B------:R-:W-:Y:S05]  /*14f40*/  WARPSYNC.COLLECTIVE R15, `(.L_x_2522) ;  /* 0x000000000f087348 */ /* 0x000fea0003c00000 */
[----:B------:R0:W1:Y:S02]  /*14f50*/  SHFL.IDX P6, R14, R13, R12, R11 ;  /* 0x0000000c0d0e7389 */ /* 0x00006400000c000b */
[----:B01----:R-:W-:Y:S01]  /*14f60*/  ENDCOLLECTIVE ;  /* 0x000000000000791b */ /* 0x003fe20003800000 */
.L_x_2522:
[----:B------:R-:W-:Y:S02]  /*14f70*/  IMAD.MOV.U32 R13, RZ, RZ, R0 ;  /* 0x000000ffff0d7224 */ /* 0x000fe400078e0000 */
[----:B------:R-:W-:Y:S02]  /*14f80*/  IMAD.MOV.U32 R12, RZ, RZ, 0x1 ;  /* 0x00000001ff0c7424 */ /* 0x000fe400078e00ff */
[----:B------:R-:W-:-:S07]  /*14f90*/  IMAD.MOV.U32 R3, RZ, RZ, R14 ;  /* 0x000000ffff037224 */ /* 0x000fce00078e000e */
[----:B------:R-:W-:Y:S05]  /*14fa0*/  WARPSYNC.COLLECTIVE R15, `(.L_x_2523) ;  /* 0x000000000f087348 */ /* 0x000fea0003c00000 */
[----:B------:R0:W1:Y:S02]  /*14fb0*/  SHFL.IDX P6, R14, R13, R12, R11 ;  /* 0x0000000c0d0e7389 */ /* 0x00006400000c000b */
[----:B01----:R-:W-:Y:S01]  /*14fc0*/  ENDCOLLECTIVE ;  /* 0x000000000000791b */ /* 0x003fe20003800000 */
.L_x_2523:
        /* <DEDUP_REMOVED lines=17> */
.L_x_2524:
[----:B------:R-:W-:Y:S02]  /*150e0*/  @P1 IMAD R8, R5, 0x2, R22 ;  /* 0x0000000205081824 */ /* 0x000fe400078e0216 */
[----:B------:R-:W-:Y:S02]  /*150f0*/  IMAD.MOV.U32 R13, RZ, RZ, R0 ;  /* 0x000000ffff0d7224 */ /* 0x000fe400078e0000 */
[----:B------:R-:W-:Y:S01]  /*15100*/  IMAD.MOV.U32 R12, RZ, RZ, 0x2 ;  /* 0x00000002ff0c7424 */ /* 0x000fe200078e00ff */
[----:B------:R-:W-:-:S07]  /*15110*/  MOV R3, R14 ;  /* 0x0000000e00037202 */ /* 0x000fce0000000f00 */
[----:B------:R-:W-:Y:S05]  /*15120*/  WARPSYNC.COLLECTIVE R15, `(.L_x_2525) ;  /* 0x000000000f087348 */ /* 0x000fea0003c00000 */
[----:B------:R0:W1:Y:S02]  /*15130*/  SHFL.IDX P6, R14, R13, R12, R11 ;  /* 0x0000000c0d0e7389 */ /* 0x00006400000c000b */
[----:B01----:R-:W-:Y:S01]  /*15140*/  ENDCOLLECTIVE ;  /* 0x000000000000791b */ /* 0x003fe20003800000 */
.L_x_2525:
        /* <DEDUP_REMOVED lines=17> */
.L_x_2526:
[----:B------:R-:W-:Y:S01]  /*15260*/  @P1 IMAD R8, R5, 0x2, R22 ;  /* 0x0000000205081824 */ /* 0x000fe200078e0216 */
[----:B------:R-:W-:Y:S01]  /*15270*/  MOV R13, R0 ;  /* 0x00000000000d7202 */ /* 0x000fe20000000f00 */
[----:B------:R-:W-:Y:S02]  /*15280*/  IMAD.MOV.U32 R12, RZ, RZ, 0x3 ;  /* 0x00000003ff0c7424 */ /* 0x000fe400078e00ff */
[----:B------:R-:W-:-:S07]  /*15290*/  IMAD.MOV.U32 R3, RZ, RZ, R14 ;  /* 0x000000ffff037224 */ /* 0x000fce00078e000e */
[----:B------:R-:W-:Y:S05]  /*152a0*/  WARPSYNC.COLLECTIVE R15, `(.L_x_2527) ;  /* 0x000000000f087348 */ /* 0x000fea0003c00000 */
[----:B------:R0:W1:Y:S02]  /*152b0*/  SHFL.IDX P6, R14, R13, R12, R11 ;  /* 0x0000000c0d0e7389 */ /* 0x00006400000c000b */
[----:B01----:R-:W-:Y:S01]  /*152c0*/  ENDCOLLECTIVE ;  /* 0x000000000000791b */ /* 0x003fe20003800000 */
.L_x_2527:
        /* <DEDUP_REMOVED lines=17> */
.L_x_2528:
[----:B------:R-:W-:Y:S02]  /*153e0*/  @P1 IMAD R8, R5, 0x2, R22 ;  /* 0x0000000205081824 */ /* 0x000fe400078e0216 */
[----:B------:R-:W-:Y:S02]  /*153f0*/  IMAD.MOV.U32 R13, RZ, RZ, R0 ;  /* 0x000000ffff0d7224 */ /* 0x000fe400078e0000 */
[----:B------:R-:W-:Y:S02]  /*15400*/  IMAD.MOV.U32 R12, RZ, RZ, 0x4 ;  /* 0x00000004ff0c7424 */ /* 0x000fe400078e00ff */
[----:B------:R-:W-:-:S07]  /*15410*/  IMAD.MOV.U32 R3, RZ, RZ, R14 ;  /* 0x000000ffff037224 */ /* 0x000fce00078e000e */
[----:B------:R-:W-:Y:S05]  /*15420*/  WARPSYNC.COLLECTIVE R15, `(.L_x_2529) ;  /* 0x000000000f087348 */ /* 0x000fea0003c00000 */
[----:B------:R0:W1:Y:S02]  /*15430*/  SHFL.IDX P6, R14, R13, R12, R11 ;  /* 0x0000000c0d0e7389 */ /* 0x00006400000c000b */
[----:B01----:R-:W-:Y:S01]  /*15440*/  ENDCOLLECTIVE ;  /* 0x000000000000791b */ /* 0x003fe20003800000 */
.L_x_2529:
[----:B------:R-:W-:-:S05]  /*15450*/  @P1 LEA R3, P0, R31, R3, 0x1 ;  /* 0x000000031f031211 */ /* 0x000fca00078008ff */
[----:B------:R-:W-:-:S05]  /*15460*/  @P1 IMAD.X R2, RZ, RZ, R2, P0 ;  /* 0x000000ffff021224 */ /* 0x000fca00000e0602 */
[----:B------:R-:W-:Y:S02]  /*15470*/  @P1 LOP3.LUT R3, R3, R2, RZ, 0x3c, !PT ;  /* 0x0000000203031212 */ /* 0x000fe400078e3cff */
[----:B------:R-:W-:Y:S02]  /*15480*/  MOV R13, R4 ;  /* 0x00000004000d7202 */ /* 0x000fe40000000f00 */
        /* <DEDUP_REMOVED lines=13> */
.L_x_2530:
[----:B------:R-:W-:Y:S02]  /*15560*/  @P1 IMAD R8, R5, 0x2, R22 ;  /* 0x0000000205081824 */ /* 0x000fe400078e0216 */
[----:B------:R-:W-:Y:S02]  /*15570*/  IMAD.MOV.U32 R13, RZ, RZ, R0 ;  /* 0x000000ffff0d7224 */ /* 0x000fe400078e0000 */
[----:B------:R-:W-:Y:S02]  /*15580*/  IMAD.MOV.U32 R12, RZ, RZ, 0x5 ;  /* 0x00000005ff0c7424 */ /* 0x000fe400078e00ff */
[----:B------:R-:W-:-:S07]  /*15590*/  IMAD.MOV.U32 R3, RZ, RZ, R14 ;  /* 0x000000ffff037224 */ /* 0x000fce00078e000e */
[----:B------:R-:W-:Y:S05]  /*155a0*/  WARPSYNC.COLLECTIVE R15, `(.L_x_2531) ;  /* 0x000000000f087348 */ /* 0x000fea0003c00000 */
[----:B------:R0:W1:Y:S02]  /*155b0*/  SHFL.IDX P6, R14, R13, R12, R11 ;  /* 0x0000000c0d0e7389 */ /* 0x00006400000c000b */
[----:B01----:R-:W-:Y:S01]  /*155c0*/  ENDCOLLECTIVE ;  /* 0x000000000000791b */ /* 0x003fe20003800000 */
.L_x_2531:
        /* <DEDUP_REMOVED lines=10> */
.L_x_2532:
        /* <DEDUP_REMOVED lines=8> */
.L_x_2459:
[----:B------:R-:W-:Y:S01]  /*156f0*/  IMAD.MOV.U32 R13, RZ, RZ, R4 ;  /* 0x000000ffff0d7224 */ /* 0x000fe200078e0004 */
[----:B------:R-:W-:Y:S01]  /*15700*/  MOV R12, RZ ;  /* 0x000000ff000c7202 */ /* 0x000fe20000000f00 */
[----:B------:R-:W-:Y:S02]  /*15710*/  IMAD.MOV.U32 R11, RZ, RZ, 0x181f ;  /* 0x0000181fff0b7424 */ /* 0x000fe400078e00ff */
[----:B------:R-:W-:Y:S02]  /*15720*/  IMAD.MOV.U32 R15, RZ, RZ, -0x1 ;  /* 0xffffffffff0f7424 */ /* 0x000fe400078e00ff */
[----:B-----5:R-:W-:Y:S02]  /*15730*/  IMAD R5, R9, R5, RZ ;  /* 0x0000000509057224 */ /* 0x020fe400078e02ff */
[----:B------:R-:W-:-:S07]  /*15740*/  IMAD R17, R17, 0x80, R8 ;  /* 0x0000008011117824 */ /* 0x000fce00078e0208 */
[----:B------:R-:W-:Y:S05]  /*15750*/  WARPSYNC.COLLECTIVE R15, `(.L_x_2534) ;  /* 0x000000000f087348 */ /* 0x000fea0003c00000 */
[----:B------:R0:W1:Y:S02]  /*15760*/  SHFL.IDX P6, R14, R13, R12, R11 ;  /* 0x0000000c0d0e7389 */ /* 0x00006400000c000b */
[----:B01----:R-:W-:Y:S01]  /*15770*/  ENDCOLLECTIVE ;  /* 0x000000000000791b */ /* 0x003fe20003800000 */
.L_x_2534:
[C---:B------:R-:W-:Y:S01]  /*15780*/  VIADD R6, R17.reuse, 0x10 ;  /* 0x0000001011067836 */ /* 0x040fe20000000000 */
[----:B------:R-:W-:Y:S01]  /*15790*/  ISETP.GE.AND P1, PT, R17, R5, PT ;  /* 0x000000051100720c */ /* 0x000fe20003f26270 */
[----:B------:R-:W-:Y:S02]  /*157a0*/  IMAD.MOV.U32 R13, RZ, RZ, R0 ;  /* 0x000000ffff0d7224 */ /* 0x000fe400078e0000 */
[----:B------:R-:W-:-:S10]  /*157b0*/  IMAD.MOV.U32 R2, RZ, RZ, R14 ;  /* 0x000000ffff027224 */ /* 0x000fd400078e000e */
[----:B------:R-:W-:Y:S05]  /*157c0*/  WARPSYNC.COLLECTIVE R15, `(.L_x_2535) ;  /* 0x000000000f087348 */ /* 0x000fea0003c00000 */
[----:B------:R0:W1:Y:S02]  /*157d0*/  SHFL.IDX P6, R14, R13, R12, R11 ;  /* 0x0000000c0d0e7389 */ /* 0x00006400000c000b */
[----:B01----:R-:W-:Y:S01]  /*157e0*/  ENDCOLLECTIVE ;  /* 0x000000000000791b */ /* 0x003fe20003800000 */
.L_x_2535:
[----:B------:R-:W-:Y:S01]  /*157f0*/  IMAD.MOV.U32 R13, RZ, RZ, R4 ;  /* 0x000000ffff0d7224 */ /* 0x000fe200078e0004 */
[----:B------:R-:W-:Y:S02]  /*15800*/  MOV R12, 0x1 ;  /* 0x00000001000c7802 */ /* 0x000fe40000000f00 */
[----:B------:R-:W-:-:S05]  /*15810*/  @!P1 LEA R14, P4, R31, R14, 0x1 ;  /* 0x0000000e1f0e9211 */ /* 0x000fca00078808ff */
[----:B------:R-:W-:Y:S02]  /*15820*/  @!P1 IMAD.X R3, RZ, RZ, R2, P4 ;  /* 0x000000ffff039224 */ /* 0x000fe400020e0602 */
[----:B------:R-:W-:-:S07]  /*15830*/  @!P1 IMAD.MOV.U32 R2, RZ, RZ, R14 ;  /* 0x000000ffff029224 */ /* 0x000fce00078e000e */
[----:B------:R-:W-:Y:S05]  /*15840*/  WARPSYNC.COLLECTIVE R15, `(.L_x_2536) ;  /* 0x000000000f087348 */ /* 0x000fea0003c00000 */
[----:B------:R0:W1:Y:S02]  /*15850*/  SHFL.IDX P6, R14, R13, R12, R11 ;  /* 0x0000000c0d0e7389 */ /* 0x00006400000c000b */
[----:B01----:R-:W-:Y:S01]  /*15860*/  ENDCOLLECTIVE ;  /* 0x000000000000791b */ /* 0x003fe20003800000 */
.L_x_2536:
        /* <DEDUP_REMOVED lines=13> */
.L_x_2537:
        /* <DEDUP_REMOVED lines=8> */
.L_x_2538:
[----:B------:R-:W-:-:S05]  /*159c0*/  @!P1 IMAD.MOV.U32 R3, RZ, RZ, R7 ;  /* 0x000000ffff039224 */ /* 0x000fca00078e0007 */
        /* <DEDUP_REMOVED lines=8> */
[----:B------:R-:W-:Y:S02]  /*15a50*/  VIADD R6, R17, 0x30 ;  /* 0x0000003011067836 */ /* 0x000fe40000000000 */
[----:B0-----:R-:W-:-:S10]  /*15a60*/  IMAD.MOV.U32 R2, RZ, RZ, R14 ;  /* 0x000000ffff027224 */ /* 0x001fd400078e000e */
[----:B------:R-:W-:Y:S05]  /*15a70*/  WARPSYNC.COLLECTIVE R15, `(.L_x_2539) ;  /* 0x000000000f087348 */ /* 0x000fea0003c00000 */
[----:B------:R0:W1:Y:S02]  /*15a80*/  SHFL.IDX P6, R14, R13, R12, R11 ;  /* 0x0000000c0d0e7389 */ /* 0x00006400000c000b */
[----:B01----:R-:W-:Y:S01]  /*15a90*/  ENDCOLLECTIVE ;  /* 0x000000000000791b */ /* 0x003fe20003800000 */
.L_x_2539:
        /* <DEDUP_REMOVED lines=8> */
.L_x_2540:
        /* <DEDUP_REMOVED lines=14> */
.L_x_2541:
        /* <DEDUP_REMOVED lines=8> */
.L_x_2542:
        /* <DEDUP_REMOVED lines=8> */
[----:B------:R-:W-:Y:S02]  /*15d00*/  ISETP.GE.AND P1, PT, R6, R5, PT ;  /* 0x000000050600720c */ /* 0x000fe40003f26270 */
[----:B------:R-:W-:Y:S01]  /*15d10*/  IADD3 R6, R17, 0x50, RZ ;  /* 0x0000005011067810 */ /* 0x000fe20007ffe0ff */
[----:B0-----:R-:W-:-:S10]  /*15d20*/  IMAD.MOV.U32 R2, RZ, RZ, R14 ;  /* 0x000000ffff027224 */ /* 0x001fd400078e000e */
[----:B------:R-:W-:Y:S05]  /*15d30*/  WARPSYNC.COLLECTIVE R15, `(.L_x_2543) ;  /* 0x000000000f087348 */ /* 0x000fea0003c00000 */
[----:B------:R0:W1:Y:S02]  /*15d40*/  SHFL.IDX P6, R14, R13, R12, R11 ;  /* 0x0000000c0d0e7389 */ /* 0x00006400000c000b */
[----:B01----:R-:W-:Y:S01]  /*15d50*/  ENDCOLLECTIVE ;  /* 0x000000000000791b */ /* 0x003fe20003800000 */
.L_x_2543:
        /* <DEDUP_REMOVED lines=8> */
.L_x_2544:
        /* <DEDUP_REMOVED lines=14> */
.L_x_2545:
        /* <DEDUP_REMOVED lines=8> */
.L_x_2546:
        /* <DEDUP_REMOVED lines=13> */
.L_x_2547:
        /* <DEDUP_REMOVED lines=8> */
.L_x_2548:
        /* <DEDUP_REMOVED lines=12> */
.L_x_2549:
[----:B------:R-:W-:Y:S05]  /*16150*/  BRA `(.L_x_2550) ;  /* 0xffffffb800bc7947 */ /* 0x000fea000383ffff */
.L_x_2464:
[----:B0-----:R0:W1:Y:S02]  /*16160*/  SYNCS.PHASECHK.TRANS64.TRYWAIT P0, [R22+URZ+0x30820], R3 ;  /* 0x03082003160075a7 */ /* 0x001064000800017f */
[----:B-1----:R-:W-:Y:S05]  /*16170*/  @!P0 NANOSLEEP.SYNCS 0x989680 ;  /* 0x009896800000895d */ /* 0x002fea0003900000 */
[----:B------:R-:W1:Y:S02]  /*16180*/  @!P0 SYNCS.PHASECHK.TRANS64 P0, [R22+URZ+0x30820], R3 ;  /* 0x03082003160085a7 */ /* 0x000e64000800007f */
[----:B-1----:R-:W-:Y:S05]  /*16190*/  @!P0 BRA `(.L_x_2464) ;  /* 0xfffffffc00f08947 */ /* 0x002fea000383ffff */
[----:B------:R-:W-:Y:S05]  /*161a0*/  BRA `(.L_x_2551) ;  /* 0xffffffbc00347947 */ /* 0x000fea000383ffff */
.L_x_2469:
[----:B0-----:R0:W1:Y:S02]  /*161b0*/  SYNCS.PHASECHK.TRANS64.TRYWAIT P0, [R6+URZ+0x30840], R3 ;  /* 0x03084003060075a7 */ /* 0x001064000800017f */
[----:B-1----:R-:W-:Y:S05]  /*161c0*/  @!P0 NANOSLEEP.SYNCS 0x989680 ;  /* 0x009896800000895d */ /* 0x002fea0003900000 */
[----:B------:R-:W1:Y:S02]  /*161d0*/  @!P0 SYNCS.PHASECHK.TRANS64 P0, [R6+URZ+0x30840], R3 ;  /* 0x03084003060085a7 */ /* 0x000e64000800007f */
[----:B-1----:R-:W-:Y:S05]  /*161e0*/  @!P0 BRA `(.L_x_2469) ;  /* 0xfffffffc00f08947 */ /* 0x002fea000383ffff */
[----:B------:R-:W-:Y:S05]  /*161f0*/  BRA `(.L_x_2552) ;  /* 0xffffffc000107947 */ /* 0x000fea000383ffff */
.L_x_2470:
[----:B------:R-:W-:Y:S01]  /*16200*/  BSSY B1, `(.L_x_2553) ;  /* 0x0000008000017945 */ /* 0x000fe20003800000 */
[----:B------:R-:W-:Y:S01]  /*16210*/  MOV R13, R8 ;  /* 0x00000008000d7202 */ /* 0x000fe20000000f00 */
[----:B------:R-:W-:Y:S02]  /*16220*/  IMAD.MOV.U32 R12, RZ, RZ, RZ ;  /* 0x000000ffff0c7224 */ /* 0x000fe400078e00ff */
[----:B------:R-:W-:Y:S02]  /*16230*/  IMAD.MOV.U32 R11, RZ, RZ, 0x181f ;  /* 0x0000181fff0b7424 */ /* 0x000fe400078e00ff */
[----:B------:R-:W-:-:S07]  /*16240*/  IMAD.MOV.U32 R15, RZ, RZ, -0x1 ;  /* 0xffffffffff0f7424 */ /* 0x000fce00078e00ff */
[----:B------:R-:W-:Y:S05]  /*16250*/  WARPSYNC.COLLECTIVE R15, `(.L_x_2554) ;  /* 0x000000000f087348 */ /* 0x000fea0003c00000 */
[----:B------:R0:W1:Y:S02]  /*16260*/  SHFL.IDX P6, R14, R13, R12, R11 ;  /* 0x0000000c0d0e7389 */ /* 0x00006400000c000b */
[----:B01----:R-:W-:Y:S01]  /*16270*/  ENDCOLLECTIVE ;  /* 0x000000000000791b */ /* 0x003fe20003800000 */
.L_x_2554:
[----:B------:R-:W-:Y:S05]  /*16280*/  BSYNC B1 ;  /* 0x0000000000017941 */ /* 0x000fea0003800000 */
.L_x_2553:
[----:B------:R-:W-:Y:S01]  /*16290*/  IMAD.MOV.U32 R13, RZ, RZ, R7 ;  /* 0x000000ffff0d7224 */ /* 0x000fe200078e0007 */
[----:B------:R-:W-:Y:S01]  /*162a0*/  LOP3.LUT R23, R23, 0xfffffdff, RZ, 0xc0, !PT ;  /* 0xfffffdff17177812 */ /* 0x000fe200078ec0ff */
[----:B------:R-:W-:Y:S01]  /*162b0*/  IMAD.MOV.U32 R12, RZ, RZ, RZ ;  /* 0x000000ffff0c7224 */ /* 0x000fe200078e00ff */
[----:B------:R-:W-:Y:S01]  /*162c0*/  SHF.L.U32 R4, R31, 0x1, RZ ;  /* 0x000000011f047819 */ /* 0x000fe200000006ff */
[----:B------:R-:W-:Y:S01]  /*162d0*/  IMAD.MOV.U32 R11, RZ, RZ, 0x181f ;  /* 0x0000181fff0b7424 */ /* 0x000fe200078e00ff */
[----:B------:R-:W-:Y:S01]  /*162e0*/  @P1 LOP3.LUT R23, R23, 0x200, RZ, 0xfc, !PT ;  /* 0x0000020017171812 */ /* 0x000fe200078efcff */
[----:B------:R-:W-:Y:S02]  /*162f0*/  IMAD.MOV.U32 R15, RZ, RZ, -0x1 ;  /* 0xffffffffff0f7424 */ /* 0x000fe400078e00ff */
[----:B------:R-:W-:Y:S01]  /*16300*/  IMAD.MOV.U32 R3, RZ, RZ, R14 ;  /* 0x000000ffff037224 */ /* 0x000fe200078e000e */
[----:B------:R-:W-:Y:S01]  /*16310*/  LOP3.LUT P1, RZ, R23, 0x4, RZ, 0xc0, !PT ;  /* 0x0000000417ff7812 */ /* 0x000fe2000782c0ff */
[----:B------:R-:W-:-:S12]  /*16320*/  IMAD R5, R5, 0x2, R22 ;  /* 0x0000000205057824 */ /* 0x000fd800078e0216 */
[----:B------:R-:W-:Y:S05]  /*16330*/  WARPSYNC.COLLECTIVE R15, `(.L_x_2555) ;  /* 0x000000000f087348 */ /* 0x000fea0003c00000 */
[----:B------:R0:W1:Y:S02]  /*16340*/  SHFL.IDX P6, R14, R13, R12, R11 ;  /* 0x0000000c0d0e7389 */ /* 0x00006400000c000b */
[----:B01----:R-:W-:Y:S01]  /*16350*/  ENDCOLLECTIVE ;  /* 0x000000000000791b */ /* 0x003fe20003800000 */
.L_x_2555:
[----:B------:R-:W-:Y:S02]  /*16360*/  IMAD.MOV.U32 R13, RZ, RZ, R8 ;  /* 0x000000ffff0d7224 */ /* 0x000fe400078e0008 */
[----:B------:R-:W-:Y:S02]  /*16370*/  IMAD.MOV.U32 R12, RZ, RZ, 0x1 ;  /* 0x00000001ff0c7424 */ /* 0x000fe400078e00ff */
[----:B------:R-:W-:-:S07]  /*16380*/  IMAD.MOV.U32 R2, RZ, RZ, R14 ;  /* 0x000000ffff027224 */ /* 0x000fce00078e000e */
[----:B------:R-:W-:Y:S05]  /*16390*/  WARPSYNC.COLLECTIVE R15, `(.L_x_2556) ;  /* 0x000000000f087348 */ /* 0x000fea0003c00000 */
[----:B------:R0:W1:Y:S02]  /*163a0*/  SHFL.IDX P6, R14, R13, R12, R11 ;  /* 0x0000000c0d0e7389 */ /* 0x00006400000c000b */
[----:B01----:R-:W-:Y:S01]  /*163b0*/  ENDCOLLECTIVE ;  /* 0x000000000000791b */ /* 0x003fe20003800000 */
.L_x_2556:
        /* <DEDUP_REMOVED lines=13> */
.L_x_2557:
[----:B------:R-:W-:Y:S01]  /*16490*/  IMAD.MOV.U32 R13, RZ, RZ, R8 ;  /* 0x000000ffff0d7224 */ /* 0x000fe200078e0008 */
[----:B------:R-:W-:Y:S01]  /*164a0*/  MOV R12, 0x2 ;  /* 0x00000002000c7802 */ /* 0x000fe20000000f00 */
[----:B------:R-:W-:-:S07]  /*164b0*/  IMAD.MOV.U32 R2, RZ, RZ, R14 ;  /* 0x000000ffff027224 */ /* 0x000fce00078e000e */
[----:B------:R-:W-:Y:S05]  /*164c0*/  WARPSYNC.COLLECTIVE R15, `(.L_x_2558) ;  /* 0x000000000f087348 */ /* 0x000fea0003c00000 */
[----:B------:R0:W1:Y:S02]  /*164d0*/  SHFL.IDX P6, R14, R13, R12, R11 ;  /* 0x0000000c0d0e7389 */ /* 0x00006400000c000b */
[----:B01----:R-:W-:Y:S01]  /*164e0*/  ENDCOLLECTIVE ;  /* 0x000000000000791b */ /* 0x003fe20003800000 */
.L_x_2558:
        /* <DEDUP_REMOVED lines=13> */
.L_x_2559:
[----:B------:R-:W-:Y:S02]  /*165c0*/  IMAD.MOV.U32 R13, RZ, RZ, R8 ;  /* 0x000000ffff0d7224 */ /* 0x000fe400078e0008 */
[----:B------:R-:W-:Y:S02]  /*165d0*/  IMAD.MOV.U32 R12, RZ, RZ, 0x3 ;  /* 0x00000003ff0c7424 */ /* 0x000fe400078e00ff */
[----:B------:R-:W-:-:S07]  /*165e0*/  IMAD.MOV.U32 R2, RZ, RZ, R14 ;  /* 0x000000ffff027224 */ /* 0x000fce00078e000e */
[----:B------:R-:W-:Y:S05]  /*165f0*/  WARPSYNC.COLLECTIVE R15, `(.L_x_2560) ;  /* 0x000000000f087348 */ /* 0x000fea0003c00000 */
[----:B------:R0:W1:Y:S02]  /*16600*/  SHFL.IDX P6, R14, R13, R12, R11 ;  /* 0x0000000c0d0e7389 */ /* 0x00006400000c000b */
[----:B01----:R-:W-:Y:S01]  /*16610*/  ENDCOLLECTIVE ;  /* 0x000000000000791b */ /* 0x003fe20003800000 */
.L_x_2560:
        /* <DEDUP_REMOVED lines=13> */
.L_x_2561:
[----:B------:R-:W-:Y:S02]  /*166f0*/  IMAD.MOV.U32 R13, RZ, RZ, R8 ;  /* 0x000000ffff0d7224 */ /* 0x000fe400078e0008 */
[----:B------:R-:W-:Y:S02]  /*16700*/  IMAD.MOV.U32 R12, RZ, RZ, 0x4 ;  /* 0x00000004ff0c7424 */ /* 0x000fe400078e00ff */
[----:B------:R-:W-:-:S07]  /*16710*/  IMAD.MOV.U32 R2, RZ, RZ, R14 ;  /* 0x000000ffff027224 */ /* 0x000fce00078e000e */
[----:B------:R-:W-:Y:S05]  /*16720*/  WARPSYNC.COLLECTIVE R15, `(.L_x_2562) ;  /* 0x000000000f087348 */ /* 0x000fea0003c00000 */
[----:B------:R0:W1:Y:S02]  /*16730*/  SHFL.IDX P6, R14, R13, R12, R11 ;  /* 0x0000000c0d0e7389 */ /* 0x00006400000c000b */
[----:B01----:R-:W-:Y:S01]  /*16740*/  ENDCOLLECTIVE ;  /* 0x000000000000791b */ /* 0x003fe20003800000 */
.L_x_2562:
[----:B------:R-:W-:-:S04]  /*16750*/  IADD3 R2, P0, R2, R4, RZ ;  /* 0x0000000402027210 */ /* 0x000fc80007f1e0ff */
[----:B------:R-:W-:-:S05]  /*16760*/  IADD3.X R3, RZ, R35, RZ, P0, !PT ;  /* 0x00000023ff037210 */ /* 0x000fca00007fe4ff */
        /* <DEDUP_REMOVED lines=11> */
.L_x_2563:
[----:B------:R-:W-:Y:S02]  /*16820*/  IMAD.MOV.U32 R13, RZ, RZ, R8 ;  /* 0x000000ffff0d7224 */ /* 0x000fe400078e0008 */
[----:B------:R-:W-:Y:S02]  /*16830*/  IMAD.MOV.U32 R12, RZ, RZ, 0x5 ;  /* 0x00000005ff0c7424 */ /* 0x000fe400078e00ff */
[----:B------:R-:W-:-:S07]  /*16840*/  IMAD.MOV.U32 R2, RZ, RZ, R14 ;  /* 0x000000ffff027224 */ /* 0x000fce00078e000e */
[----:B------:R-:W-:Y:S05]  /*16850*/  WARPSYNC.COLLECTIVE R15, `(.L_x_2564) ;  /* 0x000000000f087348 */ /* 0x000fea0003c00000 */
[----:B------:R0:W1:Y:S02]  /*16860*/  SHFL.IDX P6, R14, R13, R12, R11 ;  /* 0x0000000c0d0e7389 */ /* 0x00006400000c000b */
[----:B01----:R-:W-:Y:S01]  /*16870*/  ENDCOLLECTIVE ;  /* 0x000000000000791b */ /* 0x003fe20003800000 */
.L_x_2564:
[----:B------:R-:W-:-:S05]  /*16880*/  IADD3 R2, P0, R2, R4, RZ ;  /* 0x0000000402027210 */ /* 0x000fca0007f1e0ff */
[----:B------:R-:W-:-:S05]  /*16890*/  IMAD.X R3, RZ, RZ, R35, P0 ;  /* 0x000000ffff037224 */ /* 0x000fca00000e0623 */
[----:B------:R-:W-:Y:S01]  /*168a0*/  @!PT LDS RZ, [RZ] ;  /* 0x00000000fffff984 */ /* 0x000fe20000000800 */
[----:B------:R-:W-:Y:S01]  /*168b0*/  @!PT LDS RZ, [RZ] ;  /* 0x00000000fffff984 */ /* 0x000fe20000000800 */
[----:B------:R-:W-:Y:S01]  /*168c0*/  @!PT LDS RZ, [RZ] ;  /* 0x00000000fffff984 */ /* 0x000fe20000000800 */
[----:B------:R0:W-:Y:S01]  /*168d0*/  LDGSTS.E.BYPASS.LTC128B.128 [R5+0x20400], desc[UR36][R2.64], !P1 ;  /* 0x2040000002057fae */ /* 0x0001e2000c901d64 */
[----:B------:R-:W-:Y:S02]  /*168e0*/  MOV R13, R7 ;  /* 0x00000007000d7202 */ /* 0x000fe40000000f00 */
[----:B------:R-:W-:Y:S01]  /*168f0*/  LOP3.LUT P1, RZ, R23, 0x200, RZ, 0xc0, !PT ;  /* 0x0000020017ff7812 */ /* 0x000fe2000782c0ff */
[----:B------:R0:W-:Y:S04]  /*16900*/  LDGSTS.E.BYPASS.LTC128B.128 [R5+0x23400], desc[UR36][R2.64+0x80], !P5 ;  /* 0x2340008002057fae */ /* 0x0001e8000e901d64 */
[----:B------:R0:W-:Y:S01]  /*16910*/  LDGSTS.E.BYPASS.LTC128B.128 [R5+0x26400], desc[UR36][R2.64+0x100], !P4 ;  /* 0x2640010002057fae */ /* 0x0001e2000e101d64 */
[----:B------:R-:W-:-:S07]  /*16920*/  IMAD.MOV.U32 R35, RZ, RZ, R14 ;  /* 0x000000ffff237224 */ /* 0x000fce00078e000e */
[----:B0-----:R-:W-:Y:S05]  /*16930*/  WARPSYNC.COLLECTIVE R15, `(.L_x_2565) ;  /* 0x000000000f087348 */ /* 0x001fea0003c00000 */
[----:B------:R1:W2:Y:S02]  /*16940*/  SHFL.IDX P6, R14, R13, R12, R11 ;  /* 0x0000000c0d0e7389 */ /* 0x0002a400000c000b */
[----:B012---:R-:W-:Y:S01]  /*16950*/  ENDCOLLECTIVE ;  /* 0x000000000000791b */ /* 0x007fe20003800000 */
.L_x_2565:
[----:B------:R-:W-:Y:S01]  /*16960*/  IMAD.MOV.U32 R2, RZ, RZ, R14 ;  /* 0x000000ffff027224 */ /* 0x000fe200078e000e */
[----:B------:R-:W-:Y:S06]  /*16970*/  BRA `(.L_x_2566) ;  /* 0xffffffbc00307947 */ /* 0x000fec000383ffff */
.L_x_2475:
[----:B0-----:R0:W1:Y:S02]  /*16980*/  SYNCS.PHASECHK.TRANS64.TRYWAIT P0, [R6+URZ+0x30860], R2 ;  /* 0x03086002060075a7 */ /* 0x001064000800017f */
[----:B-1----:R-:W-:Y:S05]  /*16990*/  @!P0 NANOSLEEP.SYNCS 0x989680 ;  /* 0x009896800000895d */ /* 0x002fea0003900000 */
[----:B------:R-:W1:Y:S02]  /*169a0*/  @!P0 SYNCS.PHASECHK.TRANS64 P0, [R6+URZ+0x30860], R2 ;  /* 0x03086002060085a7 */ /* 0x000e64000800007f */
[----:B-1----:R-:W-:Y:S05]  /*169b0*/  @!P0 BRA `(.L_x_2475) ;  /* 0xfffffffc00f08947 */ /* 0x002fea000383ffff */
[----:B------:R-:W-:Y:S05]  /*169c0*/  BRA `(.L_x_2567) ;  /* 0xffffffbc00947947 */ /* 0x000fea000383ffff */
.L_x_2476:
        /* <DEDUP_REMOVED lines=8> */
.L_x_2569:
[----:B------:R-:W-:Y:S05]  /*16a50*/  BSYNC B1 ;  /* 0x0000000000017941 */ /* 0x000fea0003800000 */
.L_x_2568:
        /* <DEDUP_REMOVED lines=9> */
.L_x_2570:
[----:B------:R-:W-:Y:S02]  /*16af0*/  IMAD.MOV.U32 R13, RZ, RZ, R24 ;  /* 0x000000ffff0d7224 */ /* 0x000fe400078e0018 */
[----:B------:R-:W-:Y:S02]  /*16b00*/  IMAD.MOV.U32 R12, RZ, RZ, 0x1 ;  /* 0x00000001ff0c7424 */ /* 0x000fe400078e00ff */
[----:B------:R-:W-:-:S07]  /*16b10*/  IMAD.MOV.U32 R2, RZ, RZ, R14 ;  /* 0x000000ffff027224 */ /* 0x000fce00078e000e */
[----:B------:R-:W-:Y:S05]  /*16b20*/  WARPSYNC.COLLECTIVE R15, `(.L_x_2571) ;  /* 0x000000000f087348 */ /* 0x000fea0003c00000 */
[----:B------:R0:W1:Y:S02]  /*16b30*/  SHFL.IDX P6, R14, R13, R12, R11 ;  /* 0x0000000c0d0e7389 */ /* 0x00006400000c000b */
[----:B01----:R-:W-:Y:S01]  /*16b40*/  ENDCOLLECTIVE ;  /* 0x000000000000791b */ /* 0x003fe20003800000 */
.L_x_2571:
        /* <DEDUP_REMOVED lines=16> */
.L_x_2572:
[----:B------:R-:W-:Y:S01]  /*16c50*/  MOV R13, R24 ;  /* 0x00000018000d7202 */ /* 0x000fe20000000f00 */
[----:B------:R-:W-:Y:S02]  /*16c60*/  IMAD.MOV.U32 R12, RZ, RZ, 0x2 ;  /* 0x00000002ff0c7424 */ /* 0x000fe400078e00ff */
[----:B------:R-:W-:-:S07]  /*16c70*/  IMAD.MOV.U32 R2, RZ, RZ, R14 ;  /* 0x000000ffff027224 */ /* 0x000fce00078e000e */
[----:B------:R-:W-:Y:S05]  /*16c80*/  WARPSYNC.COLLECTIVE R15, `(.L_x_2573) ;  /* 0x000000000f087348 */ /* 0x000fea0003c00000 */
[----:B------:R0:W1:Y:S02]  /*16c90*/  SHFL.IDX P6, R14, R13, R12, R11 ;  /* 0x0000000c0d0e7389 */ /* 0x00006400000c000b */
[----:B01----:R-:W-:Y:S01]  /*16ca0*/  ENDCOLLECTIVE ;  /* 0x000000000000791b */ /* 0x003fe20003800000 */
.L_x_2573:
        /* <DEDUP_REMOVED lines=16> */
.L_x_2574:
[----:B------:R-:W-:Y:S02]  /*16db0*/  IMAD.MOV.U32 R13, RZ, RZ, R24 ;  /* 0x000000ffff0d7224 */ /* 0x000fe400078e0018 */
[----:B------:R-:W-:Y:S02]  /*16dc0*/  IMAD.MOV.U32 R12, RZ, RZ, 0x3 ;  /* 0x00000003ff0c7424 */ /* 0x000fe400078e00ff */
[----:B------:R-:W-:-:S07]  /*16dd0*/  IMAD.MOV.U32 R2, RZ, RZ, R14 ;  /* 0x000000ffff027224 */ /* 0x000fce00078e000e */
[----:B------:R-:W-:Y:S05]  /*16de0*/  WARPSYNC.COLLECTIVE R15, `(.L_x_2575) ;  /* 0x000000000f087348 */ /* 0x000fea0003c00000 */
[----:B------:R0:W1:Y:S02]  /*16df0*/  SHFL.IDX P6, R14, R13, R12, R11 ;  /* 0x0000000c0d0e7389 */ /* 0x00006400000c000b */
[----:B01----:R-:W-:Y:S01]  /*16e00*/  ENDCOLLECTIVE ;  /* 0x000000000000791b */ /* 0x003fe20003800000 */
.L_x_2575:
        /* <DEDUP_REMOVED lines=16> */
.L_x_2576:
[----:B------:R-:W-:Y:S02]  /*16f10*/  IMAD.MOV.U32 R13, RZ, RZ, R24 ;  /* 0x000000ffff0d7224 */ /* 0x000fe400078e0018 */
[----:B------:R-:W-:Y:S01]  /*16f20*/  IMAD.MOV.U32 R12, RZ, RZ, 0x4 ;  /* 0x00000004ff0c7424 */ /* 0x000fe200078e00ff */
[----:B------:R-:W-:-:S07]  /*16f30*/  MOV R2, R14 ;  /* 0x0000000e00027202 */ /* 0x000fce0000000f00 */
[----:B------:R-:W-:Y:S05]  /*16f40*/  WARPSYNC.COLLECTIVE R15, `(.L_x_2577) ;  /* 0x000000000f087348 */ /* 0x000fea0003c00000 */
[----:B------:R0:W1:Y:S02]  /*16f50*/  SHFL.IDX P6, R14, R13, R12, R11 ;  /* 0x0000000c0d0e7389 */ /* 0x00006400000c000b */
[----:B01----:R-:W-:Y:S01]  /*16f60*/  ENDCOLLECTIVE ;  /* 0x000000000000791b */ /* 0x003fe20003800000 */
.L_x_2577:
        /* <DEDUP_REMOVED lines=16> */
.L_x_2578:
[----:B------:R-:W-:Y:S02]  /*17070*/  IMAD.MOV.U32 R13, RZ, RZ, R24 ;  /* 0x000000ffff0d7224 */ /* 0x000fe400078e0018 */
[----:B------:R-:W-:Y:S02]  /*17080*/  IMAD.MOV.U32 R12, RZ, RZ, 0x5 ;  /* 0x00000005ff0c7424 */ /* 0x000fe400078e00ff */
[----:B------:R-:W-:-:S07]  /*17090*/  IMAD.MOV.U32 R2, RZ, RZ, R14 ;  /* 0x000000ffff027224 */ /* 0x000fce00078e000e */
[----:B------:R-:W-:Y:S05]  /*170a0*/  WARPSYNC.COLLECTIVE R15, `(.L_x_2579) ;  /* 0x000000000f087348 */ /* 0x000fea0003c00000 */
[----:B------:R0:W1:Y:S02]  /*170b0*/  SHFL.IDX P6, R14, R13, R12, R11 ;  /* 0x0000000c0d0e7389 */ /* 0x00006400000c000b */
[----:B01----:R-:W-:Y:S01]  /*170c0*/  ENDCOLLECTIVE ;  /* 0x000000000000791b */ /* 0x003fe20003800000 */
.L_x_2579:
        /* <DEDUP_REMOVED lines=13> */
.L_x_2580:
[----:B------:R-:W-:Y:S01]  /*171a0*/  @!PT LDS RZ, [RZ] ;  /* 0x00000000fffff984 */ /* 0x000fe20000000800 */
[----:B------:R-:W-:Y:S01]  /*171b0*/  @!PT LDS RZ, [RZ] ;  /* 0x00000000fffff984 */ /* 0x000fe20000000800 */
[----:B------:R-:W-:Y:S01]  /*171c0*/  @!PT LDS RZ, [RZ] ;  /* 0x00000000fffff984 */ /* 0x000fe20000000800 */
[----:B------:R1:W-:Y:S01]  /*171d0*/  LDGSTS.E.BYPASS.LTC128B.128 [R5+0x5400], desc[UR36][R2.64+0x80], !P0 ;  /* 0x0540008002057fae */ /* 0x0003e2000c101d64 */
[----:B------:R-:W-:-:S13]  /*171e0*/  ISETP.LT.OR P0, PT, R7, 0x41, P1 ;  /* 0x000000410700780c */ /* 0x000fda0000f01670 */
[----:B------:R1:W-:Y:S01]  /*171f0*/  LDGSTS.E.BYPASS.LTC128B.128 [R5+0x8400], desc[UR36][R2.64+0x100], !P0 ;  /* 0x0840010002057fae */ /* 0x0003e2000c101d64 */
[----:B------:R-:W-:Y:S05]  /*17200*/  BRA `(.L_x_2581) ;  /* 0xffffffb800787947 */ /* 0x000fea000383ffff */
.L_x_2484:
[----:B0-----:R0:W1:Y:S02]  /*17210*/  SYNCS.PHASECHK.TRANS64.TRYWAIT P0, [R0+URZ+0x30860], R3 ;  /* 0x03086003000075a7 */ /* 0x001064000800017f */
[----:B-1----:R-:W-:Y:S05]  /*17220*/  @!P0 NANOSLEEP.SYNCS 0x989680 ;  /* 0x009896800000895d */ /* 0x002fea0003900000 */
[----:B------:R-:W1:Y:S02]  /*17230*/  @!P0 SYNCS.PHASECHK.TRANS64 P0, [R0+URZ+0x30860], R3 ;  /* 0x03086003000085a7 */ /* 0x000e64000800007f */
[----:B-1----:R-:W-:Y:S05]  /*17240*/  @!P0 BRA `(.L_x_2484) ;  /* 0xfffffffc00f08947 */ /* 0x002fea000383ffff */
[----:B------:R-:W-:Y:S05]  /*17250*/  BRA `(.L_x_2582) ;  /* 0xffffffbc00907947 */ /* 0x000fea000383ffff */
.L_x_2485:
        /* <DEDUP_REMOVED lines=8> */
.L_x_2584:
[----:B------:R-:W-:Y:S05]  /*172e0*/  BSYNC B0 ;  /* 0x0000000000007941 */ /* 0x000fea0003800000 */
.L_x_2583:
[----:B------:R-:W-:Y:S01]  /*172f0*/  IMAD.MOV.U32 R13, RZ, RZ, R18 ;  /* 0x000000ffff0d7224 */ /* 0x000fe200078e0012 */
[----:B------:R-:W-:Y:S01]  /*17300*/  MOV R15, 0xffffffff ;  /* 0xffffffff000f7802 */ /* 0x000fe20000000f00 */
[----:B------:R-:W-:Y:S02]  /*17310*/  IMAD.MOV.U32 R12, RZ, RZ, RZ ;  /* 0x000000ffff0c7224 */ /* 0x000fe400078e00ff */
[----:B------:R-:W-:Y:S02]  /*17320*/  IMAD.MOV.U32 R11, RZ, RZ, 0x181f ;  /* 0x0000181fff0b7424 */ /* 0x000fe400078e00ff */
[----:B------:R-:W-:Y:S02]  /*17330*/  IMAD.MOV.U32 R3, RZ, RZ, R14 ;  /* 0x000000ffff037224 */ /* 0x000fe400078e000e */
[----:B------:R-:W-:-:S07]  /*17340*/  IMAD.SHL.U32 R5, R31, 0x2, RZ ;  /* 0x000000021f057824 */ /* 0x000fce00078e00ff */
[----:B------:R-:W-:Y:S05]  /*17350*/  WARPSYNC.COLLECTIVE R15, `(.L_x_2585) ;  /* 0x000000000f087348 */ /* 0x000fea0003c00000 */
[----:B------:R0:W1:Y:S02]  /*17360*/  SHFL.IDX P6, R14, R13, R12, R11 ;  /* 0x0000000c0d0e7389 */ /* 0x00006400000c000b */
[----:B01----:R-:W-:Y:S01]  /*17370*/  ENDCOLLECTIVE ;  /* 0x000000000000791b */ /* 0x003fe20003800000 */
.L_x_2585:
        /* <DEDUP_REMOVED lines=14> */
.L_x_2586:
        /* <DEDUP_REMOVED lines=13> */
.L_x_2587:
[----:B------:R-:W-:Y:S01]  /*17530*/  IMAD.MOV.U32 R13, RZ, RZ, R24 ;  /* 0x000000ffff0d7224 */ /* 0x000fe200078e0018 */
[----:B------:R-:W-:Y:S02]  /*17540*/  MOV R12, 0x2 ;  /* 0x00000002000c7802 */ /* 0x000fe40000000f00 */
[----:B------:R-:W-:-:S13]  /*17550*/  IADD3 R2, P4, R14, R5, RZ ;  /* 0x000000050e027210 */ /* 0x000fda0007f9e0ff */
[----:B------:R-:W-:Y:S05]  /*17560*/  WARPSYNC.COLLECTIVE R15, `(.L_x_2588) ;  /* 0x000000000f087348 */ /* 0x000fea0003c00000 */
[----:B------:R0:W1:Y:S02]  /*17570*/  SHFL.IDX P6, R14, R13, R12, R11 ;  /* 0x0000000c0d0e7389 */ /* 0x00006400000c000b */
[----:B01----:R-:W-:Y:S01]  /*17580*/  ENDCOLLECTIVE ;  /* 0x000000000000791b */ /* 0x003fe20003800000 */
.L_x_2588:
        /* <DEDUP_REMOVED lines=15> */
.L_x_2589:
[----:B------:R-:W-:Y:S02]  /*17680*/  IMAD.MOV.U32 R13, RZ, RZ, R24 ;  /* 0x000000ffff0d7224 */ /* 0x000fe400078e0018 */
[----:B------:R-:W-:Y:S01]  /*17690*/  IMAD.MOV.U32 R12, RZ, RZ, 0x3 ;  /* 0x00000003ff0c7424 */ /* 0x000fe200078e00ff */
[----:B------:R-:W-:-:S13]  /*176a0*/  IADD3 R2, P4, R14, R5, RZ ;  /* 0x000000050e027210 */ /* 0x000fda0007f9e0ff */
[----:B------:R-:W-:Y:S05]  /*176b0*/  WARPSYNC.COLLECTIVE R15, `(.L_x_2590) ;  /* 0x000000000f087348 */ /* 0x000fea0003c00000 */
[----:B------:R0:W1:Y:S02]  /*176c0*/  SHFL.IDX P6, R14, R13, R12, R11 ;  /* 0x0000000c0d0e7389 */ /* 0x00006400000c000b */
[----:B01----:R-:W-:Y:S01]  /*176d0*/  ENDCOLLECTIVE ;  /* 0x000000000000791b */ /* 0x003fe20003800000 */
.L_x_2590:
        /* <DEDUP_REMOVED lines=15> */
.L_x_2591:
[----:B------:R-:W-:Y:S01]  /*177d0*/  IMAD.MOV.U32 R13, RZ, RZ, R24 ;  /* 0x000000ffff0d7224 */ /* 0x000fe200078e0018 */
[----:B------:R-:W-:Y:S02]  /*177e0*/  MOV R12, 0x4 ;  /* 0x00000004000c7802 */ /* 0x000fe40000000f00 */
[----:B------:R-:W-:-:S13]  /*177f0*/  IADD3 R2, P4, R14, R5, RZ ;  /* 0x000000050e027210 */ /* 0x000fda0007f9e0ff */
[----:B------:R-:W-:Y:S05]  /*17800*/  WARPSYNC.COLLECTIVE R15, `(.L_x_2592) ;  /* 0x000000000f087348 */ /* 0x000fea0003c00000 */
[----:B------:R0:W1:Y:S02]  /*17810*/  SHFL.IDX P6, R14, R13, R12, R11 ;  /* 0x0000000c0d0e7389 */ /* 0x00006400000c000b */
[----:B01----:R-:W-:Y:S01]  /*17820*/  ENDCOLLECTIVE ;  /* 0x000000000000791b */ /* 0x003fe20003800000 */
.L_x_2592:
        /* <DEDUP_REMOVED lines=15> */
.L_x_2593:
[----:B------:R-:W-:Y:S02]  /*17920*/  IMAD.MOV.U32 R13, RZ, RZ, R24 ;  /* 0x000000ffff0d7224 */ /* 0x000fe400078e0018 */
[----:B------:R-:W-:Y:S01]  /*17930*/  IMAD.MOV.U32 R12, RZ, RZ, 0x5 ;  /* 0x00000005ff0c7424 */ /* 0x000fe200078e00ff */
[----:B------:R-:W-:-:S13]  /*17940*/  IADD3 R2, P4, R14, R5, RZ ;  /* 0x000000050e027210 */ /* 0x000fda0007f9e0ff */
[----:B------:R-:W-:Y:S05]  /*17950*/  WARPSYNC.COLLECTIVE R15, `(.L_x_2594) ;  /* 0x000000000f087348 */ /* 0x000fea0003c00000 */
[----:B------:R0:W1:Y:S02]  /*17960*/  SHFL.IDX P6, R14, R13, R12, R11 ;  /* 0x0000000c0d0e7389 */ /* 0x00006400000c000b */
[----:B01----:R-:W-:Y:S01]  /*17970*/  ENDCOLLECTIVE ;  /* 0x000000000000791b */ /* 0x003fe20003800000 */
.L_x_2594:
        /* <DEDUP_REMOVED lines=14> */
.L_x_2595:
[----:B------:R-:W-:Y:S05]  /*17a60*/  BRA `(.L_x_2596) ;  /* 0xffffffb800947947 */ /* 0x000fea000383ffff */
.L_x_2490:
[----:B------:R-:W-:Y:S01]  /*17a70*/  BSSY B0, `(.L_x_2597) ;  /* 0x0000008000007945 */ /* 0x000fe20003800000 */
[----:B------:R-:W-:Y:S01]  /*17a80*/  IMAD.MOV.U32 R13, RZ, RZ, R16 ;  /* 0x000000ffff0d7224 */ /* 0x000fe200078e0010 */
[----:B------:R-:W-:Y:S01]  /*17a90*/  MOV R11, 0x1f ;  /* 0x0000001f000b7802 */ /* 0x000fe20000000f00 */
[----:B------:R-:W-:Y:S02]  /*17aa0*/  IMAD.MOV.U32 R12, RZ, RZ, RZ ;  /* 0x000000ffff0c7224 */ /* 0x000fe400078e00ff */
[----:B------:R-:W-:-:S07]  /*17ab0*/  IMAD.MOV.U32 R15, RZ, RZ, -0x1 ;  /* 0xffffffffff0f7424 */ /* 0x000fce00078e00ff */
[----:B------:R-:W-:Y:S05]  /*17ac0*/  WARPSYNC.COLLECTIVE R15, `(.L_x_2598) ;  /* 0x000000000f087348 */ /* 0x000fea0003c00000 */
[----:B------:R0:W1:Y:S02]  /*17ad0*/  SHFL.IDX P6, R14, R13, R12, R11 ;  /* 0x0000000c0d0e7389 */ /* 0x00006400000c000b */
[----:B01----:R-:W-:Y:S01]  /*17ae0*/  ENDCOLLECTIVE ;  /* 0x000000000000791b */ /* 0x003fe20003800000 */
.L_x_2598:
[----:B------:R-:W-:Y:S05]  /*17af0*/  BSYNC B0 ;  /* 0x0000000000007941 */ /* 0x000fea0003800000 */
.L_x_2597:
        /* <DEDUP_REMOVED lines=9> */
.L_x_2599:
        /* <DEDUP_REMOVED lines=15> */
[C---:B------:R-:W-:Y:S02]  /*17c80*/  ISETP.GE.U32.AND P5, PT, R10.reuse, 0x10, PT ;  /* 0x000000100a00780c */ /* 0x040fe40003fa6070 */
[----:B--2---:R-:W-:Y:S01]  /*17c90*/  @!P1 MOV R17, R4 ;  /* 0x0000000400119202 */ /* 0x004fe20000000f00 */
[----:B---3--:R-:W-:Y:S01]  /*17ca0*/  @!P1 IMAD.MOV.U32 R8, RZ, RZ, R2 ;  /* 0x000000ffff089224 */ /* 0x008fe200078e0002 */
[----:B------:R-:W-:-:S03]  /*17cb0*/  ISETP.NE.AND P1, PT, R10, RZ, PT ;  /* 0x000000ff0a00720c */ /* 0x000fc60003f25270 */
[----:B------:R-:W-:-:S10]  /*17cc0*/  IMAD R13, R8, R17, RZ ;  /* 0x00000011080d7224 */ /* 0x000fd400078e02ff */
[----:B------:R-:W-:Y:S05]  /*17cd0*/  WARPSYNC.COLLECTIVE R15, `(.L_x_2600) ;  /* 0x000000000f087348 */ /* 0x000fea0003c00000 */
[----:B------:R0:W1:Y:S02]  /*17ce0*/  SHFL.UP P6, R14, R13, R12, R11 ;  /* 0x0400000c0d0e7389 */ /* 0x00006400000c000b */
[----:B01----:R-:W-:Y:S01]  /*17cf0*/  ENDCOLLECTIVE ;  /* 0x000000000000791b */ /* 0x003fe20003800000 */
.L_x_2600:
[----:B------:R-:W-:Y:S01]  /*17d00*/  IMAD.MOV.U32 R12, RZ, RZ, 0x2 ;  /* 0x00000002ff0c7424 */ /* 0x000fe200078e00ff */
[----:B------:R-:W-:-:S05]  /*17d10*/  SEL R6, R14, RZ, P1 ;  /* 0x000000ff0e067207 */ /* 0x000fca0000800000 */
[----:B------:R-:W-:-:S04]  /*17d20*/  IMAD.IADD R6, R13, 0x1, R6 ;  /* 0x000000010d067824 */ /* 0x000fc800078e0206 */
[----:B------:R-:W-:-:S07]  /*17d30*/  IMAD.MOV.U32 R13, RZ, RZ, R6 ;  /* 0x000000ffff0d7224 */ /* 0x000fce00078e0006 */
[----:B------:R-:W-:Y:S05]  /*17d40*/  WARPSYNC.COLLECTIVE R15, `(.L_x_2601) ;  /* 0x000000000f087348 */ /* 0x000fea0003c00000 */
[----:B------:R0:W1:Y:S02]  /*17d50*/  SHFL.UP P6, R14, R13, R12, R11 ;  /* 0x0400000c0d0e7389 */ /* 0x00006400000c000b */
[----:B01----:R-:W-:Y:S01]  /*17d60*/  ENDCOLLECTIVE ;  /* 0x000000000000791b */ /* 0x003fe20003800000 */
.L_x_2601:
        /* <DEDUP_REMOVED lines=8> */
.L_x_2602:
[----:B------:R-:W-:Y:S01]  /*17df0*/  IMAD.MOV.U32 R12, RZ, RZ, 0x8 ;  /* 0x00000008ff0c7424 */ /* 0x000fe200078e00ff */
[----:B------:R-:W-:-:S04]  /*17e00*/  SEL R3, R14, RZ, P3 ;  /* 0x000000ff0e037207 */ /* 0x000fc80001800000 */
[----:B------:R-:W-:-:S05]  /*17e10*/  IADD3 R3, R2, R3, RZ ;  /* 0x0000000302037210 */ /* 0x000fca0007ffe0ff */
[----:B------:R-:W-:-:S07]  /*17e20*/  IMAD.MOV.U32 R13, RZ, RZ, R3 ;  /* 0x000000ffff0d7224 */ /* 0x000fce00078e0003 */
[----:B------:R-:W-:Y:S05]  /*17e30*/  WARPSYNC.COLLECTIVE R15, `(.L_x_2603) ;  /* 0x000000000f087348 */ /* 0x000fea0003c00000 */
[----:B------:R0:W1:Y:S02]  /*17e40*/  SHFL.UP P6, R14, R13, R12, R11 ;  /* 0x0400000c0d0e7389 */ /* 0x00006400000c000b */
[----:B01----:R-:W-:Y:S01]  /*17e50*/  ENDCOLLECTIVE ;  /* 0x000000000000791b */ /* 0x003fe20003800000 */
.L_x_2603:
[----:B------:R-:W-:Y:S01]  /*17e60*/  IMAD.MOV.U32 R12, RZ, RZ, 0x10 ;  /* 0x00000010ff0c7424 */ /* 0x000fe200078e00ff */
[----:B------:R-:W-:-:S05]  /*17e70*/  SEL R4, R14, RZ, P4 ;  /* 0x000000ff0e047207 */ /* 0x000fca0002000000 */
[----:B------:R-:W-:-:S04]  /*17e80*/  IMAD.IADD R4, R3, 0x1, R4 ;  /* 0x0000000103047824 */ /* 0x000fc800078e0204 */
[----:B------:R-:W-:-:S07]  /*17e90*/  IMAD.MOV.U32 R13, RZ, RZ, R4 ;  /* 0x000000ffff0d7224 */ /* 0x000fce00078e0004 */
[----:B------:R-:W-:Y:S05]  /*17ea0*/  WARPSYNC.COLLECTIVE R15, `(.L_x_2604) ;  /* 0x000000000f087348 */ /* 0x000fea0003c00000 */
[----:B------:R0:W1:Y:S02]  /*17eb0*/  SHFL.UP P6, R14, R13, R12, R11 ;  /* 0x0400000c0d0e7389 */ /* 0x00006400000c000b */
[----:B01----:R-:W-:Y:S01]  /*17ec0*/  ENDCOLLECTIVE ;  /* 0x000000000000791b */ /* 0x003fe20003800000 */
.L_x_2604:
        /* <DEDUP_REMOVED lines=8> */
.L_x_2605:
[----:B------:R-:W-:Y:S05]  /*17f50*/  BRA `(.L_x_2606) ;  /* 0xffffffb800a87947 */ /* 0x000fea000383ffff */
.L_x_2493:
[----:B------:R-:W-:Y:S01]  /*17f60*/  BSSY B0, `(.L_x_2607) ;  /* 0x0000007000007945 */ /* 0x000fe20003800000 */
[----:B------:R-:W-:Y:S02]  /*17f70*/  IMAD.MOV.U32 R12, RZ, RZ, 0x1 ;  /* 0x00000001ff0c7424 */ /* 0x000fe400078e00ff */
[----:B------:R-:W-:Y:S02]  /*17f80*/  IMAD.MOV.U32 R11, RZ, RZ, RZ ;  /* 0x000000ffff0b7224 */ /* 0x000fe400078e00ff */
[----:B------:R-:W-:-:S07]  /*17f90*/  IMAD.MOV.U32 R15, RZ, RZ, -0x1 ;  /* 0xffffffffff0f7424 */ /* 0x000fce00078e00ff */
[----:B------:R-:W-:Y:S05]  /*17fa0*/  WARPSYNC.COLLECTIVE R15, `(.L_x_2608) ;  /* 0x000000000f087348 */ /* 0x000fea0003c00000 */
[----:B------:R0:W1:Y:S02]  /*17fb0*/  SHFL.UP P6, R14, R13, R12, R11 ;  /* 0x0400000c0d0e7389 */ /* 0x00006400000c000b */
[----:B01----:R-:W-:Y:S01]  /*17fc0*/  ENDCOLLECTIVE ;  /* 0x000000000000791b */ /* 0x003fe20003800000 */
.L_x_2608:
[----:B------:R-:W-:Y:S05]  /*17fd0*/  BSYNC B0 ;  /* 0x0000000000007941 */ /* 0x000fea0003800000 */
.L_x_2607:
        /* <DEDUP_REMOVED lines=8> */
.L_x_2609:
[----:B------:R-:W-:Y:S02]  /*18060*/  MOV R12, 0x4 ;  /* 0x00000004000c7802 */ /* 0x000fe40000000f00 */
[----:B------:R-:W-:-:S05]  /*18070*/  SEL R2, R14, RZ, P2 ;  /* 0x000000ff0e027207 */ /* 0x000fca0001000000 */
[----:B------:R-:W-:-:S04]  /*18080*/  IMAD.IADD R2, R13, 0x1, R2 ;  /* 0x000000010d027824 */ /* 0x000fc800078e0202 */
[----:B------:R-:W-:-:S07]  /*18090*/  IMAD.MOV.U32 R13, RZ, RZ, R2 ;  /* 0x000000ffff0d7224 */ /* 0x000fce00078e0002 */
[----:B------:R-:W-:Y:S05]  /*180a0*/  WARPSYNC.COLLECTIVE R15, `(.L_x_2610) ;  /* 0x000000000f087348 */ /* 0x000fea0003c00000 */
[----:B------:R0:W1:Y:S02]  /*180b0*/  SHFL.UP P6, R14, R13, R12, R11 ;  /* 0x0400000c0d0e7389 */ /* 0x00006400000c000b */
[----:B01----:R-:W-:Y:S01]  /*180c0*/  ENDCOLLECTIVE ;  /* 0x000000000000791b */ /* 0x003fe20003800000 */
.L_x_2610:
[----:B------:R-:W-:Y:S01]  /*180d0*/  IMAD.MOV.U32 R12, RZ, RZ, 0x8 ;  /* 0x00000008ff0c7424 */ /* 0x000fe200078e00ff */
[----:B------:R-:W-:-:S05]  /*180e0*/  SEL R3, R14, RZ, P3 ;  /* 0x000000ff0e037207 */ /* 0x000fca0001800000 */
[----:B------:R-:W-:-:S04]  /*180f0*/  IMAD.IADD R3, R2, 0x1, R3 ;  /* 0x0000000102037824 */ /* 0x000fc800078e0203 */
[----:B------:R-:W-:-:S07]  /*18100*/  IMAD.MOV.U32 R13, RZ, RZ, R3 ;  /* 0x000000ffff0d7224 */ /* 0x000fce00078e0003 */
[----:B------:R-:W-:Y:S05]  /*18110*/  WARPSYNC.COLLECTIVE R15, `(.L_x_2611) ;  /* 0x000000000f087348 */ /* 0x000fea0003c00000 */
[----:B------:R0:W1:Y:S02]  /*18120*/  SHFL.UP P6, R14, R13, R12, R11 ;  /* 0x0400000c0d0e7389 */ /* 0x00006400000c000b */
[----:B01----:R-:W-:Y:S01]  /*18130*/  ENDCOLLECTIVE ;  /* 0x000000000000791b */ /* 0x003fe20003800000 */
.L_x_2611:
[----:B------:R-:W-:Y:S01]  /*18140*/  IMAD.MOV.U32 R12, RZ, RZ, 0x10 ;  /* 0x00000010ff0c7424 */ /* 0x000fe200078e00ff */
[----:B------:R-:W-:-:S05]  /*18150*/  SEL R4, R14, RZ, P4 ;  /* 0x000000ff0e047207 */ /* 0x000fca0002000000 */
[----:B------:R-:W-:-:S04]  /*18160*/  IMAD.IADD R4, R3, 0x1, R4 ;  /* 0x0000000103047824 */ /* 0x000fc800078e0204 */
[----:B------:R-:W-:-:S07]  /*18170*/  IMAD.MOV.U32 R13, RZ, RZ, R4 ;  /* 0x000000ffff0d7224 */ /* 0x000fce00078e0004 */
[----:B------:R-:W-:Y:S05]  /*18180*/  WARPSYNC.COLLECTIVE R15, `(.L_x_2612) ;  /* 0x000000000f087348 */ /* 0x000fea0003c00000 */
[----:B------:R0:W1:Y:S02]  /*18190*/  SHFL.UP P6, R14, R13, R12, R11 ;  /* 0x0400000c0d0e7389 */ /* 0x00006400000c000b */
[----:B01----:R-:W-:Y:S01]  /*181a0*/  ENDCOLLECTIVE ;  /* 0x000000000000791b */ /* 0x003fe20003800000 */
.L_x_2612:
[----:B------:R-:W-:Y:S01]  /*181b0*/  IMAD.MOV.U32 R12, RZ, RZ, 0x1f ;  /* 0x0000001fff0c7424 */ /* 0x000fe200078e00ff */
[----:B------:R-:W-:Y:S02]  /*181c0*/  MOV R11, 0x1f ;  /* 0x0000001f000b7802 */ /* 0x000fe40000000f00 */
[----:B------:R-:W-:-:S05]  /*181d0*/  SEL R3, R14, RZ, P5 ;  /* 0x000000ff0e037207 */ /* 0x000fca0002800000 */
[----:B------:R-:W-:-:S04]  /*181e0*/  IMAD.IADD R2, R4, 0x1, R3 ;  /* 0x0000000104027824 */ /* 0x000fc800078e0203 */
[----:B------:R-:W-:-:S07]  /*181f0*/  IMAD.MOV.U32 R13, RZ, RZ, R2 ;  /* 0x000000ffff0d7224 */ /* 0x000fce00078e0002 */
[----:B------:R-:W-:Y:S05]  /*18200*/  WARPSYNC.COLLECTIVE R15, `(.L_x_2613) ;  /* 0x000000000f087348 */ /* 0x000fea0003c00000 */
[----:B------:R0:W1:Y:S02]  /*18210*/  SHFL.IDX P6, R14, R13, R12, R11 ;  /* 0x0000000c0d0e7389 */ /* 0x00006400000c000b */
[----:B01----:R-:W-:Y:S01]  /*18220*/  ENDCOLLECTIVE ;  /* 0x000000000000791b */ /* 0x003fe20003800000 */
.L_x_2613:
[----:B------:R-:W-:Y:S05]  /*18230*/  BRA `(.L_x_2614) ;  /* 0xffffffb800947947 */ /* 0x000fea000383ffff */
.L_x_2495:
[----:B------:R-:W-:Y:S01]  /*18240*/  BSSY B0, `(.L_x_2615) ;  /* 0x0000006000007945 */ /* 0x000fe20003800000 */
[----:B------:R-:W-:Y:S01]  /*18250*/  PLOP3.LUT P6, PT, P6, PT, PT, 0x8, 0x0 ;  /* 0x000000000000781c */ /* 0x000fe200037ce170 */
[----:B------:R-:W-:-:S12]  /*18260*/  IMAD.MOV.U32 R15, RZ, RZ, -0x1 ;  /* 0xffffffffff0f7424 */ /* 0x000fd800078e00ff */
[----:B0-----:R-:W-:Y:S05]  /*18270*/  WARPSYNC.COLLECTIVE R15, `(.L_x_2616) ;  /* 0x000000000f087348 */ /* 0x001fea0003c00000 */
[----:B------:R-:W-:Y:S01]  /*18280*/  VOTE.ANY R14, PT, P6 ;  /* 0x00000000000e7806 */ /* 0x000fe200030e0100 */
[----:B0-----:R-:W-:Y:S06]  /*18290*/  ENDCOLLECTIVE ;  /* 0x000000000000791b */ /* 0x001fec0003800000 */
.L_x_2616:
[----:B------:R-:W-:Y:S05]  /*182a0*/  BSYNC B0 ;  /* 0x0000000000007941 */ /* 0x000fea0003800000 */
.L_x_2615:
        /* <DEDUP_REMOVED lines=8> */
.L_x_2617:
[----:B------:R-:W-:Y:S02]  /*18330*/  IMAD.IADD R19, R12, 0x1, R19 ;  /* 0x000000010c137824 */ /* 0x000fe400078e0213 */
[----:B------:R-:W-:Y:S02]  /*18340*/  IMAD.MOV.U32 R13, RZ, RZ, R8 ;  /* 0x000000ffff0d7224 */ /* 0x000fe400078e0008 */
[----:B------:R-:W-:-:S07]  /*18350*/  IMAD.MOV.U32 R17, RZ, RZ, R14 ;  /* 0x000000ffff117224 */ /* 0x000fce00078e000e */
[----:B------:R-:W-:Y:S05]  /*18360*/  WARPSYNC.COLLECTIVE R15, `(.L_x_2618) ;  /* 0x000000000f087348 */ /* 0x000fea0003c00000 */
[----:B------:R0:W1:Y:S02]  /*18370*/  SHFL.IDX P6, R14, R13, R12, R11 ;  /* 0x0000000c0d0e7389 */ /* 0x00006400000c000b */
[----:B01----:R-:W-:Y:S01]  /*18380*/  ENDCOLLECTIVE ;  /* 0x000000000000791b */ /* 0x003fe20003800000 */
.L_x_2618:
[----:B------:R-:W-:Y:S01]  /*18390*/  IMAD.MOV.U32 R8, RZ, RZ, R14 ;  /* 0x000000ffff087224 */ /* 0x000fe200078e000e */
[----:B------:R-:W-:Y:S06]  /*183a0*/  BRA `(.L_x_2619) ;  /* 0xffffffb800787947 */ /* 0x000fec000383ffff */
.L_x_2497:
[----:B------:R-:W-:Y:S01]  /*183b0*/  BSSY B0, `(.L_x_2620) ;  /* 0x0000007000007945 */ /* 0x000fe20003800000 */
[----:B------:R-:W-:Y:S01]  /*183c0*/  MOV R13, R2 ;  /* 0x00000002000d7202 */ /* 0x000fe20000000f00 */
[----:B------:R-:W-:Y:S02]  /*183d0*/  IMAD.MOV.U32 R11, RZ, RZ, 0x1f ;  /* 0x0000001fff0b7424 */ /* 0x000fe400078e00ff */
[----:B------:R-:W-:-:S07]  /*183e0*/  IMAD.MOV.U32 R15, RZ, RZ, -0x1 ;  /* 0xffffffffff0f7424 */ /* 0x000fce00078e00ff */
[----:B0-23--:R-:W-:Y:S05]  /*183f0*/  WARPSYNC.COLLECTIVE R15, `(.L_x_2621) ;  /* 0x000000000f087348 */ /* 0x00dfea0003c00000 */
[----:B------:R1:W4:Y:S02]  /*18400*/  SHFL.IDX P6, R14, R13, R12, R11 ;  /* 0x0000000c0d0e7389 */ /* 0x00032400000c000b */
[----:B01234-:R-:W-:Y:S01]  /*18410*/  ENDCOLLECTIVE ;  /* 0x000000000000791b */ /* 0x01ffe20003800000 */
.L_x_2621:
[----:B------:R-:W-:Y:S05]  /*18420*/  BSYNC B0 ;  /* 0x0000000000007941 */ /* 0x000fea0003800000 */
.L_x_2620:
[----:B------:R-:W-:Y:S01]  /*18430*/  IMAD.MOV.U32 R6, RZ, RZ, R14 ;  /* 0x000000ffff067224 */ /* 0x000fe200078e000e */
[----:B------:R-:W-:Y:S06]  /*18440*/  BRA `(.L_x_2496) ;  /* 0xffffffb800687947 */ /* 0x000fec000383ffff */
.L_x_2503:
[----:B-1----:R1:W2:Y:S02]  /*18450*/  SYNCS.PHASECHK.TRANS64.TRYWAIT P0, [R4+URZ+0x30820], R0 ;  /* 0x03082000040075a7 */ /* 0x0022a4000800017f */
[----:B--2---:R-:W-:Y:S05]  /*18460*/  @!P0 NANOSLEEP.SYNCS 0x989680 ;  /* 0x009896800000895d */ /* 0x004fea0003900000 */
[----:B------:R-:W2:Y:S02]  /*18470*/  @!P0 SYNCS.PHASECHK.TRANS64 P0, [R4+URZ+0x30820], R0 ;  /* 0x03082000040085a7 */ /* 0x000ea4000800007f */
[----:B--2---:R-:W-:Y:S05]  /*18480*/  @!P0 BRA `(.L_x_2503) ;  /* 0xfffffffc00f08947 */ /* 0x004fea000383ffff */
[----:B------:R-:W-:Y:S05]  /*18490*/  BRA `(.L_x_2622) ;  /* 0xffffffc000c07947 */ /* 0x000fea000383ffff */
.L_x_2504:
[----:B------:R-:W2:Y:S01]  /*184a0*/  S2R R2, SR_TID.X ;  /* 0x0000000000027919 */ /* 0x000ea20000002100 */
[----:B------:R-:W-:Y:S01]  /*184b0*/  BSSY B0, `(.L_x_2623) ;  /* 0x000000a000007945 */ /* 0x000fe20003800000 */
[----:B------:R-:W-:Y:S02]  /*184c0*/  IMAD.MOV.U32 R12, RZ, RZ, RZ ;  /* 0x000000ffff0c7224 */ /* 0x000fe400078e00ff */
[----:B------:R-:W-:Y:S02]  /*184d0*/  IMAD.MOV.U32 R11, RZ, RZ, 0x1f ;  /* 0x0000001fff0b7424 */ /* 0x000fe400078e00ff */
[----:B------:R-:W-:Y:S01]  /*184e0*/  IMAD.MOV.U32 R15, RZ, RZ, -0x1 ;  /* 0xffffffffff0f7424 */ /* 0x000fe200078e00ff */
[----:B--2---:R-:W-:-:S04]  /*184f0*/  SHF.R.U32.HI R2, RZ, 0x5, R2 ;  /* 0x00000005ff027819 */ /* 0x004fc80000011602 */
[----:B------:R-:W-:-:S05]  /*18500*/  LOP3.LUT R2, R2, 0x3, RZ, 0xc0, !PT ;  /* 0x0000000302027812 */ /* 0x000fca00078ec0ff */
[----:B------:R-:W-:-:S07]  /*18510*/  IMAD.MOV.U32 R13, RZ, RZ, R2 ;  /* 0x000000ffff0d7224 */ /* 0x000fce00078e0002 */
[----:B01----:R-:W-:Y:S05]  /*18520*/  WARPSYNC.COLLECTIVE R15, `(.L_x_2624) ;  /* 0x000000000f087348 */ /* 0x003fea0003c00000 */
[----:B------:R2:W3:Y:S02]  /*18530*/  SHFL.IDX P6, R14, R13, R12, R11 ;  /* 0x0000000c0d0e7389 */ /* 0x0004e400000c000b */
[----:B0123--:R-:W-:Y:S01]  /*18540*/  ENDCOLLECTIVE ;  /* 0x000000000000791b */ /* 0x00ffe20003800000 */
.L_x_2624:
[----:B------:R-:W-:Y:S05]  /*18550*/  BSYNC B0 ;  /* 0x0000000000007941 */ /* 0x000fea0003800000 */
.L_x_2623:
[----:B------:R-:W-:Y:S05]  /*18560*/  BRA `(.L_x_2625) ;  /* 0xffffffc000a87947 */ /* 0x000fea000383ffff */
.L_x_2507:
[----:B------:R-:W-:Y:S01]  /*18570*/  BSSY B1, `(.L_x_2626) ;  /* 0x0000006000017945 */ /* 0x000fe20003800000 */
[----:B------:R-:W-:-:S07]  /*18580*/  IMAD.MOV.U32 R15, RZ, RZ, -0x1 ;  /* 0xffffffffff0f7424 */ /* 0x000fce00078e00ff */
[----:B01----:R-:W-:Y:S05]  /*18590*/  WARPSYNC.COLLECTIVE R15, `(.L_x_2627) ;  /* 0x000000000f0c7348 */ /* 0x003fea0003c00000 */
[----:B------:R-:W-:Y:S02]  /*185a0*/  ELECT P6, UR62, PT ;  /* 0x00000000003e782f */ /* 0x000fe400038c0000 */
[----:B------:R-:W-:Y:S01]  /*185b0*/  MOV R14, UR62 ;  /* 0x0000003e000e7c02 */ /* 0x000fe20008000f00 */
[----:B01----:R-:W-:Y:S10]  /*185c0*/  ENDCOLLECTIVE ;  /* 0x000000000000791b */ /* 0x003ff40003800000 */
.L_x_2627:
[----:B------:R-:W-:Y:S05]  /*185d0*/  BSYNC B1 ;  /* 0x0000000000017941 */ /* 0x000fea0003800000 */
.L_x_2626:
[----:B------:R-:W-:Y:S05]  /*185e0*/  BRA `(.L_x_2628) ;  /* 0xffffffc000a07947 */ /* 0x000fea000383ffff */
.L_x_2509:
[----:B-1----:R1:W2:Y:S02]  /*185f0*/  SYNCS.PHASECHK.TRANS64.TRYWAIT P1, [R5+URZ+0x30840], R0 ;  /* 0x03084000050075a7 */ /* 0x0022a4000802017f */
[----:B--2---:R-:W-:Y:S05]  /*18600*/  @!P1 NANOSLEEP.SYNCS 0x989680 ;  /* 0x009896800000995d */ /* 0x004fea0003900000 */
[----:B------:R-:W2:Y:S02]  /*18610*/  @!P1 SYNCS.PHASECHK.TRANS64 P1, [R5+URZ+0x30840], R0 ;  /* 0x03084000050095a7 */ /* 0x000ea4000802007f */
[----:B--2---:R-:W-:Y:S05]  /*18620*/  @!P1 BRA `(.L_x_2509) ;  /* 0xfffffffc00f09947 */ /* 0x004fea000383ffff */
[----:B------:R-:W-:Y:S05]  /*18630*/  BRA `(.L_x_2629) ;  /* 0xffffffc000c87947 */ /* 0x000fea000383ffff */
.L_x_2511:
[----:B--2---:R2:W3:Y:S02]  /*18640*/  SYNCS.PHASECHK.TRANS64.TRYWAIT P1, [R27+URZ+0x30840], R2 ;  /* 0x030840021b0075a7 */ /* 0x0044e4000802017f */
[----:B---3--:R-:W-:Y:S05]  /*18650*/  @!P1 NANOSLEEP.SYNCS 0x989680 ;  /* 0x009896800000995d */ /* 0x008fea0003900000 */
[----:B------:R-:W3:Y:S02]  /*18660*/  @!P1 SYNCS.PHASECHK.TRANS64 P1, [R27+URZ+0x30840], R2 ;  /* 0x030840021b0095a7 */ /* 0x000ee4000802007f */
[----:B---3--:R-:W-:Y:S05]  /*18670*/  @!P1 BRA `(.L_x_2511) ;  /* 0xfffffffc00f09947 */ /* 0x008fea000383ffff */
[----:B------:R-:W-:Y:S05]  /*18680*/  BRA `(.L_x_2630) ;  /* 0xffffffc000d47947 */ /* 0x000fea000383ffff */
.L_x_2513:
[----:B---3--:R3:W4:Y:S02]  /*18690*/  SYNCS.PHASECHK.TRANS64.TRYWAIT P1, [R5+URZ+0x30860], R0 ;  /* 0x03086000050075a7 */ /* 0x008724000802017f */
[----:B----4-:R-:W-:Y:S05]  /*186a0*/  @!P1 NANOSLEEP.SYNCS 0x989680 ;  /* 0x009896800000995d */ /* 0x010fea0003900000 */
[----:B------:R-:W4:Y:S02]  /*186b0*/  @!P1 SYNCS.PHASECHK.TRANS64 P1, [R5+URZ+0x30860], R0 ;  /* 0x03086000050095a7 */ /* 0x000f24000802007f */
[----:B----4-:R-:W-:Y:S05]  /*186c0*/  @!P1 BRA `(.L_x_2513) ;  /* 0xfffffffc00f09947 */ /* 0x010fea000383ffff */
[----:B------:R-:W-:Y:S05]  /*186d0*/  BRA `(.L_x_2631) ;  /* 0xffffffc000d07947 */ /* 0x000fea000383ffff */
.L_x_2632:
        /* <DEDUP_REMOVED lines=10> */
.L_x_3204:


//--------------------- .text._ZN7cutlass13device_kernelIN5flash11enable_sm90INS1_16FlashAttnFwdSm90INS1_25CollectiveMainloopFwdSm90ILi2EN4cute5tupleIJNS5_1CILi1EEES8_S8_EEENS6_IJNS7_ILi128EEENS7_ILi96EEENS7_ILi192EEEEEELi192ENS_10bfloat16_tEfNS_4arch4Sm90ELb1ELb0ELb1ELb1ELb1ELb1ELb0ELb1ELb1ELb1ELb1ELb0EEENS1_21CollectiveEpilogueFwdINS6_IJSA_SC_SB_EEES9_SE_SG_Li256ELb1ELb1ELb1ELb0EEENS1_36VarlenDynamicPersistentTileSchedulerILi128ELi96ELi256ELi128ELb1ELb1ELb1ELb1ELb1ELb1EEEEEEEEEvNT_6ParamsE --------------------------
	.section	.text._ZN7cutlass13device_kernelIN5flash11enable_sm90INS1_16FlashAttnFwdSm90INS1_25CollectiveMainloopFwdSm90ILi2EN4cute5tupleIJNS5_1CILi1EEES8_S8_EEENS6_IJNS7_ILi128EEENS7_ILi96EEENS7_ILi192EEEEEELi192ENS_10bfloat16_tEfNS_4arch4Sm90ELb1ELb0ELb1ELb1ELb1ELb1ELb0ELb1ELb1ELb1ELb1ELb0EEENS1_21CollectiveEpilogueFwdINS6_IJSA_SC_SB_EEES9_SE_SG_Li256ELb1ELb1ELb1ELb0EEENS1_36VarlenDynamicPersistentTileSchedulerILi128ELi96ELi256ELi128ELb1ELb1ELb1ELb1ELb1ELb1EEEEEEEEEvNT_6ParamsE,"ax",@progbits
	.align	128
.text._ZN7cutlass13device_kernelIN5flash11enable_sm90INS1_16FlashAttnFwdSm90INS1_25CollectiveMainloopFwdSm90ILi2EN4cute5tupleIJNS5_1CILi1EEES8_S8_EEENS6_IJNS7_ILi128EEENS7_ILi96EEENS7_ILi192EEEEEELi192ENS_10bfloat16_tEfNS_4arch4Sm90ELb1ELb0ELb1ELb1ELb1ELb1ELb0ELb1ELb1ELb1ELb1ELb0EEENS1_21CollectiveEpilogueFwdINS6_IJSA_SC_SB_EEES9_SE_SG_Li256ELb1ELb1ELb1ELb0EEENS1_36VarlenDynamicPersistentTileSchedulerILi128ELi96ELi256ELi128ELb1ELb1ELb1ELb1ELb1ELb1EEEEEEEEEvNT_6ParamsE:
        .type           _ZN7cutlass13device_kernelIN5flash11enable_sm90INS1_16FlashAttnFwdSm90INS1_25CollectiveMainloopFwdSm90ILi2EN4cute5tupleIJNS5_1CILi1EEES8_S8_EEENS6_IJNS7_ILi128EEENS7_ILi96EEENS7_ILi192EEEEEELi192ENS_10bfloat16_tEfNS_4arch4Sm90ELb1ELb0ELb1ELb1ELb1ELb1ELb0ELb1ELb1ELb1ELb1ELb0EEENS1_21CollectiveEpilogueFwdINS6_IJSA_SC_SB_EEES9_SE_SG_Li256ELb1ELb1ELb1ELb0EEENS1_36VarlenDynamicPersistentTileSchedulerILi128ELi96ELi256ELi128ELb1ELb1ELb1ELb1ELb1ELb1EEEEEEEEEvNT_6ParamsE,@function
        .size           _ZN7cutlass13device_kernelIN5flash11enable_sm90INS1_16FlashAttnFwdSm90INS1_25CollectiveMainloopFwdSm90ILi2EN4cute5tupleIJNS5_1CILi1EEES8_S8_EEENS6_IJNS7_ILi128EEENS7_ILi96EEENS7_ILi192EEEEEELi192ENS_10bfloat16_tEfNS_4arch4Sm90ELb1ELb0ELb1ELb1ELb1ELb1ELb0ELb1ELb1ELb1ELb1ELb0EEENS1_21CollectiveEpilogueFwdINS6_IJSA_SC_SB_EEES9_SE_SG_Li256ELb1ELb1ELb1ELb0EEENS1_36VarlenDynamicPersistentTileSchedulerILi128ELi96ELi256ELi128ELb1ELb1ELb1ELb1ELb1ELb1EEEEEEEEEvNT_6ParamsE,(.L_x_3205 - _ZN7cutlass13device_kernelIN5flash11enable_sm90INS1_16FlashAttnFwdSm90INS1_25CollectiveMainloopFwdSm90ILi2EN4cute5tupleIJNS5_1CILi1EEES8_S8_EEENS6_IJNS7_ILi128EEENS7_ILi96EEENS7_ILi192EEEEEELi192ENS_10bfloat16_tEfNS_4arch4Sm90ELb1ELb0ELb1ELb1ELb1ELb1ELb0ELb1ELb1ELb1ELb1ELb0EEENS1_21CollectiveEpilogueFwdINS6_IJSA_SC_SB_EEES9_SE_SG_Li256ELb1ELb1ELb1ELb0EEENS1_36VarlenDynamicPersistentTileSchedulerILi128ELi96ELi256ELi128ELb1ELb1ELb1ELb1ELb1ELb1EEEEEEEEEvNT_6ParamsE)
        .other          _ZN7cutlass13device_kernelIN5flash11enable_sm90INS1_16FlashAttnFwdSm90INS1_25CollectiveMainloopFwdSm90ILi2EN4cute5tupleIJNS5_1CILi1EEES8_S8_EEENS6_IJNS7_ILi128EEENS7_ILi96EEENS7_ILi192EEEEEELi192ENS_10bfloat16_tEfNS_4arch4Sm90ELb1ELb0ELb1ELb1ELb1ELb1ELb0ELb1ELb1ELb1ELb1ELb0EEENS1_21CollectiveEpilogueFwdINS6_IJSA_SC_SB_EEES9_SE_SG_Li256ELb1ELb1ELb1ELb0EEENS1_36VarlenDynamicPersistentTileSchedulerILi128ELi96ELi256ELi128ELb1ELb1ELb1ELb1ELb1ELb1EEEEEEEEEvNT_6ParamsE,@"STO_CUDA_ENTRY STV_DEFAULT"
_ZN7cutlass13device_kernelIN5flash11enable_sm90INS1_16FlashAttnFwdSm90INS1_25CollectiveMainloopFwdSm90ILi2EN4cute5tupleIJNS5_1CILi1EEES8_S8_EEENS6_IJNS7_ILi128EEENS7_ILi96EEENS7_ILi192EEEEEELi192ENS_10bfloat16_tEfNS_4arch4Sm90ELb1ELb0ELb1ELb1ELb1ELb1ELb0ELb1ELb1ELb1ELb1ELb0EEENS1_21CollectiveEpilogueFwdINS6_IJSA_SC_SB_EEES9_SE_SG_Li256ELb1ELb1ELb1ELb0EEENS1_36VarlenDynamicPersistentTileSchedulerILi128ELi96ELi256ELi128ELb1ELb1ELb1ELb1ELb1ELb1EEEEEEEEEvNT_6ParamsE:
[----:B------:R-:W0:Y:S02]  /*0000*/  LDC R1, c[0x0][0x28] ;  /* 0x00000a00ff017b82 */ /* 0x000e240000000800 */
[----:B0-----:R-:W-:Y:S01]  /*0010*/  VIADD R1, R1, 0xffffff80 ;  /* 0xffffff8001017836 */ /* 0x001fe20000000000 */
[----:B------:R-:W0:Y:S01]  /*0020*/  S2R R0, SR_TID.X ;  /* 0x0000000000007919 */ /* 0x000e220000002100 */
[----:B------:R-:W-:Y:S01]  /*0030*/  ELECT P0, URZ, PT ;  /* 0x00000000003f782f */ /* 0x000fe20003800000 */
[----:B------:R-:W-:Y:S01]  /*0040*/  BSSY B0, `(.L_x_2633) ;  /* 0x000000e000007945 */ /* 0x000fe20003800000 */
[----:B0-----:R-:W-:-:S05]  /*0050*/  SHF.R.U32.HI R2, RZ, 0x5, R0 ;  /* 0x00000005ff027819 */ /* 0x001fca0000011600 */
[----:B------:R-:W0:Y:S02]  /*0060*/  SHFL.IDX PT, R3, R2, RZ, 0x1f ;  /* 0x00001fff02037589 */ /* 0x000e2400000e0000 */
[----:B0-----:R-:W-:Y:S02]  /*0070*/  ISETP.EQ.AND P0, PT, R3, RZ, P0 ;  /* 0x000000ff0300720c */ /* 0x001fe40000702270 */
[----:B------:R-:W-:-:S11]  /*0080*/  SHF.R.U32.HI R3, RZ, 0x7, R0 ;  /* 0x00000007ff037819 */ /* 0x000fd60000011600 */
        /* <DEDUP_REMOVED lines=9> */
.L_x_2634:
[----:B------:R-:W-:Y:S05]  /*0120*/  BSYNC B0 ;  /* 0x0000000000007941 */ /* 0x000fea0003800000 */
.L_x_2633:
[----:B------:R-:W-:Y:S01]  /*0130*/  VOTEU.ANY UP0, P0 ;  /* 0x00000000003f7886 */ /* 0x000fe20000000100 */
[----:B------:R-:W0:Y:S01]  /*0140*/  SHFL.IDX PT, R3, R3, RZ, 0x1f ;  /* 0x00001fff03037589 */ /* 0x000e2200000e0000 */
[----:B------:R-:W-:Y:S01]  /*0150*/  UMOV UR4, 0x80 ;  /* 0x0000008000047882 */ /* 0x000fe20000000000 */
[----:B------:R-:W-:Y:S01]  /*0160*/  UMOV UR7, 0x100 ;  /* 0x0000010000077882 */ /* 0x000fe20000000000 */
[----:B------:R-:W-:Y:S01]  /*0170*/  VOTEU.ANY UP1, P0 ;  /* 0x00000000003f7886 */ /* 0x000fe20000020100 */
[----:B------:R-:W1:Y:S01]  /*0180*/  @UP0 S2UR UR8, SR_CgaCtaId ;  /* 0x00000000000809c3 */ /* 0x000e620000008800 */
[----:B------:R-:W2:Y:S01]  /*0190*/  SHFL.IDX PT, R4, R2, RZ, 0x1f ;  /* 0x00001fff02047589 */ /* 0x000ea200000e0000 */
[----:B------:R-:W-:Y:S01]  /*01a0*/  @UP0 UMOV UR6, 0x400 ;  /* 0x0000040000060882 */ /* 0x000fe20000000000 */
[----:B------:R-:W-:-:S04]  /*01b0*/  @UP0 UIADD3 UR4, -UR4, 0x100000, URZ ;  /* 0x0010000004040890 */ /* 0x000fc8000fffe13f */
[----:B------:R-:W-:Y:S02]  /*01c0*/  @UP0 USHF.L.U32 UR5, UR4, 0xb, URZ ;  /* 0x0000000b04050899 */ /* 0x000fe4000800063f */
[----:B------:R-:W-:Y:S01]  /*01d0*/  @UP0 USHF.L.U32 UR4, UR4, 0x1, URZ ;  /* 0x0000000104040899 */ /* 0x000fe2000800063f */
[----:B------:R-:W-:Y:S01]  /*01e0*/  VOTEU.ANY UP2, P0 ;  /* 0x00000000003f7886 */ /* 0x000fe20000040100 */
[----:B0-----:R-:W-:Y:S01]  /*01f0*/  R2UR UR9, R3 ;  /* 0x00000000030972ca */ /* 0x001fe200000e0000 */
[----:B-1----:R-:W-:Y:S01]  /*0200*/  @UP0 ULEA UR8, UR8, UR6, 0x18 ;  /* 0x0000000608080291 */ /* 0x002fe2000f8ec03f */
[----:B--2---:R-:W-:Y:S01]  /*0210*/  ISETP.NE.AND P1, PT, R4, RZ, PT ;  /* 0x000000ff0400720c */ /* 0x004fe20003f25270 */
        /* <DEDUP_REMOVED lines=26> */
.L_x_2635:
        /* <DEDUP_REMOVED lines=22> */
.L_x_2636:
        /* <DEDUP_REMOVED lines=18> */
.L_x_2637:
        /* <DEDUP_REMOVED lines=22> */
.L_x_2638:
        /* <DEDUP_REMOVED lines=22> */
.L_x_2639:
[----:B0-----:R-:W-:Y:S01]  /*0900*/  UMOV UR4, 0x1 ;  /* 0x0000000100047882 */ /* 0x001fe20000000000 */
[----:B------:R-:W-:Y:S01]  /*0910*/  PLOP3.LUT P0, PT, PT, PT, UP0, 0x80, 0x0 ;  /* 0x000000000000781c */ /* 0x000fe20003f0f008 */
[----:B------:R-:W-:Y:S01]  /*0920*/  USEL UR4, UR4, 0x2, !UP0 ;  /* 0x0000000204047887 */ /* 0x000fe2000c000000 */
[----:B------:R-:W-:Y:S01]  /*0930*/  NOP ;  /* 0x0000000000007918 */ /* 0x000fe20000000000 */
[----:B------:R-:W-:Y:S01]  /*0940*/  ULDC.64 UR60, c[0x0][0x208] ;  /* 0x00008200003c7ab9 */ /* 0x000fe20000000a00 */
[----:B------:R-:W-:Y:S03]  /*0950*/  BSSY B9, `(.L_x_2640) ;  /* 0x00027e5000097945 */ /* 0x000fe60003800000 */
[----:B------:R-:W-:-:S05]  /*0960*/  IMAD.U32 R3, RZ, RZ, UR4 ;  /* 0x00000004ff037e24 */ /* 0x000fca000f8e00ff */
[----:B------:R0:W-:Y:S01]  /*0970*/  STL [R1+0x6c], R3 ;  /* 0x00006c0301007387 */ /* 0x0001e20000100800 */
[----:B-12-4-:R-:W-:Y:S06]  /*0980*/  BAR.SYNC.DEFER_BLOCKING 0x0 ;  /* 0x0000000000007b1d */ /* 0x016fec0000010000 */
[----:B------:R-:W-:Y:S05]  /*0990*/  @!P0 BRA `(.L_x_2641) ;  /* 0x0000020000208947 */ /* 0x000fea0003800000 */
.L_x_2642:
        /* <DEDUP_REMOVED lines=15> */
[----:B------:R-:W2:Y:S01]  /*0a90*/  LDL R4, [R1+0x6c] ;  /* 0x00006c0001047983 */ /* 0x000ea20000100800 */
[----:B------:R-:W-:Y:S01]  /*0aa0*/  VIADD R0, R0, 0xffffff80 ;  /* 0xffffff8000007836 */ /* 0x000fe20000000000 */
[----:B------:R-:W-:Y:S01]  /*0ab0*/  R2UR UR4, R2 ;  /* 0x00000000020472ca */ /* 0x000fe200000e0000 */
[----:B------:R-:W-:Y:S02]  /*0ac0*/  IMAD.MOV.U32 R205, RZ, RZ, RZ ;  /* 0x000000ffffcd7224 */ /* 0x000fe400078e00ff */
[----:B------:R-:W-:Y:S01]  /*0ad0*/  IMAD.MOV.U32 R200, RZ, RZ, RZ ;  /* 0x000000ffffc87224 */ /* 0x000fe200078e00ff */
[----:B------:R-:W-:Y:S01]  /*0ae0*/  SHF.R.S32.HI R3, RZ, 0x1f, R0 ;  /* 0x0000001fff037819 */ /* 0x000fe20000011400 */
[----:B------:R-:W-:-:S03]  /*0af0*/  IMAD.MOV.U32 R196, RZ, RZ, RZ ;  /* 0x000000ffffc47224 */ /* 0x000fc600078e00ff */
[----:B------:R-:W-:-:S04]  /*0b00*/  LEA.HI R6, R3, R0, RZ, 0x4 ;  /* 0x0000000003067211 */ /* 0x000fc800078f20ff */
[----:B------:R-:W-:Y:S01]  /*0b10*/  SHF.R.S32.HI R7, RZ, 0x4, R6 ;  /* 0x00000004ff077819 */ /* 0x000fe20000011406 */
[----:B------:R-:W-:Y:S01]  /*0b20*/  UIADD3 UR4, UR4, 0x12400, URZ ;  /* 0x0001240004047890 */ /* 0x000fe2000fffe03f */
[----:B--2---:R-:W-:Y:S02]  /*0b30*/  R2UR UR5, R4 ;  /* 0x00000000040572ca */ /* 0x004fe400000e0000 */
[----:B------:R-:W-:-:S04]  /*0b40*/  LEA.HI R4, R3, R0, RZ, 0x7 ;  /* 0x0000000003047211 */ /* 0x000fc800078f38ff */
[----:B------:R-:W-:-:S05]  /*0b50*/  LOP3.LUT R5, R4, 0xffffff80, RZ, 0xc0, !PT ;  /* 0xffffff8004057812 */ /* 0x000fca00078ec0ff */
[----:B------:R-:W-:Y:S01]  /*0b60*/  IMAD.IADD R15, R0, 0x1, -R5 ;  /* 0x00000001000f7824 */ /* 0x000fe200078e0a05 */
[----:B------:R-:W-:Y:S01]  /*0b70*/  LEA.HI R5, R6, R7, RZ, 0x1 ;  /* 0x0000000706057211 */ /* 0x000fe200078f08ff */
[----:B------:R-:W-:-:S03]  /*0b80*/  ULOP3.LUT UR5, UR5, 0x1, URZ, 0xfc, !UPT ;  /* 0x0000000105057892 */ /* 0x000fc6000f8efc3f */
        /* <DEDUP_REMOVED lines=12> */
[-C--:B------:R-:W-:Y:S01]  /*0c50*/  LEA.HI R7, R3, R0.reuse, RZ, 0x5 ;  /* 0x0000000003077211 */ /* 0x080fe200078f28ff */
[----:B------:R-:W-:Y:S01]  /*0c60*/  IMAD.IADD R13, R9, 0x1, -R12 ;  /* 0x00000001090d7824 */ /* 0x000fe200078e0a0c */
[----:B------:R-:W-:-:S02]  /*0c70*/  LEA.HI R9, R3, R0, RZ, 0x2 ;  /* 0x0000000003097211 */ /* 0x000fc400078f10ff */
[----:B------:R-:W-:Y:S01]  /*0c80*/  LEA.HI R4, R4, R5, RZ, 0x1 ;  /* 0x0000000504047211 */ /* 0x000fe200078f08ff */
[----:B------:R-:W-:Y:S01]  /*0c90*/  IMAD R13, R10, 0x10, R13 ;  /* 0x000000100a0d7824 */ /* 0x000fe200078e020d */
[----:B------:R-:W-:Y:S01]  /*0ca0*/  LOP3.LUT R3, R6, 0x3fffff0, RZ, 0xc0, !PT ;  /* 0x03fffff006037812 */ /* 0x000fe200078ec0ff */
[----:B------:R-:W-:Y:S01]  /*0cb0*/  IMAD.MOV.U32 R6, RZ, RZ, R18 ;  /* 0x000000ffff067224 */ /* 0x000fe200078e0012 */
[----:B------:R-:W-:Y:S01]  /*0cc0*/  LOP3.LUT R4, R4, 0x3fffffe, RZ, 0xc0, !PT ;  /* 0x03fffffe04047812 */ /* 0x000fe200078ec0ff */
[----:B------:R-:W-:Y:S01]  /*0cd0*/  IMAD.MOV.U32 R18, RZ, RZ, RZ ;  /* 0x000000ffff127224 */ /* 0x000fe200078e00ff */
[----:B------:R-:W-:Y:S01]  /*0ce0*/  SHF.R.S32.HI R222, RZ, 0x5, R7 ;  /* 0x00000005ffde7819 */ /* 0x000fe20000011407 */
[----:B------:R-:W-:Y:S01]  /*0cf0*/  IMAD.IADD R3, R0, 0x1, -R3 ;  /* 0x0000000100037824 */ /* 0x000fe200078e0a03 */
[----:B------:R-:W-:Y:S01]  /*0d00*/  LOP3.LUT R7, R9, 0xfffffffc, RZ, 0xc0, !PT ;  /* 0xfffffffc09077812 */ /* 0x000fe200078ec0ff */
[----:B------:R-:W-:Y:S01]  /*0d10*/  IMAD.IADD R4, R5, 0x1, -R4 ;  /* 0x0000000105047824 */ /* 0x000fe200078e0a04 */
[----:B------:R-:W-:Y:S01]  /*0d20*/  SHF.R.S32.HI R204, RZ, 0x2, R9 ;  /* 0x00000002ffcc7819 */ /* 0x000fe20000011409 */
[----:B------:R-:W-:Y:S01]  /*0d30*/  IMAD R3, R222, 0x10, R3 ;  /* 0x00000010de037824 */ /* 0x000fe200078e0203 */
[----:B------:R-:W-:Y:S01]  /*0d40*/  LOP3.LUT R11, R11, 0x7ffffffc, RZ, 0xc0, !PT ;  /* 0x7ffffffc0b0b7812 */ /* 0x000fe200078ec0ff */
[----:B------:R-:W-:Y:S01]  /*0d50*/  IMAD R14, R4, 0x40, R13 ;  /* 0x00000040040e7824 */ /* 0x000fe200078e020d */
[----:B------:R-:W-:Y:S01]  /*0d60*/  SHF.R.S32.HI R9, RZ, 0x1f, R9 ;  /* 0x0000001fff097819 */ /* 0x000fe20000011409 */
[----:B------:R-:W-:-:S02]  /*0d70*/  IMAD R8, R3, 0x8, R8 ;  /* 0x0000000803087824 */ /* 0x000fc400078e0208 */
[----:B------:R-:W-:Y:S01]  /*0d80*/  IMAD.IADD R0, R0, 0x1, -R7 ;  /* 0x0000000100007824 */ /* 0x000fe200078e0a07 */
[----:B------:R-:W-:Y:S01]  /*0d90*/  STL [R1+0x64], R14 ;  /* 0x0000640e01007387 */ /* 0x000fe20000100800 */
[----:B------:R-:W-:Y:S01]  /*0da0*/  IMAD.U32 R3, RZ, RZ, UR5 ;  /* 0x00000005ff037e24 */ /* 0x000fe2000f8e00ff */
[----:B------:R-:W-:Y:S01]  /*0db0*/  LEA.HI R9, R9, R204, RZ, 0x3 ;  /* 0x000000cc09097211 */ /* 0x000fe200078f18ff */
[----:B------:R-:W-:Y:S01]  /*0dc0*/  VIADD R12, R204, 0x40 ;  /* 0x00000040cc0c7836 */ /* 0x000fe20000000000 */
[----:B------:R-:W-:Y:S01]  /*0dd0*/  STL [R1+0x50], RZ ;  /* 0x000050ff01007387 */ /* 0x000fe20000100800 */
[----:B------:R-:W-:Y:S01]  /*0de0*/  IMAD.SHL.U32 R194, R0, 0x4, RZ ;  /* 0x0000000400c27824 */ /* 0x000fe200078e00ff */
[----:B------:R-:W-:Y:S01]  /*0df0*/  LOP3.LUT R9, R9, 0xfffffff8, RZ, 0xc0, !PT ;  /* 0xfffffff809097812 */ /* 0x000fe200078ec0ff */
[----:B------:R-:W-:Y:S01]  /*0e00*/  IMAD.SHL.U32 R217, R12, 0x40, RZ ;  /* 0x000000400cd97824 */ /* 0x000fe200078e00ff */
[----:B------:R0:W-:Y:S01]  /*0e10*/  STL [R1+0x4], R3 ;  /* 0x0000040301007387 */ /* 0x0001e20000100800 */
[----:B------:R-:W-:-:S02]  /*0e20*/  VIADD R207, R194, 0x20 ;  /* 0x00000020c2cf7836 */ /* 0x000fc40000000000 */
[----:B------:R-:W-:Y:S01]  /*0e30*/  IMAD.IADD R11, R15, 0x1, -R11 ;  /* 0x000000010f0b7824 */ /* 0x000fe200078e0a0b */
[----:B------:R-:W-:Y:S01]  /*0e40*/  LOP3.LUT R217, R217, 0x1c0, RZ, 0xc0, !PT ;  /* 0x000001c0d9d97812 */ /* 0x000fe200078ec0ff */
[----:B------:R-:W-:Y:S02]  /*0e50*/  IMAD.IADD R193, R194, 0x1, R207 ;  /* 0x00000001c2c17824 */ /* 0x000fe400078e02cf */
[C---:B------:R-:W-:Y:S02]  /*0e60*/  IMAD.SHL.U32 R16, R0.reuse, 0x8, RZ ;  /* 0x0000000800107824 */ /* 0x040fe400078e00ff */
[----:B------:R-:W-:Y:S01]  /*0e70*/  IMAD.U32 R4, RZ, RZ, UR4 ;  /* 0x00000004ff047e24 */ /* 0x000fe2000f8e00ff */
[----:B0-----:R-:W-:Y:S01]  /*0e80*/  LEA.HI R3, R0, R0, RZ, 0x1 ;  /* 0x0000000000037211 */ /* 0x001fe200078f08ff */
[----:B------:R-:W-:Y:S02]  /*0e90*/  IMAD.SHL.U32 R229, R11, 0x2, RZ ;  /* 0x000000020be57824 */ /* 0x000fe400078e00ff */
[----:B------:R-:W-:Y:S01]  /*0ea0*/  IMAD.IADD R10, R204, 0x1, -R9 ;  /* 0x00000001cc0a7824 */ /* 0x000fe200078e0a09 */
[----:B------:R-:W-:Y:S01]  /*0eb0*/  LOP3.LUT R3, R3, 0x1ffffffe, RZ, 0xc0, !PT ;  /* 0x1ffffffe03037812 */ /* 0x000fe200078ec0ff */
[----:B------:R0:W-:Y:S01]  /*0ec0*/  STL [R1+0x58], R4 ;  /* 0x0000580401007387 */ /* 0x0001e20000100800 */
[----:B------:R-:W-:-:S02]  /*0ed0*/  VIADD R36, R229, 0x10 ;  /* 0x00000010e5247836 */ /* 0x000fc40000000000 */
[C---:B------:R-:W-:Y:S01]  /*0ee0*/  VIADD R34, R229.reuse, 0x20 ;  /* 0x00000020e5227836 */ /* 0x040fe20000000000 */
[----:B------:R1:W-:Y:S01]  /*0ef0*/  STL [R1+0x38], R10 ;  /* 0x0000380a01007387 */ /* 0x0003e20000100800 */
[----:B------:R-:W-:Y:S01]  /*0f00*/  IMAD.IADD R3, R0, 0x1, -R3 ;  /* 0x0000000100037824 */ /* 0x000fe200078e0a03 */
[----:B------:R-:W-:Y:S01]  /*0f10*/  SHF.R.U32.HI R0, RZ, 0x3, R217 ;  /* 0x00000003ff007819 */ /* 0x000fe200000116d9 */
[C---:B------:R-:W-:Y:S01]  /*0f20*/  VIADD R31, R229.reuse, 0x38 ;  /* 0x00000038e51f7836 */ /* 0x040fe20000000000 */
[----:B------:R-:W-:Y:S01]  /*0f30*/  SHF.R.S32.HI R0, RZ, 0x1f, R193 ;  /* 0x0000001fff007819 */ /* 0x000fe200000114c1 */
[C---:B------:R-:W-:Y:S01]  /*0f40*/  VIADD R28, R229.reuse, 0x50 ;  /* 0x00000050e51c7836 */ /* 0x040fe20000000000 */
[----:B0-----:R-:W-:Y:S01]  /*0f50*/  SHF.R.S32.HI R4, RZ, 0x1f, R12 ;  /* 0x0000001fff047819 */ /* 0x001fe2000001140c */
[C---:B------:R-:W-:Y:S01]  /*0f60*/  VIADD R25, R229.reuse, 0x68 ;  /* 0x00000068e5197836 */ /* 0x040fe20000000000 */
[----:B------:R-:W-:Y:S01]  /*0f70*/  LEA.HI R0, R0, R193, RZ, 0x3 ;  /* 0x000000c100007211 */ /* 0x000fe200078f18ff */
[C---:B------:R-:W-:Y:S01]  /*0f80*/  VIADD R20, R229.reuse, 0x80 ;  /* 0x00000080e5147836 */ /* 0x040fe20000000000 */
[----:B------:R-:W-:Y:S01]  /*0f90*/  LEA.HI R4, R4, R12, RZ, 0x3 ;  /* 0x0000000c04047211 */ /* 0x000fe200078f18ff */
[C---:B------:R-:W-:Y:S01]  /*0fa0*/  VIADD R12, R229.reuse, 0x98 ;  /* 0x00000098e50c7836 */ /* 0x040fe20000000000 */
[----:B------:R-:W-:Y:S01]  /*0fb0*/  SHF.R.S32.HI R198, RZ, 0x3, R0 ;  /* 0x00000003ffc67819 */ /* 0x000fe20000011400 */
[C---:B------:R-:W-:Y:S01]  /*0fc0*/  VIADD R0, R229.reuse, 0xb0 ;  /* 0x000000b0e5007836 */ /* 0x040fe20000000000 */
[----:B------:R-:W-:Y:S01]  /*0fd0*/  SHF.R.S32.HI R0, RZ, 0x1f, R36 ;  /* 0x0000001fff007819 */ /* 0x000fe20000011424 */
[----:B------:R-:W-:Y:S01]  /*0fe0*/  IMAD.SHL.U32 R8, R8, 0x8, RZ ;  /* 0x0000000808087824 */ /* 0x000fe200078e00ff */
[----:B------:R-:W-:Y:S01]  /*0ff0*/  SHF.R.S32.HI R0, RZ, 0x1f, R34 ;  /* 0x0000001fff007819 */ /* 0x000fe20000011422 */
[----:B------:R-:W-:Y:S01]  /*1000*/  VIADD R206, R194, 0x40 ;  /* 0x00000040c2ce7836 */ /* 0x000fe20000000000 */
[----:B------:R-:W-:Y:S01]  /*1010*/  SHF.R.S32.HI R0, RZ, 0x1f, R31 ;  /* 0x0000001fff007819 */ /* 0x000fe2000001141f */
[----:B------:R-:W-:Y:S01]  /*1020*/  IMAD.SHL.U32 R4, R4, 0x40, RZ ;  /* 0x0000004004047824 */ /* 0x000fe200078e00ff */
[----:B------:R-:W-:Y:S01]  /*1030*/  SHF.R.S32.HI R0, RZ, 0x1f, R28 ;  /* 0x0000001fff007819 */ /* 0x000fe2000001141c */
[----:B------:R0:W-:Y:S01]  /*1040*/  STL [R1+0x68], R8 ;  /* 0x0000680801007387 */ /* 0x0001e20000100800 */
[----:B------:R-:W-:Y:S01]  /*1050*/  SHF.R.S32.HI R0, RZ, 0x1f, R25 ;  /* 0x0000001fff007819 */ /* 0x000fe20000011419 */
[----:B------:R-:W-:Y:S01]  /*1060*/  IMAD.IADD R192, R194, 0x1, R206 ;  /* 0x00000001c2c07824 */ /* 0x000fe200078e02ce */
[----:B------:R-:W-:Y:S01]  /*1070*/  SHF.R.S32.HI R0, RZ, 0x1f, R20 ;  /* 0x0000001fff007819 */ /* 0x000fe20000011414 */
[----:B------:R-:W-:Y:S01]  /*1080*/  VIADD R37, R229, 0x8 ;  /* 0x00000008e5257836 */ /* 0x000fe20000000000 */
[----:B------:R-:W-:Y:S01]  /*1090*/  SHF.R.S32.HI R0, RZ, 0x1f, R12 ;  /* 0x0000001fff007819 */ /* 0x000fe2000001140c */
[----:B------:R-:W-:Y:S01]  /*10a0*/  IMAD R0, R3, 0x8, R14 ;  /* 0x0000000803007824 */ /* 0x000fe200078e020e */
[----:B------:R-:W-:Y:S01]  /*10b0*/  SHF.R.S32.HI R9, RZ, 0x1f, R192 ;  /* 0x0000001fff097819 */ /* 0x000fe200000114c0 */
[C---:B------:R-:W-:Y:S01]  /*10c0*/  VIADD R35, R229.reuse, 0x18 ;  /* 0x00000018e5237836 */ /* 0x040fe20000000000 */
[----:B------:R-:W-:Y:S01]  /*10d0*/  LOP3.LUT R224, R4, 0xfffffe00, RZ, 0xc0, !PT ;  /* 0xfffffe0004e07812 */ /* 0x000fe200078ec0ff */
[----:B------:R-:W-:Y:S01]  /*10e0*/  VIADD R33, R229, 0x28 ;  /* 0x00000028e5217836 */ /* 0x000fe20000000000 */
[----:B------:R2:W-:Y:S01]  /*10f0*/  STL [R1+0x3c], R0 ;  /* 0x00003c0001007387 */ /* 0x0005e20000100800 */
[----:B------:R-:W-:Y:S01]  /*1100*/  LEA.HI R9, R9, R192, RZ, 0x3 ;  /* 0x000000c009097211 */ /* 0x000fe200078f18ff */
[C---:B------:R-:W-:Y:S01]  /*1110*/  VIADD R32, R229.reuse, 0x30 ;  /* 0x00000030e5207836 */ /* 0x040fe20000000000 */
[----:B------:R-:W-:Y:S01]  /*1120*/  SHF.R.S32.HI R4, RZ, 0x1f, R37 ;  /* 0x0000001fff047819 */ /* 0x000fe20000011425 */
[----:B------:R-:W-:Y:S01]  /*1130*/  IMAD.SHL.U32 R220, R10, 0x40, RZ ;  /* 0x000000400adc7824 */ /* 0x000fe200078e00ff */
        /* <DEDUP_REMOVED lines=8> */
[----:B------:R-:W-:Y:S01]  /*11c0*/  LOP3.LUT R220, R220, 0x1c0, RZ, 0xc0, !PT ;  /* 0x000001c0dcdc7812 */ /* 0x000fe200078ec0ff */
[C---:B------:R-:W-:Y:S01]  /*11d0*/  VIADD R24, R229.reuse, 0x70 ;  /* 0x00000070e5187836 */ /* 0x040fe20000000000 */
[----:B------:R-:W-:Y:S01]  /*11e0*/  SHF.R.S32.HI R9, RZ, 0x1f, R30 ;  /* 0x0000001fff097819 */ /* 0x000fe2000001141e */
[C---:B------:R-:W-:Y:S01]  /*11f0*/  VIADD R21, R229.reuse, 0x78 ;  /* 0x00000078e5157836 */ /* 0x040fe20000000000 */
[----:B------:R-:W-:Y:S01]  /*1200*/  SHF.R.S32.HI R4, RZ, 0x1f, R29 ;  /* 0x0000001fff047819 */ /* 0x000fe2000001141d */
[----:B------:R-:W-:Y:S01]  /*1210*/  IMAD.MOV.U32 R7, RZ, RZ, R19 ;  /* 0x000000ffff077224 */ /* 0x000fe200078e0013 */
        /* <DEDUP_REMOVED lines=9> */
[----:B------:R-:W-:Y:S01]  /*12b0*/  VIADD R23, R16, 0xa0 ;  /* 0x000000a010177836 */ /* 0x000fe20000000000 */
[----:B------:R-:W-:Y:S01]  /*12c0*/  SHF.R.S32.HI R4, RZ, 0x1f, R13 ;  /* 0x0000001fff047819 */ /* 0x000fe2000001140d */
[C---:B-1----:R-:W-:Y:S01]  /*12d0*/  VIADD R10, R229.reuse, 0xa0 ;  /* 0x000000a0e50a7836 */ /* 0x042fe20000000000 */
[----:B------:R-:W-:Y:S01]  /*12e0*/  SHF.R.S32.HI R203, RZ, 0x1f, R22 ;  /* 0x0000001fffcb7819 */ /* 0x000fe20000011416 */
[----:B0-----:R-:W-:Y:S01]  /*12f0*/  VIADD R8, R229, 0xa8 ;  /* 0x000000a8e5087836 */ /* 0x001fe20000000000 */
[----:B------:R-:W-:Y:S01]  /*1300*/  SHF.R.S32.HI R202, RZ, 0x1f, R19 ;  /* 0x0000001fffca7819 */ /* 0x000fe20000011413 */
[----:B------:R-:W-:Y:S01]  /*1310*/  IMAD.MOV.U32 R5, RZ, RZ, R17 ;  /* 0x000000ffff057224 */ /* 0x000fe200078e0011 */
[----:B------:R-:W-:Y:S01]  /*1320*/  SHF.R.S32.HI R17, RZ, 0x1f, R16 ;  /* 0x0000001fff117819 */ /* 0x000fe20000011410 */
[----:B------:R-:W-:Y:S01]  /*1330*/  IMAD.SHL.U32 R222, R222, 0x200, RZ ;  /* 0x00000200dede7824 */ /* 0x000fe200078e00ff */
[----:B------:R-:W-:Y:S01]  /*1340*/  SHF.R.S32.HI R201, RZ, 0x1f, R23 ;  /* 0x0000001fffc97819 */ /* 0x000fe20000011417 */
[C---:B------:R-:W-:Y:S01]  /*1350*/  VIADD R215, R194.reuse, 0x10 ;  /* 0x00000010c2d77836 */ /* 0x040fe20000000000 */
[----:B------:R-:W-:Y:S01]  /*1360*/  SHF.R.U32.HI R221, RZ, 0x3, R220 ;  /* 0x00000003ffdd7819 */ /* 0x000fe200000116dc */
[C---:B------:R-:W-:Y:S01]  /*1370*/  VIADD R208, R194.reuse, 0x30 ;  /* 0x00000030c2d07836 */ /* 0x040fe20000000000 */
[----:B------:R-:W-:Y:S01]  /*1380*/  SHF.R.S32.HI R9, RZ, 0x1f, R10 ;  /* 0x0000001fff097819 */ /* 0x000fe2000001140a */
[----:B------:R-:W-:Y:S01]  /*1390*/  VIADD R216, R194, 0x50 ;  /* 0x00000050c2d87836 */ /* 0x000fe20000000000 */
[----:B--2---:R-:W-:-:S07]  /*13a0*/  SHF.R.S32.HI R4, RZ, 0x1f, R8 ;  /* 0x0000001fff047819 */ /* 0x004fce0000011408 */
.L_x_2886:
[----:B012-4-:R-:W0:Y:S01]  /*13b0*/  LDC.64 R8, c[0x0][0xc88] ;  /* 0x00032200ff087b82 */ /* 0x017e220000000a00 */
[----:B------:R-:W-:Y:S01]  /*13c0*/  ULDC.64 UR4, c[0x0][0xa28] ;  /* 0x00028a0000047ab9 */ /* 0x000fe20000000a00 */
[----:B------:R-:W-:Y:S01]  /*13d0*/  ULDC.64 UR8, c[0x0][0xa18] ;  /* 0x0002860000087ab9 */ /* 0x000fe20000000a00 */
[----:B------:R-:W-:Y:S01]  /*13e0*/  ULDC.64 UR6, c[0x0][0xa08] ;  /* 0x0002820000067ab9 */ /* 0x000fe20000000a00 */
[----:B0-----:R-:W-:-:S05]  /*13f0*/  IMAD.WIDE R8, R7, 0x4, R8 ;  /* 0x0000000407087825 */ /* 0x001fca00078e0208 */
[----:B------:R-:W2:Y:S01]  /*1400*/  LDG.E R26, desc[UR60][R8.64] ;  /* 0x0000003c081a7981 */ /* 0x000ea2000c1e1900 */
[----:B------:R-:W-:Y:S01]  /*1410*/  ISETP.NE.U32.AND P2, PT, RZ, UR4, PT ;  /* 0x00000004ff007c0c */ /* 0x000fe2000bf45070 */
[----:B------:R-:W-:Y:S01]  /*1420*/  IMAD.MOV.U32 R4, RZ, RZ, RZ ;  /* 0x000000ffff047224 */ /* 0x000fe200078e00ff */
[----:B------:R-:W-:Y:S01]  /*1430*/  ISETP.NE.U32.AND P1, PT, RZ, UR8, PT ;  /* 0x00000008ff007c0c */ /* 0x000fe2000bf25070 */
[----:B------:R-:W-:Y:S01]  /*1440*/  IMAD.MOV.U32 R122, RZ, RZ, RZ ;  /* 0x000000ffff7a7224 */ /* 0x000fe200078e00ff */
[----:B------:R-:W-:Y:S02]  /*1450*/  ISETP.NE.AND.EX P2, PT, RZ, UR5, PT, P2 ;  /* 0x00000005ff007c0c */ /* 0x000fe4000bf45320 */
[----:B------:R-:W-:Y:S02]  /*1460*/  ISETP.NE.AND.EX P1, PT, RZ, UR9, PT, P1 ;  /* 0x00000009ff007c0c */ /* 0x000fe4000bf25310 */
[----:B------:R-:W-:-:S04]  /*1470*/  ISETP.NE.U32.AND P0, PT, RZ, UR6, PT ;  /* 0x00000006ff007c0c */ /* 0x000fc8000bf05070 */
[----:B------:R-:W-:Y:S02]  /*1480*/  ISETP.NE.AND.EX P0, PT, RZ, UR7, PT, P0 ;  /* 0x00000007ff007c0c */ /* 0x000fe4000bf05300 */
[----:B--2---:R-:W-:Y:S01]  /*1490*/  SHF.R.S32.HI R0, RZ, 0x1f, R26 ;  /* 0x0000001fff007819 */ /* 0x004fe2000001141a */
[C---:B------:R-:W-:Y:S02]  /*14a0*/  IMAD.SHL.U32 R29, R26.reuse, 0x4, RZ ;  /* 0x000000041a1d7824 */ /* 0x040fe400078e00ff */
[C---:B------:R-:W-:Y:S01]  /*14b0*/  @P2 LEA R10, P3, R26.reuse, UR4, 0x2 ;  /* 0x000000041a0a2c11 */ /* 0x040fe2000f8610ff */
[----:B------:R-:W-:Y:S01]  /*14c0*/  STL [R1+0x44], R26 ;  /* 0x0000441a01007387 */ /* 0x000fe20000100800 */
[C-C-:B------:R-:W-:Y:S02]  /*14d0*/  SHF.L.U64.HI R28, R26.reuse, 0x2, R0.reuse ;  /* 0x000000021a1c7819 */ /* 0x140fe40000010200 */
[----:B------:R-:W-:Y:S01]  /*14e0*/  @P2 LEA.HI.X R11, R26, UR5, R0, 0x2, P3 ;  /* 0x000000051a0b2c11 */ /* 0x000fe200098f1400 */
[----:B------:R-:W-:Y:S01]  /*14f0*/  ULDC UR4, c[0x0][0x288] ;  /* 0x0000a20000047ab9 */ /* 0x000fe20000000800 */
[C---:B------:R-:W-:Y:S01]  /*1500*/  IADD3 R8, P4, R29.reuse, UR6, RZ ;  /* 0x000000061d087c10 */ /* 0x040fe2000ff9e0ff */
[----:B------:R0:W-:Y:S04]  /*1510*/  STL [R1+0x5c], R0 ;  /* 0x00005c0001007387 */ /* 0x0001e80000100800 */
[----:B------:R1:W5:Y:S01]  /*1520*/  @P2 LDG.E R4, desc[UR60][R10.64] ;  /* 0x0000003c0a042981 */ /* 0x000362000c1e1900 */
[----:B------:R-:W-:Y:S01]  /*1530*/  @P1 IADD3 R12, P2, R29, UR8, RZ ;  /* 0x000000081d0c1c10 */ /* 0x000fe2000ff5e0ff */
[----:B------:R-:W-:Y:S01]  /*1540*/  IMAD.U32 R227, RZ, RZ, UR4 ;  /* 0x00000004ffe37e24 */ /* 0x000fe2000f8e00ff */
[C---:B------:R-:W-:Y:S01]  /*1550*/  IADD3.X R9, R28.reuse, UR7, RZ, P4, !PT ;  /* 0x000000071c097c10 */ /* 0x040fe2000a7fe4ff */
[----:B------:R2:W-:Y:S01]  /*1560*/  STL [R1+0x48], R29 ;  /* 0x0000481d01007387 */ /* 0x0005e20000100800 */
[----:B------:R-:W-:Y:S01]  /*1570*/  @P1 IADD3.X R13, R28, UR9, RZ, P2, !PT ;  /* 0x000000091c0d1c10 */ /* 0x000fe200097fe4ff */
[----:B------:R-:W-:Y:S01]  /*1580*/  ULDC.64 UR4, c[0x0][0x418] ;  /* 0x0001060000047ab9 */ /* 0x000fe20000000a00 */
[----:B------:R-:W-:Y:S01]  /*1590*/  ULDC.64 UR8, c[0x0][0xa20] ;  /* 0x0002880000087ab9 */ /* 0x000fe20000000a00 */
[----:B------:R2:W5:Y:S04]  /*15a0*/  @P0 LDG.E R122, desc[UR60][R8.64] ;  /* 0x0000003c087a0981 */ /* 0x000568000c1e1900 */
[----:B------:R2:W5:Y:S04]  /*15b0*/  @P1 LDG.E R227, desc[UR60][R12.64] ;  /* 0x0000003c0ce31981 */ /* 0x000568000c1e1900 */
[----:B------:R2:W-:Y:S01]  /*15c0*/  STL [R1+0x4c], R28 ;  /* 0x00004c1c01007387 */ /* 0x0005e20000100800 */
        /* <DEDUP_REMOVED lines=12> */
[----:B-1----:R-:W-:Y:S02]  /*1690*/  LEA.HI R11, R0, R3, RZ, 0x10 ;  /* 0x00000003000b7211 */ /* 0x002fe400078f80ff */
[----:B------:R-:W-:Y:S01]  /*16a0*/  LOP3.LUT R197, R6, 0xffff, RZ, 0xc0, !PT ;  /* 0x0000ffff06c57812 */ /* 0x000fe200078ec0ff */
[----:B--23--:R-:W-:Y:S07]  /*16b0*/  @P1 BRA `(.L_x_2644) ;  /* 0x0000000000241947 */ /* 0x00cfee0003800000 */
        /* <DEDUP_REMOVED lines=9> */
.L_x_2644:
[----:B------:R-:W-:Y:S02]  /*1750*/  IMAD.U32 R25, RZ, RZ, UR5 ;  /* 0x00000005ff197e24 */ /* 0x000fe4000f8e00ff */
[----:B------:R-:W-:Y:S01]  /*1760*/  IMAD.U32 R27, RZ, RZ, UR4 ;  /* 0x00000004ff1b7e24 */ /* 0x000fe2000f8e00ff */
[----:B------:R-:W-:Y:S06]  /*1770*/  @!P2 BRA `(.L_x_2645) ;  /* 0x000000000010a947 */ /* 0x000fec0003800000 */
[----:B------:R-:W-:-:S04]  /*1780*/  IADD3 R6, P0, R29, UR8, RZ ;  /* 0x000000081d067c10 */ /* 0x000fc8000ff1e0ff */
[----:B------:R-:W-:-:S05]  /*1790*/  IADD3.X R7, R28, UR9, RZ, P0, !PT ;  /* 0x000000091c077c10 */ /* 0x000fca00087fe4ff */
[----:B------:R0:W5:Y:S01]  /*17a0*/  LDG.E R27, desc[UR60][R6.64] ;  /* 0x0000003c061b7981 */ /* 0x000162000c1e1900 */
[----:B------:R-:W-:Y:S05]  /*17b0*/  BRA `(.L_x_2646) ;  /* 0x0000000000107947 */ /* 0x000fea0003800000 */
.L_x_2645:
[----:B------:R-:W-:Y:S05]  /*17c0*/  @!P0 BRA `(.L_x_2646) ;  /* 0x00000000000c8947 */ /* 0x000fea0003800000 */
[----:B------:R-:W2:Y:S04]  /*17d0*/  LDG.E R0, desc[UR60][R8.64] ;  /* 0x0000003c08007981 */ /* 0x000ea8000c1e1900 */
[----:B------:R-:W2:Y:S02]  /*17e0*/  LDG.E R27, desc[UR60][R8.64+0x4] ;  /* 0x0000043c081b7981 */ /* 0x000ea4000c1e1900 */
[----:B--2---:R-:W-:-:S07]  /*17f0*/  IMAD.IADD R27, R27, 0x1, -R0 ;  /* 0x000000011b1b7824 */ /* 0x004fce00078e0a00 */
.L_x_2646:
[----:B------:R-:W-:Y:S01]  /*1800*/  ULDC.64 UR4, c[0x0][0xa10] ;  /* 0x0002840000047ab9 */ /* 0x000fe20000000a00 */
[----:B------:R-:W1:Y:S01]  /*1810*/  LDC R10, c[0x0][0x448] ;  /* 0x00011200ff0a7b82 */ /* 0x000e620000000800 */
[----:B------:R-:W-:-:S04]  /*1820*/  ISETP.NE.U32.AND P0, PT, RZ, UR4, PT ;  /* 0x00000004ff007c0c */ /* 0x000fc8000bf05070 */
[----:B------:R-:W-:Y:S01]  /*1830*/  ISETP.NE.AND.EX P0, PT, RZ, UR5, PT, P0 ;  /* 0x00000005ff007c0c */ /* 0x000fe2000bf05300 */
[----:B------:R-:W-:-:S12]  /*1840*/  ULDC.64 UR4, c[0x0][0xa30] ;  /* 0x00028c0000047ab9 */ /* 0x000fd80000000a00 */
[----:B0-----:R-:W0:Y:S02]  /*1850*/  @P0 LDC.64 R6, c[0x0][0xa10] ;  /* 0x00028400ff060b82 */ /* 0x001e240000000a00 */
[----:B0-----:R-:W-:-:S05]  /*1860*/  @P0 IMAD.WIDE R6, R26, 0x4, R6 ;  /* 0x000000041a060825 */ /* 0x001fca00078e0206 */
[----:B------:R-:W2:Y:S04]  /*1870*/  @P0 LDG.E R0, desc[UR60][R6.64] ;  /* 0x0000003c06000981 */ /* 0x000ea8000c1e1900 */
[----:B------:R0:W2:Y:S01]  /*1880*/  @P0 LDG.E R3, desc[UR60][R6.64+0x4] ;  /* 0x0000043c06030981 */ /* 0x0000a2000c1e1900 */
[----:B------:R-:W-:Y:S01]  /*1890*/  ISETP.NE.U32.AND P1, PT, RZ, UR4, PT ;  /* 0x00000004ff007c0c */ /* 0x000fe2000bf25070 */
[----:B-----5:R-:W-:-:S03]  /*18a0*/  IMAD.MOV.U32 R134, RZ, RZ, R27 ;  /* 0x000000ffff867224 */ /* 0x020fc600078e001b */
[----:B------:R-:W-:-:S13]  /*18b0*/  ISETP.NE.AND.EX P1, PT, RZ, UR5, PT, P1 ;  /* 0x00000005ff007c0c */ /* 0x000fda000bf25310 */
[----:B------:R-:W-:-:S04]  /*18c0*/  @P1 IADD3 R8, P2, R29, UR4, RZ ;  /* 0x000000041d081c10 */ /* 0x000fc8000ff5e0ff */
[----:B------:R-:W-:-:S05]  /*18d0*/  @P1 IADD3.X R9, R28, UR5, RZ, P2, !PT ;  /* 0x000000051c091c10 */ /* 0x000fca00097fe4ff */
[----:B------:R3:W5:Y:S01]  /*18e0*/  @P1 LDG.E R134, desc[UR60][R8.64] ;  /* 0x0000003c08861981 */ /* 0x000762000c1e1900 */
[----:B-1----:R-:W-:Y:S01]  /*18f0*/  ISETP.NE.AND P1, PT, R10, 0x1, PT ;  /* 0x000000010a00780c */ /* 0x002fe20003f25270 */
[----:B------:R-:W-:Y:S01]  /*1900*/  IMAD.SHL.U32 R226, R5, 0x80, RZ ;  /* 0x0000008005e27824 */ /* 0x000fe200078e00ff */
[----:B------:R-:W-:Y:S01]  /*1910*/  LOP3.LUT R13, R11, 0xff, RZ, 0xc0, !PT ;  /* 0x000000ff0b0d7812 */ /* 0x000fe200078ec0ff */
[----:B------:R-:W-:Y:S01]  /*1920*/  IMAD.IADD R12, R27, 0x1, -R4 ;  /* 0x000000011b0c7824 */ /* 0x000fe200078e0a04 */
[----:B------:R-:W-:Y:S01]  /*1930*/  SHF.R.U32.HI R14, RZ, 0x10, R11 ;  /* 0x00000010ff0e7819 */ /* 0x000fe2000001160b */
[----:B------:R-:W-:Y:S01]  /*1940*/  VIADD R5, R226, 0x7f ;  /* 0x0000007fe2057836 */ /* 0x000fe20000000000 */
[----:B------:R-:W-:Y:S01]  /*1950*/  BSSY B0, `(.L_x_2647) ;  /* 0x0000033000007945 */ /* 0x000fe20003800000 */
[----:B------:R1:W-:Y:S04]  /*1960*/  STL [R1+0x54], R13 ;  /* 0x0000540d01007387 */ /* 0x0003e80000100800 */
[----:B------:R1:W-:Y:S02]  /*1970*/  STL [R1+0x40], R14 ;  /* 0x0000400e01007387 */ /* 0x0003e40000100800 */
[----:B------:R-:W4:Y:S08]  /*1980*/  @P1 LDC R10, c[0x0][0x44c] ;  /* 0x00011300ff0a1b82 */ /* 0x000f300000000800 */
[----:B0-----:R-:W0:Y:S01]  /*1990*/  @P1 LDC R7, c[0x0][0x450] ;  /* 0x00011400ff071b82 */ /* 0x001e220000000800 */
[----:B--2---:R-:W-:-:S02]  /*19a0*/  @P0 IMAD.IADD R25, R3, 0x1, -R0 ;  /* 0x0000000103190824 */ /* 0x004fc400078e0a00 */
[----:B----4-:R-:W-:-:S04]  /*19b0*/  @P1 IMAD.HI.U32 R0, R5, R10, RZ ;  /* 0x0000000a05001227 */ /* 0x010fc800078e00ff */
[----:B------:R-:W-:Y:S01]  /*19c0*/  IMAD.IADD R228, R12, 0x1, R25 ;  /* 0x000000010ce47824 */ /* 0x000fe200078e0219 */
[----:B0-----:R-:W-:-:S03]  /*19d0*/  @P1 SHF.R.U32.HI R5, RZ, R7, R0 ;  /* 0x00000007ff051219 */ /* 0x001fc60000011600 */
[C---:B------:R-:W-:Y:S01]  /*19e0*/  VIADD R0, R228.reuse, 0x5f ;  /* 0x0000005fe4007836 */ /* 0x040fe20000000000 */
[----:B------:R-:W-:-:S03]  /*19f0*/  IADD3 R135, R228, 0x60, -R227 ;  /* 0x00000060e4877810 */ /* 0x000fc60007ffe8e3 */
[----:B------:R-:W-:-:S04]  /*1a00*/  IMAD.HI R0, R0, 0x2aaaaaab, RZ ;  /* 0x2aaaaaab00007827 */ /* 0x000fc800078e02ff */
[----:B------:R-:W-:Y:S01]  /*1a10*/  IMAD.IADD R5, R135, 0x1, R5 ;  /* 0x0000000187057824 */ /* 0x000fe200078e0205 */
[----:B------:R-:W-:-:S03]  /*1a20*/  SHF.R.U32.HI R3, RZ, 0x1f, R0 ;  /* 0x0000001fff037819 */ /* 0x000fc60000011600 */
[----:B------:R-:W-:Y:S01]  /*1a30*/  IMAD.HI R5, R5, 0x2aaaaaab, RZ ;  /* 0x2aaaaaab05057827 */ /* 0x000fe200078e02ff */
[----:B------:R-:W-:-:S03]  /*1a40*/  LEA.HI.SX32 R136, R0, R3, 0x1c ;  /* 0x0000000300887211 */ /* 0x000fc600078fe2ff */
[----:B------:R-:W-:Y:S01]  /*1a50*/  IMAD.MOV.U32 R0, RZ, RZ, RZ ;  /* 0x000000ffff007224 */ /* 0x000fe200078e00ff */
[----:B------:R-:W-:-:S04]  /*1a60*/  SHF.R.U32.HI R4, RZ, 0x1f, R5 ;  /* 0x0000001fff047819 */ /* 0x000fc80000011605 */
[----:B------:R-:W-:-:S04]  /*1a70*/  LEA.HI.SX32 R5, R5, R4, 0x1c ;  /* 0x0000000405057211 */ /* 0x000fc800078fe2ff */
[----:B---3--:R-:W-:-:S04]  /*1a80*/  VIMNMX R9, R136, R5, PT ;  /* 0x0000000588097248 */ /* 0x008fc80003fe0100 */
[----:B------:R-:W-:-:S13]  /*1a90*/  ISETP.GE.AND P0, PT, R9, 0x1, PT ;  /* 0x000000010900780c */ /* 0x000fda0003f06270 */
[----:B-1----:R-:W-:Y:S05]  /*1aa0*/  @!P0 BRA `(.L_x_2648) ;  /* 0x0000000000748947 */ /* 0x002fea0003800000 */
[----:B------:R-:W-:Y:S01]  /*1ab0*/  ISETP.NE.AND P0, PT, R14, RZ, PT ;  /* 0x000000ff0e00720c */ /* 0x000fe20003f05270 */
[----:B------:R-:W-:-:S03]  /*1ac0*/  ULDC UR4, c[0x0][0x9f0] ;  /* 0x00027c0000047ab9 */ /* 0x000fc60000000800 */
[----:B------:R-:W-:-:S04]  /*1ad0*/  SEL R10, R14, UR4, P0 ;  /* 0x000000040e0a7c07 */ /* 0x000fc80008000000 */
[-C--:B------:R-:W-:Y:S02]  /*1ae0*/  IABS R6, R10.reuse ;  /* 0x0000000a00067213 */ /* 0x080fe40000000000 */
[----:B------:R-:W-:Y:S02]  /*1af0*/  IADD3 R0, R10, -0x1, R9 ;  /* 0xffffffff0a007810 */ /* 0x000fe40007ffe009 */
[----:B------:R-:W0:Y:S01]  /*1b00*/  I2F.RP R3, R6 ;  /* 0x0000000600037306 */ /* 0x000e220000209400 */
[----:B------:R-:W-:Y:S02]  /*1b10*/  IABS R11, R10 ;  /* 0x0000000a000b7213 */ /* 0x000fe40000000000 */
        /* <DEDUP_REMOVED lines=22> */
.L_x_2648:
[----:B------:R-:W-:Y:S05]  /*1c80*/  BSYNC B0 ;  /* 0x0000000000007941 */ /* 0x000fea0003800000 */
.L_x_2647:
        /* <DEDUP_REMOVED lines=37> */
.L_x_2651:
[----:B------:R-:W-:Y:S05]  /*1ee0*/  BSYNC B6 ;  /* 0x0000000000067941 */ /* 0x000fea0003800000 */
.L_x_2650:
        /* <DEDUP_REMOVED lines=20> */
.L_x_2653:
[----:B------:R-:W-:Y:S05]  /*2030*/  BSYNC B6 ;  /* 0x0000000000067941 */ /* 0x000fea0003800000 */
.L_x_2652:
[----:B------:R-:W-:Y:S01]  /*2040*/  ULDC.64 UR4, c[0x0][0x9f8] ;  /* 0x00027e0000047ab9 */ /* 0x000fe20000000a00 */
[----:B------:R-:W2:Y:S01]  /*2050*/  LDL R21, [R1+0x38] ;  /* 0x0000380001157983 */ /* 0x000ea20000100800 */
[----:B------:R-:W-:Y:S01]  /*2060*/  ISETP.NE.U32.AND P0, PT, RZ, UR4, PT ;  /* 0x00000004ff007c0c */ /* 0x000fe2000bf05070 */
[----:B------:R-:W-:Y:S01]  /*2070*/  IMAD.MOV.U32 R0, RZ, RZ, R26 ;  /* 0x000000ffff007224 */ /* 0x000fe200078e001a */
[----:B------:R-:W0:Y:S01]  /*2080*/  LDC R119, c[0x0][0x3f4] ;  /* 0x0000fd00ff777b82 */ /* 0x000e220000000800 */
[----:B------:R-:W3:Y:S01]  /*2090*/  LDL.LU R20, [R1] ;  /* 0x0000000001147983 */ /* 0x000ee20000300800 */
[----:B------:R-:W-:Y:S01]  /*20a0*/  ISETP.NE.AND.EX P0, PT, RZ, UR5, PT, P0 ;  /* 0x00000005ff007c0c */ /* 0x000fe2000bf05300 */
[----:B------:R-:W1:Y:S05]  /*20b0*/  S2R R8, SR_TID.X ;  /* 0x0000000000087919 */ /* 0x000e6a0000002100 */
[----:B------:R-:W4:Y:S07]  /*20c0*/  LDC.64 R94, c[0x0][0x3f8] ;  /* 0x0000fe00ff5e7b82 */ /* 0x000f2e0000000a00 */
[----:B------:R-:W-:Y:S01]  /*20d0*/  @P0 IADD3 R4, P1, R29, UR4, RZ ;  /* 0x000000041d040c10 */ /* 0x000fe2000ff3e0ff */
[----:B------:R-:W-:Y:S01]  /*20e0*/  ULDC UR4, c[0x0][0x2f4] ;  /* 0x0000bd0000047ab9 */ /* 0x000fe20000000800 */
[----:B------:R-:W0:Y:S02]  /*20f0*/  LDC.64 R88, c[0x0][0x408] ;  /* 0x00010200ff587b82 */ /* 0x000e240000000a00 */
[----:B------:R-:W-:-:S05]  /*2100*/  @P0 IADD3.X R5, R28, UR5, RZ, P1, !PT ;  /* 0x000000051c050c10 */ /* 0x000fca0008ffe4ff */
[----:B------:R1:W3:Y:S01]  /*2110*/  @P0 LDG.E R0, desc[UR60][R4.64] ;  /* 0x0000003c04000981 */ /* 0x0002e2000c1e1900 */
[----:B------:R-:W-:Y:S02]  /*2120*/  ISETP.GE.AND P1, PT, R193, UR4, PT ;  /* 0x00000004c1007c0c */ /* 0x000fe4000bf26270 */
[----:B------:R-:W-:Y:S02]  /*2130*/  ISETP.GE.AND P0, PT, R16, UR4, PT ;  /* 0x0000000410007c0c */ /* 0x000fe4000bf06270 */
[----:B------:R-:W-:Y:S02]  /*2140*/  SEL R6, RZ, 0xffffffff, P1 ;  /* 0xffffffffff067807 */ /* 0x000fe40000800000 */
[----:B------:R-:W-:-:S03]  /*2150*/  SEL R3, RZ, 0x1, P0 ;  /* 0x00000001ff037807 */ /* 0x000fc60000000000 */
[----:B------:R-:W-:Y:S01]  /*2160*/  IMAD.SHL.U32 R6, R6, 0x2, RZ ;  /* 0x0000000206067824 */ /* 0x000fe200078e00ff */
[----:B------:R-:W-:Y:S02]  /*2170*/  ISETP.GE.AND P0, PT, R192, UR4, PT ;  /* 0x00000004c0007c0c */ /* 0x000fe4000bf06270 */
[----:B------:R-:W-:Y:S02]  /*2180*/  ISETP.GE.AND P1, PT, R22, UR4, PT ;  /* 0x0000000416007c0c */ /* 0x000fe4000bf26270 */
[----:B------:R-:W-:Y:S01]  /*2190*/  LOP3.LUT R3, R6, 0x2, R3, 0xe2, !PT ;  /* 0x0000000206037812 */ /* 0x000fe200078ee203 */
[----:B-1----:R-:W-:Y:S01]  /*21a0*/  VIADD R6, R8, 0xffffff80 ;  /* 0xffffff8008067836 */ /* 0x002fe20000000000 */
[----:B------:R-:W-:Y:S02]  /*21b0*/  SEL R4, RZ, 0x4, P0 ;  /* 0x00000004ff047807 */ /* 0x000fe40000000000 */
[----:B------:R-:W-:Y:S02]  /*21c0*/  SEL R5, RZ, 0x8, P1 ;  /* 0x00000008ff057807 */ /* 0x000fe40000800000 */
[----:B------:R-:W-:-:S02]  /*21d0*/  ISETP.GE.AND P0, PT, R19, UR4, PT ;  /* 0x0000000413007c0c */ /* 0x000fc4000bf06270 */
[----:B------:R-:W-:Y:S02]  /*21e0*/  SHF.R.S32.HI R7, RZ, 0x1f, R204 ;  /* 0x0000001fff077819 */ /* 0x000fe400000114cc */
[----:B------:R-:W-:Y:S02]  /*21f0*/  SHF.R.S32.HI R9, RZ, 0x1f, R6 ;  /* 0x0000001fff097819 */ /* 0x000fe40000011406 */
[----:B------:R-:W-:Y:S02]  /*2200*/  LOP3.LUT R3, R5, R3, R4, 0xfe, !PT ;  /* 0x0000000305037212 */ /* 0x000fe400078efe04 */
[----:B------:R-:W-:Y:S01]  /*2210*/  SEL R8, RZ, 0x10, P0 ;  /* 0x00000010ff087807 */ /* 0x000fe20000000000 */
[----:B----4-:R-:W-:Y:S01]  /*2220*/  IMAD R4, R7, R94, RZ ;  /* 0x0000005e07047224 */ /* 0x010fe200078e02ff */
[----:B0-----:R-:W-:Y:S02]  /*2230*/  ISETP.GE.AND P0, PT, R16, R119, PT ;  /* 0x000000771000720c */ /* 0x001fe40003f06270 */
[----:B------:R-:W-:-:S02]  /*2240*/  LEA.HI R9, R9, R6, RZ, 0x2 ;  /* 0x0000000609097211 */ /* 0x000fc400078f10ff */
[----:B------:R-:W-:Y:S02]  /*2250*/  SHF.R.S32.HI R195, RZ, 0x1f, R194 ;  /* 0x0000001fffc37819 */ /* 0x000fe400000114c2 */
[----:B------:R-:W-:Y:S02]  /*2260*/  ISETP.GE.AND P1, PT, R193, R119, PT ;  /* 0x00000077c100720c */ /* 0x000fe40003f26270 */
[----:B------:R-:W-:Y:S01]  /*2270*/  LOP3.LUT R8, R3, R8, RZ, 0xfc, !PT ;  /* 0x0000000803087212 */ /* 0x000fe200078efcff */
[C---:B------:R-:W-:Y:S01]  /*2280*/  IMAD R5, R204.reuse, R95, R4 ;  /* 0x0000005fcc057224 */ /* 0x040fe200078e0204 */
[----:B------:R-:W-:Y:S02]  /*2290*/  SEL R3, R119, RZ, P0 ;  /* 0x000000ff77037207 */ /* 0x000fe40000000000 */
[----:B------:R-:W-:Y:S01]  /*22a0*/  LOP3.LUT R9, R9, 0xfffffffc, RZ, 0xc0, !PT ;  /* 0xfffffffc09097812 */ /* 0x000fe200078ec0ff */
[----:B------:R-:W-:Y:S01]  /*22b0*/  IMAD.WIDE.U32 R98, R204, R94, R194 ;  /* 0x0000005ecc627225 */ /* 0x000fe200078e00c2 */
[----:B------:R-:W-:-:S02]  /*22c0*/  SEL R4, R119, RZ, P1 ;  /* 0x000000ff77047207 */ /* 0x000fc40000800000 */
[----:B------:R-:W-:Y:S01]  /*22d0*/  ISETP.GE.AND P2, PT, R192, R119, PT ;  /* 0x00000077c000720c */ /* 0x000fe20003f46270 */
[----:B------:R-:W-:-:S04]  /*22e0*/  IMAD.WIDE.U32 R96, R204, R94, R16 ;  /* 0x0000005ecc607225 */ /* 0x000fc800078e0010 */
[-C--:B------:R-:W-:Y:S02]  /*22f0*/  IMAD R7, R7, R88.reuse, RZ ;  /* 0x0000005807077224 */ /* 0x080fe400078e02ff */
[----:B------:R-:W-:Y:S02]  /*2300*/  IMAD.IADD R3, R16, 0x1, R3 ;  /* 0x0000000110037824 */ /* 0x000fe400078e0203 */
[----:B------:R-:W-:Y:S02]  /*2310*/  IMAD.IADD R109, R6, 0x1, -R9 ;  /* 0x00000001066d7824 */ /* 0x000fe400078e0a09 */
[----:B------:R-:W-:Y:S02]  /*2320*/  IMAD.IADD R99, R99, 0x1, R5 ;  /* 0x0000000163637824 */ /* 0x000fe400078e0205 */
[----:B------:R-:W-:Y:S01]  /*2330*/  IMAD.IADD R97, R5, 0x1, R97 ;  /* 0x0000000105617824 */ /* 0x000fe200078e0261 */
[----:B------:R-:W-:Y:S01]  /*2340*/  SEL R5, R119, RZ, P2 ;  /* 0x000000ff77057207 */ /* 0x000fe20001000000 */
[----:B------:R-:W-:-:S04]  /*2350*/  IMAD.WIDE.U32 R92, R204, R88, R194 ;  /* 0x00000058cc5c7225 */ /* 0x000fc800078e00c2 */
[C---:B------:R-:W-:Y:S02]  /*2360*/  IMAD R7, R204.reuse, R89, R7 ;  /* 0x00000059cc077224 */ /* 0x040fe400078e0207 */
[----:B------:R-:W-:-:S04]  /*2370*/  IMAD.WIDE.U32 R90, R204, R88, R16 ;  /* 0x00000058cc5a7225 */ /* 0x000fc800078e0010 */
[----:B------:R-:W-:Y:S01]  /*2380*/  IMAD.IADD R6, R193, 0x1, R4 ;  /* 0x00000001c1067824 */ /* 0x000fe200078e0204 */
[----:B------:R-:W-:Y:S01]  /*2390*/  SHF.R.S32.HI R4, RZ, 0x1f, R3 ;  /* 0x0000001fff047819 */ /* 0x000fe20000011403 */
[----:B------:R-:W-:Y:S02]  /*23a0*/  IMAD.IADD R93, R93, 0x1, R7 ;  /* 0x000000015d5d7824 */ /* 0x000fe400078e0207 */
[----:B------:R-:W-:Y:S01]  /*23b0*/  IMAD.IADD R91, R7, 0x1, R91 ;  /* 0x00000001075b7824 */ /* 0x000fe200078e025b */
[----:B------:R-:W-:Y:S01]  /*23c0*/  SHF.R.S32.HI R7, RZ, 0x1f, R6 ;  /* 0x0000001fff077819 */ /* 0x000fe20000011406 */
[----:B------:R-:W-:Y:S01]  /*23d0*/  IMAD.IADD R11, R192, 0x1, R5 ;  /* 0x00000001c00b7824 */ /* 0x000fe200078e0205 */
[CC--:B------:R-:W-:Y:S02]  /*23e0*/  LEA.HI R5, R4.reuse, R3.reuse, RZ, 0x3 ;  /* 0x0000000304057211 */ /* 0x0c0fe400078f18ff */
[----:B------:R-:W-:Y:S02]  /*23f0*/  LEA.HI R3, R4, R3, RZ, 0x6 ;  /* 0x0000000304037211 */ /* 0x000fe400078f30ff */
[----:B------:R-:W-:-:S02]  /*2400*/  LEA.HI R4, R7, R6, RZ, 0x6 ;  /* 0x0000000607047211 */ /* 0x000fc400078f30ff */
[----:B------:R-:W-:Y:S02]  /*2410*/  LEA.HI R6, R7, R6, RZ, 0x3 ;  /* 0x0000000607067211 */ /* 0x000fe400078f18ff */
[----:B------:R-:W-:Y:S01]  /*2420*/  SHF.R.S32.HI R3, RZ, 0x6, R3 ;  /* 0x00000006ff037819 */ /* 0x000fe20000011403 */
[----:B------:R-:W0:Y:S01]  /*2430*/  S2R R137, SR_TID.X ;  /* 0x0000000000897919 */ /* 0x000e220000002100 */
[----:B------:R-:W-:Y:S02]  /*2440*/  SHF.R.S32.HI R7, RZ, 0x6, R4 ;  /* 0x00000006ff077819 */ /* 0x000fe40000011404 */
[C---:B------:R-:W-:Y:S02]  /*2450*/  LOP3.LUT R10, R220.reuse, 0x38, R6, 0xf8, !PT ;  /* 0x00000038dc0a7812 */ /* 0x040fe400078ef806 */
[----:B------:R-:W-:Y:S01]  /*2460*/  LOP3.LUT R4, R220, 0x38, R5, 0xf8, !PT ;  /* 0x00000038dc047812 */ /* 0x000fe200078ef805 */
[C---:B------:R-:W-:Y:S01]  /*2470*/  IMAD R131, R3.reuse, 0x1800, R222 ;  /* 0x0000180003837824 */ /* 0x040fe200078e02de */
[----:B------:R-:W-:Y:S01]  /*2480*/  SHF.R.S32.HI R14, RZ, 0x1f, R11 ;  /* 0x0000001fff0e7819 */ /* 0x000fe2000001140b */
[----:B------:R-:W-:Y:S01]  /*2490*/  IMAD R129, R3, 0x1800, R224 ;  /* 0x0000180003817824 */ /* 0x000fe200078e02e0 */
[-C--:B------:R-:W-:Y:S01]  /*24a0*/  LOP3.LUT R3, R10, R221.reuse, RZ, 0x3c, !PT ;  /* 0x000000dd0a037212 */ /* 0x080fe200078e3cff */
[----:B------:R-:W-:Y:S01]  /*24b0*/  IMAD R130, R7, 0x1800, R222 ;  /* 0x0000180007827824 */ /* 0x000fe200078e02de */
[----:B------:R-:W-:-:S02]  /*24c0*/  LOP3.LUT R4, R4, R221, RZ, 0x3c, !PT ;  /* 0x000000dd04047212 */ /* 0x000fc400078e3cff */
[CC--:B------:R-:W-:Y:S02]  /*24d0*/  LEA.HI R13, R14.reuse, R11.reuse, RZ, 0x3 ;  /* 0x0000000b0e0d7211 */ /* 0x0c0fe400078f18ff */
[----:B------:R-:W-:Y:S01]  /*24e0*/  LEA.HI R11, R14, R11, RZ, 0x6 ;  /* 0x0000000b0e0b7211 */ /* 0x000fe200078f30ff */
[----:B------:R-:W-:Y:S01]  /*24f0*/  IMAD.IADD R130, R130, 0x1, R3 ;  /* 0x0000000182827824 */ /* 0x000fe200078e0203 */
[----:B------:R-:W-:Y:S02]  /*2500*/  LOP3.LUT R9, R217, 0x38, R5, 0xf8, !PT ;  /* 0x00000038d9097812 */ /* 0x000fe400078ef805 */
[----:B------:R-:W-:Y:S01]  /*2510*/  SHF.R.U32.HI R26, RZ, 0x3, R217 ;  /* 0x00000003ff1a7819 */ /* 0x000fe200000116d9 */
[----:B------:R-:W-:Y:S01]  /*2520*/  IMAD.IADD R131, R131, 0x1, R4 ;  /* 0x0000000183837824 */ /* 0x000fe200078e0204 */
[----:B------:R-:W-:Y:S02]  /*2530*/  LOP3.LUT R3, R217, 0x38, R6, 0xf8, !PT ;  /* 0x00000038d9037812 */ /* 0x000fe400078ef806 */
[----:B-----5:R-:W-:-:S02]  /*2540*/  SHF.R.S32.HI R15, RZ, 0x1f, R134 ;  /* 0x0000001fff0f7819 */ /* 0x020fc40000011486 */
[----:B------:R-:W-:Y:S02]  /*2550*/  SHF.R.S32.HI R11, RZ, 0x6, R11 ;  /* 0x00000006ff0b7819 */ /* 0x000fe4000001140b */
[--C-:B------:R-:W-:Y:S02]  /*2560*/  LOP3.LUT R4, R220, 0x38, R13.reuse, 0xf8, !PT ;  /* 0x00000038dc047812 */ /* 0x100fe400078ef80d */
[-C--:B------:R-:W-:Y:S02]  /*2570*/  LOP3.LUT R12, R9, R26.reuse, RZ, 0x3c, !PT ;  /* 0x0000001a090c7212 */ /* 0x080fe400078e3cff */
[----:B------:R-:W-:Y:S02]  /*2580*/  LOP3.LUT R9, R217, 0x38, R13, 0xf8, !PT ;  /* 0x00000038d9097812 */ /* 0x000fe400078ef80d */
[----:B------:R-:W-:Y:S01]  /*2590*/  LOP3.LUT R10, R3, R26, RZ, 0x3c, !PT ;  /* 0x0000001a030a7212 */ /* 0x000fe200078e3cff */
[----:B------:R-:W-:Y:S01]  /*25a0*/  IMAD R128, R11, 0x1800, R222 ;  /* 0x000018000b807824 */ /* 0x000fe200078e02de */
[----:B------:R-:W-:Y:S01]  /*25b0*/  LOP3.LUT R3, R4, R221, RZ, 0x3c, !PT ;  /* 0x000000dd04037212 */ /* 0x000fe200078e3cff */
[----:B------:R-:W-:Y:S01]  /*25c0*/  IMAD R4, R15, R94, RZ ;  /* 0x0000005e0f047224 */ /* 0x000fe200078e02ff */
[----:B------:R-:W-:Y:S01]  /*25d0*/  LOP3.LUT R9, R9, R26, RZ, 0x3c, !PT ;  /* 0x0000001a09097212 */ /* 0x000fe200078e3cff */
[----:B------:R-:W-:-:S02]  /*25e0*/  IMAD R15, R15, R88, RZ ;  /* 0x000000580f0f7224 */ /* 0x000fc400078e02ff */
[--C-:B------:R-:W-:Y:S01]  /*25f0*/  IMAD R126, R11, 0x1800, R224.reuse ;  /* 0x000018000b7e7824 */ /* 0x100fe200078e02e0 */
[----:B------:R-:W-:Y:S01]  /*2600*/  SHF.L.U64.HI R104, R88, 0x6, R89 ;  /* 0x0000000658687819 */ /* 0x000fe20000010259 */
[----:B------:R-:W-:Y:S02]  /*2610*/  IMAD.IADD R128, R128, 0x1, R3 ;  /* 0x0000000180807824 */ /* 0x000fe400078e0203 */
[----:B------:R-:W-:Y:S02]  /*2620*/  IMAD R127, R7, 0x1800, R224 ;  /* 0x00001800077f7824 */ /* 0x000fe400078e02e0 */
[----:B------:R-:W-:Y:S02]  /*2630*/  IMAD R3, R89, 0x60, RZ ;  /* 0x0000006059037824 */ /* 0x000fe400078e02ff */
[----:B------:R-:W-:Y:S02]  /*2640*/  IMAD R15, R134, R89, R15 ;  /* 0x00000059860f7224 */ /* 0x000fe400078e020f */
[----:B------:R-:W-:-:S02]  /*2650*/  IMAD.SHL.U32 R105, R88, 0x40, RZ ;  /* 0x0000004058697824 */ /* 0x000fc400078e00ff */
[----:B------:R-:W-:-:S04]  /*2660*/  IMAD.WIDE.U32 R92, R134, R88, R92 ;  /* 0x00000058865c7225 */ /* 0x000fc800078e005c */
[----:B------:R-:W-:-:S04]  /*2670*/  IMAD.WIDE.U32 R90, R134, R88, R90 ;  /* 0x00000058865a7225 */ /* 0x000fc800078e005a */
[----:B------:R-:W-:Y:S02]  /*2680*/  IMAD.IADD R126, R126, 0x1, R9 ;  /* 0x000000017e7e7824 */ /* 0x000fe400078e0209 */
[----:B------:R-:W-:Y:S01]  /*2690*/  IMAD R7, R134, R95, R4 ;  /* 0x0000005f86077224 */ /* 0x000fe200078e0204 */
[----:B------:R-:W-:Y:S01]  /*26a0*/  LOP3.LUT R4, R220, 0x18, R16, 0xf8, !PT ;  /* 0x00000018dc047812 */ /* 0x000fe200078ef810 */
[----:B------:R-:W-:-:S04]  /*26b0*/  IMAD.WIDE.U32 R88, R88, 0x60, RZ ;  /* 0x0000006058587825 */ /* 0x000fc800078e00ff */
[----:B------:R-:W-:-:S04]  /*26c0*/  IMAD.WIDE.U32 R98, R134, R94, R98 ;  /* 0x0000005e86627225 */ /* 0x000fc800078e0062 */
[----:B------:R-:W-:Y:S01]  /*26d0*/  IMAD.WIDE.U32 R96, R134, R94, R96 ;  /* 0x0000005e86607225 */ /* 0x000fe200078e0060 */
[----:B------:R-:W-:Y:S02]  /*26e0*/  SHF.L.U64.HI R102, R94, 0x6, R95 ;  /* 0x000000065e667819 */ /* 0x000fe4000001025f */
[----:B------:R-:W-:Y:S01]  /*26f0*/  LOP3.LUT R125, R4, R221, RZ, 0x3c, !PT ;  /* 0x000000dd047d7212 */ /* 0x000fe200078e3cff */
[----:B------:R-:W-:Y:S01]  /*2700*/  IMAD.IADD R124, R89, 0x1, R3 ;  /* 0x00000001597c7824 */ /* 0x000fe200078e0203 */
[----:B------:R-:W-:Y:S01]  /*2710*/  SHF.R.S32.HI R112, RZ, 0x3, R5 ;  /* 0x00000003ff707819 */ /* 0x000fe20000011405 */
[----:B------:R-:W-:Y:S01]  /*2720*/  IMAD R123, R95, 0x60, RZ ;  /* 0x000000605f7b7824 */ /* 0x000fe200078e02ff */
[----:B------:R-:W-:Y:S01]  /*2730*/  SHF.R.S32.HI R111, RZ, 0x3, R6 ;  /* 0x00000003ff6f7819 */ /* 0x000fe20000011406 */
[----:B------:R-:W-:Y:S01]  /*2740*/  IMAD.SHL.U32 R103, R94, 0x40, RZ ;  /* 0x000000405e677824 */ /* 0x000fe200078e00ff */
[----:B------:R-:W-:Y:S01]  /*2750*/  LOP3.LUT R5, R5, 0xfffffff8, RZ, 0xc0, !PT ;  /* 0xfffffff805057812 */ /* 0x000fe200078ec0ff */
[----:B------:R-:W-:Y:S01]  /*2760*/  IMAD.IADD R101, R99, 0x1, R7 ;  /* 0x0000000163657824 */ /* 0x000fe200078e0207 */
[----:B------:R-:W-:Y:S01]  /*2770*/  LOP3.LUT R6, R6, 0xfffffff8, RZ, 0xc0, !PT ;  /* 0xfffffff806067812 */ /* 0x000fe200078ec0ff */
[----:B------:R-:W-:Y:S01]  /*2780*/  IMAD.IADD R3, R7, 0x1, R97 ;  /* 0x0000000107037824 */ /* 0x000fe200078e0261 */
[----:B------:R-:W-:Y:S01]  /*2790*/  LOP3.LUT R7, R13, 0xfffffff8, RZ, 0xc0, !PT ;  /* 0xfffffff80d077812 */ /* 0x000fe200078ec0ff */
[----:B------:R-:W-:Y:S01]  /*27a0*/  IMAD.WIDE.U32 R94, R94, 0x60, RZ ;  /* 0x000000605e5e7825 */ /* 0x000fe200078e00ff */
[----:B0-----:R-:W-:-:S03]  /*27b0*/  LEA.HI R137, R137, 0x8, RZ, 0x19 ;  /* 0x0000000889897811 */ /* 0x001fc600078fc8ff */
[----:B------:R-:W-:Y:S01]  /*27c0*/  IMAD.IADD R127, R127, 0x1, R10 ;  /* 0x000000017f7f7824 */ /* 0x000fe200078e020a */
[----:B------:R-:W-:Y:S01]  /*27d0*/  SHF.R.S32.HI R110, RZ, 0x3, R13 ;  /* 0x00000003ff6e7819 */ /* 0x000fe2000001140d */
[----:B------:R-:W-:Y:S01]  /*27e0*/  IMAD.IADD R122, R122, 0x1, R27 ;  /* 0x000000017a7a7824 */ /* 0x000fe200078e021b */
[----:B------:R-:W-:Y:S01]  /*27f0*/  SHF.R.S32.HI R108, RZ, 0x1f, R5 ;  /* 0x0000001fff6c7819 */ /* 0x000fe20000011405 */
[----:B------:R-:W-:Y:S01]  /*2800*/  IMAD.IADD R129, R129, 0x1, R12 ;  /* 0x0000000181817824 */ /* 0x000fe200078e020c */
[----:B------:R-:W-:Y:S01]  /*2810*/  SHF.R.S32.HI R107, RZ, 0x1f, R6 ;  /* 0x0000001fff6b7819 */ /* 0x000fe20000011406 */
[----:B------:R-:W-:Y:S01]  /*2820*/  IMAD.SHL.U32 R119, R119, 0x2, RZ ;  /* 0x0000000277777824 */ /* 0x000fe200078e00ff */
[----:B------:R-:W-:Y:S01]  /*2830*/  SHF.R.S32.HI R106, RZ, 0x1f, R7 ;  /* 0x0000001fff6a7819 */ /* 0x000fe20000011407 */
[----:B------:R-:W-:Y:S02]  /*2840*/  IMAD.IADD R125, R222, 0x1, R125 ;  /* 0x00000001de7d7824 */ /* 0x000fe400078e027d */
[----:B------:R-:W-:-:S02]  /*2850*/  IMAD.IADD R123, R95, 0x1, R123 ;  /* 0x000000015f7b7824 */ /* 0x000fc400078e027b */
[----:B------:R-:W-:Y:S02]  /*2860*/  IMAD R109, R109, 0x40, R204 ;  /* 0x000000406d6d7824 */ /* 0x000fe400078e02cc */
[----:B------:R-:W-:Y:S02]  /*2870*/  IMAD.IADD R100, R93, 0x1, R15 ;  /* 0x000000015d647824 */ /* 0x000fe400078e020f */
[----:B------:R-:W-:Y:S01]  /*2880*/  IMAD.IADD R4, R15, 0x1, R91 ;  /* 0x000000010f047824 */ /* 0x000fe200078e025b */
[----:B--2---:R-:W-:Y:S02]  /*2890*/  LOP3.LUT P3, RZ, R21, 0x4, RZ, 0xc0, !PT ;  /* 0x0000000415ff7812 */ /* 0x004fe4000786c0ff */
[----:B---3--:R-:W-:-:S04]  /*28a0*/  LOP3.LUT R20, R20, 0xfffffffe, RZ, 0xc0, !PT ;  /* 0xfffffffe14147812 */ /* 0x008fc800078ec0ff */
[----:B------:R-:W-:Y:S02]  /*28b0*/  @P2 LOP3.LUT R20, R20, 0x1, RZ, 0xfc, !PT ;  /* 0x0000000114142812 */ /* 0x000fe400078efcff */
[----:B------:R-:W-:Y:S02]  /*28c0*/  ISETP.GE.AND P2, PT, R23, UR4, PT ;  /* 0x0000000417007c0c */ /* 0x000fe4000bf46270 */
[----:B------:R-:W-:Y:S02]  /*28d0*/  LOP3.LUT R20, R20, 0xfffffffb, RZ, 0xc0, !PT ;  /* 0xfffffffb14147812 */ /* 0x000fe400078ec0ff */
[----:B------:R-:W-:Y:S02]  /*28e0*/  SEL R9, RZ, 0x20, P2 ;  /* 0x00000020ff097807 */ /* 0x000fe40001000000 */
[----:B------:R-:W-:Y:S02]  /*28f0*/  @P3 LOP3.LUT R20, R20, 0x4, RZ, 0xfc, !PT ;  /* 0x0000000414143812 */ /* 0x000fe400078efcff */
[----:B------:R-:W-:-:S03]  /*2900*/  LOP3.LUT R26, R8, R9, RZ, 0xfc, !PT ;  /* 0x00000009081a7212 */ /* 0x000fc600078efcff */
[----:B------:R0:W-:Y:S01]  /*2910*/  STL [R1], R20 ;  /* 0x0000001401007387 */ /* 0x0001e20000100800 */
[C---:B------:R-:W-:Y:S02]  /*2920*/  LOP3.LUT R9, R26.reuse, 0x2, RZ, 0xc0, !PT ;  /* 0x000000021a097812 */ /* 0x040fe400078ec0ff */
[C---:B------:R-:W-:Y:S02]  /*2930*/  LOP3.LUT R10, R26.reuse, 0x4, RZ, 0xc0, !PT ;  /* 0x000000041a0a7812 */ /* 0x040fe400078ec0ff */
[----:B------:R-:W-:Y:S02]  /*2940*/  LOP3.LUT R21, R26, 0x10, RZ, 0xc0, !PT ;  /* 0x000000101a157812 */ /* 0x000fe400078ec0ff */
[----:B------:R-:W-:Y:S02]  /*2950*/  LOP3.LUT R8, R8, 0x1, RZ, 0xc0, !PT ;  /* 0x0000000108087812 */ /* 0x000fe400078ec0ff */
[----:B------:R-:W-:Y:S02]  /*2960*/  SHF.R.S32.HI R121, RZ, 0x1f, R0 ;  /* 0x0000001fff797819 */ /* 0x000fe40000011400 */
[----:B0-----:R-:W-:-:S02]  /*2970*/  LOP3.LUT R20, R26, 0x8, RZ, 0xc0, !PT ;  /* 0x000000081a147812 */ /* 0x001fc400078ec0ff */
[----:B------:R-:W-:-:S07]  /*2980*/  LOP3.LUT R26, R26, 0x20, RZ, 0xc0, !PT ;  /* 0x000000201a1a7812 */ /* 0x000fce00078ec0ff */
.L_x_2759:
[----:B0-2-4-:R-:W2:Y:S01]  /*2990*/  LDL R33, [R1+0x38] ;  /* 0x0000380001217983 */ /* 0x015ea20000100800 */
[----:B------:R-:W0:Y:S03]  /*29a0*/  LDC R76, c[0x0][0x430] ;  /* 0x00010c00ff4c7b82 */ /* 0x000e260000000800 */
[----:B------:R-:W3:Y:S01]  /*29b0*/  LDL.LU R31, [R1] ;  /* 0x00000000011f7983 */ /* 0x000ee20000300800 */
[----:B------:R-:W-:Y:S02]  /*29c0*/  VIADD R24, R24, 0xffffffff ;  /* 0xffffffff18187836 */ /* 0x000fe40000000000 */
[----:B------:R-:W-:Y:S02]  /*29d0*/  IMAD.MOV.U32 R27, RZ, RZ, RZ ;  /* 0x000000ffff1b7224 */ /* 0x000fe400078e00ff */
[----:B------:R-:W-:Y:S01]  /*29e0*/  IMAD R12, R24, 0x60, R109 ;  /* 0x00000060180c7824 */ /* 0x000fe200078e026d */
[----:B-1----:R-:W1:Y:S03]  /*29f0*/  LDC R118, c[0x0][0x3f4] ;  /* 0x0000fd00ff767b82 */ /* 0x002e660000000800 */
[----:B------:R-:W-:Y:S01]  /*2a00*/  IMAD.IADD R32, R122, 0x1, R12 ;  /* 0x000000017a207824 */ /* 0x000fe200078e020c */
[----:B------:R-:W-:-:S03]  /*2a10*/  ISETP.GE.AND P2, PT, R12, R25, PT ;  /* 0x000000190c00720c */ /* 0x000fc60003f46270 */
[----:B------:R-:W-:Y:S01]  /*2a20*/  IMAD.MOV.U32 R28, RZ, RZ, R32 ;  /* 0x000000ffff1c7224 */ /* 0x000fe200078e0020 */
[----:B------:R-:W-:Y:S02]  /*2a30*/  ISETP.GT.OR P2, PT, R109, 0x5f, P2 ;  /* 0x0000005f6d00780c */ /* 0x000fe40001744670 */
[----:B0-----:R-:W-:-:S11]  /*2a40*/  ISETP.NE.AND P3, PT, R76, 0x1, PT ;  /* 0x000000014c00780c */ /* 0x001fd60003f65270 */
[----:B------:R-:W0:Y:S08]  /*2a50*/  @!P2 LDC.64 R14, c[0x0][0x428] ;  /* 0x00010a00ff0eab82 */ /* 0x000e300000000a00 */
[----:B------:R-:W4:Y:S08]  /*2a60*/  @P3 LDC R11, c[0x0][0x434] ;  /* 0x00010d00ff0b3b82 */ /* 0x000f300000000800 */
[----:B------:R-:W1:Y:S08]  /*2a70*/  @P3 LDC R30, c[0x0][0x438] ;  /* 0x00010e00ff1e3b82 */ /* 0x000e700000000800 */
[----:B------:R-:W0:Y:S01]  /*2a80*/  @!P2 LDC.64 R12, c[0x0][0x418] ;  /* 0x00010600ff0cab82 */ /* 0x000e220000000a00 */
[----:B----4-:R-:W-:-:S05]  /*2a90*/  @P3 IMAD.HI.U32 R11, R32, R11, RZ ;  /* 0x0000000b200b3227 */ /* 0x010fca00078e00ff */
[----:B-1----:R-:W-:Y:S01]  /*2aa0*/  @P3 SHF.R.U32.HI R28, RZ, R30, R11 ;  /* 0x0000001eff1c3219 */ /* 0x002fe2000001160b */
[----:B0-----:R-:W-:-:S03]  /*2ab0*/  @!P2 IMAD R11, R121, R14, RZ ;  /* 0x0000000e790ba224 */ /* 0x001fc600078e02ff */
[--C-:B------:R-:W-:Y:S01]  /*2ac0*/  @!P2 SHF.R.S32.HI R29, RZ, 0x1f, R28.reuse ;  /* 0x0000001fff1da819 */ /* 0x100fe2000001141c */
[C---:B------:R-:W-:Y:S02]  /*2ad0*/  @!P2 IMAD R11, R0.reuse, R15, R11 ;  /* 0x0000000f000ba224 */ /* 0x040fe400078e020b */
[----:B------:R-:W-:-:S04]  /*2ae0*/  @!P2 IMAD.WIDE.U32 R14, R0, R14, R28 ;  /* 0x0000000e000ea225 */ /* 0x000fc800078e001c */
[----:B------:R-:W-:Y:S01]  /*2af0*/  @!P2 IMAD.IADD R11, R15, 0x1, R11 ;  /* 0x000000010f0ba824 */ /* 0x000fe200078e020b */
[----:B------:R-:W-:-:S04]  /*2b00*/  @!P2 LEA R12, P3, R14, R12, 0x2 ;  /* 0x0000000c0e0ca211 */ /* 0x000fc800078610ff */
[----:B------:R-:W-:-:S05]  /*2b10*/  @!P2 LEA.HI.X R13, R14, R13, R11, 0x2, P3 ;  /* 0x0000000d0e0da211 */ /* 0x000fca00018f140b */
[----:B------:R0:W5:Y:S01]  /*2b20*/  @!P2 LDG.E R27, desc[UR60][R12.64] ;  /* 0x0000003c0c1ba981 */ /* 0x000162000c1e1900 */
[----:B------:R-:W-:Y:S01]  /*2b30*/  ISETP.GT.AND P2, PT, R24, R120, PT ;  /* 0x000000781800720c */ /* 0x000fe20003f44270 */
[----:B------:R-:W-:Y:S01]  /*2b40*/  IMAD R14, R18, 0x4800, R125 ;  /* 0x00004800120e7824 */ /* 0x000fe200078e027d */
[----:B------:R-:W-:Y:S05]  /*2b50*/  YIELD ;  /* 0x0000000000007946 */ /* 0x000fea0003800000 */
[----:B------:R-:W-:Y:S01]  /*2b60*/  VIADD R78, R14, 0x20 ;  /* 0x000000200e4e7836 */ /* 0x000fe20000000000 */
[----:B------:R-:W-:Y:S01]  /*2b70*/  BSSY B0, `(.L_x_2654) ;  /* 0x00007f6000007945 */ /* 0x000fe20003800000 */
[----:B------:R-:W-:-:S02]  /*2b80*/  IMAD.MOV R11, RZ, RZ, -R28 ;  /* 0x000000ffff0b7224 */ /* 0x000fc400078e0a1c */
[----:B------:R-:W-:Y:S02]  /*2b90*/  IMAD R77, R14, 0x2, R113 ;  /* 0x000000020e4d7824 */ /* 0x000fe400078e0271 */
[----:B------:R-:W-:Y:S01]  /*2ba0*/  IMAD R76, R76, R11, R32 ;  /* 0x0000000b4c4c7224 */ /* 0x000fe200078e0220 */
[----:B--2---:R-:W-:Y:S02]  /*2bb0*/  LOP3.LUT P4, RZ, R33, 0x4, RZ, 0xc0, !PT ;  /* 0x0000000421ff7812 */ /* 0x004fe4000788c0ff */
[----:B---3--:R-:W-:-:S04]  /*2bc0*/  LOP3.LUT R31, R31, 0xfffffffd, RZ, 0xc0, !PT ;  /* 0xfffffffd1f1f7812 */ /* 0x008fc800078ec0ff */
[----:B------:R-:W-:Y:S02]  /*2bd0*/  @P2 LOP3.LUT R31, R31, 0x2, RZ, 0xfc, !PT ;  /* 0x000000021f1f2812 */ /* 0x000fe400078efcff */
[----:B------:R-:W-:-:S03]  /*2be0*/  ISETP.GE.AND P2, PT, R118, 0x1, PT ;  /* 0x000000017600780c */ /* 0x000fc60003f46270 */
[----:B------:R0:W-:Y:S02]  /*2bf0*/  STL [R1], R31 ;  /* 0x0000001f01007387 */ /* 0x0001e40000100800 */
[----:B------:R-:W-:-:S04]  /*2c00*/  @P4 VIADD R78, R14, 0xffffffe0 ;  /* 0xffffffe00e4e4836 */ /* 0x000fc80000000000 */
[----:B------:R-:W-:-:S04]  /*2c10*/  IMAD R78, R78, 0x2, R113 ;  /* 0x000000024e4e7824 */ /* 0x000fc800078e0271 */
[----:B0-----:R-:W-:Y:S05]  /*2c20*/  @!P2 BRA `(.L_x_2655) ;  /* 0x0000007400d4a947 */ /* 0x001fea0003800000 */
[----:B------:R-:W-:Y:S01]  /*2c30*/  SHF.R.S32.HI R79, RZ, 0x1f, R76 ;  /* 0x0000001fff4f7819 */ /* 0x000fe2000001144c */
[----:B------:R-:W-:Y:S01]  /*2c40*/  ULDC.64 UR4, c[0x0][0x300] ;  /* 0x0000c00000047ab9 */ /* 0x000fe20000000a00 */
[----:B-----5:R-:W-:Y:S01]  /*2c50*/  SHF.R.S32.HI R84, RZ, 0x1f, R27 ;  /* 0x0000001fff547819 */ /* 0x020fe2000001141b */
[----:B------:R-:W-:Y:S01]  /*2c60*/  IMAD.WIDE.U32 R12, R76, UR4, RZ ;  /* 0x000000044c0c7c25 */ /* 0x000fe2000f8e00ff */
[----:B------:R-:W-:Y:S02]  /*2c70*/  ULDC.U8 UR6, c[0x0][0x410] ;  /* 0x0001040000067ab9 */ /* 0x000fe40000000000 */
[----:B------:R-:W-:Y:S01]  /*2c80*/  ISETP.NE.AND P2, PT, RZ, UR6, PT ;  /* 0x00000006ff007c0c */ /* 0x000fe2000bf45270 */
[----:B------:R-:W-:Y:S02]  /*2c90*/  IMAD R11, R79, UR4, RZ ;  /* 0x000000044f0b7c24 */ /* 0x000fe4000f8e02ff */
[----:B------:R-:W-:Y:S02]  /*2ca0*/  IMAD R15, R124, R24, RZ ;  /* 0x000000187c0f7224 */ /* 0x000fe400078e02ff */
[----:B------:R-:W-:Y:S01]  /*2cb0*/  IMAD R11, R76, UR5, R11 ;  /* 0x000000054c0b7c24 */ /* 0x000fe2000f8e020b */
[----:B------:R-:W-:Y:S01]  /*2cc0*/  ULDC.64 UR4, c[0x0][0x310] ;  /* 0x0000c40000047ab9 */ /* 0x000fe20000000a00 */
[----:B------:R-:W-:-:S02]  /*2cd0*/  IMAD R85, R24, -0x60, R25 ;  /* 0xffffffa018557824 */ /* 0x000fc400078e0219 */
[----:B------:R-:W-:Y:S02]  /*2ce0*/  IMAD R14, R84, UR4, RZ ;  /* 0x00000004540e7c24 */ /* 0x000fe4000f8e02ff */
[----:B------:R-:W-:Y:S01]  /*2cf0*/  IMAD.IADD R13, R13, 0x1, R11 ;  /* 0x000000010d0d7824 */ /* 0x000fe200078e020b */
[----:B------:R-:W-:Y:S01]  /*2d00*/  VIMNMX R85, R85, 0x60, PT ;  /* 0x0000006055557848 */ /* 0x000fe20003fe0100 */
[C---:B------:R-:W-:Y:S02]  /*2d10*/  IMAD R11, R27.reuse, UR5, R14 ;  /* 0x000000051b0b7c24 */ /* 0x040fe4000f8e020e */
[----:B------:R-:W-:Y:S01]  /*2d20*/  IMAD.WIDE.U32 R12, R27, UR4, R12 ;  /* 0x000000041b0c7c25 */ /* 0x000fe2000f8e000c */
[----:B------:R-:W-:-:S03]  /*2d30*/  ULDC.64 UR4, c[0x0][0x308] ;  /* 0x0000c20000047ab9 */ /* 0x000fc60000000a00 */
[----:B------:R-:W-:Y:S01]  /*2d40*/  IMAD.IADD R13, R13, 0x1, R11 ;  /* 0x000000010d0d7824 */ /* 0x000fe200078e020b */
[----:B------:R-:W-:Y:S01]  /*2d50*/  SHF.R.S32.HI R11, RZ, 0x1f, R24 ;  /* 0x0000001fff0b7819 */ /* 0x000fe20000011418 */
[----:B------:R-:W-:Y:S02]  /*2d60*/  IMAD R14, R123, R24, RZ ;  /* 0x000000187b0e7224 */ /* 0x000fe400078e02ff */
[----:B------:R-:W-:-:S04]  /*2d70*/  IMAD.WIDE.U32 R116, R197, UR4, R12 ;  /* 0x00000004c5747c25 */ /* 0x000fc8000f8e000c */
[C---:B------:R-:W-:Y:S02]  /*2d80*/  IMAD R29, R11.reuse, R94, R14 ;  /* 0x0000005e0b1d7224 */ /* 0x040fe400078e020e */
[----:B------:R-:W-:Y:S02]  /*2d90*/  IMAD R31, R11, R88, R15 ;  /* 0x000000580b1f7224 */ /* 0x000fe400078e020f */
[----:B------:R-:W-:Y:S01]  /*2da0*/  IMAD R11, R197, UR5, R117 ;  /* 0x00000005c50b7c24 */ /* 0x000fe2000f8e0275 */
[----:B------:R-:W-:Y:S01]  /*2db0*/  ULDC.64 UR4, c[0x0][0x2e8] ;  /* 0x0000ba0000047ab9 */ /* 0x000fe20000000a00 */
[----:B------:R-:W-:Y:S01]  /*2dc0*/  IMAD.WIDE.U32 R14, R94, R24, RZ ;  /* 0x000000185e0e7225 */ /* 0x000fe200078e00ff */
[----:B------:R-:W-:-:S03]  /*2dd0*/  LEA R117, P3, R116, UR4, 0x1 ;  /* 0x0000000474757c11 */ /* 0x000fc6000f8608ff */
[----:B------:R-:W-:Y:S01]  /*2de0*/  IMAD.WIDE.U32 R12, R88, R24, RZ ;  /* 0x00000018580c7225 */ /* 0x000fe200078e00ff */
[----:B------:R-:W-:-:S03]  /*2df0*/  LEA.HI.X R116, R116, UR5, R11, 0x1, P3 ;  /* 0x0000000574747c11 */ /* 0x000fc600098f0c0b */
[----:B------:R-:W-:Y:S02]  /*2e00*/  IMAD.IADD R11, R15, 0x1, R29 ;  /* 0x000000010f0b7824 */ /* 0x000fe400078e021d */
[----:B------:R-:W-:Y:S01]  /*2e10*/  IMAD.IADD R80, R13, 0x1, R31 ;  /* 0x000000010d507824 */ /* 0x000fe200078e021f */
[----:B------:R-:W-:Y:S06]  /*2e20*/  @!P2 BRA `(.L_x_2656) ;  /* 0x00000038005ca947 */ /* 0x000fec0003800000 */
        /* <DEDUP_REMOVED lines=19> */
[----:B------:R-:W-:Y:S01]  /*2f60*/  CS2R R74, SRZ ;  /* 0x00000000004a7805 */ /* 0x000fe2000001ff00 */
[----:B------:R-:W-:Y:S01]  /*2f70*/  IMAD.X R32, R11, 0x1, R101, P2 ;  /* 0x000000010b207824 */ /* 0x000fe200010e0665 */
[----:B------:R-:W-:-:S04]  /*2f80*/  LEA R30, P2, R31, UR4, 0x1 ;  /* 0x000000041f1e7c11 */ /* 0x000fc8000f8408ff */
[----:B------:R-:W-:Y:S01]  /*2f90*/  LEA.HI.X R31, R31, UR5, R32, 0x1, P2 ;  /* 0x000000051f1f7c11 */ /* 0x000fe200090f0c20 */
[----:B------:R-:W-:Y:S01]  /*2fa0*/  ULDC.64 UR4, c[0x0][0x400] ;  /* 0x0001000000047ab9 */ /* 0x000fe20000000a00 */
[----:B------:R-:W-:-:S05]  /*2fb0*/  IADD3 R33, P2, R92, R12, RZ ;  /* 0x0000000c5c217210 */ /* 0x000fca0007f5e0ff */
[----:B------:R-:W-:Y:S01]  /*2fc0*/  IMAD.X R34, R80, 0x1, R100, P2 ;  /* 0x0000000150227824 */ /* 0x000fe200010e0664 */
        /* <DEDUP_REMOVED lines=30> */
.L_x_2658:
[----:B------:R-:W-:Y:S05]  /*31b0*/  BSYNC B1 ;  /* 0x0000000000017941 */ /* 0x000fea0003800000 */
.L_x_2657:
[----:B0-----:R-:W-:Y:S01]  /*31c0*/  VIADD R30, R204, 0x40 ;  /* 0x00000040cc1e7836 */ /* 0x001fe20000000000 */
        /* <DEDUP_REMOVED lines=11> */
[----:B------:R-:W-:Y:S01]  /*3280*/  CS2R R46, SRZ ;  /* 0x00000000002e7805 */ /* 0x000fe2000001ff00 */
[----:B-----5:R-:W-:Y:S01]  /*3290*/  IMAD.MOV.U32 R81, RZ, RZ, R52 ;  /* 0x000000ffff517224 */ /* 0x020fe200078e0034 */
[----:B------:R-:W-:Y:S01]  /*32a0*/  CS2R R50, SRZ ;  /* 0x0000000000327805 */ /* 0x000fe2000001ff00 */
[----:B------:R-:W-:Y:S06]  /*32b0*/  @P4 BRA `(.L_x_2660) ;  /* 0x0000000000a04947 */ /* 0x000fec0003800000 */
        /* <DEDUP_REMOVED lines=40> */
.L_x_2660:
[----:B------:R-:W-:Y:S05]  /*3540*/  BSYNC B1 ;  /* 0x0000000000017941 */ /* 0x000fea0003800000 */
.L_x_2659:
[----:B------:R-:W2:Y:S01]  /*3550*/  LDL R11, [R1+0x4] ;  /* 0x00000400010b7983 */ /* 0x000ea20000100800 */
        /* <DEDUP_REMOVED lines=12> */
[----:B------:R-:W-:-:S03]  /*3620*/  IMAD.MOV.U32 R13, RZ, RZ, R72 ;  /* 0x000000ffff0d7224 */ /* 0x000fc600078e0048 */
[----:B------:R-:W-:Y:S01]  /*3630*/  PRMT R157, R157, 0x5410, R12 ;  /* 0x000054109d9d7816 */ /* 0x000fe2000000000c */
[----:B------:R-:W-:Y:S01]  /*3640*/  IMAD.MOV.U32 R12, RZ, RZ, R54 ;  /* 0x000000ffff0c7224 */ /* 0x000fe200078e0036 */
[----:B------:R-:W-:Y:S02]  /*3650*/  PRMT R138, R14, 0x5410, R13 ;  /* 0x000054100e8a7816 */ /* 0x000fe4000000000d */
[----:B--2---:R-:W-:Y:S01]  /*3660*/  R2UR UR4, R11 ;  /* 0x000000000b0472ca */ /* 0x004fe200000e0000 */
[----:B------:R-:W-:-:S05]  /*3670*/  IMAD.MOV.U32 R11, RZ, RZ, R57 ;  /* 0x000000ffff0b7224 */ /* 0x000fca00078e0039 */
[----:B------:R-:W-:Y:S01]  /*3680*/  PRMT R150, R150, 0x5410, R11 ;  /* 0x0000541096967816 */ /* 0x000fe2000000000b */
[----:B------:R-:W-:-:S05]  /*3690*/  IMAD.MOV.U32 R11, RZ, RZ, R64 ;  /* 0x000000ffff0b7224 */ /* 0x000fca00078e0040 */
[----:B------:R-:W-:Y:S01]  /*36a0*/  PRMT R154, R154, 0x5410, R11 ;  /* 0x000054109a9a7816 */ /* 0x000fe2000000000b */
[----:B------:R-:W-:Y:S01]  /*36b0*/  IMAD.MOV.U32 R11, RZ, RZ, R68 ;  /* 0x000000ffff0b7224 */ /* 0x000fe200078e0044 */
[----:B------:R-:W-:-:S04]  /*36c0*/  UISETP.NE.AND UP0, UPT, UR4, 0x3, UPT ;  /* 0x000000030400788c */ /* 0x000fc8000bf05270 */
[----:B------:R-:W-:Y:S01]  /*36d0*/  PRMT R156, R156, 0x5410, R11 ;  /* 0x000054109c9c7816 */ /* 0x000fe2000000000b */
[----:B------:R-:W-:Y:S01]  /*36e0*/  IMAD.MOV.U32 R11, RZ, RZ, R55 ;  /* 0x000000ffff0b7224 */ /* 0x000fe200078e0037 */
[----:B------:R-:W-:-:S04]  /*36f0*/  PLOP3.LUT P2, PT, PT, PT, UP0, 0x80, 0x0 ;  /* 0x000000000000781c */ /* 0x000fc80003f4f008 */
[----:B------:R-:W-:Y:S01]  /*3700*/  PRMT R149, R12, 0x5410, R11 ;  /* 0x000054100c957816 */ /* 0x000fe2000000000b */
[----:B------:R-:W-:Y:S02]  /*3710*/  IMAD.MOV.U32 R12, RZ, RZ, R58 ;  /* 0x000000ffff0c7224 */ /* 0x000fe400078e003a */
        /* <DEDUP_REMOVED lines=59> */
.L_x_2661:
[----:B------:R-:W-:Y:S01]  /*3ad0*/  IMAD R86, R18, 0x8, R2 ;  /* 0x0000000812567824 */ /* 0x000fe200078e0202 */
[----:B------:R-:W-:Y:S01]  /*3ae0*/  SHF.L.U32 R87, R205, 0x1f, RZ ;  /* 0x0000001fcd577819 */ /* 0x000fe200000006ff */
[----:B------:R-:W-:Y:S03]  /*3af0*/  BSSY B1, `(.L_x_2662) ;  /* 0x0000003000017945 */ /* 0x000fe60003800000 */
[----:B------:R-:W0:Y:S02]  /*3b00*/  SYNCS.PHASECHK.TRANS64.TRYWAIT P5, [R86+URZ+0x30890], R87 ;  /* 0x03089057560075a7 */ /* 0x000e2400080a017f */
[----:B0-----:R-:W-:Y:S05]  /*3b10*/  @!P5 BRA `(.L_x_2663) ;  /* 0x0000024c0028d947 */ /* 0x001fea0003800000 */
.L_x_3015:
[----:B------:R-:W-:Y:S05]  /*3b20*/  BSYNC B1 ;  /* 0x0000000000017941 */ /* 0x000fea0003800000 */
.L_x_2662:
[----:B------:R-:W-:-:S03]  /*3b30*/  UMOV UR4, 0xffffffff ;  /* 0xffffffff00047882 */ /* 0x000fc60000000000 */
[----:B------:R-:W-:Y:S05]  /*3b40*/  BRA.DIV UR4, `(.L_x_2664) ;  /* 0x0000024e04307947 */ /* 0x000fea000b800000 */
[----:B------:R1:W2:Y:S04]  /*3b50*/  SHFL.IDX PT, R80, R116, RZ, 0x1c1f ;  /* 0x001c1fff74507589 */ /* 0x0002a800000e0000 */
[----:B------:R1:W3:Y:S02]  /*3b60*/  SHFL.IDX PT, R11, R117, RZ, 0x1c1f ;  /* 0x001c1fff750b7589 */ /* 0x0002e400000e0000 */
.L_x_3019:
        /* <DEDUP_REMOVED lines=13> */
[C---:B------:R-:W-:Y:S02]  /*3c40*/  PRMT R75, R139.reuse, 0x5410, R73 ;  /* 0x000054108b4b7816 */ /* 0x040fe40000000049 */
[----:B------:R-:W-:-:S02]  /*3c50*/  PRMT R73, R139, 0x5432, R74 ;  /* 0x000054328b497816 */ /* 0x000fc4000000004a */
[C---:B------:R-:W-:Y:S02]  /*3c60*/  PRMT R72, R138.reuse, 0x5432, R72 ;  /* 0x000054328a487816 */ /* 0x040fe40000000048 */
[----:B0-----:R-:W-:Y:S02]  /*3c70*/  LOP3.LUT R140, R13, 0xffff0000, RZ, 0xc0, !PT ;  /* 0xffff00000d8c7812 */ /* 0x001fe400078ec0ff */
[C---:B------:R-:W-:Y:S01]  /*3c80*/  LOP3.LUT R139, R75.reuse, 0xffff0000, RZ, 0xc0, !PT ;  /* 0xffff00004b8b7812 */ /* 0x040fe200078ec0ff */
[----:B------:R-:W-:Y:S01]  /*3c90*/  IMAD.U32 R75, R75, 0x10000, RZ ;  /* 0x000100004b4b7824 */ /* 0x000fe200078e00ff */
[----:B------:R-:W-:Y:S01]  /*3ca0*/  PRMT R133, R138, 0x5410, R133 ;  /* 0x000054108a857816 */ /* 0x000fe20000000085 */
[----:B------:R-:W-:Y:S01]  /*3cb0*/  IMAD.U32 R138, R13, 0x10000, RZ ;  /* 0x000100000d8a7824 */ /* 0x000fe200078e00ff */
[----:B------:R-:W-:Y:S01]  /*3cc0*/  LOP3.LUT R13, R72, 0xffff0000, RZ, 0xc0, !PT ;  /* 0xffff0000480d7812 */ /* 0x000fe200078ec0ff */
[----:B------:R-:W-:Y:S01]  /*3cd0*/  FMUL.FTZ R74, R140, R139 ;  /* 0x0000008b8c4a7220 */ /* 0x000fe20000410000 */
[----:B------:R-:W-:-:S03]  /*3ce0*/  IMAD.U32 R72, R72, 0x10000, RZ ;  /* 0x0001000048487824 */ /* 0x000fc600078e00ff */
        /* <DEDUP_REMOVED lines=32> */
.L_x_2670:
[----:B------:R-:W-:Y:S05]  /*3ef0*/  BSYNC B3 ;  /* 0x0000000000037941 */ /* 0x000fea0003800000 */
.L_x_2669:
[----:B---3--:R-:W-:-:S04]  /*3f00*/  LEA R72, P3, R16, R11, 0x1 ;  /* 0x0000000b10487211 */ /* 0x008fc800078608ff */
[----:B--2---:R-:W-:-:S05]  /*3f10*/  LEA.HI.X R73, R16, R80, R17, 0x1, P3 ;  /* 0x0000005010497211 */ /* 0x004fca00018f0c11 */
[----:B0-----:R4:W-:Y:S04]  /*3f20*/  ST.E.128 desc[UR60][R72.64], R12 ;  /* 0x0000000c48007985 */ /* 0x0019e8000c101d3c */
.L_x_2668:
[----:B------:R-:W-:Y:S05]  /*3f30*/  BSYNC B2 ;  /* 0x0000000000027941 */ /* 0x000fea0003800000 */
.L_x_2667:
        /* <DEDUP_REMOVED lines=54> */
.L_x_2674:
[----:B------:R-:W-:Y:S05]  /*42a0*/  BSYNC B3 ;  /* 0x0000000000037941 */ /* 0x000fea0003800000 */
.L_x_2673:
[----:B------:R-:W-:Y:S02]  /*42b0*/  IMAD.SHL.U32 R70, R198, 0x8, RZ ;  /* 0x00000008c6467824 */ /* 0x000fe400078e00ff */
[----:B---3--:R-:W-:Y:S02]  /*42c0*/  IMAD.MOV.U32 R68, RZ, RZ, R11 ;  /* 0x000000ffff447224 */ /* 0x008fe400078e000b */
[----:B--2---:R-:W-:Y:S02]  /*42d0*/  IMAD.MOV.U32 R69, RZ, RZ, R80 ;  /* 0x000000ffff457224 */ /* 0x004fe400078e0050 */
[----:B------:R-:W-:-:S05]  /*42e0*/  IMAD.WIDE R68, R70, 0x2, R68 ;  /* 0x0000000246447825 */ /* 0x000fca00078e0244 */
[----:B0-----:R0:W-:Y:S02]  /*42f0*/  ST.E.128 desc[UR60][R68.64], R12 ;  /* 0x0000000c44007985 */ /* 0x0011e4000c101d3c */
.L_x_2672:
[----:B------:R-:W-:Y:S05]  /*4300*/  BSYNC B2 ;  /* 0x0000000000027941 */ /* 0x000fea0003800000 */
.L_x_2671:
        /* <DEDUP_REMOVED lines=54> */
.L_x_2678:
[----:B------:R-:W-:Y:S05]  /*4670*/  BSYNC B3 ;  /* 0x0000000000037941 */ /* 0x000fea0003800000 */
.L_x_2677:
[----:B------:R-:W-:Y:S02]  /*4680*/  IMAD.SHL.U32 R66, R199, 0x8, RZ ;  /* 0x00000008c7427824 */ /* 0x000fe400078e00ff */
[----:B---3--:R-:W-:Y:S02]  /*4690*/  IMAD.MOV.U32 R64, RZ, RZ, R11 ;  /* 0x000000ffff407224 */ /* 0x008fe400078e000b */
[----:B--2---:R-:W-:Y:S02]  /*46a0*/  IMAD.MOV.U32 R65, RZ, RZ, R80 ;  /* 0x000000ffff417224 */ /* 0x004fe400078e0050 */
[----:B------:R-:W-:-:S05]  /*46b0*/  IMAD.WIDE R64, R66, 0x2, R64 ;  /* 0x0000000242407825 */ /* 0x000fca00078e0240 */
[----:B----4-:R0:W-:Y:S02]  /*46c0*/  ST.E.128 desc[UR60][R64.64], R12 ;  /* 0x0000000c40007985 */ /* 0x0101e4000c101d3c */
.L_x_2676:
[----:B------:R-:W-:Y:S05]  /*46d0*/  BSYNC B2 ;  /* 0x0000000000027941 */ /* 0x000fea0003800000 */
.L_x_2675:
[----:B------:R-:W-:Y:S01]  /*46e0*/  ISETP.NE.AND P3, PT, R20, RZ, PT ;  /* 0x000000ff1400720c */ /* 0x000fe20003f65270 */
[----:B------:R-:W-:-:S12]  /*46f0*/  BSSY B2, `(.L_x_2679) ;  /* 0x000003a000027945 */ /* 0x000fd80003800000 */
[----:B------:R-:W-:Y:S05]  /*4700*/  @!P3 BRA `(.L_x_2680) ;  /* 0x0000000000e0b947 */ /* 0x000fea0003800000 */
[----:B0---4-:R0:W4:Y:S01]  /*4710*/  LDS.128 R12, [R78+0x21000] ;  /* 0x021000004e0c7984 */ /* 0x0111220000000c00 */
[----:B------:R-:W-:Y:S01]  /*4720*/  ISETP.GE.AND P3, PT, R208, R118, PT ;  /* 0x00000076d000720c */ /* 0x000fe20003f66270 */
[----:B------:R-:W-:-:S12]  /*4730*/  BSSY B3, `(.L_x_2681) ;  /* 0x0000032000037945 */ /* 0x000fd80003800000 */
[----:B0-----:R-:W-:Y:S05]  /*4740*/  @P3 BRA `(.L_x_2682) ;  /* 0x0000000000c03947 */ /* 0x001fea0003800000 */
[--C-:B------:R-:W-:Y:S02]  /*4750*/  SHF.R.U64 R60, R60, 0x10, R61.reuse ;  /* 0x000000103c3c7819 */ /* 0x100fe4000000123d */
[----:B------:R-:W-:Y:S02]  /*4760*/  SHF.R.U32.HI R64, RZ, 0x10, R61 ;  /* 0x00000010ff407819 */ /* 0x000fe4000001163d */
[--C-:B------:R-:W-:Y:S02]  /*4770*/  SHF.R.U64 R61, R62, 0x10, R63.reuse ;  /* 0x000000103e3d7819 */ /* 0x100fe4000000123f */
[----:B------:R-:W-:Y:S02]  /*4780*/  SHF.R.U32.HI R65, RZ, 0x10, R63 ;  /* 0x00000010ff417819 */ /* 0x000fe4000001163f */
[----:B------:R-:W-:Y:S01]  /*4790*/  PRMT R63, R153, 0x5432, R61 ;  /* 0x00005432993f7816 */ /* 0x000fe2000000003d */
[----:B----4-:R-:W-:Y:S01]  /*47a0*/  IMAD.U32 R61, R13, 0x10000, RZ ;  /* 0x000100000d3d7824 */ /* 0x010fe200078e00ff */
[----:B------:R-:W-:-:S02]  /*47b0*/  PRMT R60, R153, 0x5410, R60 ;  /* 0x00005410993c7816 */ /* 0x000fc4000000003c */
[----:B------:R-:W-:Y:S02]  /*47c0*/  LOP3.LUT R68, R13, 0xffff0000, RZ, 0xc0, !PT ;  /* 0xffff00000d447812 */ /* 0x000fe400078ec0ff */
[C---:B------:R-:W-:Y:S01]  /*47d0*/  LOP3.LUT R66, R63.reuse, 0xffff0000, RZ, 0xc0, !PT ;  /* 0xffff00003f427812 */ /* 0x040fe200078ec0ff */
[----:B------:R-:W-:Y:S01]  /*47e0*/  IMAD.U32 R63, R63, 0x10000, RZ ;  /* 0x000100003f3f7824 */ /* 0x000fe200078e00ff */
[C---:B------:R-:W-:Y:S01]  /*47f0*/  LOP3.LUT R62, R60.reuse, 0xffff0000, RZ, 0xc0, !PT ;  /* 0xffff00003c3e7812 */ /* 0x040fe200078ec0ff */
[----:B------:R-:W-:Y:S02]  /*4800*/  IMAD.U32 R60, R60, 0x10000, RZ ;  /* 0x000100003c3c7824 */ /* 0x000fe400078e00ff */
[C---:B------:R-:W-:Y:S02]  /*4810*/  FMUL.FTZ R67, R68.reuse, R66 ;  /* 0x0000004244437220 */ /* 0x040fe40000410000 */
[-C--:B------:R-:W-:Y:S02]  /*4820*/  FMUL.FTZ R13, R68, R62.reuse ;  /* 0x0000003e440d7220 */ /* 0x080fe40000410000 */
[----:B------:R-:W-:-:S02]  /*4830*/  FFMA.FTZ R62, R61, R62, -R67 ;  /* 0x0000003e3d3e7223 */ /* 0x000fc40000010843 */
[----:B------:R-:W-:Y:S01]  /*4840*/  FFMA.FTZ R61, R61, R66, R13 ;  /* 0x000000423d3d7223 */ /* 0x000fe2000001000d */
[C---:B------:R-:W-:Y:S02]  /*4850*/  PRMT R13, R152.reuse, 0x5432, R64 ;  /* 0x00005432980d7816 */ /* 0x040fe40000000040 */
[----:B------:R-:W-:Y:S02]  /*4860*/  PRMT R64, R152, 0x5410, R65 ;  /* 0x0000541098407816 */ /* 0x000fe40000000041 */
[----:B------:R-:W-:Y:S01]  /*4870*/  LOP3.LUT R66, R14, 0xffff0000, RZ, 0xc0, !PT ;  /* 0xffff00000e427812 */ /* 0x000fe200078ec0ff */
        /* <DEDUP_REMOVED lines=16> */
[C---:B------:R-:W-:Y:S01]  /*4980*/  LOP3.LUT R13, R12.reuse, 0xffff0000, RZ, 0xc0, !PT ;  /* 0xffff00000c0d7812 */ /* 0x040fe200078ec0ff */
[----:B------:R-:W-:Y:S01]  /*4990*/  FFMA.FTZ R14, R15, R64, R14 ;  /* 0x000000400f0e7223 */ /* 0x000fe2000001000e */
[----:B------:R-:W-:-:S03]  /*49a0*/  IMAD.U32 R12, R12, 0x10000, RZ ;  /* 0x000100000c0c7824 */ /* 0x000fc600078e00ff */
[C---:B------:R-:W-:Y:S01]  /*49b0*/  FMUL.FTZ R15, R13.reuse, R63 ;  /* 0x0000003f0d0f7220 */ /* 0x040fe20000410000 */
[-C--:B------:R-:W-:Y:S01]  /*49c0*/  FMUL.FTZ R13, R13, R60.reuse ;  /* 0x0000003c0d0d7220 */ /* 0x080fe20000410000 */
[----:B------:R-:W-:Y:S02]  /*49d0*/  F2FP.BF16.F32.PACK_AB R14, R14, R65 ;  /* 0x000000410e0e723e */ /* 0x000fe400000010ff */
[C---:B------:R-:W-:Y:S01]  /*49e0*/  FFMA.FTZ R15, R12.reuse, R60, -R15 ;  /* 0x0000003c0c0f7223 */ /* 0x040fe2000001080f */
[----:B------:R-:W-:-:S05]  /*49f0*/  FFMA.FTZ R13, R12, R63, R13 ;  /* 0x0000003f0c0d7223 */ /* 0x000fca000001000d */
[----:B------:R-:W-:Y:S01]  /*4a00*/  F2FP.BF16.F32.PACK_AB R13, R13, R15 ;  /* 0x0000000f0d0d723e */ /* 0x000fe200000010ff */
[----:B------:R-:W-:Y:S02]  /*4a10*/  IMAD.MOV.U32 R15, RZ, RZ, R14 ;  /* 0x000000ffff0f7224 */ /* 0x000fe400078e000e */
[----:B------:R-:W-:Y:S02]  /*4a20*/  IMAD.MOV.U32 R14, RZ, RZ, R66 ;  /* 0x000000ffff0e7224 */ /* 0x000fe400078e0042 */
[----:B------:R-:W-:Y:S02]  /*4a30*/  IMAD.MOV.U32 R12, RZ, RZ, R13 ;  /* 0x000000ffff0c7224 */ /* 0x000fe400078e000d */
[----:B------:R-:W-:-:S07]  /*4a40*/  IMAD.MOV.U32 R13, RZ, RZ, R61 ;  /* 0x000000ffff0d7224 */ /* 0x000fce00078e003d */
.L_x_2682:
[----:B------:R-:W-:Y:S05]  /*4a50*/  BSYNC B3 ;  /* 0x0000000000037941 */ /* 0x000fea0003800000 */
.L_x_2681:
[----:B---3--:R-:W-:-:S04]  /*4a60*/  LEA R60, P3, R22, R11, 0x1 ;  /* 0x0000000b163c7211 */ /* 0x008fc800078608ff */
[----:B--2---:R-:W-:-:S05]  /*4a70*/  LEA.HI.X R61, R22, R80, R203, 0x1, P3 ;  /* 0x00000050163d7211 */ /* 0x004fca00018f0ccb */
[----:B----4-:R0:W-:Y:S04]  /*4a80*/  ST.E.128 desc[UR60][R60.64], R12 ;  /* 0x0000000c3c007985 */ /* 0x0101e8000c101d3c */
.L_x_2680:
[----:B------:R-:W-:Y:S05]  /*4a90*/  BSYNC B2 ;  /* 0x0000000000027941 */ /* 0x000fea0003800000 */
.L_x_2679:
[----:B------:R-:W-:Y:S01]  /*4aa0*/  ISETP.NE.AND P3, PT, R21, RZ, PT ;  /* 0x000000ff1500720c */ /* 0x000fe20003f65270 */
[----:B------:R-:W-:-:S12]  /*4ab0*/  BSSY B2, `(.L_x_2683) ;  /* 0x000003a000027945 */ /* 0x000fd80003800000 */
        /* <DEDUP_REMOVED lines=20> */
[-C--:B------:R-:W-:Y:S01]  /*4c00*/  FMUL.FTZ R13, R66, R58.reuse ;  /* 0x0000003a420d7220 */ /* 0x080fe20000410000 */
[C---:B------:R-:W-:Y:S01]  /*4c10*/  LOP3.LUT R66, R14.reuse, 0xffff0000, RZ, 0xc0, !PT ;  /* 0xffff00000e427812 */ /* 0x040fe200078ec0ff */
[----:B------:R-:W-:Y:S01]  /*4c20*/  FFMA.FTZ R58, R57, R58, -R65 ;  /* 0x0000003a393a7223 */ /* 0x000fe20000010841 */
[----:B------:R-:W-:-:S02]  /*4c30*/  IMAD.U32 R14, R14, 0x10000, RZ ;  /* 0x000100000e0e7824 */ /* 0x000fc400078e00ff */
[----:B------:R-:W-:Y:S01]  /*4c40*/  FFMA.FTZ R57, R57, R64, R13 ;  /* 0x0000004039397223 */ /* 0x000fe2000001000d */
[C---:B------:R-:W-:Y:S02]  /*4c50*/  PRMT R13, R150.reuse, 0x5432, R62 ;  /* 0x00005432960d7816 */ /* 0x040fe4000000003e */
[----:B------:R-:W-:Y:S02]  /*4c60*/  PRMT R62, R150, 0x5410, R63 ;  /* 0x00005410963e7816 */ /* 0x000fe4000000003f */
[----:B------:R-:W-:Y:S01]  /*4c70*/  F2FP.BF16.F32.PACK_AB R57, R57, R58 ;  /* 0x0000003a3939723e */ /* 0x000fe200000010ff */
[C---:B------:R-:W-:Y:S01]  /*4c80*/  IMAD.U32 R64, R13.reuse, 0x10000, RZ ;  /* 0x000100000d407824 */ /* 0x040fe200078e00ff */
[----:B------:R-:W-:Y:S01]  /*4c90*/  LOP3.LUT R13, R13, 0xffff0000, RZ, 0xc0, !PT ;  /* 0xffff00000d0d7812 */ /* 0x000fe200078ec0ff */
[C---:B------:R-:W-:Y:S01]  /*4ca0*/  IMAD.U32 R63, R62.reuse, 0x10000, RZ ;  /* 0x000100003e3f7824 */ /* 0x040fe200078e00ff */
[----:B------:R-:W-:-:S03]  /*4cb0*/  LOP3.LUT R62, R62, 0xffff0000, RZ, 0xc0, !PT ;  /* 0xffff00003e3e7812 */ /* 0x000fc600078ec0ff */
        /* <DEDUP_REMOVED lines=23> */
.L_x_2686:
[----:B------:R-:W-:Y:S05]  /*4e30*/  BSYNC B3 ;  /* 0x0000000000037941 */ /* 0x000fea0003800000 */
.L_x_2685:
[----:B----4-:R0:W-:Y:S02]  /*4e40*/  ST.E.128 desc[UR60][R60.64], R12 ;  /* 0x0000000c3c007985 */ /* 0x0101e4000c101d3c */
.L_x_2684:
[----:B------:R-:W-:Y:S05]  /*4e50*/  BSYNC B2 ;  /* 0x0000000000027941 */ /* 0x000fea0003800000 */
.L_x_2683:
        /* <DEDUP_REMOVED lines=8> */
[----:B------:R-:W-:Y:S02]  /*4ee0*/  SHF.R.U64 R11, R54, 0x10, R55 ;  /* 0x00000010360b7819 */ /* 0x000fe40000001237 */
[----:B------:R-:W-:Y:S02]  /*4ef0*/  SHF.R.U64 R52, R52, 0x10, R53 ;  /* 0x0000001034347819 */ /* 0x000fe40000001235 */
[----:B------:R-:W-:Y:S02]  /*4f00*/  PRMT R11, R149, 0x5410, R11 ;  /* 0x00005410950b7816 */ /* 0x000fe4000000000b */
        /* <DEDUP_REMOVED lines=9> */
[CC--:B------:R-:W-:Y:S01]  /*4fa0*/  FMUL.FTZ R59, R60.reuse, R55.reuse ;  /* 0x000000373c3b7220 */ /* 0x0c0fe20000410000 */
        /* <DEDUP_REMOVED lines=34> */
.L_x_2688:
[----:B------:R-:W-:Y:S05]  /*51d0*/  BSYNC B2 ;  /* 0x0000000000027941 */ /* 0x000fea0003800000 */
.L_x_2687:
[----:B----4-:R0:W-:Y:S02]  /*51e0*/  ST.E.128 desc[UR60][R56.64], R12 ;  /* 0x0000000c38007985 */ /* 0x0101e4000c101d3c */
.L_x_2666:
[----:B------:R-:W-:Y:S05]  /*51f0*/  BSYNC B1 ;  /* 0x0000000000017941 */ /* 0x000fea0003800000 */
.L_x_2665:
[----:B------:R-:W-:-:S03]  /*5200*/  UMOV UR4, 0xffffffff ;  /* 0xffffffff00047882 */ /* 0x000fc60000000000 */
[----:B------:R-:W-:Y:S05]  /*5210*/  BRA.DIV UR4, `(.L_x_2689) ;  /* 0x0000023604c87947 */ /* 0x000fea000b800000 */
[----:B-1----:R-:W1:Y:S04]  /*5220*/  SHFL.IDX PT, R116, R116, 0x1, 0x1c1f ;  /* 0x003c1f0074747f89 */ /* 0x002e6800000e0000 */
[----:B------:R-:W0:Y:S02]  /*5230*/  SHFL.IDX PT, R117, R117, 0x1, 0x1c1f ;  /* 0x003c1f0075757f89 */ /* 0x000e2400000e0000 */
.L_x_3023:
        /* <DEDUP_REMOVED lines=10> */
[----:B---3--:R-:W-:Y:S01]  /*52e0*/  SHF.R.U64 R11, R48, 0x10, R49 ;  /* 0x00000010300b7819 */ /* 0x008fe20000001231 */
[----:B----4-:R-:W-:Y:S01]  /*52f0*/  IMAD.U32 R56, R15, 0x10000, RZ ;  /* 0x000100000f387824 */ /* 0x010fe200078e00ff */
[--C-:B------:R-:W-:Y:S01]  /*5300*/  SHF.R.U64 R48, R50, 0x10, R51.reuse ;  /* 0x0000001032307819 */ /* 0x100fe20000001233 */
[----:B------:R-:W-:Y:S01]  /*5310*/  IMAD.U32 R54, R14, 0x10000, RZ ;  /* 0x000100000e367824 */ /* 0x000fe200078e00ff */
[----:B------:R-:W-:Y:S01]  /*5320*/  SHF.R.U32.HI R51, RZ, 0x10, R51 ;  /* 0x00000010ff337819 */ /* 0x000fe20000011633 */
[----:B------:R-:W-:Y:S01]  /*5330*/  IMAD.U32 R55, R12, 0x10000, RZ ;  /* 0x000100000c377824 */ /* 0x000fe200078e00ff */
[----:B------:R-:W-:Y:S02]  /*5340*/  PRMT R48, R147, 0x5410, R48 ;  /* 0x0000541093307816 */ /* 0x000fe40000000030 */
[----:B------:R-:W-:Y:S02]  /*5350*/  SHF.R.U32.HI R49, RZ, 0x10, R49 ;  /* 0x00000010ff317819 */ /* 0x000fe40000011631 */
[----:B------:R-:W-:Y:S01]  /*5360*/  LOP3.LUT R50, R15, 0xffff0000, RZ, 0xc0, !PT ;  /* 0xffff00000f327812 */ /* 0x000fe200078ec0ff */
[C---:B------:R-:W-:Y:S01]  /*5370*/  IMAD.U32 R15, R13.reuse, 0x10000, RZ ;  /* 0x000100000d0f7824 */ /* 0x040fe200078e00ff */
[----:B------:R-:W-:-:S02]  /*5380*/  LOP3.LUT R13, R13, 0xffff0000, RZ, 0xc0, !PT ;  /* 0xffff00000d0d7812 */ /* 0x000fc400078ec0ff */
[C---:B------:R-:W-:Y:S01]  /*5390*/  LOP3.LUT R57, R48.reuse, 0xffff0000, RZ, 0xc0, !PT ;  /* 0xffff000030397812 */ /* 0x040fe200078ec0ff */
[----:B------:R-:W-:Y:S01]  /*53a0*/  IMAD.U32 R48, R48, 0x10000, RZ ;  /* 0x0001000030307824 */ /* 0x000fe200078e00ff */
[C---:B------:R-:W-:Y:S02]  /*53b0*/  PRMT R11, R146.reuse, 0x5410, R11 ;  /* 0x00005410920b7816 */ /* 0x040fe4000000000b */
[----:B------:R-:W-:Y:S01]  /*53c0*/  PRMT R51, R147, 0x5432, R51 ;  /* 0x0000543293337816 */ /* 0x000fe20000000033 */
[----:B------:R-:W-:Y:S01]  /*53d0*/  FMUL.FTZ R58, R13, R57 ;  /* 0x000000390d3a7220 */ /* 0x000fe20000410000 */
[----:B------:R-:W-:Y:S02]  /*53e0*/  PRMT R49, R146, 0x5432, R49 ;  /* 0x0000543292317816 */ /* 0x000fe40000000031 */
[----:B------:R-:W-:Y:S01]  /*53f0*/  LOP3.LUT R60, R11, 0xffff0000, RZ, 0xc0, !PT ;  /* 0xffff00000b3c7812 */ /* 0x000fe200078ec0ff */
[----:B------:R-:W-:Y:S01]  /*5400*/  IMAD.U32 R59, R51, 0x10000, RZ ;  /* 0x00010000333b7824 */ /* 0x000fe200078e00ff */
[----:B------:R-:W-:Y:S01]  /*5410*/  LOP3.LUT R14, R14, 0xffff0000, RZ, 0xc0, !PT ;  /* 0xffff00000e0e7812 */ /* 0x000fe200078ec0ff */
[----:B------:R-:W-:Y:S01]  /*5420*/  IMAD.U32 R61, R49, 0x10000, RZ ;  /* 0x00010000313d7824 */ /* 0x000fe200078e00ff */
[----:B------:R-:W-:Y:S01]  /*5430*/  LOP3.LUT R51, R51, 0xffff0000, RZ, 0xc0, !PT ;  /* 0xffff000033337812 */ /* 0x000fe200078ec0ff */
[-C--:B------:R-:W-:Y:S01]  /*5440*/  FMUL.FTZ R13, R13, R60.reuse ;  /* 0x0000003c0d0d7220 */ /* 0x080fe20000410000 */
[----:B------:R-:W-:Y:S01]  /*5450*/  FFMA.FTZ R58, R15, R60, -R58 ;  /* 0x0000003c0f3a7223 */ /* 0x000fe2000001083a */
[C---:B------:R-:W-:Y:S01]  /*5460*/  FMUL.FTZ R60, R14.reuse, R59 ;  /* 0x0000003b0e3c7220 */ /* 0x040fe20000410000 */
[----:B------:R-:W-:Y:S01]  /*5470*/  FMUL.FTZ R14, R14, R61 ;  /* 0x0000003d0e0e7220 */ /* 0x000fe20000410000 */
[----:B------:R-:W-:Y:S01]  /*5480*/  LOP3.LUT R49, R49, 0xffff0000, RZ, 0xc0, !PT ;  /* 0xffff000031317812 */ /* 0x000fe200078ec0ff */
[----:B------:R-:W-:Y:S01]  /*5490*/  IMAD.U32 R11, R11, 0x10000, RZ ;  /* 0x000100000b0b7824 */ /* 0x000fe200078e00ff */
[----:B------:R-:W-:Y:S01]  /*54a0*/  LOP3.LUT R12, R12, 0xffff0000, RZ, 0xc0, !PT ;  /* 0xffff00000c0c7812 */ /* 0x000fe200078ec0ff */
[----:B------:R-:W-:Y:S01]  /*54b0*/  FFMA.FTZ R13, R15, R57, R13 ;  /* 0x000000390f0d7223 */ /* 0x000fe2000001000d */
[C---:B------:R-:W-:Y:S01]  /*54c0*/  FFMA.FTZ R60, R54.reuse, R61, -R60 ;  /* 0x0000003d363c7223 */ /* 0x040fe2000001083c */
[----:B------:R-:W-:Y:S01]  /*54d0*/  FFMA.FTZ R14, R54, R59, R14 ;  /* 0x0000003b360e7223 */ /* 0x000fe2000001000e */
[C---:B------:R-:W-:Y:S01]  /*54e0*/  FMUL.FTZ R15, R50.reuse, R51 ;  /* 0x00000033320f7220 */ /* 0x040fe20000410000 */
[----:B------:R-:W-:Y:S01]  /*54f0*/  FMUL.FTZ R54, R50, R49 ;  /* 0x0000003132367220 */ /* 0x000fe20000410000 */
[CC--:B------:R-:W-:Y:S01]  /*5500*/  FMUL.FTZ R50, R12.reuse, R48.reuse ;  /* 0x000000300c327220 */ /* 0x0c0fe20000410000 */
        /* <DEDUP_REMOVED lines=9> */
.L_x_2694:
[----:B------:R-:W-:Y:S05]  /*55a0*/  BSYNC B2 ;  /* 0x0000000000027941 */ /* 0x000fea0003800000 */
.L_x_2693:
[----:B----4-:R0:W-:Y:S02]  /*55b0*/  ST.E.128 desc[UR60][R52.64], R12 ;  /* 0x0000000c34007985 */ /* 0x0101e4000c101d3c */
.L_x_2692:
[----:B------:R-:W-:Y:S05]  /*55c0*/  BSYNC B1 ;  /* 0x0000000000017941 */ /* 0x000fea0003800000 */
.L_x_2691:
        /* <DEDUP_REMOVED lines=16> */
[----:B------:R-:W-:Y:S02]  /*56d0*/  PRMT R44, R145, 0x5410, R44 ;  /* 0x00005410912c7816 */ /* 0x000fe4000000002c */
[----:B------:R-:W-:Y:S02]  /*56e0*/  SHF.R.U32.HI R45, RZ, 0x10, R45 ;  /* 0x00000010ff2d7819 */ /* 0x000fe4000001162d */
[----:B------:R-:W-:-:S02]  /*56f0*/  PRMT R11, R144, 0x5410, R11 ;  /* 0x00005410900b7816 */ /* 0x000fc4000000000b */
[----:B------:R-:W-:Y:S01]  /*5700*/  PRMT R145, R145, 0x5432, R50 ;  /* 0x0000543291917816 */ /* 0x000fe20000000032 */
[C---:B------:R-:W-:Y:S01]  /*5710*/  IMAD.U32 R50, R13.reuse, 0x10000, RZ ;  /* 0x000100000d327824 */ /* 0x040fe200078e00ff */
[----:B------:R-:W-:Y:S02]  /*5720*/  LOP3.LUT R56, R13, 0xffff0000, RZ, 0xc0, !PT ;  /* 0xffff00000d387812 */ /* 0x000fe400078ec0ff */
[----:B------:R-:W-:Y:S01]  /*5730*/  LOP3.LUT R13, R44, 0xffff0000, RZ, 0xc0, !PT ;  /* 0xffff00002c0d7812 */ /* 0x000fe200078ec0ff */
[----:B------:R-:W-:Y:S01]  /*5740*/  IMAD.U32 R53, R145, 0x10000, RZ ;  /* 0x0001000091357824 */ /* 0x000fe200078e00ff */
[----:B------:R-:W-:Y:S02]  /*5750*/  PRMT R45, R144, 0x5432, R45 ;  /* 0x00005432902d7816 */ /* 0x000fe4000000002d */
[----:B------:R-:W-:Y:S01]  /*5760*/  LOP3.LUT R51, R11, 0xffff0000, RZ, 0xc0, !PT ;  /* 0xffff00000b337812 */ /* 0x000fe200078ec0ff */
[----:B------:R-:W-:Y:S01]  /*5770*/  FMUL.FTZ R55, R56, R13 ;  /* 0x0000000d38377220 */ /* 0x000fe20000410000 */
[----:B------:R-:W-:Y:S01]  /*5780*/  LOP3.LUT R14, R14, 0xffff0000, RZ, 0xc0, !PT ;  /* 0xffff00000e0e7812 */ /* 0x000fe200078ec0ff */
[----:B------:R-:W-:Y:S01]  /*5790*/  IMAD.U32 R54, R45, 0x10000, RZ ;  /* 0x000100002d367824 */ /* 0x000fe200078e00ff */
[----:B------:R-:W-:Y:S01]  /*57a0*/  LOP3.LUT R46, R15, 0xffff0000, RZ, 0xc0, !PT ;  /* 0xffff00000f2e7812 */ /* 0x000fe200078ec0ff */
[----:B------:R-:W-:Y:S01]  /*57b0*/  FMUL.FTZ R56, R56, R51 ;  /* 0x0000003338387220 */ /* 0x000fe20000410000 */
[----:B------:R-:W-:Y:S01]  /*57c0*/  LOP3.LUT R12, R12, 0xffff0000, RZ, 0xc0, !PT ;  /* 0xffff00000c0c7812 */ /* 0x000fe200078ec0ff */
[C---:B------:R-:W-:Y:S01]  /*57d0*/  FMUL.FTZ R57, R14.reuse, R53 ;  /* 0x000000350e397220 */ /* 0x040fe20000410000 */
[----:B------:R-:W-:Y:S01]  /*57e0*/  FMUL.FTZ R14, R14, R54 ;  /* 0x000000360e0e7220 */ /* 0x000fe20000410000 */
[----:B------:R-:W-:Y:S01]  /*57f0*/  FFMA.FTZ R56, R50, R13, R56 ;  /* 0x0000000d32387223 */ /* 0x000fe20000010038 */
[----:B------:R-:W-:Y:S01]  /*5800*/  LOP3.LUT R145, R145, 0xffff0000, RZ, 0xc0, !PT ;  /* 0xffff000091917812 */ /* 0x000fe200078ec0ff */
[----:B------:R-:W-:Y:S01]  /*5810*/  IMAD.U32 R13, R44, 0x10000, RZ ;  /* 0x000100002c0d7824 */ /* 0x000fe200078e00ff */
[----:B------:R-:W-:Y:S01]  /*5820*/  LOP3.LUT R45, R45, 0xffff0000, RZ, 0xc0, !PT ;  /* 0xffff00002d2d7812 */ /* 0x000fe200078ec0ff */
[----:B------:R-:W-:-:S02]  /*5830*/  IMAD.U32 R11, R11, 0x10000, RZ ;  /* 0x000100000b0b7824 */ /* 0x000fc400078e00ff */
[C---:B------:R-:W-:Y:S01]  /*5840*/  FFMA.FTZ R57, R47.reuse, R54, -R57 ;  /* 0x000000362f397223 */ /* 0x040fe20000010839 */
[----:B------:R-:W-:Y:S01]  /*5850*/  FFMA.FTZ R14, R47, R53, R14 ;  /* 0x000000352f0e7223 */ /* 0x000fe2000001000e */
[----:B------:R-:W-:Y:S01]  /*5860*/  FMUL.FTZ R44, R46, R145 ;  /* 0x000000912e2c7220 */ /* 0x000fe20000410000 */
[----:B------:R-:W-:Y:S01]  /*5870*/  FMUL.FTZ R47, R12, R13 ;  /* 0x0000000d0c2f7220 */ /* 0x000fe20000410000 */
[----:B------:R-:W-:Y:S02]  /*5880*/  IMAD.U32 R15, R15, 0x10000, RZ ;  /* 0x000100000f0f7824 */ /* 0x000fe400078e00ff */
[----:B------:R-:W-:Y:S01]  /*5890*/  FMUL.FTZ R46, R46, R45 ;  /* 0x0000002d2e2e7220 */ /* 0x000fe20000410000 */
[----:B------:R-:W-:Y:S01]  /*58a0*/  FMUL.FTZ R12, R12, R11 ;  /* 0x0000000b0c0c7220 */ /* 0x000fe20000410000 */
[----:B------:R-:W-:Y:S01]  /*58b0*/  FFMA.FTZ R55, R50, R51, -R55 ;  /* 0x0000003332377223 */ /* 0x000fe20000010837 */
        /* <DEDUP_REMOVED lines=8> */
.L_x_2698:
[----:B------:R-:W-:Y:S05]  /*5940*/  BSYNC B2 ;  /* 0x0000000000027941 */ /* 0x000fea0003800000 */
.L_x_2697:
[----:B----4-:R0:W-:Y:S02]  /*5950*/  ST.E.128 desc[UR60][R48.64], R12 ;  /* 0x0000000c30007985 */ /* 0x0101e4000c101d3c */
.L_x_2696:
[----:B------:R-:W-:Y:S05]  /*5960*/  BSYNC B1 ;  /* 0x0000000000017941 */ /* 0x000fea0003800000 */
.L_x_2695:
        /* <DEDUP_REMOVED lines=11> */
[----:B------:R-:W-:Y:S02]  /*5a20*/  SHF.R.U64 R42, R42, 0x10, R43 ;  /* 0x000000102a2a7819 */ /* 0x000fe4000000122b */
[----:B------:R-:W-:Y:S01]  /*5a30*/  SHF.R.U64 R49, R40, 0x10, R41 ;  /* 0x0000001028317819 */ /* 0x000fe20000001229 */
[----:B----4-:R-:W-:Y:S01]  /*5a40*/  IMAD.U32 R40, R14, 0x10000, RZ ;  /* 0x000100000e287824 */ /* 0x010fe200078e00ff */
[----:B------:R-:W-:Y:S02]  /*5a50*/  SHF.R.U32.HI R46, RZ, 0x10, R43 ;  /* 0x00000010ff2e7819 */ /* 0x000fe4000001162b */
[----:B------:R-:W-:Y:S02]  /*5a60*/  SHF.R.U32.HI R47, RZ, 0x10, R41 ;  /* 0x00000010ff2f7819 */ /* 0x000fe40000011629 */
[----:B------:R-:W-:Y:S02]  /*5a70*/  PRMT R42, R143, 0x5410, R42 ;  /* 0x000054108f2a7816 */ /* 0x000fe4000000002a */
[----:B------:R-:W-:-:S02]  /*5a80*/  PRMT R41, R142, 0x5410, R49 ;  /* 0x000054108e297816 */ /* 0x000fc40000000031 */
[----:B------:R-:W-:Y:S02]  /*5a90*/  PRMT R143, R143, 0x5432, R46 ;  /* 0x000054328f8f7816 */ /* 0x000fe4000000002e */
[----:B------:R-:W-:Y:S02]  /*5aa0*/  LOP3.LUT R46, R13, 0xffff0000, RZ, 0xc0, !PT ;  /* 0xffff00000d2e7812 */ /* 0x000fe400078ec0ff */
[C---:B------:R-:W-:Y:S01]  /*5ab0*/  LOP3.LUT R50, R42.reuse, 0xffff0000, RZ, 0xc0, !PT ;  /* 0xffff00002a327812 */ /* 0x040fe200078ec0ff */
[----:B------:R-:W-:Y:S01]  /*5ac0*/  IMAD.U32 R43, R143, 0x10000, RZ ;  /* 0x000100008f2b7824 */ /* 0x000fe200078e00ff */
[----:B------:R-:W-:Y:S01]  /*5ad0*/  LOP3.LUT R48, R41, 0xffff0000, RZ, 0xc0, !PT ;  /* 0xffff000029307812 */ /* 0x000fe200078ec0ff */
[----:B------:R-:W-:Y:S01]  /*5ae0*/  IMAD.U32 R42, R42, 0x10000, RZ ;  /* 0x000100002a2a7824 */ /* 0x000fe200078e00ff */
[----:B------:R-:W-:Y:S01]  /*5af0*/  PRMT R142, R142, 0x5432, R47 ;  /* 0x000054328e8e7816 */ /* 0x000fe2000000002f */
[----:B------:R-:W-:Y:S02]  /*5b00*/  IMAD.U32 R47, R13, 0x10000, RZ ;  /* 0x000100000d2f7824 */ /* 0x000fe400078e00ff */
[----:B------:R-:W-:Y:S01]  /*5b10*/  FMUL.FTZ R52, R46, R50 ;  /* 0x000000322e347220 */ /* 0x000fe20000410000 */
[----:B------:R-:W-:Y:S01]  /*5b20*/  LOP3.LUT R14, R14, 0xffff0000, RZ, 0xc0, !PT ;  /* 0xffff00000e0e7812 */ /* 0x000fe200078ec0ff */
[----:B------:R-:W-:Y:S01]  /*5b30*/  FMUL.FTZ R51, R46, R48 ;  /* 0x000000302e337220 */ /* 0x000fe20000410000 */
[----:B------:R-:W-:Y:S01]  /*5b40*/  IMAD.U32 R49, R142, 0x10000, RZ ;  /* 0x000100008e317824 */ /* 0x000fe200078e00ff */
[C---:B------:R-:W-:Y:S01]  /*5b50*/  LOP3.LUT R46, R12.reuse, 0xffff0000, RZ, 0xc0, !PT ;  /* 0xffff00000c2e7812 */ /* 0x040fe200078ec0ff */
[----:B------:R-:W-:-:S02]  /*5b60*/  IMAD.U32 R13, R12, 0x10000, RZ ;  /* 0x000100000c0d7824 */ /* 0x000fc400078e00ff */
[C---:B------:R-:W-:Y:S01]  /*5b70*/  FFMA.FTZ R12, R47.reuse, R48, -R52 ;  /* 0x000000302f0c7223 */ /* 0x040fe20000010834 */
[----:B------:R-:W-:Y:S01]  /*5b80*/  FFMA.FTZ R47, R47, R50, R51 ;  /* 0x000000322f2f7223 */ /* 0x000fe20000010033 */
[----:B------:R-:W-:Y:S01]  /*5b90*/  LOP3.LUT R11, R15, 0xffff0000, RZ, 0xc0, !PT ;  /* 0xffff00000f0b7812 */ /* 0x000fe200078ec0ff */
[C---:B------:R-:W-:Y:S01]  /*5ba0*/  FMUL.FTZ R51, R14.reuse, R49 ;  /* 0x000000310e337220 */ /* 0x040fe20000410000 */
[----:B------:R-:W-:Y:S01]  /*5bb0*/  LOP3.LUT R48, R143, 0xffff0000, RZ, 0xc0, !PT ;  /* 0xffff00008f307812 */ /* 0x000fe200078ec0ff */
[-C--:B------:R-:W-:Y:S01]  /*5bc0*/  FMUL.FTZ R53, R14, R43.reuse ;  /* 0x0000002b0e357220 */ /* 0x080fe20000410000 */
[----:B------:R-:W-:Y:S01]  /*5bd0*/  LOP3.LUT R142, R142, 0xffff0000, RZ, 0xc0, !PT ;  /* 0xffff00008e8e7812 */ /* 0x000fe200078ec0ff */
[----:B------:R-:W-:Y:S02]  /*5be0*/  IMAD.U32 R41, R41, 0x10000, RZ ;  /* 0x0001000029297824 */ /* 0x000fe400078e00ff */
[C---:B------:R-:W-:Y:S01]  /*5bf0*/  FFMA.FTZ R51, R40.reuse, R43, R51 ;  /* 0x0000002b28337223 */ /* 0x040fe20000010033 */
[----:B------:R-:W-:Y:S01]  /*5c00*/  FFMA.FTZ R14, R40, R49, -R53 ;  /* 0x00000031280e7223 */ /* 0x000fe20000010835 */
[C---:B------:R-:W-:Y:S01]  /*5c10*/  FMUL.FTZ R50, R11.reuse, R48 ;  /* 0x000000300b327220 */ /* 0x040fe20000410000 */
[----:B------:R-:W-:Y:S01]  /*5c20*/  FMUL.FTZ R43, R11, R142 ;  /* 0x0000008e0b2b7220 */ /* 0x000fe20000410000 */
[----:B------:R-:W-:-:S02]  /*5c30*/  IMAD.U32 R15, R15, 0x10000, RZ ;  /* 0x000100000f0f7824 */ /* 0x000fc400078e00ff */
[C---:B------:R-:W-:Y:S01]  /*5c40*/  FMUL.FTZ R40, R46.reuse, R42 ;  /* 0x0000002a2e287220 */ /* 0x040fe20000410000 */
[-C--:B------:R-:W-:Y:S01]  /*5c50*/  FMUL.FTZ R11, R46, R41.reuse ;  /* 0x000000292e0b7220 */ /* 0x080fe20000410000 */
[----:B------:R-:W-:Y:S01]  /*5c60*/  F2FP.BF16.F32.PACK_AB R14, R51, R14 ;  /* 0x0000000e330e723e */ /* 0x000fe200000010ff */
[C---:B------:R-:W-:Y:S01]  /*5c70*/  FFMA.FTZ R50, R15.reuse, R142, -R50 ;  /* 0x0000008e0f327223 */ /* 0x040fe20000010832 */
[----:B------:R-:W-:Y:S01]  /*5c80*/  FFMA.FTZ R43, R15, R48, R43 ;  /* 0x000000300f2b7223 */ /* 0x000fe2000001002b */
[C---:B------:R-:W-:Y:S01]  /*5c90*/  FFMA.FTZ R40, R13.reuse, R41, -R40 ;  /* 0x000000290d287223 */ /* 0x040fe20000010828 */
[----:B------:R-:W-:Y:S01]  /*5ca0*/  FFMA.FTZ R11, R13, R42, R11 ;  /* 0x0000002a0d0b7223 */ /* 0x000fe2000001000b */
[----:B------:R-:W-:Y:S02]  /*5cb0*/  F2FP.BF16.F32.PACK_AB R13, R47, R12 ;  /* 0x0000000c2f0d723e */ /* 0x000fe400000010ff */
[----:B------:R-:W-:Y:S02]  /*5cc0*/  F2FP.BF16.F32.PACK_AB R15, R43, R50 ;  /* 0x000000322b0f723e */ /* 0x000fe400000010ff */
[----:B------:R-:W-:-:S07]  /*5cd0*/  F2FP.BF16.F32.PACK_AB R12, R11, R40 ;  /* 0x000000280b0c723e */ /* 0x000fce00000010ff */
.L_x_2702:
[----:B------:R-:W-:Y:S05]  /*5ce0*/  BSYNC B2 ;  /* 0x0000000000027941 */ /* 0x000fea0003800000 */
.L_x_2701:
[----:B----4-:R0:W-:Y:S02]  /*5cf0*/  ST.E.128 desc[UR60][R44.64], R12 ;  /* 0x0000000c2c007985 */ /* 0x0101e4000c101d3c */
.L_x_2700:
[----:B------:R-:W-:Y:S05]  /*5d00*/  BSYNC B1 ;  /* 0x0000000000017941 */ /* 0x000fea0003800000 */
.L_x_2699:
        /* <DEDUP_REMOVED lines=9> */
[--C-:B------:R-:W-:Y:S01]  /*5da0*/  SHF.R.U64 R44, R36, 0x10, R37.reuse ;  /* 0x00000010242c7819 */ /* 0x100fe20000001225 */
[----:B----4-:R-:W-:Y:S01]  /*5db0*/  IMAD.U32 R36, R14, 0x10000, RZ ;  /* 0x000100000e247824 */ /* 0x010fe200078e00ff */
[----:B------:R-:W-:Y:S02]  /*5dc0*/  SHF.R.U32.HI R42, RZ, 0x10, R37 ;  /* 0x00000010ff2a7819 */ /* 0x000fe40000011625 */
[--C-:B------:R-:W-:Y:S02]  /*5dd0*/  SHF.R.U64 R43, R38, 0x10, R39.reuse ;  /* 0x00000010262b7819 */ /* 0x100fe40000001227 */
[----:B------:R-:W-:Y:S02]  /*5de0*/  SHF.R.U32.HI R39, RZ, 0x10, R39 ;  /* 0x00000010ff277819 */ /* 0x000fe40000011627 */
[----:B------:R-:W-:Y:S01]  /*5df0*/  LOP3.LUT R37, R14, 0xffff0000, RZ, 0xc0, !PT ;  /* 0xffff00000e257812 */ /* 0x000fe200078ec0ff */
[C---:B------:R-:W-:Y:S01]  /*5e00*/  IMAD.U32 R14, R15.reuse, 0x10000, RZ ;  /* 0x000100000f0e7824 */ /* 0x040fe200078e00ff */
[----:B---3--:R-:W-:-:S02]  /*5e10*/  LOP3.LUT R11, R15, 0xffff0000, RZ, 0xc0, !PT ;  /* 0xffff00000f0b7812 */ /* 0x008fc400078ec0ff */
[----:B------:R-:W-:Y:S02]  /*5e20*/  PRMT R15, R115, 0x5410, R44 ;  /* 0x00005410730f7816 */ /* 0x000fe4000000002c */
[C---:B------:R-:W-:Y:S02]  /*5e30*/  PRMT R44, R132.reuse, 0x5410, R43 ;  /* 0x00005410842c7816 */ /* 0x040fe4000000002b */
[----:B------:R-:W-:Y:S01]  /*5e40*/  PRMT R132, R132, 0x5432, R39 ;  /* 0x0000543284847816 */ /* 0x000fe20000000027 */
[----:B------:R-:W-:Y:S01]  /*5e50*/  IMAD.U32 R39, R13, 0x10000, RZ ;  /* 0x000100000d277824 */ /* 0x000fe200078e00ff */
[----:B------:R-:W-:Y:S02]  /*5e60*/  PRMT R115, R115, 0x5432, R42 ;  /* 0x0000543273737816 */ /* 0x000fe4000000002a */
[----:B------:R-:W-:Y:S01]  /*5e70*/  LOP3.LUT R38, R13, 0xffff0000, RZ, 0xc0, !PT ;  /* 0xffff00000d267812 */ /* 0x000fe200078ec0ff */
[----:B------:R-:W-:Y:S01]  /*5e80*/  IMAD.U32 R46, R132, 0x10000, RZ ;  /* 0x00010000842e7824 */ /* 0x000fe200078e00ff */
[----:B------:R-:W-:Y:S01]  /*5e90*/  LOP3.LUT R45, R44, 0xffff0000, RZ, 0xc0, !PT ;  /* 0xffff00002c2d7812 */ /* 0x000fe200078ec0ff */
[----:B------:R-:W-:Y:S01]  /*5ea0*/  IMAD.U32 R43, R115, 0x10000, RZ ;  /* 0x00010000732b7824 */ /* 0x000fe200078e00ff */
[----:B------:R-:W-:Y:S01]  /*5eb0*/  LOP3.LUT R42, R15, 0xffff0000, RZ, 0xc0, !PT ;  /* 0xffff00000f2a7812 */ /* 0x000fe200078ec0ff */
[C---:B------:R-:W-:Y:S01]  /*5ec0*/  FMUL.FTZ R47, R37.reuse, R46 ;  /* 0x0000002e252f7220 */ /* 0x040fe20000410000 */
[----:B------:R-:W-:Y:S01]  /*5ed0*/  LOP3.LUT R132, R132, 0xffff0000, RZ, 0xc0, !PT ;  /* 0xffff000084847812 */ /* 0x000fe200078ec0ff */
[----:B------:R-:W-:Y:S01]  /*5ee0*/  FMUL.FTZ R37, R37, R43 ;  /* 0x0000002b25257220 */ /* 0x000fe20000410000 */
[C---:B------:R-:W-:Y:S01]  /*5ef0*/  FMUL.FTZ R48, R38.reuse, R45 ;  /* 0x0000002d26307220 */ /* 0x040fe20000410000 */
[----:B------:R-:W-:Y:S01]  /*5f00*/  FMUL.FTZ R50, R38, R42 ;  /* 0x0000002a26327220 */ /* 0x000fe20000410000 */
[----:B------:R-:W-:Y:S01]  /*5f10*/  LOP3.LUT R115, R115, 0xffff0000, RZ, 0xc0, !PT ;  /* 0xffff000073737812 */ /* 0x000fe200078ec0ff */
[----:B------:R-:W-:Y:S01]  /*5f20*/  IMAD.U32 R44, R44, 0x10000, RZ ;  /* 0x000100002c2c7824 */ /* 0x000fe200078e00ff */
[----:B------:R-:W-:Y:S01]  /*5f30*/  LOP3.LUT R38, R12, 0xffff0000, RZ, 0xc0, !PT ;  /* 0xffff00000c267812 */ /* 0x000fe200078ec0ff */
[----:B------:R-:W-:-:S02]  /*5f40*/  IMAD.U32 R15, R15, 0x10000, RZ ;  /* 0x000100000f0f7824 */ /* 0x000fc400078e00ff */
[C---:B------:R-:W-:Y:S01]  /*5f50*/  FFMA.FTZ R46, R36.reuse, R46, R37 ;  /* 0x0000002e242e7223 */ /* 0x040fe20000010025 */
[----:B------:R-:W-:Y:S01]  /*5f60*/  FFMA.FTZ R47, R36, R43, -R47 ;  /* 0x0000002b242f7223 */ /* 0x000fe2000001082f */
[C---:B------:R-:W-:Y:S01]  /*5f70*/  FMUL.FTZ R37, R11.reuse, R132 ;  /* 0x000000840b257220 */ /* 0x040fe20000410000 */
[----:B------:R-:W-:Y:S01]  /*5f80*/  FMUL.FTZ R43, R11, R115 ;  /* 0x000000730b2b7220 */ /* 0x000fe20000410000 */
[----:B------:R-:W-:Y:S02]  /*5f90*/  IMAD.U32 R13, R12, 0x10000, RZ ;  /* 0x000100000c0d7824 */ /* 0x000fe400078e00ff */
[C---:B------:R-:W-:Y:S01]  /*5fa0*/  FMUL.FTZ R36, R38.reuse, R44 ;  /* 0x0000002c26247220 */ /* 0x040fe20000410000 */
[----:B------:R-:W-:Y:S01]  /*5fb0*/  FMUL.FTZ R11, R38, R15 ;  /* 0x0000000f260b7220 */ /* 0x000fe20000410000 */
[C---:B------:R-:W-:Y:S01]  /*5fc0*/  FFMA.FTZ R12, R39.reuse, R42, -R48 ;  /* 0x0000002a270c7223 */ /* 0x040fe20000010830 */
[C---:B------:R-:W-:Y:S01]  /*5fd0*/  FFMA.FTZ R37, R14.reuse, R115, -R37 ;  /* 0x000000730e257223 */ /* 0x040fe20000010825 */
[----:B------:R-:W-:Y:S01]  /*5fe0*/  FFMA.FTZ R39, R39, R45, R50 ;  /* 0x0000002d27277223 */ /* 0x000fe20000010032 */
[----:B------:R-:W-:Y:S01]  /*5ff0*/  FFMA.FTZ R14, R14, R132, R43 ;  /* 0x000000840e0e7223 */ /* 0x000fe2000001002b */
[C---:B------:R-:W-:Y:S01]  /*6000*/  FFMA.FTZ R36, R13.reuse, R15, -R36 ;  /* 0x0000000f0d247223 */ /* 0x040fe20000010824 */
[----:B------:R-:W-:-:S02]  /*6010*/  FFMA.FTZ R11, R13, R44, R11 ;  /* 0x0000002c0d0b7223 */ /* 0x000fc4000001000b */
[----:B------:R-:W-:Y:S02]  /*6020*/  F2FP.BF16.F32.PACK_AB R13, R39, R12 ;  /* 0x0000000c270d723e */ /* 0x000fe400000010ff */
[----:B------:R-:W-:Y:S02]  /*6030*/  F2FP.BF16.F32.PACK_AB R15, R14, R37 ;  /* 0x000000250e0f723e */ /* 0x000fe400000010ff */
[----:B------:R-:W-:Y:S02]  /*6040*/  F2FP.BF16.F32.PACK_AB R14, R46, R47 ;  /* 0x0000002f2e0e723e */ /* 0x000fe400000010ff */
[----:B------:R-:W-:-:S07]  /*6050*/  F2FP.BF16.F32.PACK_AB R12, R11, R36 ;  /* 0x000000240b0c723e */ /* 0x000fce00000010ff */
.L_x_2706:
[----:B------:R-:W-:Y:S05]  /*6060*/  BSYNC B2 ;  /* 0x0000000000027941 */ /* 0x000fea0003800000 */
.L_x_2705:
[----:B----4-:R0:W-:Y:S02]  /*6070*/  ST.E.128 desc[UR60][R40.64], R12 ;  /* 0x0000000c28007985 */ /* 0x0101e4000c101d3c */
.L_x_2704:
[----:B------:R-:W-:Y:S05]  /*6080*/  BSYNC B1 ;  /* 0x0000000000017941 */ /* 0x000fea0003800000 */
.L_x_2703:
        /* <DEDUP_REMOVED lines=9> */
[--C-:B------:R-:W-:Y:S02]  /*6120*/  SHF.R.U64 R41, R34, 0x10, R35.reuse ;  /* 0x0000001022297819 */ /* 0x100fe40000001223 */
[----:B------:R-:W-:Y:S02]  /*6130*/  SHF.R.U32.HI R39, RZ, 0x10, R35 ;  /* 0x00000010ff277819 */ /* 0x000fe40000011623 */
[--C-:B------:R-:W-:Y:S02]  /*6140*/  SHF.R.U64 R38, R32, 0x10, R33.reuse ;  /* 0x0000001020267819 */ /* 0x100fe40000001221 */
[----:B------:R-:W-:Y:S01]  /*6150*/  SHF.R.U32.HI R32, RZ, 0x10, R33 ;  /* 0x00000010ff207819 */ /* 0x000fe20000011621 */
[----:B----4-:R-:W-:Y:S01]  /*6160*/  IMAD.U32 R33, R14, 0x10000, RZ ;  /* 0x000100000e217824 */ /* 0x010fe200078e00ff */
[C---:B------:R-:W-:Y:S02]  /*6170*/  PRMT R40, R114.reuse, 0x5410, R41 ;  /* 0x0000541072287816 */ /* 0x040fe40000000029 */
[----:B------:R-:W-:-:S02]  /*6180*/  PRMT R114, R114, 0x5432, R39 ;  /* 0x0000543272727816 */ /* 0x000fc40000000027 */
[C---:B------:R-:W-:Y:S02]  /*6190*/  PRMT R35, R83.reuse, 0x5410, R38 ;  /* 0x0000541053237816 */ /* 0x040fe40000000026 */
[----:B------:R-:W-:Y:S01]  /*61a0*/  PRMT R83, R83, 0x5432, R32 ;  /* 0x0000543253537816 */ /* 0x000fe20000000020 */
[----:B------:R-:W-:Y:S01]  /*61b0*/  IMAD.U32 R42, R114, 0x10000, RZ ;  /* 0x00010000722a7824 */ /* 0x000fe200078e00ff */
        /* <DEDUP_REMOVED lines=8> */
[----:B---3--:R-:W-:Y:S01]  /*6240*/  LOP3.LUT R11, R15, 0xffff0000, RZ, 0xc0, !PT ;  /* 0xffff00000f0b7812 */ /* 0x008fe200078ec0ff */
[----:B------:R-:W-:-:S02]  /*6250*/  IMAD.U32 R15, R13, 0x10000, RZ ;  /* 0x000100000d0f7824 */ /* 0x000fc400078e00ff */
[----:B------:R-:W-:Y:S01]  /*6260*/  FMUL.FTZ R44, R32, R41 ;  /* 0x00000029202c7220 */ /* 0x000fe20000410000 */
[----:B------:R-:W-:Y:S01]  /*6270*/  LOP3.LUT R114, R114, 0xffff0000, RZ, 0xc0, !PT ;  /* 0xffff000072727812 */ /* 0x000fe200078ec0ff */
[----:B------:R-:W-:Y:S02]  /*6280*/  IMAD.U32 R13, R12, 0x10000, RZ ;  /* 0x000100000c0d7824 */ /* 0x000fe400078e00ff */
[-C--:B------:R-:W-:Y:S01]  /*6290*/  FMUL.FTZ R32, R32, R38.reuse ;  /* 0x0000002620207220 */ /* 0x080fe20000410000 */
[----:B------:R-:W-:Y:S01]  /*62a0*/  LOP3.LUT R83, R83, 0xffff0000, RZ, 0xc0, !PT ;  /* 0xffff000053537812 */ /* 0x000fe200078ec0ff */
[----:B------:R-:W-:Y:S01]  /*62b0*/  IMAD.U32 R35, R35, 0x10000, RZ ;  /* 0x0001000023237824 */ /* 0x000fe200078e00ff */
[----:B------:R-:W-:Y:S01]  /*62c0*/  LOP3.LUT R12, R12, 0xffff0000, RZ, 0xc0, !PT ;  /* 0xffff00000c0c7812 */ /* 0x000fe200078ec0ff */
[----:B------:R-:W-:Y:S01]  /*62d0*/  FFMA.FTZ R44, R15, R38, -R44 ;  /* 0x000000260f2c7223 */ /* 0x000fe2000001082c */
[-C--:B------:R-:W-:Y:S01]  /*62e0*/  FMUL.FTZ R34, R34, R39.reuse ;  /* 0x0000002722227220 */ /* 0x080fe20000410000 */
[----:B------:R-:W-:Y:S01]  /*62f0*/  FFMA.FTZ R46, R33, R39, -R46 ;  /* 0x00000027212e7223 */ /* 0x000fe2000001082e */
[----:B------:R-:W-:Y:S01]  /*6300*/  FFMA.FTZ R15, R15, R41, R32 ;  /* 0x000000290f0f7223 */ /* 0x000fe20000010020 */
[C---:B------:R-:W-:Y:S01]  /*6310*/  FMUL.FTZ R39, R11.reuse, R114 ;  /* 0x000000720b277220 */ /* 0x040fe20000410000 */
[----:B------:R-:W-:Y:S01]  /*6320*/  FMUL.FTZ R41, R11, R83 ;  /* 0x000000530b297220 */ /* 0x000fe20000410000 */
[C---:B------:R-:W-:Y:S01]  /*6330*/  FMUL.FTZ R32, R12.reuse, R40 ;  /* 0x000000280c207220 */ /* 0x040fe20000410000 */
[----:B------:R-:W-:Y:S01]  /*6340*/  FMUL.FTZ R11, R12, R35 ;  /* 0x000000230c0b7220 */ /* 0x000fe20000410000 */
[C---:B------:R-:W-:Y:S01]  /*6350*/  FFMA.FTZ R39, R14.reuse, R83, -R39 ;  /* 0x000000530e277223 */ /* 0x040fe20000010827 */
[----:B------:R-:W-:Y:S01]  /*6360*/  FFMA.FTZ R14, R14, R114, R41 ;  /* 0x000000720e0e7223 */ /* 0x000fe20000010029 */
[----:B------:R-:W-:Y:S01]  /*6370*/  FFMA.FTZ R33, R33, R42, R34 ;  /* 0x0000002a21217223 */ /* 0x000fe20000010022 */
[C---:B------:R-:W-:Y:S01]  /*6380*/  FFMA.FTZ R32, R13.reuse, R35, -R32 ;  /* 0x000000230d207223 */ /* 0x040fe20000010820 */
[----:B------:R-:W-:Y:S01]  /*6390*/  FFMA.FTZ R11, R13, R40, R11 ;  /* 0x000000280d0b7223 */ /* 0x000fe2000001000b */
[----:B------:R-:W-:-:S02]  /*63a0*/  F2FP.BF16.F32.PACK_AB R13, R15, R44 ;  /* 0x0000002c0f0d723e */ /* 0x000fc400000010ff */
[----:B------:R-:W-:Y:S02]  /*63b0*/  F2FP.BF16.F32.PACK_AB R15, R14, R39 ;  /* 0x000000270e0f723e */ /* 0x000fe400000010ff */
[----:B------:R-:W-:Y:S02]  /*63c0*/  F2FP.BF16.F32.PACK_AB R14, R33, R46 ;  /* 0x0000002e210e723e */ /* 0x000fe400000010ff */
[----:B------:R-:W-:-:S07]  /*63d0*/  F2FP.BF16.F32.PACK_AB R12, R11, R32 ;  /* 0x000000200b0c723e */ /* 0x000fce00000010ff */
.L_x_2710:
[----:B------:R-:W-:Y:S05]  /*63e0*/  BSYNC B2 ;  /* 0x0000000000027941 */ /* 0x000fea0003800000 */
.L_x_2709:
[----:B----4-:R0:W-:Y:S02]  /*63f0*/  ST.E.128 desc[UR60][R36.64], R12 ;  /* 0x0000000c24007985 */ /* 0x0101e4000c101d3c */
.L_x_2708:
[----:B------:R-:W-:Y:S05]  /*6400*/  BSYNC B1 ;  /* 0x0000000000017941 */ /* 0x000fea0003800000 */
.L_x_2707:
        /* <DEDUP_REMOVED lines=11> */
[----:B------:R-:W-:Y:S02]  /*64c0*/  SHF.R.U32.HI R34, RZ, 0x10, R31 ;  /* 0x00000010ff227819 */ /* 0x000fe4000001161f */
[----:B---3--:R-:W-:Y:S02]  /*64d0*/  SHF.R.U32.HI R11, RZ, 0x10, R29 ;  /* 0x00000010ff0b7819 */ /* 0x008fe4000001161d */
[----:B------:R-:W-:Y:S02]  /*64e0*/  PRMT R31, R82, 0x5432, R35 ;  /* 0x00005432521f7816 */ /* 0x000fe40000000023 */
[----:B------:R-:W-:-:S02]  /*64f0*/  PRMT R36, R81, 0x5432, R36 ;  /* 0x0000543251247816 */ /* 0x000fc40000000024 */
[----:B------:R-:W-:Y:S02]  /*6500*/  PRMT R81, R81, 0x5410, R34 ;  /* 0x0000541051517816 */ /* 0x000fe40000000022 */
[----:B------:R-:W-:Y:S01]  /*6510*/  LOP3.LUT R29, R14, 0xffff0000, RZ, 0xc0, !PT ;  /* 0xffff00000e1d7812 */ /* 0x000fe200078ec0ff */
[----:B------:R-:W-:Y:S01]  /*6520*/  IMAD.U32 R14, R13, 0x10000, RZ ;  /* 0x000100000d0e7824 */ /* 0x000fe200078e00ff */
[----:B------:R-:W-:Y:S01]  /*6530*/  PRMT R82, R82, 0x5410, R11 ;  /* 0x0000541052527816 */ /* 0x000fe2000000000b */
[----:B------:R-:W-:Y:S01]  /*6540*/  IMAD.U32 R38, R81, 0x10000, RZ ;  /* 0x0001000051267824 */ /* 0x000fe200078e00ff */
[----:B------:R-:W-:Y:S01]  /*6550*/  LOP3.LUT R13, R13, 0xffff0000, RZ, 0xc0, !PT ;  /* 0xffff00000d0d7812 */ /* 0x000fe200078ec0ff */
[----:B------:R-:W-:Y:S01]  /*6560*/  IMAD.U32 R11, R12, 0x10000, RZ ;  /* 0x000100000c0b7824 */ /* 0x000fe200078e00ff */
        /* <DEDUP_REMOVED lines=8> */
[----:B------:R-:W-:Y:S01]  /*65f0*/  FMUL.FTZ R13, R29, R38 ;  /* 0x000000261d0d7220 */ /* 0x000fe20000410000 */
[----:B------:R-:W-:Y:S01]  /*6600*/  LOP3.LUT R81, R81, 0xffff0000, RZ, 0xc0, !PT ;  /* 0xffff000051517812 */ /* 0x000fe200078ec0ff */
[----:B------:R-:W-:Y:S01]  /*6610*/  FMUL.FTZ R29, R29, R35 ;  /* 0x000000231d1d7220 */ /* 0x000fe20000410000 */
[----:B------:R-:W-:Y:S01]  /*6620*/  LOP3.LUT R82, R82, 0xffff0000, RZ, 0xc0, !PT ;  /* 0xffff000052527812 */ /* 0x000fe200078ec0ff */
[----:B------:R-:W-:-:S02]  /*6630*/  IMAD.U32 R31, R31, 0x10000, RZ ;  /* 0x000100001f1f7824 */ /* 0x000fc400078e00ff */
[C---:B------:R-:W-:Y:S01]  /*6640*/  FFMA.FTZ R39, R14.reuse, R34, -R39 ;  /* 0x000000220e277223 */ /* 0x040fe20000010827 */
[----:B------:R-:W-:Y:S01]  /*6650*/  FFMA.FTZ R40, R14, R37, R40 ;  /* 0x000000250e287223 */ /* 0x000fe20000010028 */
[C---:B------:R-:W-:Y:S01]  /*6660*/  FFMA.FTZ R35, R28.reuse, R35, -R13 ;  /* 0x000000231c237223 */ /* 0x040fe2000001080d */
[----:B------:R-:W-:Y:S02]  /*6670*/  IMAD.U32 R15, R15, 0x10000, RZ ;  /* 0x000100000f0f7824 */ /* 0x000fe400078e00ff */
[----:B------:R-:W-:Y:S01]  /*6680*/  FFMA.FTZ R28, R28, R38, R29 ;  /* 0x000000261c1c7223 */ /* 0x000fe2000001001d */
[----:B------:R-:W-:Y:S01]  /*6690*/  FMUL.FTZ R34, R30, R81 ;  /* 0x000000511e227220 */ /* 0x000fe20000410000 */
[C---:B------:R-:W-:Y:S01]  /*66a0*/  FMUL.FTZ R14, R12.reuse, R36 ;  /* 0x000000240c0e7220 */ /* 0x040fe20000410000 */
[-C--:B------:R-:W-:Y:S01]  /*66b0*/  FMUL.FTZ R13, R12, R31.reuse ;  /* 0x0000001f0c0d7220 */ /* 0x080fe20000410000 */
[-C--:B------:R-:W-:Y:S01]  /*66c0*/  FMUL.FTZ R30, R30, R82.reuse ;  /* 0x000000521e1e7220 */ /* 0x080fe20000410000 */
[----:B------:R-:W-:Y:S01]  /*66d0*/  FFMA.FTZ R34, R15, R82, -R34 ;  /* 0x000000520f227223 */ /* 0x000fe20000010822 */
        /* <DEDUP_REMOVED lines=9> */
.L_x_2712:
[----:B------:R-:W-:Y:S05]  /*6770*/  BSYNC B1 ;  /* 0x0000000000017941 */ /* 0x000fea0003800000 */
.L_x_2711:
[----:B----4-:R0:W-:Y:S01]  /*6780*/  ST.E.128 desc[UR60][R32.64], R12 ;  /* 0x0000000c20007985 */ /* 0x0101e2000c101d3c */
[----:B------:R-:W-:Y:S05]  /*6790*/  BRA `(.L_x_2690) ;  /* 0x0000004000cc7947 */ /* 0x000fea0003800000 */
.L_x_2656:
        /* <DEDUP_REMOVED lines=22> */
[----:B------:R-:W-:Y:S02]  /*6900*/  LEA R52, P2, R28, UR4, 0x1 ;  /* 0x000000041c347c11 */ /* 0x000fe4000f8408ff */
[----:B------:R-:W-:-:S02]  /*6910*/  CS2R R48, SRZ ;  /* 0x0000000000307805 */ /* 0x000fc4000001ff00 */
        /* <DEDUP_REMOVED lines=23> */
.L_x_2714:
[----:B------:R-:W-:Y:S05]  /*6a90*/  BSYNC B1 ;  /* 0x0000000000017941 */ /* 0x000fea0003800000 */
.L_x_2713:
        /* <DEDUP_REMOVED lines=47> */
.L_x_2716:
[----:B------:R-:W-:Y:S05]  /*6d90*/  BSYNC B1 ;  /* 0x0000000000017941 */ /* 0x000fea0003800000 */
.L_x_2715:
[----:B------:R-:W2:Y:S01]  /*6da0*/  LDL R11, [R1+0x4] ;  /* 0x00000400010b7983 */ /* 0x000ea20000100800 */
[----:B0-----:R-:W-:Y:S02]  /*6db0*/  IMAD.MOV.U32 R12, RZ, RZ, R28 ;  /* 0x000000ffff0c7224 */ /* 0x001fe400078e001c */
[----:B------:R-:W-:Y:S02]  /*6dc0*/  IMAD.MOV.U32 R13, RZ, RZ, R31 ;  /* 0x000000ffff0d7224 */ /* 0x000fe400078e001f */
[----:B------:R-:W-:-:S03]  /*6dd0*/  IMAD.MOV.U32 R14, RZ, RZ, R34 ;  /* 0x000000ffff0e7224 */ /* 0x000fc600078e0022 */
[----:B------:R-:W-:Y:S01]  /*6de0*/  PRMT R156, R81, 0x5410, R13 ;  /* 0x00005410519c7816 */ /* 0x000fe2000000000d */
[----:B------:R-:W-:-:S05]  /*6df0*/  IMAD.MOV.U32 R13, RZ, RZ, R35 ;  /* 0x000000ffff0d7224 */ /* 0x000fca00078e0023 */
[----:B------:R-:W-:Y:S01]  /*6e00*/  PRMT R160, R14, 0x5410, R13 ;  /* 0x000054100ea07816 */ /* 0x000fe2000000000d */
[----:B------:R-:W-:Y:S02]  /*6e10*/  IMAD.MOV.U32 R13, RZ, RZ, R36 ;  /* 0x000000ffff0d7224 */ /* 0x000fe400078e0024 */
[----:B------:R-:W-:-:S05]  /*6e20*/  IMAD.MOV.U32 R14, RZ, RZ, R37 ;  /* 0x000000ffff0e7224 */ /* 0x000fca00078e0025 */
[----:B------:R-:W-:Y:S02]  /*6e30*/  PRMT R144, R14, 0x5410, R13 ;  /* 0x000054100e907816 */ /* 0x000fe4000000000d */
[----:B--2---:R-:W-:Y:S01]  /*6e40*/  R2UR UR4, R11 ;  /* 0x000000000b0472ca */ /* 0x004fe200000e0000 */
[----:B------:R-:W-:-:S05]  /*6e50*/  IMAD.MOV.U32 R11, RZ, RZ, R29 ;  /* 0x000000ffff0b7224 */ /* 0x000fca00078e001d */
[----:B------:R-:W-:Y:S01]  /*6e60*/  PRMT R157, R12, 0x5410, R11 ;  /* 0x000054100c9d7816 */ /* 0x000fe2000000000b */
[----:B------:R-:W-:Y:S02]  /*6e70*/  IMAD.MOV.U32 R11, RZ, RZ, R32 ;  /* 0x000000ffff0b7224 */ /* 0x000fe400078e0020 */
[----:B------:R-:W-:-:S03]  /*6e80*/  IMAD.MOV.U32 R12, RZ, RZ, R33 ;  /* 0x000000ffff0c7224 */ /* 0x000fc600078e0021 */
[----:B------:R-:W-:Y:S01]  /*6e90*/  PRMT R163, R163, 0x5410, R11 ;  /* 0x00005410a3a37816 */ /* 0x000fe2000000000b */
[----:B------:R-:W-:Y:S01]  /*6ea0*/  IMAD.MOV.U32 R11, RZ, RZ, R38 ;  /* 0x000000ffff0b7224 */ /* 0x000fe200078e0026 */
[----:B------:R-:W-:Y:S01]  /*6eb0*/  PRMT R161, R12, 0x7610, R161 ;  /* 0x000076100ca17816 */ /* 0x000fe200000000a1 */
[----:B------:R-:W-:Y:S01]  /*6ec0*/  IMAD.MOV.U32 R12, RZ, RZ, R39 ;  /* 0x000000ffff0c7224 */ /* 0x000fe200078e0027 */
[----:B------:R-:W-:-:S04]  /*6ed0*/  UISETP.NE.AND UP0, UPT, UR4, 0x3, UPT ;  /* 0x000000030400788c */ /* 0x000fc8000bf05270 */
[----:B------:R-:W-:Y:S01]  /*6ee0*/  PRMT R145, R11, 0x5410, R12 ;  /* 0x000054100b917816 */ /* 0x000fe2000000000c */
[----:B------:R-:W-:Y:S01]  /*6ef0*/  IMAD.MOV.U32 R12, RZ, RZ, R42 ;  /* 0x000000ffff0c7224 */ /* 0x000fe200078e002a */
[----:B------:R-:W-:Y:S01]  /*6f00*/  PLOP3.LUT P2, PT, PT, PT, UP0, 0x80, 0x0 ;  /* 0x000000000000781c */ /* 0x000fe20003f4f008 */
[----:B------:R-:W-:-:S05]  /*6f10*/  IMAD.MOV.U32 R11, RZ, RZ, R43 ;  /* 0x000000ffff0b7224 */ /* 0x000fca00078e002b */
[----:B------:R-:W-:Y:S01]  /*6f20*/  PRMT R158, R12, 0x5410, R11 ;  /* 0x000054100c9e7816 */ /* 0x000fe2000000000b */
[----:B------:R-:W-:Y:S02]  /*6f30*/  IMAD.MOV.U32 R12, RZ, RZ, R40 ;  /* 0x000000ffff0c7224 */ /* 0x000fe400078e0028 */
[----:B------:R-:W-:-:S05]  /*6f40*/  IMAD.MOV.U32 R11, RZ, RZ, R41 ;  /* 0x000000ffff0b7224 */ /* 0x000fca00078e0029 */
        /* <DEDUP_REMOVED lines=56> */
.L_x_2717:
[----:B------:R-:W-:Y:S01]  /*72d0*/  IMAD R86, R18, 0x8, R2 ;  /* 0x0000000812567824 */ /* 0x000fe200078e0202 */
[----:B------:R-:W-:Y:S01]  /*72e0*/  SHF.L.U32 R87, R205, 0x1f, RZ ;  /* 0x0000001fcd577819 */ /* 0x000fe200000006ff */
[----:B------:R-:W-:Y:S03]  /*72f0*/  BSSY B1, `(.L_x_2718) ;  /* 0x0000003000017945 */ /* 0x000fe60003800000 */
[----:B------:R-:W0:Y:S02]  /*7300*/  SYNCS.PHASECHK.TRANS64.TRYWAIT P5, [R86+URZ+0x30890], R87 ;  /* 0x03089057560075a7 */ /* 0x000e2400080a017f */
[----:B0-----:R-:W-:Y:S05]  /*7310*/  @!P5 BRA `(.L_x_2719) ;  /* 0x0000021400d4d947 */ /* 0x001fea0003800000 */
.L_x_3024:
[----:B------:R-:W-:Y:S05]  /*7320*/  BSYNC B1 ;  /* 0x0000000000017941 */ /* 0x000fea0003800000 */
.L_x_2718:
[----:B------:R-:W1:Y:S01]  /*7330*/  LDC R132, c[0x0][0x2f4] ;  /* 0x0000bd00ff847b82 */ /* 0x000e620000000800 */
[----:B------:R-:W-:Y:S01]  /*7340*/  UMOV UR4, 0xffffffff ;  /* 0xffffffff00047882 */ /* 0x000fe20000000000 */
[----:B-1----:R-:W-:Y:S02]  /*7350*/  IMAD.IADD R133, R132, 0x1, -R119 ;  /* 0x0000000184857824 */ /* 0x002fe400078e0a77 */
[----:B------:R-:W-:Y:S05]  /*7360*/  BRA.DIV UR4, `(.L_x_2720) ;  /* 0x0000021604d47947 */ /* 0x000fea000b800000 */
[----:B------:R1:W2:Y:S04]  /*7370*/  SHFL.IDX PT, R115, R116, RZ, 0x1c1f ;  /* 0x001c1fff74737589 */ /* 0x0002a800000e0000 */
[----:B------:R1:W3:Y:S02]  /*7380*/  SHFL.IDX PT, R11, R117, RZ, 0x1c1f ;  /* 0x001c1fff750b7589 */ /* 0x0002e400000e0000 */
.L_x_3028:
        /* <DEDUP_REMOVED lines=80> */
[C---:B------:R-:W-:Y:S01]  /*7890*/  IMAD.U32 R49, R39.reuse, 0x10000, RZ ;  /* 0x0001000027317824 */ /* 0x040fe200078e00ff */
[----:B------:R-:W-:Y:S01]  /*78a0*/  LOP3.LUT R39, R39, 0xffff0000, RZ, 0xc0, !PT ;  /* 0xffff000027277812 */ /* 0x000fe200078ec0ff */
[----:B------:R-:W-:Y:S01]  /*78b0*/  IMAD.U32 R15, R12, 0x10000, RZ ;  /* 0x000100000c0f7824 */ /* 0x000fe200078e00ff */
        /* <DEDUP_REMOVED lines=37> */
.L_x_2726:
[----:B------:R-:W-:Y:S05]  /*7b10*/  BSYNC B3 ;  /* 0x0000000000037941 */ /* 0x000fea0003800000 */
.L_x_2725:
[----:B------:R-:W-:-:S04]  /*7b20*/  LEA R36, P3, R5, R11, 0x1 ;  /* 0x0000000b05247211 */ /* 0x000fc800078608ff */
[----:B--2---:R-:W-:Y:S02]  /*7b30*/  LEA.HI.X R37, R5, R115, R108, 0x1, P3 ;  /* 0x0000007305257211 */ /* 0x004fe400018f0c6c */
[----:B------:R-:W-:-:S03]  /*7b40*/  ISETP.GE.AND P3, PT, R138, R132, PT ;  /* 0x000000848a00720c */ /* 0x000fc60003f66270 */
[----:B----4-:R2:W-:Y:S10]  /*7b50*/  ST.E.128 desc[UR60][R36.64], R12 ;  /* 0x0000000c24007985 */ /* 0x0105f4000c101d3c */
[----:B--2---:R-:W-:-:S05]  /*7b60*/  @!P3 IMAD.WIDE R12, R138, 0x2, R114 ;  /* 0x000000028a0cb825 */ /* 0x004fca00078e0272 */
[----:B---3--:R3:W-:Y:S02]  /*7b70*/  @!P3 ST.E.128 desc[UR60][R12.64], R80 ;  /* 0x000000500c00b985 */ /* 0x0087e4000c101d3c */
.L_x_2724:
[----:B------:R-:W-:Y:S05]  /*7b80*/  BSYNC B2 ;  /* 0x0000000000027941 */ /* 0x000fea0003800000 */
.L_x_2723:
        /* <DEDUP_REMOVED lines=31> */
[----:B------:R-:W-:Y:S01]  /*7d80*/  PRMT R33, R161, 0x5410, R33 ;  /* 0x00005410a1217816 */ /* 0x000fe20000000021 */
[----:B------:R-:W-:Y:S01]  /*7d90*/  IMAD.U32 R80, R50, 0x10000, RZ ;  /* 0x0001000032507824 */ /* 0x000fe200078e00ff */
[----:B------:R-:W-:-:S02]  /*7da0*/  SHF.R.U32.HI R49, RZ, 0x10, R35 ;  /* 0x00000010ff317819 */ /* 0x000fc40000011623 */
[----:B------:R-:W-:Y:S02]  /*7db0*/  SHF.R.U64 R35, R44, 0x10, R45 ;  /* 0x000000102c237819 */ /* 0x000fe4000000122d */
[--C-:B------:R-:W-:Y:S02]  /*7dc0*/  SHF.R.U64 R44, R46, 0x10, R47.reuse ;  /* 0x000000102e2c7819 */ /* 0x100fe4000000122f */
[C---:B------:R-:W-:Y:S02]  /*7dd0*/  PRMT R45, R160.reuse, 0x5410, R34 ;  /* 0x00005410a02d7816 */ /* 0x040fe40000000022 */
        /* <DEDUP_REMOVED lines=78> */
[----:B------:R-:W-:-:S03]  /*82c0*/  F2FP.BF16.F32.PACK_AB R32, R32, R46 ;  /* 0x0000002e2020723e */ /* 0x000fc600000010ff */
[----:B------:R-:W-:Y:S02]  /*82d0*/  IMAD.MOV.U32 R14, RZ, RZ, R35 ;  /* 0x000000ffff0e7224 */ /* 0x000fe400078e0023 */
[----:B------:R-:W-:-:S07]  /*82e0*/  IMAD.MOV.U32 R38, RZ, RZ, R32 ;  /* 0x000000ffff267224 */ /* 0x000fce00078e0020 */
.L_x_2730:
[----:B------:R-:W-:Y:S05]  /*82f0*/  BSYNC B3 ;  /* 0x0000000000037941 */ /* 0x000fea0003800000 */
.L_x_2729:
[----:B------:R-:W-:-:S04]  /*8300*/  LEA R32, P3, R6, R11, 0x1 ;  /* 0x0000000b06207211 */ /* 0x000fc800078608ff */
[----:B--2---:R-:W-:Y:S02]  /*8310*/  LEA.HI.X R33, R6, R115, R107, 0x1, P3 ;  /* 0x0000007306217211 */ /* 0x004fe400018f0c6b */
[----:B------:R-:W-:-:S03]  /*8320*/  ISETP.GE.AND P3, PT, R48, R132, PT ;  /* 0x000000843000720c */ /* 0x000fc60003f66270 */
[----:B----4-:R2:W-:Y:S10]  /*8330*/  ST.E.128 desc[UR60][R32.64], R12 ;  /* 0x0000000c20007985 */ /* 0x0105f4000c101d3c */
[----:B--2---:R-:W-:-:S05]  /*8340*/  @!P3 IMAD.WIDE R12, R48, 0x2, R114 ;  /* 0x00000002300cb825 */ /* 0x004fca00078e0272 */
[----:B---3--:R4:W-:Y:S02]  /*8350*/  @!P3 ST.E.128 desc[UR60][R12.64], R36 ;  /* 0x000000240c00b985 */ /* 0x0089e4000c101d3c */
.L_x_2728:
[----:B------:R-:W-:Y:S05]  /*8360*/  BSYNC B2 ;  /* 0x0000000000027941 */ /* 0x000fea0003800000 */
.L_x_2727:
[----:B------:R-:W-:-:S13]  /*8370*/  ISETP.NE.AND P3, PT, R10, RZ, PT ;  /* 0x000000ff0a00720c */ /* 0x000fda0003f65270 */
[----:B------:R-:W-:Y:S05]  /*8380*/  @!P3 BRA `(.L_x_2722) ;  /* 0x0000000400f0b947 */ /* 0x000fea0003800000 */
[----:B---34-:R-:W3:Y:S01]  /*8390*/  LDL R12, [R1] ;  /* 0x00000000010c7983 */ /* 0x018ee20000100800 */
[C---:B------:R-:W-:Y:S01]  /*83a0*/  LEA R36, P3, R7.reuse, R11, 0x1 ;  /* 0x0000000b07247211 */ /* 0x040fe200078608ff */
[----:B------:R-:W-:Y:S03]  /*83b0*/  BSSY B2, `(.L_x_2731) ;  /* 0x0000075000027945 */ /* 0x000fe60003800000 */
[----:B--2---:R-:W-:Y:S02]  /*83c0*/  LEA.HI.X R37, R7, R115, R106, 0x1, P3 ;  /* 0x0000007307257211 */ /* 0x004fe400018f0c6a */
[----:B------:R-:W-:Y:S02]  /*83d0*/  ISETP.GE.AND P3, PT, R192, R118, PT ;  /* 0x00000076c000720c */ /* 0x000fe40003f66270 */
        /* <DEDUP_REMOVED lines=17> */
[----:B------:R-:W2:Y:S04]  /*84f0*/  LDS.128 R32, [R32+0x1e400] ;  /* 0x01e4000020207984 */ /* 0x000ea80000000c00 */
[----:B------:R-:W3:Y:S01]  /*8500*/  LDS.128 R12, [R12+0x1e400] ;  /* 0x01e400000c0c7984 */ /* 0x000ee20000000c00 */
[----:B------:R-:W-:Y:S05]  /*8510*/  @P3 BRA `(.L_x_2732) ;  /* 0x0000000400783947 */ /* 0x000fea0003800000 */
[--C-:B------:R-:W-:Y:S01]  /*8520*/  SHF.R.U64 R28, R28, 0x10, R29.reuse ;  /* 0x000000101c1c7819 */ /* 0x100fe2000000121d */
[----:B--2---:R-:W-:Y:S01]  /*8530*/  IMAD.U32 R45, R35, 0x10000, RZ ;  /* 0x00010000232d7824 */ /* 0x004fe200078e00ff */
[----:B------:R-:W-:Y:S02]  /*8540*/  SHF.R.U32.HI R38, RZ, 0x10, R29 ;  /* 0x00000010ff267819 */ /* 0x000fe4000001161d */
[----:B------:R-:W-:Y:S02]  /*8550*/  SHF.R.U64 R29, R30, 0x10, R31 ;  /* 0x000000101e1d7819 */ /* 0x000fe4000000121f */
[--C-:B------:R-:W-:Y:S02]  /*8560*/  SHF.R.U64 R30, R40, 0x10, R41.reuse ;  /* 0x00000010281e7819 */ /* 0x100fe40000001229 */
[----:B------:R-:W-:Y:S02]  /*8570*/  SHF.R.U32.HI R40, RZ, 0x10, R41 ;  /* 0x00000010ff287819 */ /* 0x000fe40000011629 */
[----:B------:R-:W-:-:S02]  /*8580*/  SHF.R.U64 R39, R42, 0x10, R43 ;  /* 0x000000102a277819 */ /* 0x000fc4000000122b */
[----:B------:R-:W-:Y:S02]  /*8590*/  PRMT R30, R159, 0x5410, R30 ;  /* 0x000054109f1e7816 */ /* 0x000fe4000000001e */
[----:B------:R-:W-:Y:S01]  /*85a0*/  SHF.R.U32.HI R42, RZ, 0x10, R43 ;  /* 0x00000010ff2a7819 */ /* 0x000fe2000001162b */
[----:B------:R-:W-:Y:S01]  /*85b0*/  IMAD.U32 R43, R33, 0x10000, RZ ;  /* 0x00010000212b7824 */ /* 0x000fe200078e00ff */
[----:B------:R-:W-:Y:S01]  /*85c0*/  PRMT R159, R159, 0x5432, R40 ;  /* 0x000054329f9f7816 */ /* 0x000fe20000000028 */
[----:B---3--:R-:W-:Y:S01]  /*85d0*/  IMAD.U32 R40, R13, 0x10000, RZ ;  /* 0x000100000d287824 */ /* 0x008fe200078e00ff */
[----:B------:R-:W-:Y:S02]  /*85e0*/  PRMT R38, R157, 0x5432, R38 ;  /* 0x000054329d267816 */ /* 0x000fe40000000026 */
[C---:B------:R-:W-:Y:S02]  /*85f0*/  PRMT R39, R158.reuse, 0x5410, R39 ;  /* 0x000054109e277816 */ /* 0x040fe40000000027 */
[----:B------:R-:W-:Y:S01]  /*8600*/  PRMT R158, R158, 0x5432, R42 ;  /* 0x000054329e9e7816 */ /* 0x000fe2000000002a */
[C---:B------:R-:W-:Y:S01]  /*8610*/  IMAD.U32 R42, R159.reuse, 0x10000, RZ ;  /* 0x000100009f2a7824 */ /* 0x040fe200078e00ff */
[----:B------:R-:W-:Y:S01]  /*8620*/  LOP3.LUT R159, R159, 0xffff0000, RZ, 0xc0, !PT ;  /* 0xffff00009f9f7812 */ /* 0x000fe200078ec0ff */
[C---:B------:R-:W-:Y:S01]  /*8630*/  IMAD.U32 R41, R38.reuse, 0x10000, RZ ;  /* 0x0001000026297824 */ /* 0x040fe200078e00ff */
[----:B------:R-:W-:Y:S01]  /*8640*/  LOP3.LUT R38, R38, 0xffff0000, RZ, 0xc0, !PT ;  /* 0xffff000026267812 */ /* 0x000fe200078ec0ff */
[CC--:B------:R-:W-:Y:S01]  /*8650*/  FMUL.FTZ R44, R43.reuse, R42.reuse ;  /* 0x0000002a2b2c7220 */ /* 0x0c0fe20000410000 */
[----:B------:R-:W-:Y:S01]  /*8660*/  SHF.R.U32.HI R31, RZ, 0x10, R31 ;  /* 0x00000010ff1f7819 */ /* 0x000fe2000001161f */
[-C--:B------:R-:W-:Y:S01]  /*8670*/  FMUL.FTZ R43, R43, R41.reuse ;  /* 0x000000292b2b7220 */ /* 0x080fe20000410000 */
[----:B------:R-:W-:Y:S01]  /*8680*/  LOP3.LUT R13, R13, 0xffff0000, RZ, 0xc0, !PT ;  /* 0xffff00000d0d7812 */ /* 0x000fe200078ec0ff */
[----:B------:R-:W-:Y:S01]  /*8690*/  FFMA.FTZ R41, R40, R41, -R44 ;  /* 0x0000002928297223 */ /* 0x000fe2000001082c */
[----:B------:R-:W-:Y:S01]  /*86a0*/  PRMT R31, R156, 0x5432, R31 ;  /* 0x000054329c1f7816 */ /* 0x000fe2000000001f */
[----:B------:R-:W-:Y:S01]  /*86b0*/  FFMA.FTZ R40, R40, R42, R43 ;  /* 0x0000002a28287223 */ /* 0x000fe2000001002b */
[----:B------:R-:W-:Y:S01]  /*86c0*/  LOP3.LUT R42, R33, 0xffff0000, RZ, 0xc0, !PT ;  /* 0xffff0000212a7812 */ /* 0x000fe200078ec0ff */
[C---:B------:R-:W-:Y:S01]  /*86d0*/  IMAD.U32 R44, R158.reuse, 0x10000, RZ ;  /* 0x000100009e2c7824 */ /* 0x040fe200078e00ff */
[----:B------:R-:W-:Y:S01]  /*86e0*/  LOP3.LUT R158, R158, 0xffff0000, RZ, 0xc0, !PT ;  /* 0xffff00009e9e7812 */ /* 0x000fe200078ec0ff */
[----:B------:R-:W-:Y:S01]  /*86f0*/  IMAD.U32 R43, R15, 0x10000, RZ ;  /* 0x000100000f2b7824 */ /* 0x000fe200078e00ff */
[----:B------:R-:W-:Y:S01]  /*8700*/  LOP3.LUT R35, R35, 0xffff0000, RZ, 0xc0, !PT ;  /* 0xffff000023237812 */ /* 0x000fe200078ec0ff */
[C---:B------:R-:W-:Y:S01]  /*8710*/  FMUL.FTZ R33, R42.reuse, R159 ;  /* 0x0000009f2a217220 */ /* 0x040fe20000410000 */
[----:B------:R-:W-:Y:S01]  /*8720*/  FMUL.FTZ R42, R42, R38 ;  /* 0x000000262a2a7220 */ /* 0x000fe20000410000 */
[----:B------:R-:W-:-:S02]  /*8730*/  LOP3.LUT R15, R15, 0xffff0000, RZ, 0xc0, !PT ;  /* 0xffff00000f0f7812 */ /* 0x000fc400078ec0ff */
[C---:B------:R-:W-:Y:S01]  /*8740*/  FFMA.FTZ R33, R13.reuse, R38, -R33 ;  /* 0x000000260d217223 */ /* 0x040fe20000010821 */
[----:B------:R-:W-:Y:S01]  /*8750*/  FFMA.FTZ R13, R13, R159, R42 ;  /* 0x0000009f0d0d7223 */ /* 0x000fe2000001002a */
[----:B------:R-:W-:Y:S02]  /*8760*/  IMAD.U32 R38, R31, 0x10000, RZ ;  /* 0x000100001f267824 */ /* 0x000fe400078e00ff */
[----:B------:R-:W-:Y:S01]  /*8770*/  FMUL.FTZ R42, R45, R44 ;  /* 0x0000002c2d2a7220 */ /* 0x000fe20000410000 */
[----:B------:R-:W-:Y:S02]  /*8780*/  PRMT R28, R157, 0x5410, R28 ;  /* 0x000054109d1c7816 */ /* 0x000fe4000000001c */
[----:B------:R-:W-:Y:S01]  /*8790*/  PRMT R29, R156, 0x5410, R29 ;  /* 0x000054109c1d7816 */ /* 0x000fe2000000001d */
[-C--:B------:R-:W-:Y:S01]  /*87a0*/  FFMA.FTZ R42, R43, R38.reuse, -R42 ;  /* 0x000000262b2a7223 */ /* 0x080fe2000001082a */
[----:B------:R-:W-:Y:S01]  /*87b0*/  FMUL.FTZ R38, R45, R38 ;  /* 0x000000262d267220 */ /* 0x000fe20000410000 */
[C---:B------:R-:W-:Y:S01]  /*87c0*/  IMAD.U32 R45, R28.reuse, 0x10000, RZ ;  /* 0x000100001c2d7824 */ /* 0x040fe200078e00ff */
[----:B------:R-:W-:-:S02]  /*87d0*/  LOP3.LUT R28, R28, 0xffff0000, RZ, 0xc0, !PT ;  /* 0xffff00001c1c7812 */ /* 0x000fc400078ec0ff */
[----:B------:R-:W-:Y:S01]  /*87e0*/  FFMA.FTZ R38, R43, R44, R38 ;  /* 0x0000002c2b267223 */ /* 0x000fe20000010026 */
[----:B------:R-:W-:Y:S01]  /*87f0*/  LOP3.LUT R43, R31, 0xffff0000, RZ, 0xc0, !PT ;  /* 0xffff00001f2b7812 */ /* 0x000fe200078ec0ff */
[-C--:B------:R-:W-:Y:S01]  /*8800*/  FMUL.FTZ R31, R35, R158.reuse ;  /* 0x0000009e231f7220 */ /* 0x080fe20000410000 */
[C---:B------:R-:W-:Y:S01]  /*8810*/  IMAD.U32 R44, R32.reuse, 0x10000, RZ ;  /* 0x00010000202c7824 */ /* 0x040fe200078e00ff */
[----:B------:R-:W-:Y:S02]  /*8820*/  LOP3.LUT R32, R32, 0xffff0000, RZ, 0xc0, !PT ;  /* 0xffff000020207812 */ /* 0x000fe400078ec0ff */
[-C--:B------:R-:W-:Y:S01]  /*8830*/  FFMA.FTZ R31, R15, R43.reuse, -R31 ;  /* 0x0000002b0f1f7223 */ /* 0x080fe2000001081f */
[----:B------:R-:W-:Y:S01]  /*8840*/  FMUL.FTZ R35, R35, R43 ;  /* 0x0000002b23237220 */ /* 0x000fe20000410000 */
[C---:B------:R-:W-:Y:S01]  /*8850*/  IMAD.U32 R43, R30.reuse, 0x10000, RZ ;  /* 0x000100001e2b7824 */ /* 0x040fe200078e00ff */
[----:B------:R-:W-:Y:S02]  /*8860*/  LOP3.LUT R30, R30, 0xffff0000, RZ, 0xc0, !PT ;  /* 0xffff00001e1e7812 */ /* 0x000fe400078ec0ff */
[----:B------:R-:W-:Y:S01]  /*8870*/  FFMA.FTZ R15, R15, R158, R35 ;  /* 0x0000009e0f0f7223 */ /* 0x000fe20000010023 */
[----:B------:R-:W-:Y:S01]  /*8880*/  FMUL.FTZ R46, R44, R43 ;  /* 0x0000002b2c2e7220 */ /* 0x000fe20000410000 */
[----:B------:R-:W-:-:S02]  /*8890*/  IMAD.U32 R35, R12, 0x10000, RZ ;  /* 0x000100000c237824 */ /* 0x000fc400078e00ff */
[----:B------:R-:W-:Y:S01]  /*88a0*/  FMUL.FTZ R44, R44, R45 ;  /* 0x0000002d2c2c7220 */ /* 0x000fe20000410000 */
[----:B------:R-:W-:Y:S01]  /*88b0*/  F2FP.BF16.F32.PACK_AB R33, R33, R41 ;  /* 0x000000292121723e */ /* 0x000fe200000010ff */
[C---:B------:R-:W-:Y:S02]  /*88c0*/  FFMA.FTZ R46, R35.reuse, R45, -R46 ;  /* 0x0000002d232e7223 */ /* 0x040fe4000001082e */
[----:B------:R-:W-:Y:S01]  /*88d0*/  FFMA.FTZ R44, R35, R43, R44 ;  /* 0x0000002b232c7223 */ /* 0x000fe2000001002c */
[----:B------:R-:W-:Y:S01]  /*88e0*/  LOP3.LUT R35, R12, 0xffff0000, RZ, 0xc0, !PT ;  /* 0xffff00000c237812 */ /* 0x000fe200078ec0ff */
[C---:B------:R-:W-:Y:S01]  /*88f0*/  FMUL.FTZ R12, R32.reuse, R30 ;  /* 0x0000001e200c7220 */ /* 0x040fe20000410000 */
[-C--:B------:R-:W-:Y:S01]  /*8900*/  FMUL.FTZ R32, R32, R28.reuse ;  /* 0x0000001c20207220 */ /* 0x080fe20000410000 */
[C---:B------:R-:W-:Y:S01]  /*8910*/  IMAD.U32 R43, R29.reuse, 0x10000, RZ ;  /* 0x000100001d2b7824 */ /* 0x040fe200078e00ff */
[----:B------:R-:W-:Y:S01]  /*8920*/  LOP3.LUT R29, R29, 0xffff0000, RZ, 0xc0, !PT ;  /* 0xffff00001d1d7812 */ /* 0x000fe200078ec0ff */
[C---:B------:R-:W-:Y:S01]  /*8930*/  FFMA.FTZ R12, R35.reuse, R28, -R12 ;  /* 0x0000001c230c7223 */ /* 0x040fe2000001080c */
[----:B------:R-:W-:Y:S01]  /*8940*/  FFMA.FTZ R28, R35, R30, R32 ;  /* 0x0000001e231c7223 */ /* 0x000fe20000010020 */
[C---:B------:R-:W-:Y:S01]  /*8950*/  IMAD.U32 R35, R34.reuse, 0x10000, RZ ;  /* 0x0001000022237824 */ /* 0x040fe200078e00ff */
[----:B------:R-:W-:Y:S01]  /*8960*/  LOP3.LUT R34, R34, 0xffff0000, RZ, 0xc0, !PT ;  /* 0xffff000022227812 */ /* 0x000fe200078ec0ff */
[C---:B------:R-:W-:Y:S01]  /*8970*/  IMAD.U32 R32, R39.reuse, 0x10000, RZ ;  /* 0x0001000027207824 */ /* 0x040fe200078e00ff */
[----:B------:R-:W-:Y:S01]  /*8980*/  LOP3.LUT R39, R39, 0xffff0000, RZ, 0xc0, !PT ;  /* 0xffff000027277812 */ /* 0x000fe200078ec0ff */
[C---:B------:R-:W-:Y:S01]  /*8990*/  IMAD.U32 R30, R14.reuse, 0x10000, RZ ;  /* 0x000100000e1e7824 */ /* 0x040fe200078e00ff */
[----:B------:R-:W-:Y:S01]  /*89a0*/  LOP3.LUT R14, R14, 0xffff0000, RZ, 0xc0, !PT ;  /* 0xffff00000e0e7812 */ /* 0x000fe200078ec0ff */
[C---:B------:R-:W-:Y:S01]  /*89b0*/  FMUL.FTZ R45, R35.reuse, R32 ;  /* 0x00000020232d7220 */ /* 0x040fe20000410000 */
[----:B------:R-:W-:Y:S01]  /*89c0*/  FMUL.FTZ R35, R35, R43 ;  /* 0x0000002b23237220 */ /* 0x000fe20000410000 */
[----:B------:R-:W-:-:S02]  /*89d0*/  F2FP.BF16.F32.PACK_AB R31, R31, R42 ;  /* 0x0000002a1f1f723e */ /* 0x000fc400000010ff */
[C---:B------:R-:W-:Y:S01]  /*89e0*/  FFMA.FTZ R45, R30.reuse, R43, -R45 ;  /* 0x0000002b1e2d7223 */ /* 0x040fe2000001082d */
[----:B------:R-:W-:Y:S01]  /*89f0*/  FFMA.FTZ R35, R30, R32, R35 ;  /* 0x000000201e237223 */ /* 0x000fe20000010023 */
[C---:B------:R-:W-:Y:S01]  /*8a00*/  FMUL.FTZ R30, R34.reuse, R39 ;  /* 0x00000027221e7220 */ /* 0x040fe20000410000 */
[-C--:B------:R-:W-:Y:S01]  /*8a10*/  FMUL.FTZ R34, R34, R29.reuse ;  /* 0x0000001d22227220 */ /* 0x080fe20000410000 */
[----:B------:R-:W-:Y:S01]  /*8a20*/  F2FP.BF16.F32.PACK_AB R40, R13, R40 ;  /* 0x000000280d28723e */ /* 0x000fe200000010ff */
[----:B------:R-:W-:Y:S02]  /*8a30*/  IMAD.MOV.U32 R13, RZ, RZ, R33 ;  /* 0x000000ffff0d7224 */ /* 0x000fe400078e0021 */
[C---:B------:R-:W-:Y:S01]  /*8a40*/  FFMA.FTZ R30, R14.reuse, R29, -R30 ;  /* 0x0000001d0e1e7223 */ /* 0x040fe2000001081e */
[----:B------:R-:W-:Y:S01]  /*8a50*/  FFMA.FTZ R34, R14, R39, R34 ;  /* 0x000000270e227223 */ /* 0x000fe20000010022 */
[----:B------:R-:W-:Y:S01]  /*8a60*/  F2FP.BF16.F32.PACK_AB R38, R15, R38 ;  /* 0x000000260f26723e */ /* 0x000fe200000010ff */
[----:B------:R-:W-:Y:S01]  /*8a70*/  IMAD.MOV.U32 R33, RZ, RZ, R40 ;  /* 0x000000ffff217224 */ /* 0x000fe200078e0028 */
[----:B------:R-:W-:Y:S01]  /*8a80*/  F2FP.BF16.F32.PACK_AB R28, R28, R44 ;  /* 0x0000002c1c1c723e */ /* 0x000fe200000010ff */
[----:B------:R-:W-:Y:S01]  /*8a90*/  IMAD.MOV.U32 R15, RZ, RZ, R31 ;  /* 0x000000ffff0f7224 */ /* 0x000fe200078e001f */
[----:B------:R-:W-:-:S02]  /*8aa0*/  F2FP.BF16.F32.PACK_AB R30, R30, R45 ;  /* 0x0000002d1e1e723e */ /* 0x000fc400000010ff */
[----:B------:R-:W-:Y:S01]  /*8ab0*/  F2FP.BF16.F32.PACK_AB R34, R34, R35 ;  /* 0x000000232222723e */ /* 0x000fe200000010ff */
[----:B------:R-:W-:Y:S01]  /*8ac0*/  IMAD.MOV.U32 R32, RZ, RZ, R28 ;  /* 0x000000ffff207224 */ /* 0x000fe200078e001c */
[----:B------:R-:W-:Y:S01]  /*8ad0*/  F2FP.BF16.F32.PACK_AB R12, R12, R46 ;  /* 0x0000002e0c0c723e */ /* 0x000fe200000010ff */
[----:B------:R-:W-:Y:S02]  /*8ae0*/  IMAD.MOV.U32 R14, RZ, RZ, R30 ;  /* 0x000000ffff0e7224 */ /* 0x000fe400078e001e */
[----:B------:R-:W-:-:S07]  /*8af0*/  IMAD.MOV.U32 R35, RZ, RZ, R38 ;  /* 0x000000ffff237224 */ /* 0x000fce00078e0026 */
.L_x_2732:
[----:B------:R-:W-:Y:S05]  /*8b00*/  BSYNC B2 ;  /* 0x0000000000027941 */ /* 0x000fea0003800000 */
.L_x_2731:
[----:B------:R-:W-:Y:S01]  /*8b10*/  ISETP.GE.AND P3, PT, R11, R132, PT ;  /* 0x000000840b00720c */ /* 0x000fe20003f66270 */
[----:B---3--:R3:W-:-:S12]  /*8b20*/  ST.E.128 desc[UR60][R36.64], R12 ;  /* 0x0000000c24007985 */ /* 0x0087d8000c101d3c */
[----:B------:R-:W-:-:S05]  /*8b30*/  @!P3 IMAD.WIDE R114, R11, 0x2, R114 ;  /* 0x000000020b72b825 */ /* 0x000fca00078e0272 */
[----:B--2---:R3:W-:Y:S02]  /*8b40*/  @!P3 ST.E.128 desc[UR60][R114.64], R32 ;  /* 0x000000207200b985 */ /* 0x0047e4000c101d3c */
.L_x_2722:
[----:B------:R-:W-:Y:S05]  /*8b50*/  BSYNC B1 ;  /* 0x0000000000017941 */ /* 0x000fea0003800000 */
.L_x_2721:
[----:B------:R-:W-:-:S03]  /*8b60*/  UMOV UR4, 0xffffffff ;  /* 0xffffffff00047882 */ /* 0x000fc60000000000 */
[----:B------:R-:W-:Y:S05]  /*8b70*/  BRA.DIV UR4, `(.L_x_2733) ;  /* 0x00000202041c7947 */ /* 0x000fea000b800000 */
[----:B-1----:R-:W1:Y:S04]  /*8b80*/  SHFL.IDX PT, R116, R116, 0x1, 0x1c1f ;  /* 0x003c1f0074747f89 */ /* 0x002e6800000e0000 */
[----:B------:R-:W0:Y:S02]  /*8b90*/  SHFL.IDX PT, R117, R117, 0x1, 0x1c1f ;  /* 0x003c1f0075757f89 */ /* 0x000e2400000e0000 */
.L_x_3032:
[----:B------:R-:W-:Y:S05]  /*8ba0*/  @P4 BRA `(.L_x_2690) ;  /* 0x0000001c00c84947 */ /* 0x000fea0003800000 */
[----:B------:R-:W-:Y:S01]  /*8bb0*/  ISETP.NE.AND P3, PT, R8, RZ, PT ;  /* 0x000000ff0800720c */ /* 0x000fe20003f65270 */
[----:B------:R-:W-:Y:S01]  /*8bc0*/  BSSY B1, `(.L_x_2734) ;  /* 0x000007e000017945 */ /* 0x000fe20003800000 */
[----:B0--3--:R-:W-:Y:S02]  /*8bd0*/  IMAD.MOV.U32 R32, RZ, RZ, R117 ;  /* 0x000000ffff207224 */ /* 0x009fe400078e0075 */
[----:B-1----:R-:W-:-:S09]  /*8be0*/  IMAD.MOV.U32 R33, RZ, RZ, R116 ;  /* 0x000000ffff217224 */ /* 0x002fd200078e0074 */
[----:B------:R-:W-:Y:S05]  /*8bf0*/  @!P3 BRA `(.L_x_2735) ;  /* 0x0000000400e8b947 */ /* 0x000fea0003800000 */
[----:B------:R-:W-:Y:S01]  /*8c00*/  SEL R11, R119, R133, !P0 ;  /* 0x00000085770b7207 */ /* 0x000fe20004000000 */
[----:B------:R-:W-:Y:S01]  /*8c10*/  BSSY B2, `(.L_x_2736) ;  /* 0x0000075000027945 */ /* 0x000fe20003800000 */
[----:B----4-:R-:W-:Y:S02]  /*8c20*/  SHF.R.U32.HI R13, RZ, 0x3, R217 ;  /* 0x00000003ff0d7819 */ /* 0x010fe400000116d9 */
[----:B------:R-:W-:Y:S02]  /*8c30*/  SHF.R.S32.HI R12, RZ, 0x1f, R11 ;  /* 0x0000001fff0c7819 */ /* 0x000fe4000001140b */
[----:B------:R-:W-:Y:S02]  /*8c40*/  ISETP.GE.AND P4, PT, R16, R118, PT ;  /* 0x000000761000720c */ /* 0x000fe40003f86270 */
[----:B------:R-:W-:Y:S02]  /*8c50*/  LEA.HI R12, R12, R11, RZ, 0x4 ;  /* 0x0000000b0c0c7211 */ /* 0x000fe400078f20ff */
[----:B------:R-:W-:-:S02]  /*8c60*/  LEA R34, P3, R5, R117, 0x1 ;  /* 0x0000007505227211 */ /* 0x000fc400078608ff */
[----:B------:R-:W-:Y:S02]  /*8c70*/  LEA.HI.SX32 R36, R12, R112, 0x1c ;  /* 0x000000700c247211 */ /* 0x000fe400078fe2ff */
[----:B------:R-:W-:Y:S02]  /*8c80*/  LEA.HI.X R35, R5, R116, R108, 0x1, P3 ;  /* 0x0000007405237211 */ /* 0x000fe400018f0c6c */
[----:B------:R-:W-:-:S04]  /*8c90*/  SHF.R.S32.HI R12, RZ, 0x1f, R36 ;  /* 0x0000001fff0c7819 */ /* 0x000fc80000011424 */
[----:B------:R-:W-:Y:S01]  /*8ca0*/  LEA.HI R12, R12, R36, RZ, 0x3 ;  /* 0x000000240c0c7211 */ /* 0x000fe200078f18ff */
[----:B------:R-:W-:-:S03]  /*8cb0*/  IMAD.SHL.U32 R36, R36, 0x8, RZ ;  /* 0x0000000824247824 */ /* 0x000fc600078e00ff */
[----:B------:R-:W-:Y:S02]  /*8cc0*/  SHF.R.S32.HI R12, RZ, 0x3, R12 ;  /* 0x00000003ff0c7819 */ /* 0x000fe4000001140c */
[----:B------:R-:W-:Y:S02]  /*8cd0*/  LOP3.LUT R11, R217, 0x38, R36, 0xf8, !PT ;  /* 0x00000038d90b7812 */ /* 0x000fe400078ef824 */
[----:B------:R-:W-:Y:S01]  /*8ce0*/  ISETP.GE.AND P3, PT, R36, R132, PT ;  /* 0x000000842400720c */ /* 0x000fe20003f66270 */
        /* <DEDUP_REMOVED lines=78> */
[----:B------:R-:W-:Y:S01]  /*91d0*/  FMUL.FTZ R45, R46, R29 ;  /* 0x0000001d2e2d7220 */ /* 0x000fe20000410000 */
[----:B------:R-:W-:-:S02]  /*91e0*/  IMAD.U32 R12, R14, 0x10000, RZ ;  /* 0x000100000e0c7824 */ /* 0x000fc400078e00ff */
[-C--:B------:R-:W-:Y:S01]  /*91f0*/  FMUL.FTZ R46, R46, R39.reuse ;  /* 0x000000272e2e7220 */ /* 0x080fe20000410000 */
[----:B------:R-:W-:Y:S01]  /*9200*/  LOP3.LUT R74, R74, 0xffff0000, RZ, 0xc0, !PT ;  /* 0xffff00004a4a7812 */ /* 0x000fe200078ec0ff */
[C---:B------:R-:W-:Y:S02]  /*9210*/  FFMA.FTZ R45, R12.reuse, R39, -R45 ;  /* 0x000000270c2d7223 */ /* 0x040fe4000001082d */
        /* <DEDUP_REMOVED lines=20> */
.L_x_2737:
[----:B------:R-:W-:Y:S05]  /*9360*/  BSYNC B2 ;  /* 0x0000000000027941 */ /* 0x000fea0003800000 */
.L_x_2736:
[----:B------:R-:W-:Y:S01]  /*9370*/  @!P3 IMAD.WIDE R36, R36, 0x2, R32 ;  /* 0x000000022424b825 */ /* 0x000fe200078e0220 */
[----:B0-----:R0:W-:Y:S04]  /*9380*/  ST.E.128 desc[UR60][R34.64], R12 ;  /* 0x0000000c22007985 */ /* 0x0011e8000c101d3c */
[----:B-1----:R0:W-:Y:S02]  /*9390*/  @!P3 ST.E.128 desc[UR60][R36.64], R28 ;  /* 0x0000001c2400b985 */ /* 0x0021e4000c101d3c */
.L_x_2735:
[----:B------:R-:W-:Y:S05]  /*93a0*/  BSYNC B1 ;  /* 0x0000000000017941 */ /* 0x000fea0003800000 */
.L_x_2734:
[----:B------:R-:W-:Y:S01]  /*93b0*/  ISETP.NE.AND P3, PT, R9, RZ, PT ;  /* 0x000000ff0900720c */ /* 0x000fe20003f65270 */
[----:B------:R-:W-:-:S12]  /*93c0*/  BSSY B1, `(.L_x_2738) ;  /* 0x000007c000017945 */ /* 0x000fd80003800000 */
[----:B------:R-:W-:Y:S05]  /*93d0*/  @!P3 BRA `(.L_x_2739) ;  /* 0x0000000400e8b947 */ /* 0x000fea0003800000 */
[----:B------:R-:W-:Y:S01]  /*93e0*/  SEL R11, R119, R133, !P1 ;  /* 0x00000085770b7207 */ /* 0x000fe20004800000 */
[----:B------:R-:W-:Y:S01]  /*93f0*/  BSSY B2, `(.L_x_2740) ;  /* 0x0000076000027945 */ /* 0x000fe20003800000 */
[----:B0-----:R-:W-:Y:S02]  /*9400*/  SHF.R.U32.HI R14, RZ, 0x3, R217 ;  /* 0x00000003ff0e7819 */ /* 0x001fe400000116d9 */
[----:B----4-:R-:W-:Y:S02]  /*9410*/  SHF.R.S32.HI R12, RZ, 0x1f, R11 ;  /* 0x0000001fff0c7819 */ /* 0x010fe4000001140b */
[----:B------:R-:W-:Y:S02]  /*9420*/  LEA R34, P3, R6, R117, 0x1 ;  /* 0x0000007506227211 */ /* 0x000fe400078608ff */
[----:B------:R-:W-:Y:S02]  /*9430*/  LEA.HI R12, R12, R11, RZ, 0x4 ;  /* 0x0000000b0c0c7211 */ /* 0x000fe400078f20ff */
[----:B------:R-:W-:-:S02]  /*9440*/  ISETP.GE.AND P4, PT, R193, R118, PT ;  /* 0x00000076c100720c */ /* 0x000fc40003f86270 */
[----:B------:R-:W-:Y:S02]  /*9450*/  LEA.HI.SX32 R12, R12, R111, 0x1c ;  /* 0x0000006f0c0c7211 */ /* 0x000fe400078fe2ff */
[----:B------:R-:W-:Y:S02]  /*9460*/  LEA.HI.X R35, R6, R116, R107, 0x1, P3 ;  /* 0x0000007406237211 */ /* 0x000fe400018f0c6b */
[----:B------:R-:W-:Y:S01]  /*9470*/  SHF.R.S32.HI R11, RZ, 0x1f, R12 ;  /* 0x0000001fff0b7819 */ /* 0x000fe2000001140c */
[----:B------:R-:W-:-:S03]  /*9480*/  IMAD.SHL.U32 R37, R12, 0x8, RZ ;  /* 0x000000080c257824 */ /* 0x000fc600078e00ff */
[----:B------:R-:W-:Y:S02]  /*9490*/  LEA.HI R11, R11, R12, RZ, 0x3 ;  /* 0x0000000c0b0b7211 */ /* 0x000fe400078f18ff */
[----:B------:R-:W-:Y:S02]  /*94a0*/  ISETP.GE.AND P3, PT, R37, R132, PT ;  /* 0x000000842500720c */ /* 0x000fe40003f66270 */
        /* <DEDUP_REMOVED lines=8> */
[----:B------:R-:W-:Y:S02]  /*9530*/  IMAD R28, R13, 0x2, R2 ;  /* 0x000000020d1c7824 */ /* 0x000fe400078e0202 */
[----:B------:R-:W-:Y:S01]  /*9540*/  @!P3 IMAD.WIDE R36, R37, 0x2, R32 ;  /* 0x000000022524b825 */ /* 0x000fe200078e0220 */
[----:B------:R0:W1:Y:S04]  /*9550*/  LDS.128 R12, [R11+0x1e400] ;  /* 0x01e400000b0c7984 */ /* 0x0000680000000c00 */
[----:B------:R-:W3:Y:S01]  /*9560*/  LDS.128 R28, [R28+0x1e400] ;  /* 0x01e400001c1c7984 */ /* 0x000ee20000000c00 */
[----:B------:R-:W-:Y:S05]  /*9570*/  @P4 BRA `(.L_x_2741) ;  /* 0x0000000400744947 */ /* 0x000fea0003800000 */
[----:B------:R-:W-:Y:S01]  /*9580*/  SHF.R.U64 R39, R68, 0x10, R69 ;  /* 0x0000001044277819 */ /* 0x000fe20000001245 */
[----:B---3--:R-:W-:Y:S01]  /*9590*/  IMAD.U32 R43, R29, 0x10000, RZ ;  /* 0x000100001d2b7824 */ /* 0x008fe200078e00ff */
[----:B0-----:R-:W-:Y:S01]  /*95a0*/  SHF.R.U64 R11, R56, 0x10, R57 ;  /* 0x00000010380b7819 */ /* 0x001fe20000001239 */
[----:B-1----:R-:W-:Y:S01]  /*95b0*/  IMAD.U32 R41, R13, 0x10000, RZ ;  /* 0x000100000d297824 */ /* 0x002fe200078e00ff */
[----:B------:R-:W-:Y:S01]  /*95c0*/  SHF.R.U32.HI R68, RZ, 0x10, R69 ;  /* 0x00000010ff447819 */ /* 0x000fe20000011645 */
[----:B------:R-:W-:Y:S01]  /*95d0*/  IMAD.U32 R47, R31, 0x10000, RZ ;  /* 0x000100001f2f7824 */ /* 0x000fe200078e00ff */
[----:B------:R-:W-:Y:S01]  /*95e0*/  SHF.R.U32.HI R56, RZ, 0x10, R57 ;  /* 0x00000010ff387819 */ /* 0x000fe20000011639 */
[----:B------:R-:W-:Y:S01]  /*95f0*/  IMAD.U32 R46, R15, 0x10000, RZ ;  /* 0x000100000f2e7824 */ /* 0x000fe200078e00ff */
[----:B------:R-:W-:Y:S01]  /*9600*/  PRMT R68, R151, 0x5432, R68 ;  /* 0x0000543297447816 */ /* 0x000fe20000000044 */
[----:B------:R-:W-:Y:S01]  /*9610*/  IMAD.U32 R48, R30, 0x10000, RZ ;  /* 0x000100001e307824 */ /* 0x000fe200078e00ff */
[----:B------:R-:W-:Y:S01]  /*9620*/  PRMT R56, R149, 0x5432, R56 ;  /* 0x0000543295387816 */ /* 0x000fe20000000038 */
[----:B------:R-:W-:Y:S01]  /*9630*/  IMAD.U32 R45, R14, 0x10000, RZ ;  /* 0x000100000e2d7824 */ /* 0x000fe200078e00ff */
[----:B------:R-:W-:Y:S01]  /*9640*/  SHF.R.U64 R40, R70, 0x10, R71 ;  /* 0x0000001046287819 */ /* 0x000fe20000001247 */
[----:B------:R-:W-:Y:S01]  /*9650*/  IMAD.U32 R49, R68, 0x10000, RZ ;  /* 0x0001000044317824 */ /* 0x000fe200078e00ff */
[----:B------:R-:W-:Y:S01]  /*9660*/  SHF.R.U64 R38, R58, 0x10, R59 ;  /* 0x000000103a267819 */ /* 0x000fe2000000123b */
[----:B------:R-:W-:Y:S01]  /*9670*/  IMAD.U32 R50, R56, 0x10000, RZ ;  /* 0x0001000038327824 */ /* 0x000fe200078e00ff */
[----:B------:R-:W-:-:S02]  /*9680*/  SHF.R.U32.HI R70, RZ, 0x10, R71 ;  /* 0x00000010ff467819 */ /* 0x000fc40000011647 */
[----:B------:R-:W-:Y:S02]  /*9690*/  SHF.R.U32.HI R58, RZ, 0x10, R59 ;  /* 0x00000010ff3a7819 */ /* 0x000fe4000001163b */
[C---:B------:R-:W-:Y:S01]  /*96a0*/  PRMT R51, R150.reuse, 0x5410, R40 ;  /* 0x0000541096337816 */ /* 0x040fe20000000028 */
[CC--:B------:R-:W-:Y:S01]  /*96b0*/  FMUL.FTZ R40, R43.reuse, R49.reuse ;  /* 0x000000312b287220 */ /* 0x0c0fe20000410000 */
[----:B------:R-:W-:Y:S01]  /*96c0*/  PRMT R70, R150, 0x5432, R70 ;  /* 0x0000543296467816 */ /* 0x000fe20000000046 */
[-C--:B------:R-:W-:Y:S01]  /*96d0*/  FMUL.FTZ R43, R43, R50.reuse ;  /* 0x000000322b2b7220 */ /* 0x080fe20000410000 */
[----:B------:R-:W-:Y:S01]  /*96e0*/  PRMT R58, R148, 0x5432, R58 ;  /* 0x00005432943a7816 */ /* 0x000fe2000000003a */
[----:B------:R-:W-:Y:S01]  /*96f0*/  FFMA.FTZ R40, R41, R50, -R40 ;  /* 0x0000003229287223 */ /* 0x000fe20000010828 */
[----:B------:R-:W-:Y:S01]  /*9700*/  LOP3.LUT R44, R29, 0xffff0000, RZ, 0xc0, !PT ;  /* 0xffff00001d2c7812 */ /* 0x000fe200078ec0ff */
[----:B------:R-:W-:Y:S02]  /*9710*/  IMAD.U32 R50, R70, 0x10000, RZ ;  /* 0x0001000046327824 */ /* 0x000fe400078e00ff */
[----:B------:R-:W-:Y:S01]  /*9720*/  FFMA.FTZ R43, R41, R49, R43 ;  /* 0x00000031292b7223 */ /* 0x000fe2000001002b */
[----:B------:R-:W-:Y:S01]  /*9730*/  LOP3.LUT R68, R68, 0xffff0000, RZ, 0xc0, !PT ;  /* 0xffff000044447812 */ /* 0x000fe200078ec0ff */
[----:B------:R-:W-:Y:S01]  /*9740*/  IMAD.U32 R41, R58, 0x10000, RZ ;  /* 0x000100003a297824 */ /* 0x000fe200078e00ff */
[----:B------:R-:W-:Y:S01]  /*9750*/  LOP3.LUT R56, R56, 0xffff0000, RZ, 0xc0, !PT ;  /* 0xffff000038387812 */ /* 0x000fe200078ec0ff */
[----:B------:R-:W-:Y:S01]  /*9760*/  FMUL.FTZ R49, R47, R50 ;  /* 0x000000322f317220 */ /* 0x000fe20000410000 */
[----:B------:R-:W-:Y:S01]  /*9770*/  LOP3.LUT R42, R13, 0xffff0000, RZ, 0xc0, !PT ;  /* 0xffff00000d2a7812 */ /* 0x000fe200078ec0ff */
[-C--:B------:R-:W-:Y:S01]  /*9780*/  FMUL.FTZ R47, R47, R41.reuse ;  /* 0x000000292f2f7220 */ /* 0x080fe20000410000 */
[----:B------:R-:W-:Y:S01]  /*9790*/  PRMT R39, R151, 0x5410, R39 ;  /* 0x0000541097277816 */ /* 0x000fe20000000027 */
[C---:B------:R-:W-:Y:S01]  /*97a0*/  FMUL.FTZ R57, R44.reuse, R68 ;  /* 0x000000442c397220 */ /* 0x040fe20000410000 */
[----:B------:R-:W-:Y:S01]  /*97b0*/  LOP3.LUT R31, R31, 0xffff0000, RZ, 0xc0, !PT ;  /* 0xffff00001f1f7812 */ /* 0x000fe200078ec0ff */
[----:B------:R-:W-:Y:S01]  /*97c0*/  FMUL.FTZ R44, R44, R56 ;  /* 0x000000382c2c7220 */ /* 0x000fe20000410000 */
[----:B------:R-:W-:Y:S01]  /*97d0*/  LOP3.LUT R70, R70, 0xffff0000, RZ, 0xc0, !PT ;  /* 0xffff000046467812 */ /* 0x000fe200078ec0ff */
[----:B------:R-:W-:Y:S01]  /*97e0*/  FFMA.FTZ R49, R46, R41, -R49 ;  /* 0x000000292e317223 */ /* 0x000fe20000010831 */
[----:B------:R-:W-:Y:S01]  /*97f0*/  LOP3.LUT R58, R58, 0xffff0000, RZ, 0xc0, !PT ;  /* 0xffff00003a3a7812 */ /* 0x000fe200078ec0ff */
[----:B------:R-:W-:Y:S01]  /*9800*/  FFMA.FTZ R47, R46, R50, R47 ;  /* 0x000000322e2f7223 */ /* 0x000fe2000001002f */
[----:B------:R-:W-:Y:S01]  /*9810*/  PRMT R11, R149, 0x5410, R11 ;  /* 0x00005410950b7816 */ /* 0x000fe2000000000b */
[----:B------:R-:W-:Y:S01]  /*9820*/  IMAD.U32 R29, R28, 0x10000, RZ ;  /* 0x000100001c1d7824 */ /* 0x000fe200078e00ff */
[----:B------:R-:W-:Y:S01]  /*9830*/  LOP3.LUT R15, R15, 0xffff0000, RZ, 0xc0, !PT ;  /* 0xffff00000f0f7812 */ /* 0x000fe200078ec0ff */
[----:B------:R-:W-:Y:S01]  /*9840*/  FFMA.FTZ R57, R42, R56, -R57 ;  /* 0x000000382a397223 */ /* 0x000fe20000010839 */
[----:B------:R-:W-:Y:S01]  /*9850*/  IMAD.U32 R46, R39, 0x10000, RZ ;  /* 0x00010000272e7824 */ /* 0x000fe200078e00ff */
[----:B------:R-:W-:Y:S01]  /*9860*/  LOP3.LUT R28, R28, 0xffff0000, RZ, 0xc0, !PT ;  /* 0xffff00001c1c7812 */ /* 0x000fe200078ec0ff */
[C---:B------:R-:W-:Y:S01]  /*9870*/  FMUL.FTZ R56, R31.reuse, R70 ;  /* 0x000000461f387220 */ /* 0x040fe20000410000 */
[----:B------:R-:W-:Y:S01]  /*9880*/  FMUL.FTZ R50, R31, R58 ;  /* 0x0000003a1f327220 */ /* 0x000fe20000410000 */
[----:B------:R-:W-:Y:S01]  /*9890*/  LOP3.LUT R39, R39, 0xffff0000, RZ, 0xc0, !PT ;  /* 0xffff000027277812 */ /* 0x000fe200078ec0ff */
[----:B------:R-:W-:Y:S01]  /*98a0*/  FFMA.FTZ R44, R42, R68, R44 ;  /* 0x000000442a2c7223 */ /* 0x000fe2000001002c */
[C---:B------:R-:W-:Y:S01]  /*98b0*/  IMAD.U32 R13, R12.reuse, 0x10000, RZ ;  /* 0x000100000c0d7824 */ /* 0x040fe200078e00ff */
[----:B------:R-:W-:Y:S01]  /*98c0*/  LOP3.LUT R12, R12, 0xffff0000, RZ, 0xc0, !PT ;  /* 0xffff00000c0c7812 */ /* 0x000fe200078ec0ff */
[----:B------:R-:W-:-:S02]  /*98d0*/  IMAD.U32 R42, R11, 0x10000, RZ ;  /* 0x000100000b2a7824 */ /* 0x000fc400078e00ff */
[----:B------:R-:W-:Y:S01]  /*98e0*/  FFMA.FTZ R58, R15, R58, -R56 ;  /* 0x0000003a0f3a7223 */ /* 0x000fe20000010838 */
[----:B------:R-:W-:Y:S01]  /*98f0*/  LOP3.LUT R11, R11, 0xffff0000, RZ, 0xc0, !PT ;  /* 0xffff00000b0b7812 */ /* 0x000fe200078ec0ff */
[----:B------:R-:W-:Y:S01]  /*9900*/  FFMA.FTZ R50, R15, R70, R50 ;  /* 0x000000460f327223 */ /* 0x000fe20000010032 */
[----:B------:R-:W-:Y:S01]  /*9910*/  FMUL.FTZ R15, R28, R39 ;  /* 0x000000271c0f7220 */ /* 0x000fe20000410000 */
[C---:B------:R-:W-:Y:S01]  /*9920*/  FMUL.FTZ R56, R29.reuse, R46 ;  /* 0x0000002e1d387220 */ /* 0x040fe20000410000 */
[-C--:B------:R-:W-:Y:S01]  /*9930*/  FMUL.FTZ R29, R29, R42.reuse ;  /* 0x0000002a1d1d7220 */ /* 0x080fe20000410000 */
[----:B------:R-:W-:Y:S01]  /*9940*/  PRMT R38, R148, 0x5410, R38 ;  /* 0x0000541094267816 */ /* 0x000fe20000000026 */
[-C--:B------:R-:W-:Y:S01]  /*9950*/  FMUL.FTZ R31, R28, R11.reuse ;  /* 0x0000000b1c1f7220 */ /* 0x080fe20000410000 */
[----:B------:R-:W-:Y:S01]  /*9960*/  FFMA.FTZ R15, R12, R11, -R15 ;  /* 0x0000000b0c0f7223 */ /* 0x000fe2000001080f */
[----:B------:R-:W-:Y:S01]  /*9970*/  IMAD.U32 R11, R51, 0x10000, RZ ;  /* 0x00010000330b7824 */ /* 0x000fe200078e00ff */
[----:B------:R-:W-:Y:S01]  /*9980*/  LOP3.LUT R30, R30, 0xffff0000, RZ, 0xc0, !PT ;  /* 0xffff00001e1e7812 */ /* 0x000fe200078ec0ff */
[C---:B------:R-:W-:Y:S01]  /*9990*/  FFMA.FTZ R56, R13.reuse, R42, -R56 ;  /* 0x0000002a0d387223 */ /* 0x040fe20000010838 */
[----:B------:R-:W-:Y:S01]  /*99a0*/  FFMA.FTZ R29, R13, R46, R29 ;  /* 0x0000002e0d1d7223 */ /* 0x000fe2000001001d */
[----:B------:R-:W-:Y:S01]  /*99b0*/  LOP3.LUT R51, R51, 0xffff0000, RZ, 0xc0, !PT ;  /* 0xffff000033337812 */ /* 0x000fe200078ec0ff */
[C---:B------:R-:W-:Y:S01]  /*99c0*/  IMAD.U32 R28, R38.reuse, 0x10000, RZ ;  /* 0x00010000261c7824 */ /* 0x040fe200078e00ff */
[----:B------:R-:W-:Y:S01]  /*99d0*/  LOP3.LUT R13, R38, 0xffff0000, RZ, 0xc0, !PT ;  /* 0xffff0000260d7812 */ /* 0x000fe200078ec0ff */
[----:B------:R-:W-:Y:S01]  /*99e0*/  FFMA.FTZ R12, R12, R39, R31 ;  /* 0x000000270c0c7223 */ /* 0x000fe2000001001f */
[----:B------:R-:W-:Y:S01]  /*99f0*/  LOP3.LUT R14, R14, 0xffff0000, RZ, 0xc0, !PT ;  /* 0xffff00000e0e7812 */ /* 0x000fe200078ec0ff */
[----:B------:R-:W-:Y:S01]  /*9a00*/  FMUL.FTZ R38, R48, R11 ;  /* 0x0000000b30267220 */ /* 0x000fe20000410000 */
[----:B------:R-:W-:Y:S01]  /*9a10*/  FMUL.FTZ R31, R30, R51 ;  /* 0x000000331e1f7220 */ /* 0x000fe20000410000 */
        /* <DEDUP_REMOVED lines=19> */
.L_x_2741:
[----:B------:R-:W-:Y:S05]  /*9b50*/  BSYNC B2 ;  /* 0x0000000000027941 */ /* 0x000fea0003800000 */
.L_x_2740:
[----:B-1----:R1:W-:Y:S04]  /*9b60*/  ST.E.128 desc[UR60][R34.64], R12 ;  /* 0x0000000c22007985 */ /* 0x0023e8000c101d3c */
[----:B---3--:R1:W-:Y:S02]  /*9b70*/  @!P3 ST.E.128 desc[UR60][R36.64], R28 ;  /* 0x0000001c2400b985 */ /* 0x0083e4000c101d3c */
.L_x_2739:
[----:B------:R-:W-:Y:S05]  /*9b80*/  BSYNC B1 ;  /* 0x0000000000017941 */ /* 0x000fea0003800000 */
.L_x_2738:
[----:B------:R-:W-:-:S13]  /*9b90*/  ISETP.NE.AND P3, PT, R10, RZ, PT ;  /* 0x000000ff0a00720c */ /* 0x000fda0003f65270 */
[----:B------:R-:W-:Y:S05]  /*9ba0*/  @!P3 BRA `(.L_x_2690) ;  /* 0x0000000c00c8b947 */ /* 0x000fea0003800000 */
[----:B0-----:R-:W3:Y:S01]  /*9bb0*/  LDL R11, [R1] ;  /* 0x00000000010b7983 */ /* 0x001ee20000100800 */
[----:B-1----:R-:W-:Y:S01]  /*9bc0*/  SHF.R.U32.HI R14, RZ, 0x3, R217 ;  /* 0x00000003ff0e7819 */ /* 0x002fe200000116d9 */
[----:B------:R-:W-:Y:S01]  /*9bd0*/  BSSY B1, `(.L_x_2742) ;  /* 0x0000074000017945 */ /* 0x000fe20003800000 */
[----:B------:R-:W-:-:S04]  /*9be0*/  LEA R34, P3, R7, R117, 0x1 ;  /* 0x0000007507227211 */ /* 0x000fc800078608ff */
[----:B------:R-:W-:Y:S02]  /*9bf0*/  LEA.HI.X R35, R7, R116, R106, 0x1, P3 ;  /* 0x0000007407237211 */ /* 0x000fe400018f0c6a */
[----:B------:R-:W-:Y:S02]  /*9c00*/  ISETP.GE.AND P3, PT, R192, R118, PT ;  /* 0x00000076c000720c */ /* 0x000fe40003f66270 */
[----:B---3--:R-:W-:-:S04]  /*9c10*/  LOP3.LUT P4, RZ, R11, 0x1, RZ, 0xc0, !PT ;  /* 0x000000010bff7812 */ /* 0x008fc8000788c0ff */
[----:B------:R-:W-:-:S04]  /*9c20*/  SEL R133, R119, R133, !P4 ;  /* 0x0000008577857207 */ /* 0x000fc80006000000 */
[----:B----4-:R-:W-:-:S04]  /*9c30*/  SHF.R.S32.HI R12, RZ, 0x1f, R133 ;  /* 0x0000001fff0c7819 */ /* 0x010fc80000011485 */
[----:B------:R-:W-:-:S04]  /*9c40*/  LEA.HI R133, R12, R133, RZ, 0x4 ;  /* 0x000000850c857211 */ /* 0x000fc800078f20ff */
[----:B------:R-:W-:-:S04]  /*9c50*/  LEA.HI.SX32 R133, R133, R110, 0x1c ;  /* 0x0000006e85857211 */ /* 0x000fc800078fe2ff */
        /* <DEDUP_REMOVED lines=17> */
[--C-:B------:R-:W-:Y:S01]  /*9d70*/  SHF.R.U64 R45, R64, 0x10, R65.reuse ;  /* 0x00000010402d7819 */ /* 0x100fe20000001241 */
[----:B0-----:R-:W-:Y:S01]  /*9d80*/  IMAD.U32 R41, R13, 0x10000, RZ ;  /* 0x000100000d297824 */ /* 0x001fe200078e00ff */
[----:B------:R-:W-:Y:S01]  /*9d90*/  SHF.R.U32.HI R65, RZ, 0x10, R65 ;  /* 0x00000010ff417819 */ /* 0x000fe20000011641 */
[----:B------:R-:W-:Y:S01]  /*9da0*/  IMAD.U32 R46, R31, 0x10000, RZ ;  /* 0x000100001f2e7824 */ /* 0x000fe200078e00ff */
[----:B------:R-:W-:Y:S01]  /*9db0*/  SHF.R.U64 R40, R52, 0x10, R53 ;  /* 0x0000001034287819 */ /* 0x000fe20000001235 */
[----:B------:R-:W-:Y:S01]  /*9dc0*/  IMAD.U32 R39, R15, 0x10000, RZ ;  /* 0x000100000f277824 */ /* 0x000fe200078e00ff */
[----:B------:R-:W-:Y:S02]  /*9dd0*/  PRMT R42, R140, 0x5432, R49 ;  /* 0x000054328c2a7816 */ /* 0x000fe40000000031 */
[----:B------:R-:W-:-:S02]  /*9de0*/  SHF.R.U32.HI R52, RZ, 0x10, R53 ;  /* 0x00000010ff347819 */ /* 0x000fc40000011635 */
[----:B------:R-:W-:Y:S02]  /*9df0*/  PRMT R49, R142, 0x5432, R65 ;  /* 0x000054328e317816 */ /* 0x000fe40000000041 */
[C---:B------:R-:W-:Y:S02]  /*9e00*/  PRMT R40, R139.reuse, 0x5432, R40 ;  /* 0x000054328b287816 */ /* 0x040fe40000000028 */
[----:B------:R-:W-:Y:S01]  /*9e10*/  PRMT R139, R139, 0x5410, R52 ;  /* 0x000054108b8b7816 */ /* 0x000fe20000000034 */
[----:B------:R-:W-:Y:S01]  /*9e20*/  IMAD.U32 R50, R49, 0x10000, RZ ;  /* 0x0001000031327824 */ /* 0x000fe200078e00ff */
[--C-:B------:R-:W-:Y:S02]  /*9e30*/  SHF.R.U64 R44, R66, 0x10, R67.reuse ;  /* 0x00000010422c7819 */ /* 0x100fe40000001243 */
[----:B------:R-:W-:Y:S01]  /*9e40*/  SHF.R.U32.HI R66, RZ, 0x10, R67 ;  /* 0x00000010ff427819 */ /* 0x000fe20000011643 */
[----:B------:R-:W-:Y:S01]  /*9e50*/  IMAD.U32 R48, R139, 0x10000, RZ ;  /* 0x000100008b307824 */ /* 0x000fe200078e00ff */
[----:B------:R-:W-:Y:S01]  /*9e60*/  SHF.R.U32.HI R55, RZ, 0x10, R55 ;  /* 0x00000010ff377819 */ /* 0x000fe20000011637 */
[----:B------:R-:W-:Y:S01]  /*9e70*/  FMUL.FTZ R52, R47, R50 ;  /* 0x000000322f347220 */ /* 0x000fe20000410000 */
[----:B------:R-:W-:Y:S01]  /*9e80*/  PRMT R66, R141, 0x5432, R66 ;  /* 0x000054328d427816 */ /* 0x000fe20000000042 */
[----:B------:R-:W-:Y:S01]  /*9e90*/  FMUL.FTZ R54, R47, R48 ;  /* 0x000000302f367220 */ /* 0x000fe20000410000 */
[----:B------:R-:W-:-:S02]  /*9ea0*/  PRMT R140, R140, 0x5410, R55 ;  /* 0x000054108c8c7816 */ /* 0x000fc40000000037 */
[----:B------:R-:W-:Y:S01]  /*9eb0*/  PRMT R142, R142, 0x5410, R45 ;  /* 0x000054108e8e7816 */ /* 0x000fe2000000002d */
[----:B------:R-:W-:Y:S01]  /*9ec0*/  FFMA.FTZ R45, R41, R48, -R52 ;  /* 0x00000030292d7223 */ /* 0x000fe20000010834 */
[----:B------:R-:W-:Y:S01]  /*9ed0*/  LOP3.LUT R43, R29, 0xffff0000, RZ, 0xc0, !PT ;  /* 0xffff00001d2b7812 */ /* 0x000fe200078ec0ff */
        /* <DEDUP_REMOVED lines=8> */
[-C--:B------:R-:W-:Y:S01]  /*9f60*/  FMUL.FTZ R43, R43, R48.reuse ;  /* 0x000000302b2b7220 */ /* 0x080fe20000410000 */
[----:B------:R-:W-:Y:S01]  /*9f70*/  FMUL.FTZ R50, R46, R51 ;  /* 0x000000332e327220 */ /* 0x000fe20000410000 */
[----:B------:R-:W-:Y:S01]  /*9f80*/  LOP3.LUT R66, R66, 0xffff0000, RZ, 0xc0, !PT ;  /* 0xffff000042427812 */ /* 0x000fe200078ec0ff */
[----:B------:R-:W-:Y:S01]  /*9f90*/  FMUL.FTZ R52, R46, R47 ;  /* 0x0000002f2e347220 */ /* 0x000fe20000410000 */
[C---:B------:R-:W-:Y:S01]  /*9fa0*/  FFMA.FTZ R48, R38.reuse, R48, -R53 ;  /* 0x0000003026307223 */ /* 0x040fe20000010835 */
[----:B------:R-:W-:Y:S01]  /*9fb0*/  FFMA.FTZ R38, R38, R49, R43 ;  /* 0x0000003126267223 */ /* 0x000fe2000001002b */
[----:B------:R-:W-:Y:S01]  /*9fc0*/  LOP3.LUT R46, R140, 0xffff0000, RZ, 0xc0, !PT ;  /* 0xffff00008c2e7812 */ /* 0x000fe200078ec0ff */
[----:B------:R-:W-:Y:S01]  /*9fd0*/  FFMA.FTZ R43, R39, R47, -R50 ;  /* 0x0000002f272b7223 */ /* 0x000fe20000010832 */
[----:B------:R-:W-:Y:S01]  /*9fe0*/  LOP3.LUT R36, R15, 0xffff0000, RZ, 0xc0, !PT ;  /* 0xffff00000f247812 */ /* 0x000fe200078ec0ff */
[----:B------:R-:W-:Y:S01]  /*9ff0*/  FFMA.FTZ R39, R39, R51, R52 ;  /* 0x0000003327277223 */ /* 0x000fe20000010034 */
[----:B------:R-:W-:Y:S01]  /*a000*/  FMUL.FTZ R47, R31, R66 ;  /* 0x000000421f2f7220 */ /* 0x000fe20000410000 */
[----:B------:R-:W-:-:S02]  /*a010*/  IMAD.U32 R29, R28, 0x10000, RZ ;  /* 0x000100001c1d7824 */ /* 0x000fc400078e00ff */
[-C--:B------:R-:W-:Y:S01]  /*a020*/  FMUL.FTZ R49, R31, R46.reuse ;  /* 0x0000002e1f317220 */ /* 0x080fe20000410000 */
[----:B------:R-:W-:Y:S02]  /*a030*/  IMAD.U32 R52, R142, 0x10000, RZ ;  /* 0x000100008e347824 */ /* 0x000fe400078e00ff */
[----:B------:R-:W-:Y:S01]  /*a040*/  FFMA.FTZ R46, R36, R46, -R47 ;  /* 0x0000002e242e7223 */ /* 0x000fe2000001082f */
[C---:B------:R-:W-:Y:S01]  /*a050*/  IMAD.U32 R50, R40.reuse, 0x10000, RZ ;  /* 0x0001000028327824 */ /* 0x040fe200078e00ff */
[----:B------:R-:W-:Y:S01]  /*a060*/  LOP3.LUT R31, R40, 0xffff0000, RZ, 0xc0, !PT ;  /* 0xffff0000281f7812 */ /* 0x000fe200078ec0ff */
[C---:B------:R-:W-:Y:S01]  /*a070*/  FMUL.FTZ R40, R29.reuse, R52 ;  /* 0x000000341d287220 */ /* 0x040fe20000410000 */
[----:B------:R-:W-:Y:S01]  /*a080*/  LOP3.LUT R28, R28, 0xffff0000, RZ, 0xc0, !PT ;  /* 0xffff00001c1c7812 */ /* 0x000fe200078ec0ff */
[----:B------:R-:W-:Y:S01]  /*a090*/  IMAD.U32 R13, R12, 0x10000, RZ ;  /* 0x000100000c0d7824 */ /* 0x000fe200078e00ff */
[----:B------:R-:W-:Y:S01]  /*a0a0*/  LOP3.LUT R47, R142, 0xffff0000, RZ, 0xc0, !PT ;  /* 0xffff00008e2f7812 */ /* 0x000fe200078ec0ff */
[----:B------:R-:W-:Y:S01]  /*a0b0*/  FMUL.FTZ R29, R29, R50 ;  /* 0x000000321d1d7220 */ /* 0x000fe20000410000 */
[----:B------:R-:W-:Y:S01]  /*a0c0*/  PRMT R44, R141, 0x5410, R44 ;  /* 0x000054108d2c7816 */ /* 0x000fe2000000002c */
[----:B------:R-:W-:Y:S01]  /*a0d0*/  FFMA.FTZ R66, R36, R66, R49 ;  /* 0x0000004224427223 */ /* 0x000fe20000010031 */
[----:B------:R-:W-:Y:S01]  /*a0e0*/  LOP3.LUT R12, R12, 0xffff0000, RZ, 0xc0, !PT ;  /* 0xffff00000c0c7812 */ /* 0x000fe200078ec0ff */
[C---:B------:R-:W-:Y:S01]  /*a0f0*/  IMAD.U32 R15, R14.reuse, 0x10000, RZ ;  /* 0x000100000e0f7824 */ /* 0x040fe200078e00ff */
[----:B------:R-:W-:Y:S01]  /*a100*/  LOP3.LUT R37, R14, 0xffff0000, RZ, 0xc0, !PT ;  /* 0xffff00000e257812 */ /* 0x000fe200078ec0ff */
[C---:B------:R-:W-:Y:S01]  /*a110*/  FMUL.FTZ R49, R28.reuse, R47 ;  /* 0x0000002f1c317220 */ /* 0x040fe20000410000 */
[C---:B------:R-:W-:Y:S01]  /*a120*/  FFMA.FTZ R40, R13.reuse, R50, -R40 ;  /* 0x000000320d287223 */ /* 0x040fe20000010828 */
[----:B------:R-:W-:Y:S01]  /*a130*/  FFMA.FTZ R29, R13, R52, R29 ;  /* 0x000000340d1d7223 */ /* 0x000fe2000001001d */
[-C--:B------:R-:W-:Y:S01]  /*a140*/  FMUL.FTZ R51, R28, R31.reuse ;  /* 0x0000001f1c337220 */ /* 0x080fe20000410000 */
[C---:B------:R-:W-:Y:S01]  /*a150*/  IMAD.U32 R14, R30.reuse, 0x10000, RZ ;  /* 0x000100001e0e7824 */ /* 0x040fe200078e00ff */
        /* <DEDUP_REMOVED lines=27> */
.L_x_2743:
[----:B------:R-:W-:Y:S05]  /*a310*/  BSYNC B1 ;  /* 0x0000000000017941 */ /* 0x000fea0003800000 */
.L_x_2742:
[----:B0-----:R0:W-:Y:S01]  /*a320*/  ST.E.128 desc[UR60][R34.64], R12 ;  /* 0x0000000c22007985 */ /* 0x0011e2000c101d3c */
[----:B------:R-:W-:-:S13]  /*a330*/  ISETP.GE.AND P3, PT, R11, R132, PT ;  /* 0x000000840b00720c */ /* 0x000fda0003f66270 */
[----:B------:R-:W-:Y:S05]  /*a340*/  @P3 BRA `(.L_x_2690) ;  /* 0x0000000400e03947 */ /* 0x000fea0003800000 */
[----:B------:R-:W-:-:S05]  /*a350*/  IMAD.WIDE R32, R11, 0x2, R32 ;  /* 0x000000020b207825 */ /* 0x000fca00078e0220 */
[----:B-1----:R1:W-:Y:S01]  /*a360*/  ST.E.128 desc[UR60][R32.64], R28 ;  /* 0x0000001c20007985 */ /* 0x0023e2000c101d3c */
[----:B------:R-:W-:Y:S05]  /*a370*/  BRA `(.L_x_2690) ;  /* 0x0000000400d47947 */ /* 0x000fea0003800000 */
.L_x_2655:
[----:B------:R-:W2:Y:S02]  /*a380*/  LDL R11, [R1+0x4] ;  /* 0x00000400010b7983 */ /* 0x000ea40000100800 */
[----:B--2---:R-:W-:-:S13]  /*a390*/  R2UR UR4, R11 ;  /* 0x000000000b0472ca */ /* 0x004fda00000e0000 */
[----:B------:R-:W-:-:S06]  /*a3a0*/  UISETP.NE.AND UP0, UPT, UR4, 0x3, UPT ;  /* 0x000000030400788c */ /* 0x000fcc000bf05270 */
[----:B------:R-:W-:-:S13]  /*a3b0*/  PLOP3.LUT P2, PT, PT, PT, UP0, 0x80, 0x0 ;  /* 0x000000000000781c */ /* 0x000fda0003f4f008 */
[----:B------:R-:W-:Y:S05]  /*a3c0*/  @!P2 BRA `(.L_x_2744) ;  /* 0x000000000004a947 */ /* 0x000fea0003800000 */
[----:B------:R-:W-:Y:S01]  /*a3d0*/  BPT.TRAP 0x1 ;  /* 0x000000040000795c */ /* 0x000fe20000300000 */
.L_x_2744:
[----:B------:R-:W-:Y:S01]  /*a3e0*/  IMAD R86, R18, 0x8, R2 ;  /* 0x0000000812567824 */ /* 0x000fe200078e0202 */
[----:B------:R-:W-:Y:S01]  /*a3f0*/  SHF.L.U32 R87, R205, 0x1f, RZ ;  /* 0x0000001fcd577819 */ /* 0x000fe200000006ff */
[----:B------:R-:W-:Y:S01]  /*a400*/  BSSY B1, `(.L_x_2745) ;  /* 0x0000004000017945 */ /* 0x000fe20003800000 */
[----:B------:R-:W-:Y:S02]  /*a410*/  SHF.R.S32.HI R79, RZ, 0x1f, R76 ;  /* 0x0000001fff4f7819 */ /* 0x000fe4000001144c */
[----:B------:R-:W0:Y:S02]  /*a420*/  SYNCS.PHASECHK.TRANS64.TRYWAIT P3, [R86+URZ+0x30890], R87 ;  /* 0x03089057560075a7 */ /* 0x000e24000806017f */
[----:B0-----:R-:W-:Y:S05]  /*a430*/  @!P3 BRA `(.L_x_2746) ;  /* 0x000001e80038b947 */ /* 0x001fea0003800000 */
.L_x_3033:
[----:B------:R-:W-:Y:S05]  /*a440*/  BSYNC B1 ;  /* 0x0000000000017941 */ /* 0x000fea0003800000 */
.L_x_2745:
        /* <DEDUP_REMOVED lines=25> */
.L_x_3037:
        /* <DEDUP_REMOVED lines=37> */
.L_x_2749:
[----:B------:R-:W-:Y:S05]  /*a830*/  BSYNC B1 ;  /* 0x0000000000017941 */ /* 0x000fea0003800000 */
.L_x_2748:
[----:B------:R-:W-:-:S03]  /*a840*/  UMOV UR4, 0xffffffff ;  /* 0xffffffff00047882 */ /* 0x000fc60000000000 */
[----:B------:R-:W-:Y:S05]  /*a850*/  BRA.DIV UR4, `(.L_x_2750) ;  /* 0x000001e604907947 */ /* 0x000fea000b800000 */
[----:B--2---:R2:W0:Y:S04]  /*a860*/  SHFL.IDX PT, R36, R35, 0x1, 0x1c1f ;  /* 0x003c1f0023247f89 */ /* 0x00442800000e0000 */
[----:B---3--:R2:W3:Y:S02]  /*a870*/  SHFL.IDX PT, R37, R34, 0x1, 0x1c1f ;  /* 0x003c1f0022257f89 */ /* 0x0084e400000e0000 */
.L_x_3041:
        /* <DEDUP_REMOVED lines=23> */
[----:B------:R-:W-:Y:S02]  /*a9f0*/  @!P5 IMAD.SHL.U32 R11, R199, 0x8, RZ ;  /* 0x00000008c70bd824 */ /* 0x000fe400078e00ff */
[----:B0-----:R-:W-:Y:S02]  /*aa00*/  @!P5 IMAD.MOV.U32 R32, RZ, RZ, R37 ;  /* 0x000000ffff20d224 */ /* 0x001fe400078e0025 */
[----:B------:R-:W-:Y:S02]  /*aa10*/  @!P5 IMAD.MOV.U32 R33, RZ, RZ, R36 ;  /* 0x000000ffff21d224 */ /* 0x000fe400078e0024 */
        /* <DEDUP_REMOVED lines=11> */
.L_x_2690:
[----:B------:R-:W-:Y:S05]  /*aad0*/  BSYNC B0 ;  /* 0x0000000000007941 */ /* 0x000fea0003800000 */
.L_x_2654:
        /* <DEDUP_REMOVED lines=17> */
.L_x_2752:
[----:B------:R-:W-:Y:S05]  /*abf0*/  BSYNC B0 ;  /* 0x0000000000007941 */ /* 0x000fea0003800000 */
.L_x_2751:
[----:B------:R-:W3:Y:S01]  /*ac00*/  SYNCS.PHASECHK.TRANS64.TRYWAIT P2, [R86+URZ+0x308b0], R87 ;  /* 0x0308b057560075a7 */ /* 0x000ee2000804017f */
[----:B------:R-:W-:Y:S04]  /*ac10*/  BSSY B0, `(.L_x_2753) ;  /* 0x0000002000007945 */ /* 0x000fe80003800000 */
[----:B---3--:R-:W-:Y:S05]  /*ac20*/  @!P2 BRA `(.L_x_2754) ;  /* 0x000001e000e8a947 */ /* 0x008fea0003800000 */
.L_x_3042:
[----:B------:R-:W-:Y:S05]  /*ac30*/  BSYNC B0 ;  /* 0x0000000000007941 */ /* 0x000fea0003800000 */
.L_x_2753:
[----:B------:R-:W-:Y:S01]  /*ac40*/  ULDC.64 UR4, c[0x0][0x328] ;  /* 0x0000ca0000047ab9 */ /* 0x000fe20000000a00 */
[----:B------:R-:W-:Y:S01]  /*ac50*/  ULDC.64 UR6, c[0x0][0x318] ;  /* 0x0000c60000067ab9 */ /* 0x000fe20000000a00 */
[----:B------:R-:W-:Y:S01]  /*ac60*/  IMAD R79, R79, UR4, RZ ;  /* 0x000000044f4f7c24 */ /* 0x000fe2000f8e02ff */
[----:B------:R-:W-:Y:S01]  /*ac70*/  BSSY B0, `(.L_x_2755) ;  /* 0x0000034000007945 */ /* 0x000fe20003800000 */
[----:B-1--4-:R-:W-:-:S04]  /*ac80*/  IMAD.WIDE.U32 R12, R76, UR4, RZ ;  /* 0x000000044c0c7c25 */ /* 0x012fc8000f8e00ff */
        /* <DEDUP_REMOVED lines=15> */
[----:B------:R0:W4:Y:S10]  /*ad80*/  SHFL.IDX PT, R33, R11, RZ, 0x1c1f ;  /* 0x001c1fff0b217589 */ /* 0x00013400000e0000 */
[----:B0-----:R-:W-:Y:S05]  /*ad90*/  @!P2 BRA `(.L_x_2756) ;  /* 0x000000000084a947 */ /* 0x001fea0003800000 */
[----:B------:R-:W-:Y:S02]  /*ada0*/  ULDC UR4, c[0x0][0x2f4] ;  /* 0x0000bd0000047ab9 */ /* 0x000fe40000000800 */
[----:B------:R-:W-:Y:S02]  /*adb0*/  ISETP.GE.AND P5, PT, R16, UR4, PT ;  /* 0x0000000410007c0c */ /* 0x000fe4000bfa6270 */
[----:B------:R-:W-:-:S11]  /*adc0*/  ISETP.GE.AND P4, PT, R22, UR4, PT ;  /* 0x0000000416007c0c */ /* 0x000fd6000bf86270 */
[----:B------:R-:W0:Y:S01]  /*add0*/  @!P5 LDS.128 R12, [R77] ;  /* 0x000000004d0cd984 */ /* 0x000e220000000c00 */
[----:B-12---:R-:W-:-:S04]  /*ade0*/  @!P5 LEA R34, P2, R16, R32, 0x1 ;  /* 0x000000201022d211 */ /* 0x006fc800078408ff */
[----:B----4-:R-:W-:Y:S02]  /*adf0*/  @!P5 LEA.HI.X R35, R16, R33, R17, 0x1, P2 ;  /* 0x000000211023d211 */ /* 0x010fe400010f0c11 */
        /* <DEDUP_REMOVED lines=27> */
.L_x_2756:
[----:B------:R-:W-:Y:S05]  /*afb0*/  BSYNC B0 ;  /* 0x0000000000007941 */ /* 0x000fea0003800000 */
.L_x_2755:
[----:B------:R-:W-:Y:S01]  /*afc0*/  ISETP.GE.AND P2, PT, R85, 0x41, PT ;  /* 0x000000415500780c */ /* 0x000fe20003f46270 */
[----:B0---4-:R0:W4:Y:S01]  /*afd0*/  SHFL.IDX PT, R33, R11, 0x1, 0x1c1f ;  /* 0x003c1f000b217f89 */ /* 0x01112200000e0000 */
[----:B------:R-:W-:Y:S03]  /*afe0*/  BSSY B0, `(.L_x_2757) ;  /* 0x0000024000007945 */ /* 0x000fe60003800000 */
[----:B-1----:R0:W1:Y:S08]  /*aff0*/  SHFL.IDX PT, R32, R27, 0x1, 0x1c1f ;  /* 0x003c1f001b207f89 */ /* 0x00207000000e0000 */
[----:B0-----:R-:W-:Y:S05]  /*b000*/  @!P2 BRA `(.L_x_2758) ;  /* 0x000000000084a947 */ /* 0x001fea0003800000 */
[----:B------:R-:W-:Y:S02]  /*b010*/  ULDC UR4, c[0x0][0x2f4] ;  /* 0x0000bd0000047ab9 */ /* 0x000fe40000000800 */
[----:B------:R-:W-:Y:S02]  /*b020*/  ISETP.GE.AND P5, PT, R16, UR4, PT ;  /* 0x0000000410007c0c */ /* 0x000fe4000bfa6270 */
[----:B------:R-:W-:-:S11]  /*b030*/  ISETP.GE.AND P4, PT, R22, UR4, PT ;  /* 0x0000000416007c0c */ /* 0x000fd6000bf86270 */
[----:B------:R-:W0:Y:S01]  /*b040*/  @!P5 LDS.128 R12, [R77+0x2000] ;  /* 0x002000004d0cd984 */ /* 0x000e220000000c00 */
        /* <DEDUP_REMOVED lines=29> */
.L_x_2758:
[----:B------:R-:W-:Y:S05]  /*b220*/  BSYNC B0 ;  /* 0x0000000000007941 */ /* 0x000fea0003800000 */
.L_x_2757:
[----:B------:R-:W5:Y:S01]  /*b230*/  LDL R11, [R1] ;  /* 0x00000000010b7983 */ /* 0x000f620000100800 */
[----:B---3--:R-:W-:Y:S01]  /*b240*/  @!P3 VIADD R86, R86, 0x308c0 ;  /* 0x000308c05656b836 */ /* 0x008fe20000000000 */
[----:B------:R-:W-:Y:S01]  /*b250*/  PLOP3.LUT P2, PT, PT, PT, PT, 0x8, 0x0 ;  /* 0x000000000000781c */ /* 0x000fe20003f4e170 */
[----:B------:R-:W-:Y:S01]  /*b260*/  VIADD R18, R18, 0x1 ;  /* 0x0000000112127836 */ /* 0x000fe20000000000 */
[----:B------:R-:W-:Y:S01]  /*b270*/  @!PT LDS RZ, [RZ] ;  /* 0x00000000fffff984 */ /* 0x000fe20000000800 */
[----:B------:R-:W-:Y:S01]  /*b280*/  @!PT LDS RZ, [RZ] ;  /* 0x00000000fffff984 */ /* 0x000fe20000000800 */
[----:B------:R-:W-:Y:S01]  /*b290*/  @!PT LDS RZ, [RZ] ;  /* 0x00000000fffff984 */ /* 0x000fe20000000800 */
[----:B------:R-:W-:Y:S01]  /*b2a0*/  @!PT LDS RZ, [RZ] ;  /* 0x00000000fffff984 */ /* 0x000fe20000000800 */
[----:B------:R3:W-:Y:S06]  /*b2b0*/  MEMBAR.ALL.CTA ;  /* 0x0000000000007992 */ /* 0x0007ec0000008000 */
[----:B---3--:R-:W3:Y:S01]  /*b2c0*/  FENCE.VIEW.ASYNC.S ;  /* 0x00000000000073c6 */ /* 0x008ee20000000000 */
[----:B------:R-:W-:Y:S01]  /*b2d0*/  @!P3 PRMT R86, RZ, 0x654, R86 ;  /* 0x00000654ff56b816 */ /* 0x000fe20000000056 */
[----:B---3--:R3:W-:Y:S06]  /*b2e0*/  BAR.SYNC.DEFER_BLOCKING R137, 0x80 ;  /* 0x000200890000751d */ /* 0x0087ec0000010000 */
[----:B------:R3:W-:Y:S01]  /*b2f0*/  @!P3 SYNCS.ARRIVE.TRANS64.RED.A1T0 RZ, [R86+URZ], RZ ;  /* 0x000000ff56ffb9a7 */ /* 0x0007e2000810043f */
[----:B------:R-:W-:-:S04]  /*b300*/  ISETP.NE.AND P3, PT, R18, 0x2, PT ;  /* 0x000000021200780c */ /* 0x000fc80003f65270 */
[----:B------:R-:W-:Y:S02]  /*b310*/  SEL R12, RZ, 0x1, P3 ;  /* 0x00000001ff0c7807 */ /* 0x000fe40001800000 */
[----:B------:R-:W-:Y:S02]  /*b320*/  SEL R18, R18, RZ, P3 ;  /* 0x000000ff12127207 */ /* 0x000fe40001800000 */
[----:B------:R-:W-:Y:S02]  /*b330*/  LOP3.LUT R205, R205, R12, RZ, 0x3c, !PT ;  /* 0x0000000ccdcd7212 */ /* 0x000fe400078e3cff */
[----:B-----5:R-:W-:-:S13]  /*b340*/  LOP3.LUT P4, RZ, R11, 0x2, RZ, 0xc0, !PT ;  /* 0x000000020bff7812 */ /* 0x020fda000788c0ff */
[----:B---3--:R-:W-:Y:S05]  /*b350*/  @P4 BRA `(.L_x_2759) ;  /* 0xffffff74008c4947 */ /* 0x008fea000383ffff */
.L_x_2649:
[----:B------:R-:W3:Y:S01]  /*b360*/  LDC R0, c[0x0][0x448] ;  /* 0x00011200ff007b82 */ /* 0x000ee20000000800 */
[----:B------:R-:W-:Y:S01]  /*b370*/  BSSY B0, `(.L_x_2760) ;  /* 0x0000011000007945 */ /* 0x000fe20003800000 */
[----:B--2---:R-:W-:Y:S01]  /*b380*/  IMAD.MOV.U32 R80, RZ, RZ, RZ ;  /* 0x000000ffff507224 */ /* 0x004fe200078e00ff */
[----:B---3--:R-:W-:Y:S01]  /*b390*/  ISETP.NE.AND P0, PT, R0, 0x1, PT ;  /* 0x000000010000780c */ /* 0x008fe20003f05270 */
[----:B------:R-:W-:-:S12]  /*b3a0*/  VIADD R0, R226, 0x7f ;  /* 0x0000007fe2007836 */ /* 0x000fd80000000000 */
[----:B------:R-:W2:Y:S08]  /*b3b0*/  @P0 LDC R3, c[0x0][0x44c] ;  /* 0x00011300ff030b82 */ /* 0x000eb00000000800 */
[----:B------:R-:W3:Y:S01]  /*b3c0*/  @P0 LDC R4, c[0x0][0x450] ;  /* 0x00011400ff040b82 */ /* 0x000ee20000000800 */
[----:B--2---:R-:W-:-:S05]  /*b3d0*/  @P0 IMAD.HI.U32 R3, R0, R3, RZ ;  /* 0x0000000300030227 */ /* 0x004fca00078e00ff */
[----:B---3--:R-:W-:-:S05]  /*b3e0*/  @P0 SHF.R.U32.HI R0, RZ, R4, R3 ;  /* 0x00000004ff000219 */ /* 0x008fca0000011603 */
[----:B------:R-:W-:-:S04]  /*b3f0*/  IMAD.IADD R0, R135, 0x1, R0 ;  /* 0x0000000187007824 */ /* 0x000fc800078e0200 */
[----:B------:R-:W-:-:S05]  /*b400*/  IMAD.HI R0, R0, 0x2aaaaaab, RZ ;  /* 0x2aaaaaab00007827 */ /* 0x000fca00078e02ff */
[----:B------:R-:W-:-:S04]  /*b410*/  SHF.R.U32.HI R3, RZ, 0x1f, R0 ;  /* 0x0000001fff037819 */ /* 0x000fc80000011600 */
[----:B------:R-:W-:-:S04]  /*b420*/  LEA.HI.SX32 R3, R0, R3, 0x1c ;  /* 0x0000000300037211 */ /* 0x000fc800078fe2ff */
[----:B------:R-:W-:-:S04]  /*b430*/  VIMNMX R136, R136, R3, PT ;  /* 0x0000000388887248 */ /* 0x000fc80003fe0100 */
[----:B------:R-:W-:Y:S01]  /*b440*/  ISETP.GE.AND P0, PT, R136, 0x1, PT ;  /* 0x000000018800780c */ /* 0x000fe20003f06270 */
[----:B------:R-:W-:-:S12]  /*b450*/  @P2 BRA `(.L_x_2761) ;  /* 0x0000000000082947 */ /* 0x000fd80003800000 */
[----:B------:R-:W2:Y:S02]  /*b460*/  FENCE.VIEW.ASYNC.G ;  /* 0x00000000000073c6 */ /* 0x000ea40000000100 */
[----:B--2---:R-:W-:Y:S06]  /*b470*/  BAR.ARV 0xc, 0x180 ;  /* 0x0306000000007b1d */ /* 0x004fec0000002000 */
.L_x_2761:
[----:B------:R-:W-:Y:S05]  /*b480*/  BSYNC B0 ;  /* 0x0000000000007941 */ /* 0x000fea0003800000 */
.L_x_2760:
[----:B------:R-:W-:Y:S04]  /*b490*/  BSSY B0, `(.L_x_2762) ;  /* 0x0000020000007945 */ /* 0x000fe80003800000 */
[----:B------:R-:W-:Y:S05]  /*b4a0*/  @!P0 BRA `(.L_x_2763) ;  /* 0x0000000000788947 */ /* 0x000fea0003800000 */
[----:B------:R-:W2:Y:S01]  /*b4b0*/  LDL R0, [R1+0x40] ;  /* 0x0000400001007983 */ /* 0x000ea20000100800 */
[----:B------:R-:W-:Y:S01]  /*b4c0*/  ULDC UR4, c[0x0][0x9f0] ;  /* 0x00027c0000047ab9 */ /* 0x000fe20000000800 */
[----:B--2---:R-:W-:-:S04]  /*b4d0*/  ISETP.NE.AND P0, PT, R0, RZ, PT ;  /* 0x000000ff0000720c */ /* 0x004fc80003f05270 */
[----:B------:R-:W-:-:S04]  /*b4e0*/  SEL R9, R0, UR4, P0 ;  /* 0x0000000400097c07 */ /* 0x000fc80008000000 */
[-C--:B------:R-:W-:Y:S02]  /*b4f0*/  IABS R6, R9.reuse ;  /* 0x0000000900067213 */ /* 0x080fe40000000000 */
[----:B------:R-:W-:Y:S02]  /*b500*/  IADD3 R0, R9, -0x1, R136 ;  /* 0xffffffff09007810 */ /* 0x000fe40007ffe088 */
[----:B------:R-:W2:Y:S01]  /*b510*/  I2F.RP R3, R6 ;  /* 0x0000000600037306 */ /* 0x000ea20000209400 */
[-C--:B------:R-:W-:Y:S02]  /*b520*/  IABS R10, R9.reuse ;  /* 0x00000009000a7213 */ /* 0x080fe40000000000 */
[----:B------:R-:W-:Y:S02]  /*b530*/  IABS R8, R0 ;  /* 0x0000000000087213 */ /* 0x000fe40000000000 */
[----:B------:R-:W-:-:S04]  /*b540*/  LOP3.LUT R0, R0, R9, RZ, 0x3c, !PT ;  /* 0x0000000900007212 */ /* 0x000fc800078e3cff */
[----:B------:R-:W-:Y:S01]  /*b550*/  ISETP.GE.AND P2, PT, R0, RZ, PT ;  /* 0x000000ff0000720c */ /* 0x000fe20003f46270 */
[----:B--2---:R-:W2:Y:S02]  /*b560*/  MUFU.RCP R3, R3 ;  /* 0x0000000300037308 */ /* 0x004ea40000001000 */
[----:B--2---:R-:W-:Y:S02]  /*b570*/  VIADD R4, R3, 0xffffffe ;  /* 0x0ffffffe03047836 */ /* 0x004fe40000000000 */
[----:B------:R-:W-:-:S04]  /*b580*/  IMAD.MOV R3, RZ, RZ, -R10 ;  /* 0x000000ffff037224 */ /* 0x000fc800078e0a0a */
[----:B------:R2:W3:Y:S02]  /*b590*/  F2I.FTZ.U32.TRUNC.NTZ R5, R4 ;  /* 0x0000000400057305 */ /* 0x0004e4000021f000 */
[----:B--2---:R-:W-:Y:S02]  /*b5a0*/  IMAD.MOV.U32 R4, RZ, RZ, RZ ;  /* 0x000000ffff047224 */ /* 0x004fe400078e00ff */
        /* <DEDUP_REMOVED lines=14> */
.L_x_2763:
[----:B------:R-:W-:Y:S05]  /*b690*/  BSYNC B0 ;  /* 0x0000000000007941 */ /* 0x000fea0003800000 */
.L_x_2762:
[----:B------:R-:W2:Y:S01]  /*b6a0*/  LDL R0, [R1+0x54] ;  /* 0x0000540001007983 */ /* 0x000ea20000100800 */
[----:B------:R-:W-:Y:S02]  /*b6b0*/  PLOP3.LUT P0, PT, PT, PT, PT, 0x80, 0x0 ;  /* 0x000000000000781c */ /* 0x000fe40003f0f070 */
        /* <DEDUP_REMOVED lines=21> */
[----:B0-----:R-:W-:Y:S02]  /*b810*/  CS2R R78, SRZ ;  /* 0x00000000004e7805 */ /* 0x001fe4000001ff00 */
        /* <DEDUP_REMOVED lines=22> */
[----:B-1--4-:R-:W-:Y:S02]  /*b980*/  CS2R R32, SRZ ;  /* 0x0000000000207805 */ /* 0x012fe4000001ff00 */
[----:B------:R-:W-:Y:S02]  /*b990*/  CS2R R30, SRZ ;  /* 0x00000000001e7805 */ /* 0x000fe4000001ff00 */
[----:B------:R-:W-:-:S02]  /*b9a0*/  CS2R R28, SRZ ;  /* 0x00000000001c7805 */ /* 0x000fc4000001ff00 */
[----:B------:R-:W-:Y:S02]  /*b9b0*/  CS2R R26, SRZ ;  /* 0x00000000001a7805 */ /* 0x000fe4000001ff00 */
[----:B------:R-:W-:Y:S01]  /*b9c0*/  CS2R R24, SRZ ;  /* 0x0000000000187805 */ /* 0x000fe2000001ff00 */
[----:B--2---:R-:W-:-:S05]  /*b9d0*/  IMAD R225, R0, R80, RZ ;  /* 0x0000005000e17224 */ /* 0x004fca00078e02ff */
[----:B------:R-:W-:-:S04]  /*b9e0*/  VIADDMNMX R80, R225, R80, R136, PT ;  /* 0x00000050e1507246 */ /* 0x000fc80003800188 */
[----:B------:R-:W-:-:S13]  /*b9f0*/  ISETP.GT.AND P1, PT, R80, R225, PT ;  /* 0x000000e15000720c */ /* 0x000fda0003f24270 */
[----:B------:R-:W-:Y:S05]  /*ba00*/  @!P1 BRA `(.L_x_2764) ;  /* 0x0000011000849947 */ /* 0x000fea0003800000 */
[----:B------:R-:W2:Y:S02]  /*ba10*/  LDL R0, [R1+0x58] ;  /* 0x0000580001007983 */ /* 0x000ea40000100800 */
[----:B--2---:R-:W-:Y:S02]  /*ba20*/  R2UR UR4, R0 ;  /* 0x00000000000472ca */ /* 0x004fe400000e0000 */
[----:B------:R-:W0:Y:S11]  /*ba30*/  S2R R0, SR_TID.X ;  /* 0x0000000000007919 */ /* 0x000e360000002100 */
[----:B------:R-:W-:-:S06]  /*ba40*/  ULOP3.LUT UP0, URZ, UR4, 0x1bf, URZ, 0xc0, !UPT ;  /* 0x000001bf043f7892 */ /* 0x000fcc000f80c03f */
[----:B------:R-:W-:Y:S01]  /*ba50*/  PLOP3.LUT P0, PT, PT, PT, UP0, 0x80, 0x0 ;  /* 0x000000000000781c */ /* 0x000fe20003f0f008 */
[----:B0-----:R-:W-:-:S05]  /*ba60*/  VIADD R28, R0, 0xffffff80 ;  /* 0xffffff80001c7836 */ /* 0x001fca0000000000 */
[----:B------:R-:W-:-:S04]  /*ba70*/  SHF.R.S32.HI R31, RZ, 0x1f, R28 ;  /* 0x0000001fff1f7819 */ /* 0x000fc8000001141c */
[----:B------:R-:W-:-:S04]  /*ba80*/  LEA.HI R0, R31, R28, RZ, 0x7 ;  /* 0x0000001c1f007211 */ /* 0x000fc800078f38ff */
[----:B------:R-:W-:-:S06]  /*ba90*/  SHF.R.S32.HI R0, RZ, 0x7, R0 ;  /* 0x00000007ff007819 */ /* 0x000fcc0000011400 */
[----:B------:R-:W0:Y:S02]  /*baa0*/  SHFL.IDX PT, R0, R0, RZ, 0x1f ;  /* 0x00001fff00007589 */ /* 0x000e2400000e0000 */
[----:B0-----:R-:W-:-:S04]  /*bab0*/  LEA.HI R3, R0, R0, RZ, 0x1 ;  /* 0x0000000000037211 */ /* 0x001fc800078f08ff */
[----:B------:R-:W-:-:S05]  /*bac0*/  LOP3.LUT R3, R3, 0x1e, RZ, 0xc0, !PT ;  /* 0x0000001e03037812 */ /* 0x000fca00078ec0ff */
[----:B------:R-:W-:-:S05]  /*bad0*/  IMAD.IADD R3, R0, 0x1, -R3 ;  /* 0x0000000100037824 */ /* 0x000fca00078e0a03 */
[----:B------:R-:W-:-:S04]  /*bae0*/  LEA R3, R3, UR4, 0xd ;  /* 0x0000000403037c11 */ /* 0x000fc8000f8e68ff */
[----:B------:R-:W-:-:S04]  /*baf0*/  SHF.R.U32.HI R3, RZ, 0x4, R3 ;  /* 0x00000004ff037819 */ /* 0x000fc80000011603 */
[----:B------:R-:W-:Y:S01]  /*bb00*/  LOP3.LUT R68, R3, 0x3fff, RZ, 0xc0, !PT ;  /* 0x00003fff03447812 */ /* 0x000fe200078ec0ff */
[----:B------:R-:W-:Y:S06]  /*bb10*/  @!P0 BRA `(.L_x_2765) ;  /* 0x0000000000408947 */ /* 0x000fec0003800000 */
        /* <DEDUP_REMOVED lines=16> */
.L_x_2765:
[----:B------:R-:W-:Y:S02]  /*bc20*/  ULDC UR4, c[0x0][0x3f4] ;  /* 0x0000fd0000047ab9 */ /* 0x000fe40000000800 */
[----:B------:R-:W-:-:S13]  /*bc30*/  ISETP.LT.AND P0, PT, RZ, UR4, PT ;  /* 0x00000004ff007c0c */ /* 0x000fda000bf01270 */
[----:B------:R-:W-:Y:S05]  /*bc40*/  @P0 BRA `(.L_x_2766) ;  /* 0x0000000000400947 */ /* 0x000fea0003800000 */
[----:B------:R-:W2:Y:S02]  /*bc50*/  LDL R20, [R1+0x50] ;  /* 0x0000500001147983 */ /* 0x000ea40000100800 */
[----:B--2---:R-:W-:-:S04]  /*bc60*/  LEA.HI R0, R20, R20, RZ, 0x1 ;  /* 0x0000001414007211 */ /* 0x004fc800078f08ff */
        /* <DEDUP_REMOVED lines=8> */
.L_x_2769:
[----:B-1----:R1:W2:Y:S02]  /*bcf0*/  SYNCS.PHASECHK.TRANS64.TRYWAIT P0, [R2+URZ+0x30800], R3 ;  /* 0x03080003020075a7 */ /* 0x0022a4000800017f */
[----:B--2---:R-:W-:Y:S05]  /*bd00*/  @!P0 NANOSLEEP.SYNCS 0x989680 ;  /* 0x009896800000895d */ /* 0x004fea0003900000 */
[----:B------:R-:W2:Y:S02]  /*bd10*/  @!P0 SYNCS.PHASECHK.TRANS64 P0, [R2+URZ+0x30800], R3 ;  /* 0x03080003020085a7 */ /* 0x000ea4000800007f */
[----:B--2---:R-:W-:Y:S05]  /*bd20*/  @!P0 BRA `(.L_x_2769) ;  /* 0xfffffffc00f08947 */ /* 0x004fea000383ffff */
.L_x_2768:
[----:B------:R-:W-:Y:S05]  /*bd30*/  BSYNC B0 ;  /* 0x0000000000007941 */ /* 0x000fea0003800000 */
.L_x_2767:
[----:B------:R-:W-:Y:S05]  /*bd40*/  BRA `(.L_x_2770) ;  /* 0x00000078004c7947 */ /* 0x000fea0003800000 */
.L_x_2766:
[----:B------:R-:W2:Y:S01]  /*bd50*/  LDL R0, [R1+0x58] ;  /* 0x0000580001007983 */ /* 0x000ea20000100800 */
[----:B------:R-:W-:Y:S01]  /*bd60*/  ULDC.64 UR6, c[0x0][0x408] ;  /* 0x0001020000067ab9 */ /* 0x000fe20000000a00 */
[----:B--2---:R-:W-:Y:S02]  /*bd70*/  R2UR UR4, R0 ;  /* 0x00000000000472ca */ /* 0x004fe400000e0000 */
[----:B-----5:R-:W-:-:S05]  /*bd80*/  SHF.R.S32.HI R0, RZ, 0x1f, R134 ;  /* 0x0000001fff007819 */ /* 0x020fca0000011486 */
[----:B------:R-:W-:-:S04]  /*bd90*/  IMAD R5, R0, UR6, RZ ;  /* 0x0000000600057c24 */ /* 0x000fc8000f8e02ff */
[----:B------:R-:W-:Y:S02]  /*bda0*/  IMAD R5, R134, UR7, R5 ;  /* 0x0000000786057c24 */ /* 0x000fe4000f8e0205 */
[----:B------:R-:W-:-:S03]  /*bdb0*/  ULOP3.LUT UP0, URZ, UR4, 0x3ff, URZ, 0xc0, !UPT ;  /* 0x000003ff043f7892 */ /* 0x000fc6000f80c03f */
[----:B------:R-:W-:Y:S02]  /*bdc0*/  ULDC.64 UR4, c[0x0][0x3f8] ;  /* 0x0000fe0000047ab9 */ /* 0x000fe40000000a00 */
[----:B------:R-:W-:Y:S01]  /*bdd0*/  IMAD R3, R0, UR4, RZ ;  /* 0x0000000400037c24 */ /* 0x000fe2000f8e02ff */
[----:B------:R-:W-:Y:S01]  /*bde0*/  PLOP3.LUT P0, PT, PT, PT, UP0, 0x80, 0x0 ;  /* 0x000000000000781c */ /* 0x000fe20003f0f008 */
[----:B------:R-:W-:-:S04]  /*bdf0*/  IMAD.WIDE.U32 R24, R134, UR4, RZ ;  /* 0x0000000486187c25 */ /* 0x000fc8000f8e00ff */
[C---:B------:R-:W-:Y:S02]  /*be00*/  IMAD R3, R134.reuse, UR5, R3 ;  /* 0x0000000586037c24 */ /* 0x040fe4000f8e0203 */
[----:B------:R-:W-:-:S04]  /*be10*/  IMAD.WIDE.U32 R134, R134, UR6, RZ ;  /* 0x0000000686867c25 */ /* 0x000fc8000f8e00ff */
[----:B------:R-:W-:Y:S02]  /*be20*/  IMAD.IADD R27, R3, 0x1, R25 ;  /* 0x00000001031b7824 */ /* 0x000fe400078e0219 */
[----:B------:R-:W-:Y:S01]  /*be30*/  IMAD.IADD R29, R5, 0x1, R135 ;  /* 0x00000001051d7824 */ /* 0x000fe200078e0287 */
        /* <DEDUP_REMOVED lines=17> */
.L_x_2771:
[----:B------:R-:W-:Y:S01]  /*bf50*/  ULDC.U8 UR4, c[0x0][0x410] ;  /* 0x0001040000047ab9 */ /* 0x000fe20000000000 */
[----:B------:R-:W-:Y:S01]  /*bf60*/  BSSY B0, `(.L_x_2772) ;  /* 0x0000769000007945 */ /* 0x000fe20003800000 */
[----:B------:R-:W-:Y:S01]  /*bf70*/  ISETP.NE.AND P0, PT, RZ, UR4, PT ;  /* 0x00000004ff007c0c */ /* 0x000fe2000bf05270 */
[----:B------:R-:W-:-:S12]  /*bf80*/  IMAD.IADD R64, R204, 0x1, R226 ;  /* 0x00000001cc407824 */ /* 0x000fd800078e02e2 */
[----:B------:R-:W-:Y:S05]  /*bf90*/  @!P0 BRA `(.L_x_2773) ;  /* 0x0000003800b88947 */ /* 0x000fea0003800000 */
[----:B------:R-:W0:Y:S01]  /*bfa0*/  LDC R10, c[0x0][0x448] ;  /* 0x00011200ff0a7b82 */ /* 0x000e220000000800 */
[----:B------:R-:W-:Y:S01]  /*bfb0*/  LEA.HI R31, R31, R28, RZ, 0x2 ;  /* 0x0000001c1f1f7211 */ /* 0x000fe200078f10ff */
[----:B------:R-:W-:Y:S01]  /*bfc0*/  ULDC.64 UR4, c[0x0][0x3f8] ;  /* 0x0000fe0000047ab9 */ /* 0x000fe20000000a00 */
[----:B------:R-:W-:Y:S01]  /*bfd0*/  ULDC.64 UR6, c[0x0][0x408] ;  /* 0x0001020000067ab9 */ /* 0x000fe20000000a00 */
[----:B------:R-:W-:Y:S01]  /*bfe0*/  IMAD.MOV.U32 R4, RZ, RZ, R24 ;  /* 0x000000ffff047224 */ /* 0x000fe200078e0018 */
[----:B------:R-:W-:Y:S01]  /*bff0*/  LOP3.LUT R31, R31, 0xfffffffc, RZ, 0xc0, !PT ;  /* 0xfffffffc1f1f7812 */ /* 0x000fe200078ec0ff */
[----:B------:R-:W-:Y:S02]  /*c000*/  IMAD.MOV.U32 R6, RZ, RZ, R134 ;  /* 0x000000ffff067224 */ /* 0x000fe400078e0086 */
[----:B------:R-:W-:Y:S02]  /*c010*/  IMAD.MOV.U32 R7, RZ, RZ, R29 ;  /* 0x000000ffff077224 */ /* 0x000fe400078e001d */
[----:B------:R-:W-:-:S04]  /*c020*/  IMAD.IADD R31, R28, 0x1, -R31 ;  /* 0x000000011c1f7824 */ /* 0x000fc800078e0a1f */
[----:B------:R-:W-:Y:S01]  /*c030*/  IMAD R3, R31, 0x40, R64 ;  /* 0x000000401f037824 */ /* 0x000fe200078e0240 */
[----:B0-----:R-:W-:-:S13]  /*c040*/  ISETP.NE.AND P0, PT, R10, 0x1, PT ;  /* 0x000000010a00780c */ /* 0x001fda0003f05270 */
[----:B------:R-:W0:Y:S08]  /*c050*/  @P0 LDC R0, c[0x0][0x44c] ;  /* 0x00011300ff000b82 */ /* 0x000e300000000800 */
[----:B------:R-:W1:Y:S01]  /*c060*/  @P0 LDC R5, c[0x0][0x450] ;  /* 0x00011400ff050b82 */ /* 0x000e620000000800 */
[----:B0-----:R-:W-:-:S05]  /*c070*/  @P0 IMAD.HI.U32 R0, R3, R0, RZ ;  /* 0x0000000003000227 */ /* 0x001fca00078e00ff */
[----:B-1----:R-:W-:Y:S01]  /*c080*/  @P0 SHF.R.U32.HI R3, RZ, R5, R0 ;  /* 0x00000005ff030219 */ /* 0x002fe20000011600 */
        /* <DEDUP_REMOVED lines=18> */
[----:B------:R0:W1:Y:S04]  /*c1b0*/  SHFL.IDX PT, R3, R0, RZ, 0x1c1f ;  /* 0x001c1fff00037589 */ /* 0x00006800000e0000 */
[----:B------:R0:W2:Y:S04]  /*c1c0*/  SHFL.IDX PT, R8, R65, RZ, 0x1c1f ;  /* 0x001c1fff41087589 */ /* 0x0000a800000e0000 */
[----:B------:R0:W3:Y:S04]  /*c1d0*/  SHFL.IDX PT, R9, R63, RZ, 0x1c1f ;  /* 0x001c1fff3f097589 */ /* 0x0000e800000e0000 */
[----:B------:R0:W4:Y:S02]  /*c1e0*/  SHFL.IDX PT, R30, R62, RZ, 0x1c1f ;  /* 0x001c1fff3e1e7589 */ /* 0x00012400000e0000 */
.L_x_3048:
        /* <DEDUP_REMOVED lines=21> */
[----:B------:R-:W-:Y:S02]  /*c340*/  SHF.R.S32.HI R12, RZ, 0x1f, R215 ;  /* 0x0000001fff0c7819 */ /* 0x000fe400000114d7 */
[----:B------:R-:W-:-:S05]  /*c350*/  ISETP.GE.AND P4, PT, R194, UR4, PT ;  /* 0x00000004c2007c0c */ /* 0x000fca000bf86270 */
[C---:B------:R-:W-:Y:S01]  /*c360*/  @!P3 IMAD.SHL.U32 R27, R215.reuse, 0x2, RZ ;  /* 0x00000002d71bb824 */ /* 0x040fe200078e00ff */
[----:B------:R-:W-:Y:S01]  /*c370*/  @!P3 SHF.L.U64.HI R12, R215, 0x1, R12 ;  /* 0x00000001d70cb819 */ /* 0x000fe2000001020c */
[C---:B------:R-:W-:Y:S01]  /*c380*/  @!P2 IMAD.SHL.U32 R21, R207.reuse, 0x2, RZ ;  /* 0x00000002cf15a824 */ /* 0x040fe200078e00ff */
[----:B------:R-:W-:Y:S02]  /*c390*/  SHF.R.S32.HI R10, RZ, 0x1f, R207 ;  /* 0x0000001fff0a7819 */ /* 0x000fe400000114cf */
[-C--:B--2---:R-:W-:Y:S01]  /*c3a0*/  @!P3 IADD3 R28, P6, R8, R27.reuse, RZ ;  /* 0x0000001b081cb210 */ /* 0x084fe20007fde0ff */
[----:B------:R-:W-:Y:S01]  /*c3b0*/  @!P1 IMAD.SHL.U32 R13, R208, 0x2, RZ ;  /* 0x00000002d00d9824 */ /* 0x000fe200078e00ff */
[----:B------:R-:W-:Y:S01]  /*c3c0*/  ISETP.GE.AND P0, PT, R206, UR4, PT ;  /* 0x00000004ce007c0c */ /* 0x000fe2000bf06270 */
[----:B------:R-:W-:Y:S01]  /*c3d0*/  @!P4 IMAD.MOV.U32 R4, RZ, RZ, R8 ;  /* 0x000000ffff04c224 */ /* 0x000fe200078e0008 */
[----:B------:R-:W-:Y:S01]  /*c3e0*/  @!P2 SHF.L.U64.HI R10, R207, 0x1, R10 ;  /* 0x00000001cf0aa819 */ /* 0x000fe2000001020a */
[----:B-1----:R-:W-:Y:S01]  /*c3f0*/  @!P3 IMAD.X R29, R3, 0x1, R12, P6 ;  /* 0x00000001031db824 */ /* 0x002fe200030e060c */
[----:B----4-:R-:W-:Y:S01]  /*c400*/  @!P3 IADD3 R26, P5, R30, R27, RZ ;  /* 0x0000001b1e1ab210 */ /* 0x010fe20007fbe0ff */
[----:B------:R-:W-:Y:S01]  /*c410*/  @!P4 IMAD.MOV.U32 R5, RZ, RZ, R3 ;  /* 0x000000ffff05c224 */ /* 0x000fe200078e0003 */
[----:B------:R-:W-:-:S02]  /*c420*/  @!P2 IADD3 R24, P6, R8, R21, RZ ;  /* 0x000000150818a210 */ /* 0x000fc40007fde0ff */
[----:B------:R-:W-:Y:S01]  /*c430*/  SHF.R.S32.HI R7, RZ, 0x1f, R208 ;  /* 0x0000001fff077819 */ /* 0x000fe200000114d0 */
[----:B---3--:R-:W-:Y:S01]  /*c440*/  @!P3 IMAD.X R27, R9, 0x1, R12, P5 ;  /* 0x00000001091bb824 */ /* 0x008fe200028e060c */
[----:B------:R-:W-:Y:S01]  /*c450*/  @!P2 IADD3 R20, P5, R30, R21, RZ ;  /* 0x000000151e14a210 */ /* 0x000fe20007fbe0ff */
[----:B------:R-:W-:Y:S01]  /*c460*/  @!P2 IMAD.X R25, R3, 0x1, R10, P6 ;  /* 0x000000010319a824 */ /* 0x000fe200030e060a */
[----:B------:R-:W-:Y:S01]  /*c470*/  @!P1 SHF.L.U64.HI R6, R208, 0x1, R7 ;  /* 0x00000001d0069819 */ /* 0x000fe20000010207 */
[----:B------:R-:W-:Y:S01]  /*c480*/  @!P4 IMAD.WIDE R4, R194, 0x2, R4 ;  /* 0x00000002c204c825 */ /* 0x000fe200078e0204 */
[----:B------:R-:W-:-:S03]  /*c490*/  @!P1 IADD3 R14, P6, R8, R13, RZ ;  /* 0x0000000d080e9210 */ /* 0x000fc60007fde0ff */
[----:B------:R-:W-:Y:S01]  /*c4a0*/  @!P2 IMAD.X R21, R9, 0x1, R10, P5 ;  /* 0x000000010915a824 */ /* 0x000fe200028e060a */
[----:B------:R-:W-:Y:S01]  /*c4b0*/  ISETP.GE.AND P5, PT, R216, UR4, PT ;  /* 0x00000004d8007c0c */ /* 0x000fe2000bfa6270 */
[--C-:B------:R-:W-:Y:S01]  /*c4c0*/  @!P1 IMAD.X R15, R3, 0x1, R6.reuse, P6 ;  /* 0x00000001030f9824 */ /* 0x100fe200030e0606 */
[----:B------:R-:W-:Y:S01]  /*c4d0*/  @!P1 IADD3 R12, P6, R30, R13, RZ ;  /* 0x0000000d1e0c9210 */ /* 0x000fe20007fde0ff */
[----:B------:R1:W5:Y:S01]  /*c4e0*/  @!P4 LD.E.64 R58, desc[UR60][R4.64] ;  /* 0x0000003c043ac980 */ /* 0x000362000c101b00 */
[----:B------:R-:W-:Y:S01]  /*c4f0*/  @!P0 IMAD.SHL.U32 R31, R206, 0x2, RZ ;  /* 0x00000002ce1f8824 */ /* 0x000fe200078e00ff */
[----:B------:R-:W-:Y:S02]  /*c500*/  CS2R R60, SRZ ;  /* 0x00000000003c7805 */ /* 0x000fe4000001ff00 */
[----:B------:R-:W-:Y:S02]  /*c510*/  @!P1 IMAD.X R13, R9, 0x1, R6, P6 ;  /* 0x00000001090d9824 */ /* 0x000fe400030e0606 */
[----:B------:R-:W-:-:S02]  /*c520*/  @!P0 IADD3 R10, P6, R8, R31, RZ ;  /* 0x0000001f080a8210 */ /* 0x000fc40007fde0ff */
[----:B-1----:R-:W-:Y:S01]  /*c530*/  SHF.R.S32.HI R5, RZ, 0x1f, R206 ;  /* 0x0000001fff057819 */ /* 0x002fe200000114ce */
[----:B------:R-:W-:-:S03]  /*c540*/  @!P4 IMAD.MOV.U32 R4, RZ, RZ, R30 ;  /* 0x000000ffff04c224 */ /* 0x000fc600078e001e */
[----:B------:R-:W-:Y:S01]  /*c550*/  @!P0 SHF.L.U64.HI R34, R206, 0x1, R5 ;  /* 0x00000001ce228819 */ /* 0x000fe20000010205 */
[----:B------:R-:W-:Y:S02]  /*c560*/  @!P4 IMAD.MOV.U32 R5, RZ, RZ, R9 ;  /* 0x000000ffff05c224 */ /* 0x000fe400078e0009 */
[----:B------:R-:W-:Y:S01]  /*c570*/  @!P4 IMAD.WIDE R6, R194, 0x2, R4 ;  /* 0x00000002c206c825 */ /* 0x000fe200078e0204 */
[----:B------:R-:W-:-:S03]  /*c580*/  SHF.R.S32.HI R5, RZ, 0x1f, R216 ;  /* 0x0000001fff057819 */ /* 0x000fc600000114d8 */
[--C-:B------:R-:W-:Y:S01]  /*c590*/  @!P0 IMAD.X R11, R3, 0x1, R34.reuse, P6 ;  /* 0x00000001030b8824 */ /* 0x100fe200030e0622 */
[----:B------:R-:W-:Y:S01]  /*c5a0*/  @!P0 IADD3 R4, P6, R30, R31, RZ ;  /* 0x0000001f1e048210 */ /* 0x000fe20007fde0ff */
[C---:B------:R-:W-:Y:S01]  /*c5b0*/  @!P5 IMAD.SHL.U32 R31, R216.reuse, 0x2, RZ ;  /* 0x00000002d81fd824 */ /* 0x040fe200078e00ff */
[----:B------:R1:W5:Y:S01]  /*c5c0*/  @!P4 LD.E.64 R60, desc[UR60][R6.64] ;  /* 0x0000003c063cc980 */ /* 0x000362000c101b00 */
[----:B------:R-:W-:Y:S02]  /*c5d0*/  @!P5 SHF.L.U64.HI R32, R216, 0x1, R5 ;  /* 0x00000001d820d819 */ /* 0x000fe40000010205 */
[----:B------:R-:W-:Y:S01]  /*c5e0*/  CS2R R54, SRZ ;  /* 0x0000000000367805 */ /* 0x000fe2000001ff00 */
[----:B------:R-:W-:Y:S01]  /*c5f0*/  @!P0 IMAD.X R5, R9, 0x1, R34, P6 ;  /* 0x0000000109058824 */ /* 0x000fe200030e0622 */
[----:B------:R-:W-:Y:S02]  /*c600*/  CS2R R56, SRZ ;  /* 0x0000000000387805 */ /* 0x000fe4000001ff00 */
[----:B------:R-:W-:-:S02]  /*c610*/  CS2R R50, SRZ ;  /* 0x0000000000327805 */ /* 0x000fc4000001ff00 */
[-C--:B-1----:R-:W-:Y:S02]  /*c620*/  @!P5 IADD3 R6, P4, R8, R31.reuse, RZ ;  /* 0x0000001f0806d210 */ /* 0x082fe40007f9e0ff */
[----:B------:R-:W-:Y:S02]  /*c630*/  CS2R R52, SRZ ;  /* 0x0000000000347805 */ /* 0x000fe4000001ff00 */
[----:B------:R-:W-:Y:S02]  /*c640*/  @!P5 IADD3 R8, P6, R30, R31, RZ ;  /* 0x0000001f1e08d210 */ /* 0x000fe40007fde0ff */
[----:B------:R-:W-:Y:S02]  /*c650*/  CS2R R46, SRZ ;  /* 0x00000000002e7805 */ /* 0x000fe4000001ff00 */
[----:B------:R-:W-:Y:S02]  /*c660*/  CS2R R48, SRZ ;  /* 0x0000000000307805 */ /* 0x000fe4000001ff00 */
[----:B------:R-:W-:-:S02]  /*c670*/  CS2R R44, SRZ ;  /* 0x00000000002c7805 */ /* 0x000fc4000001ff00 */
[----:B------:R-:W-:Y:S02]  /*c680*/  CS2R R42, SRZ ;  /* 0x00000000002a7805 */ /* 0x000fe4000001ff00 */
[----:B------:R-:W-:Y:S02]  /*c690*/  CS2R R34, SRZ ;  /* 0x0000000000227805 */ /* 0x000fe4000001ff00 */
[----:B------:R-:W-:Y:S01]  /*c6a0*/  CS2R R36, SRZ ;  /* 0x0000000000247805 */ /* 0x000fe2000001ff00 */
[--C-:B------:R-:W-:Y:S01]  /*c6b0*/  @!P5 IMAD.X R7, R3, 0x1, R32.reuse, P4 ;  /* 0x000000010307d824 */ /* 0x100fe200020e0620 */
[----:B------:R1:W5:Y:S01]  /*c6c0*/  @!P3 LD.E.64 R54, desc[UR60][R28.64] ;  /* 0x0000003c1c36b980 */ /* 0x000362000c101b00 */
[----:B------:R-:W-:-:S03]  /*c6d0*/  @!P5 IMAD.X R9, R9, 0x1, R32, P6 ;  /* 0x000000010909d824 */ /* 0x000fc600030e0620 */
[----:B------:R1:W5:Y:S04]  /*c6e0*/  @!P3 LD.E.64 R56, desc[UR60][R26.64] ;  /* 0x0000003c1a38b980 */ /* 0x000368000c101b00 */
        /* <DEDUP_REMOVED lines=8> */
.L_x_2776:
[----:B------:R-:W-:Y:S05]  /*c770*/  BSYNC B1 ;  /* 0x0000000000017941 */ /* 0x000fea0003800000 */
.L_x_2775:
[----:B-1---5:R-:W-:Y:S01]  /*c780*/  IMAD.MOV.U32 R3, RZ, RZ, R46 ;  /* 0x000000ffff037224 */ /* 0x022fe200078e002e */
[----:B------:R-:W-:Y:S01]  /*c790*/  UMOV UR4, 0xffffffff ;  /* 0xffffffff00047882 */ /* 0x000fe20000000000 */
[----:B------:R-:W-:Y:S01]  /*c7a0*/  IMAD.MOV.U32 R4, RZ, RZ, R47 ;  /* 0x000000ffff047224 */ /* 0x000fe200078e002f */
[----:B--23--:R-:W-:Y:S01]  /*c7b0*/  CS2R R8, SRZ ;  /* 0x0000000000087805 */ /* 0x00cfe2000001ff00 */
        /* <DEDUP_REMOVED lines=44> */
[----:B------:R-:W-:Y:S02]  /*ca80*/  PRMT R69, R5, 0x7610, R69 ;  /* 0x0000761005457816 */ /* 0x000fe40000000045 */
[----:B------:R-:W-:Y:S01]  /*ca90*/  PRMT R66, R6, 0x7610, R66 ;  /* 0x0000761006427816 */ /* 0x000fe20000000042 */
[----:B------:R-:W-:Y:S06]  /*caa0*/  BRA.DIV UR4, `(.L_x_2777) ;  /* 0x000001c604d07947 */ /* 0x000fec000b800000 */
[----:B0-----:R-:W0:Y:S04]  /*cab0*/  SHFL.IDX PT, R0, R0, 0x1, 0x1c1f ;  /* 0x003c1f0000007f89 */ /* 0x001e2800000e0000 */
[----:B------:R-:W1:Y:S04]  /*cac0*/  SHFL.IDX PT, R65, R65, 0x1, 0x1c1f ;  /* 0x003c1f0041417f89 */ /* 0x000e6800000e0000 */
[----:B------:R-:W2:Y:S04]  /*cad0*/  SHFL.IDX PT, R63, R63, 0x1, 0x1c1f ;  /* 0x003c1f003f3f7f89 */ /* 0x000ea800000e0000 */
[----:B------:R-:W3:Y:S02]  /*cae0*/  SHFL.IDX PT, R62, R62, 0x1, 0x1c1f ;  /* 0x003c1f003e3e7f89 */ /* 0x000ee400000e0000 */
.L_x_3054:
[----:B------:R-:W5:Y:S01]  /*caf0*/  LDL R3, [R1+0x38] ;  /* 0x0000380001037983 */ /* 0x000f620000100800 */
[----:B------:R-:W-:Y:S01]  /*cb00*/  VIADD R64, R64, 0x40 ;  /* 0x0000004040407836 */ /* 0x000fe20000000000 */
[----:B------:R-:W-:Y:S01]  /*cb10*/  LOP3.LUT R4, R220, 0x18, R16, 0xf8, !PT ;  /* 0x00000018dc047812 */ /* 0x000fe200078ef810 */
[----:B------:R-:W-:Y:S01]  /*cb20*/  BSSY B1, `(.L_x_2778) ;  /* 0x000005a000017945 */ /* 0x000fe20003800000 */
[----:B------:R-:W-:Y:S02]  /*cb30*/  CS2R R12, SRZ ;  /* 0x00000000000c7805 */ /* 0x000fe4000001ff00 */
[----:B------:R-:W-:Y:S02]  /*cb40*/  CS2R R20, SRZ ;  /* 0x0000000000147805 */ /* 0x000fe4000001ff00 */
[----:B------:R-:W-:Y:S02]  /*cb50*/  ISETP.GE.AND P1, PT, R64, R67, PT ;  /* 0x000000434000720c */ /* 0x000fe40003f26270 */
[----:B------:R-:W-:-:S02]  /*cb60*/  CS2R R26, SRZ ;  /* 0x00000000001a7805 */ /* 0x000fc4000001ff00 */
[----:B----4-:R-:W-:Y:S02]  /*cb70*/  CS2R R30, SRZ ;  /* 0x00000000001e7805 */ /* 0x010fe4000001ff00 */
[----:B------:R-:W-:Y:S02]  /*cb80*/  CS2R R38, SRZ ;  /* 0x0000000000267805 */ /* 0x000fe4000001ff00 */
[----:B------:R-:W-:Y:S02]  /*cb90*/  CS2R R40, SRZ ;  /* 0x0000000000287805 */ /* 0x000fe4000001ff00 */
[----:B------:R-:W-:Y:S02]  /*cba0*/  CS2R R32, SRZ ;  /* 0x0000000000207805 */ /* 0x000fe4000001ff00 */
[----:B------:R-:W-:Y:S02]  /*cbb0*/  CS2R R28, SRZ ;  /* 0x00000000001c7805 */ /* 0x000fe4000001ff00 */
[----:B------:R-:W-:-:S02]  /*cbc0*/  CS2R R24, SRZ ;  /* 0x0000000000187805 */ /* 0x000fc4000001ff00 */
[----:B------:R-:W-:Y:S02]  /*cbd0*/  CS2R R14, SRZ ;  /* 0x00000000000e7805 */ /* 0x000fe4000001ff00 */
[----:B------:R-:W-:Y:S02]  /*cbe0*/  CS2R R10, SRZ ;  /* 0x00000000000a7805 */ /* 0x000fe4000001ff00 */
[----:B-----5:R-:W-:Y:S02]  /*cbf0*/  LOP3.LUT P0, RZ, R3, 0x4, RZ, 0xc0, !PT ;  /* 0x0000000403ff7812 */ /* 0x020fe4000780c0ff */
[----:B------:R-:W-:-:S05]  /*cc00*/  LOP3.LUT R3, R4, R221, RZ, 0x3c, !PT ;  /* 0x000000dd04037212 */ /* 0x000fca00078e3cff */
[----:B------:R-:W-:-:S04]  /*cc10*/  IMAD.IADD R3, R222, 0x1, R3 ;  /* 0x00000001de037824 */ /* 0x000fc800078e0203 */
[----:B------:R-:W-:Y:S01]  /*cc20*/  IMAD R3, R3, 0x2, R2 ;  /* 0x0000000203037824 */ /* 0x000fe200078e0202 */
[----:B------:R-:W-:Y:S06]  /*cc30*/  @P1 BRA `(.L_x_2779) ;  /* 0x0000000400201947 */ /* 0x000fec0003800000 */
[----:B------:R-:W-:Y:S01]  /*cc40*/  ULDC UR4, c[0x0][0x3f4] ;  /* 0x0000fd0000047ab9 */ /* 0x000fe20000000800 */
[----:B------:R-:W-:Y:S02]  /*cc50*/  SHF.R.S32.HI R4, RZ, 0x1f, R215 ;  /* 0x0000001fff047819 */ /* 0x000fe400000114d7 */
[----:B------:R-:W-:Y:S02]  /*cc60*/  CS2R R40, SRZ ;  /* 0x0000000000287805 */ /* 0x000fe4000001ff00 */
[----:B------:R-:W-:Y:S02]  /*cc70*/  ISETP.GE.AND P4, PT, R215, UR4, PT ;  /* 0x00000004d7007c0c */ /* 0x000fe4000bf86270 */
[----:B------:R-:W-:Y:S02]  /*cc80*/  CS2R R38, SRZ ;  /* 0x0000000000267805 */ /* 0x000fe4000001ff00 */
[----:B------:R-:W-:Y:S02]  /*cc90*/  ISETP.GE.AND P3, PT, R207, UR4, PT ;  /* 0x00000004cf007c0c */ /* 0x000fe4000bf66270 */
[----:B------:R-:W-:-:S02]  /*cca0*/  ISETP.GE.AND P2, PT, R208, UR4, PT ;  /* 0x00000004d0007c0c */ /* 0x000fc4000bf46270 */
[----:B------:R-:W-:Y:S02]  /*ccb0*/  ISETP.GE.AND P1, PT, R206, UR4, PT ;  /* 0x00000004ce007c0c */ /* 0x000fe4000bf26270 */
[----:B------:R-:W-:Y:S02]  /*ccc0*/  SHF.R.S32.HI R6, RZ, 0x1f, R207 ;  /* 0x0000001fff067819 */ /* 0x000fe400000114cf */
[----:B------:R-:W-:Y:S02]  /*ccd0*/  SHF.R.S32.HI R7, RZ, 0x1f, R208 ;  /* 0x0000001fff077819 */ /* 0x000fe400000114d0 */
[----:B------:R-:W-:Y:S01]  /*cce0*/  SHF.R.S32.HI R9, RZ, 0x1f, R206 ;  /* 0x0000001fff097819 */ /* 0x000fe200000114ce */
[C---:B------:R-:W-:Y:S01]  /*ccf0*/  @!P4 IMAD.SHL.U32 R24, R215.reuse, 0x2, RZ ;  /* 0x00000002d718c824 */ /* 0x040fe200078e00ff */
[----:B------:R-:W-:Y:S01]  /*cd00*/  @!P4 SHF.L.U64.HI R4, R215, 0x1, R4 ;  /* 0x00000001d704c819 */ /* 0x000fe20000010204 */
[C---:B------:R-:W-:Y:S01]  /*cd10*/  @!P3 IMAD.SHL.U32 R14, R207.reuse, 0x2, RZ ;  /* 0x00000002cf0eb824 */ /* 0x040fe200078e00ff */
[----:B------:R-:W-:Y:S01]  /*cd20*/  @!P3 SHF.L.U64.HI R5, R207, 0x1, R6 ;  /* 0x00000001cf05b819 */ /* 0x000fe20000010206 */
[----:B------:R-:W-:Y:S01]  /*cd30*/  @!P2 IMAD.SHL.U32 R10, R208, 0x2, RZ ;  /* 0x00000002d00aa824 */ /* 0x000fe200078e00ff */
[----:B-1----:R-:W-:-:S02]  /*cd40*/  @!P4 IADD3 R26, P5, R65, R24, RZ ;  /* 0x00000018411ac210 */ /* 0x002fc40007fbe0ff */
[----:B---3--:R-:W-:Y:S02]  /*cd50*/  @!P4 IADD3 R24, P6, R62, R24, RZ ;  /* 0x000000183e18c210 */ /* 0x008fe40007fde0ff */
[----:B------:R-:W-:Y:S01]  /*cd60*/  @!P2 SHF.L.U64.HI R6, R208, 0x1, R7 ;  /* 0x00000001d006a819 */ /* 0x000fe20000010207 */
[--C-:B0-----:R-:W-:Y:S01]  /*cd70*/  @!P4 IMAD.X R27, R0, 0x1, R4.reuse, P5 ;  /* 0x00000001001bc824 */ /* 0x101fe200028e0604 */
[-C--:B------:R-:W-:Y:S01]  /*cd80*/  @!P3 IADD3 R20, P5, R65, R14.reuse, RZ ;  /* 0x0000000e4114b210 */ /* 0x080fe20007fbe0ff */
[----:B--2---:R-:W-:Y:S01]  /*cd90*/  @!P4 IMAD.X R25, R63, 0x1, R4, P6 ;  /* 0x000000013f19c824 */ /* 0x004fe200030e0604 */
[----:B------:R-:W-:Y:S01]  /*cda0*/  @!P3 IADD3 R14, P6, R62, R14, RZ ;  /* 0x0000000e3e0eb210 */ /* 0x000fe20007fde0ff */
[C---:B------:R-:W-:Y:S01]  /*cdb0*/  @!P1 IMAD.SHL.U32 R4, R206.reuse, 0x2, RZ ;  /* 0x00000002ce049824 */ /* 0x040fe200078e00ff */
[----:B------:R-:W-:Y:S01]  /*cdc0*/  @!P1 SHF.L.U64.HI R7, R206, 0x1, R9 ;  /* 0x00000001ce079819 */ /* 0x000fe20000010209 */
[--C-:B------:R-:W-:Y:S01]  /*cdd0*/  @!P3 IMAD.X R21, R0, 0x1, R5.reuse, P5 ;  /* 0x000000010015b824 */ /* 0x100fe200028e0605 */
[-C--:B------:R-:W-:Y:S01]  /*cde0*/  @!P2 IADD3 R12, P5, R65, R10.reuse, RZ ;  /* 0x0000000a410ca210 */ /* 0x080fe20007fbe0ff */
[----:B------:R-:W-:Y:S01]  /*cdf0*/  @!P3 IMAD.X R15, R63, 0x1, R5, P6 ;  /* 0x000000013f0fb824 */ /* 0x000fe200030e0605 */
[----:B------:R-:W-:-:S02]  /*ce00*/  @!P2 IADD3 R10, P6, R62, R10, RZ ;  /* 0x0000000a3e0aa210 */ /* 0x000fc40007fde0ff */
[----:B------:R-:W-:Y:S01]  /*ce10*/  SHF.R.S32.HI R33, RZ, 0x1f, R216 ;  /* 0x0000001fff217819 */ /* 0x000fe200000114d8 */
[--C-:B------:R-:W-:Y:S01]  /*ce20*/  @!P2 IMAD.X R13, R0, 0x1, R6.reuse, P5 ;  /* 0x00000001000da824 */ /* 0x100fe200028e0606 */
[----:B------:R-:W-:Y:S01]  /*ce30*/  @!P1 IADD3 R8, P5, R65, R4, RZ ;  /* 0x0000000441089210 */ /* 0x000fe20007fbe0ff */
[----:B------:R-:W-:Y:S01]  /*ce40*/  @!P2 IMAD.X R11, R63, 0x1, R6, P6 ;  /* 0x000000013f0ba824 */ /* 0x000fe200030e0606 */
[----:B------:R-:W-:-:S03]  /*ce50*/  ISETP.GE.AND P6, PT, R194, UR4, PT ;  /* 0x00000004c2007c0c */ /* 0x000fc6000bfc6270 */
[----:B------:R-:W-:Y:S01]  /*ce60*/  @!P1 IMAD.X R9, R0, 0x1, R7, P5 ;  /* 0x0000000100099824 */ /* 0x000fe200028e0607 */
[----:B------:R-:W-:-:S05]  /*ce70*/  @!P1 IADD3 R4, P5, R62, R4, RZ ;  /* 0x000000043e049210 */ /* 0x000fca0007fbe0ff */
[----:B------:R-:W-:Y:S01]  /*ce80*/  @!P1 IMAD.X R5, R63, 0x1, R7, P5 ;  /* 0x000000013f059824 */ /* 0x000fe200028e0607 */
[----:B------:R-:W-:-:S03]  /*ce90*/  ISETP.GE.AND P5, PT, R216, UR4, PT ;  /* 0x00000004d8007c0c */ /* 0x000fc6000bfa6270 */
[----:B------:R-:W-:Y:S02]  /*cea0*/  @!P6 IMAD.MOV.U32 R28, RZ, RZ, R65 ;  /* 0x000000ffff1ce224 */ /* 0x000fe400078e0041 */
[----:B------:R-:W-:Y:S02]  /*ceb0*/  @!P6 IMAD.MOV.U32 R29, RZ, RZ, R0 ;  /* 0x000000ffff1de224 */ /* 0x000fe400078e0000 */
[----:B------:R-:W-:Y:S02]  /*cec0*/  @!P6 IMAD.MOV.U32 R6, RZ, RZ, R62 ;  /* 0x000000ffff06e224 */ /* 0x000fe400078e003e */
[----:B------:R-:W-:Y:S02]  /*ced0*/  @!P6 IMAD.MOV.U32 R7, RZ, RZ, R63 ;  /* 0x000000ffff07e224 */ /* 0x000fe400078e003f */
[----:B------:R-:W-:-:S04]  /*cee0*/  @!P6 IMAD.WIDE R28, R194, 0x2, R28 ;  /* 0x00000002c21ce825 */ /* 0x000fc800078e021c */
[----:B------:R-:W-:Y:S01]  /*cef0*/  @!P6 IMAD.WIDE R6, R194, 0x2, R6 ;  /* 0x00000002c206e825 */ /* 0x000fe200078e0206 */
[----:B------:R0:W5:Y:S03]  /*cf00*/  @!P6 LD.E.64 R40, desc[UR60][R28.64] ;  /* 0x0000003c1c28e980 */ /* 0x000166000c101b00 */
[C---:B------:R-:W-:Y:S01]  /*cf10*/  @!P5 IMAD.SHL.U32 R31, R216.reuse, 0x2, RZ ;  /* 0x00000002d81fd824 */ /* 0x040fe200078e00ff */
[----:B------:R1:W5:Y:S01]  /*cf20*/  @!P6 LD.E.64 R38, desc[UR60][R6.64] ;  /* 0x0000003c0626e980 */ /* 0x000362000c101b00 */
[----:B------:R-:W-:Y:S02]  /*cf30*/  @!P5 SHF.L.U64.HI R30, R216, 0x1, R33 ;  /* 0x00000001d81ed819 */ /* 0x000fe40000010221 */
[----:B------:R-:W-:Y:S02]  /*cf40*/  CS2R R32, SRZ ;  /* 0x0000000000207805 */ /* 0x000fe4000001ff00 */
[----:B0-----:R-:W-:-:S04]  /*cf50*/  CS2R R28, SRZ ;  /* 0x00000000001c7805 */ /* 0x001fc8000001ff00 */
[----:B------:R0:W5:Y:S01]  /*cf60*/  @!P4 LD.E.64 R32, desc[UR60][R26.64] ;  /* 0x0000003c1a20c980 */ /* 0x000162000c101b00 */
[----:B-1----:R-:W-:-:S03]  /*cf70*/  @!P5 IADD3 R6, P6, R65, R31, RZ ;  /* 0x0000001f4106d210 */ /* 0x002fc60007fde0ff */
[----:B------:R1:W5:Y:S02]  /*cf80*/  @!P3 LD.E.64 R28, desc[UR60][R20.64] ;  /* 0x0000003c141cb980 */ /* 0x000364000c101b00 */
[----:B------:R-:W-:Y:S01]  /*cf90*/  @!P5 IMAD.X R7, R0, 0x1, R30, P6 ;  /* 0x000000010007d824 */ /* 0x000fe200030e061e */
[----:B------:R-:W-:Y:S02]  /*cfa0*/  @!P5 IADD3 R62, P6, R62, R31, RZ ;  /* 0x0000001f3e3ed210 */ /* 0x000fe40007fde0ff */
[----:B0-----:R-:W-:-:S03]  /*cfb0*/  CS2R R26, SRZ ;  /* 0x00000000001a7805 */ /* 0x001fc6000001ff00 */
[----:B------:R-:W-:Y:S01]  /*cfc0*/  @!P5 IMAD.X R63, R63, 0x1, R30, P6 ;  /* 0x000000013f3fd824 */ /* 0x000fe200030e061e */
[----:B------:R-:W-:Y:S02]  /*cfd0*/  CS2R R30, SRZ ;  /* 0x00000000001e7805 */ /* 0x000fe4000001ff00 */
[----:B-1----:R-:W-:Y:S01]  /*cfe0*/  CS2R R20, SRZ ;  /* 0x0000000000147805 */ /* 0x002fe2000001ff00 */
[----:B------:R0:W5:Y:S04]  /*cff0*/  @!P3 LD.E.64 R26, desc[UR60][R14.64] ;  /* 0x0000003c0e1ab980 */ /* 0x000168000c101b00 */
[----:B------:R1:W5:Y:S04]  /*d000*/  @!P4 LD.E.64 R30, desc[UR60][R24.64] ;  /* 0x0000003c181ec980 */ /* 0x000368000c101b00 */
[----:B------:R2:W5:Y:S01]  /*d010*/  @!P2 LD.E.64 R20, desc[UR60][R10.64] ;  /* 0x0000003c0a14a980 */ /* 0x000562000c101b00 */
[----:B0-----:R-:W-:-:S02]  /*d020*/  CS2R R14, SRZ ;  /* 0x00000000000e7805 */ /* 0x001fc4000001ff00 */
[----:B-1----:R-:W-:-:S04]  /*d030*/  CS2R R24, SRZ ;  /* 0x0000000000187805 */ /* 0x002fc8000001ff00 */
[----:B------:R0:W5:Y:S01]  /*d040*/  @!P1 LD.E.64 R14, desc[UR60][R8.64] ;  /* 0x0000003c080e9980 */ /* 0x000162000c101b00 */
[----:B--2---:R-:W-:-:S03]  /*d050*/  CS2R R10, SRZ ;  /* 0x00000000000a7805 */ /* 0x004fc6000001ff00 */
[----:B------:R1:W5:Y:S04]  /*d060*/  @!P2 LD.E.64 R24, desc[UR60][R12.64] ;  /* 0x0000003c0c18a980 */ /* 0x000368000c101b00 */
[----:B------:R4:W5:Y:S01]  /*d070*/  @!P5 LD.E.64 R10, desc[UR60][R6.64] ;  /* 0x0000003c060ad980 */ /* 0x000962000c101b00 */
[----:B0-----:R-:W-:Y:S02]  /*d080*/  CS2R R8, SRZ ;  /* 0x0000000000087805 */ /* 0x001fe4000001ff00 */
[----:B-1----:R-:W-:-:S04]  /*d090*/  CS2R R12, SRZ ;  /* 0x00000000000c7805 */ /* 0x002fc8000001ff00 */
[----:B------:R4:W5:Y:S04]  /*d0a0*/  @!P5 LD.E.64 R8, desc[UR60][R62.64] ;  /* 0x0000003c3e08d980 */ /* 0x000968000c101b00 */
[----:B------:R4:W5:Y:S02]  /*d0b0*/  @!P1 LD.E.64 R12, desc[UR60][R4.64] ;  /* 0x0000003c040c9980 */ /* 0x000964000c101b00 */
.L_x_2779:
[----:B------:R-:W-:Y:S05]  /*d0c0*/  BSYNC B1 ;  /* 0x0000000000017941 */ /* 0x000fea0003800000 */
.L_x_2778:
[----:B------:R-:W2:Y:S01]  /*d0d0*/  LDL R64, [R1+0x50] ;  /* 0x0000500001407983 */ /* 0x000ea20000100800 */
[----:B----45:R-:W-:Y:S01]  /*d0e0*/  IMAD.MOV.U32 R5, RZ, RZ, R8 ;  /* 0x000000ffff057224 */ /* 0x030fe200078e0008 */
[----:B------:R-:W-:Y:S01]  /*d0f0*/  VIADDMNMX R67, R67, -R226, 0x80, PT ;  /* 0x0000008043437446 */ /* 0x000fe200038009e2 */
[C---:B------:R-:W-:Y:S01]  /*d100*/  VIADD R6, R3.reuse, 0x12400 ;  /* 0x0001240003067836 */ /* 0x040fe20000000000 */
[----:B------:R-:W-:Y:S01]  /*d110*/  BSSY B1, `(.L_x_2780) ;  /* 0x0000037000017945 */ /* 0x000fe20003800000 */
[----:B0-----:R-:W-:Y:S01]  /*d120*/  VIADD R0, R3, 0x12440 ;  /* 0x0001244003007836 */ /* 0x001fe20000000000 */
[----:B---3--:R-:W-:Y:S01]  /*d130*/  PRMT R62, R5, 0x7610, R62 ;  /* 0x00007610053e7816 */ /* 0x008fe2000000003e */
[----:B------:R-:W-:Y:S01]  /*d140*/  IMAD.MOV.U32 R5, RZ, RZ, R9 ;  /* 0x000000ffff057224 */ /* 0x000fe200078e0009 */
[----:B------:R-:W-:Y:S01]  /*d150*/  ISETP.GE.AND P1, PT, R204, R67, PT ;  /* 0x00000043cc00720c */ /* 0x000fe20003f26270 */
[----:B------:R-:W-:Y:S02]  /*d160*/  @P0 VIADD R0, R6, 0xffffffc0 ;  /* 0xffffffc006000836 */ /* 0x000fe40000000000 */
[----:B------:R-:W-:Y:S01]  /*d170*/  IMAD.MOV.U32 R6, RZ, RZ, R12 ;  /* 0x000000ffff067224 */ /* 0x000fe200078e000c */
[----:B--2---:R-:W-:Y:S01]  /*d180*/  PRMT R63, R5, 0x7610, R63 ;  /* 0x00007610053f7816 */ /* 0x004fe2000000003f */
        /* <DEDUP_REMOVED lines=23> */
[----:B------:R-:W-:Y:S02]  /*d300*/  PRMT R74, R7, 0x7610, R74 ;  /* 0x00007610074a7816 */ /* 0x000fe4000000004a */
[----:B------:R-:W-:-:S04]  /*d310*/  LEA.HI R4, R64, R64, RZ, 0x1 ;  /* 0x0000004040047211 */ /* 0x000fc800078f08ff */
[----:B------:R-:W-:-:S05]  /*d320*/  LOP3.LUT R4, R4, 0xfffffffe, RZ, 0xc0, !PT ;  /* 0xfffffffe04047812 */ /* 0x000fca00078ec0ff */
[----:B------:R-:W-:Y:S02]  /*d330*/  IMAD.IADD R4, R64, 0x1, -R4 ;  /* 0x0000000140047824 */ /* 0x000fe400078e0a04 */
[----:B------:R-:W-:-:S03]  /*d340*/  IMAD.MOV.U32 R64, RZ, RZ, R26 ;  /* 0x000000ffff407224 */ /* 0x000fc600078e001a */
[----:B------:R-:W-:Y:S01]  /*d350*/  SHF.L.U32 R5, R4, 0x1f, RZ ;  /* 0x0000001f04057819 */ /* 0x000fe200000006ff */
[----:B------:R-:W-:Y:S01]  /*d360*/  IMAD.MOV.U32 R4, RZ, RZ, R27 ;  /* 0x000000ffff047224 */ /* 0x000fe200078e001b */
[----:B------:R-:W-:Y:S01]  /*d370*/  PRMT R89, R64, 0x7610, R89 ;  /* 0x0000761040597816 */ /* 0x000fe20000000059 */
[----:B------:R-:W-:Y:S01]  /*d380*/  IMAD.MOV.U32 R64, RZ, RZ, R38 ;  /* 0x000000ffff407224 */ /* 0x000fe200078e0026 */
[----:B------:R-:W0:Y:S02]  /*d390*/  SYNCS.PHASECHK.TRANS64.TRYWAIT P0, [R2+URZ+0x30800], R5 ;  /* 0x03080005020075a7 */ /* 0x000e24000800017f */
[----:B------:R-:W-:Y:S01]  /*d3a0*/  PRMT R90, R4, 0x7610, R90 ;  /* 0x00007610045a7816 */ /* 0x000fe2000000005a */
[----:B------:R-:W-:Y:S01]  /*d3b0*/  IMAD.MOV.U32 R4, RZ, RZ, R39 ;  /* 0x000000ffff047224 */ /* 0x000fe200078e0027 */
[----:B------:R-:W-:Y:S01]  /*d3c0*/  PRMT R107, R64, 0x7610, R107 ;  /* 0x00007610406b7816 */ /* 0x000fe2000000006b */
[----:B------:R-:W-:-:S03]  /*d3d0*/  IMAD.MOV.U32 R64, RZ, RZ, R32 ;  /* 0x000000ffff407224 */ /* 0x000fc600078e0020 */
[----:B------:R-:W-:Y:S02]  /*d3e0*/  PRMT R108, R4, 0x7610, R108 ;  /* 0x00007610046c7816 */ /* 0x000fe4000000006c */
[----:B------:R-:W-:Y:S02]  /*d3f0*/  MOV R4, R33 ;  /* 0x0000002100047202 */ /* 0x000fe40000000f00 */
[----:B------:R-:W-:Y:S01]  /*d400*/  PRMT R99, R64, 0x7610, R99 ;  /* 0x0000761040637816 */ /* 0x000fe20000000063 */
[----:B------:R-:W-:Y:S01]  /*d410*/  IMAD.MOV.U32 R64, RZ, RZ, R15 ;  /* 0x000000ffff407224 */ /* 0x000fe200078e000f */
[----:B------:R-:W-:Y:S01]  /*d420*/  PRMT R100, R4, 0x7610, R100 ;  /* 0x0000761004647816 */ /* 0x000fe20000000064 */
[----:B------:R-:W-:-:S03]  /*d430*/  IMAD.MOV.U32 R4, RZ, RZ, R24 ;  /* 0x000000ffff047224 */ /* 0x000fc600078e0018 */
[----:B------:R-:W-:Y:S02]  /*d440*/  PRMT R75, R64, 0x7610, R75 ;  /* 0x00007610404b7816 */ /* 0x000fe4000000004b */
[----:B------:R-:W-:Y:S01]  /*d450*/  PRMT R83, R4, 0x7610, R83 ;  /* 0x0000761004537816 */ /* 0x000fe20000000053 */
[----:B------:R-:W-:Y:S01]  /*d460*/  IMAD.MOV.U32 R4, RZ, RZ, R10 ;  /* 0x000000ffff047224 */ /* 0x000fe200078e000a */
[----:B0-----:R-:W-:Y:S06]  /*d470*/  @!P0 BRA `(.L_x_2781) ;  /* 0x000001bc00d08947 */ /* 0x001fec0003800000 */
.L_x_3055:
[----:B------:R-:W-:Y:S05]  /*d480*/  BSYNC B1 ;  /* 0x0000000000017941 */ /* 0x000fea0003800000 */
.L_x_2780:
[----:B------:R-:W-:Y:S01]  /*d490*/  BSSY B1, `(.L_x_2782) ;  /* 0x000012f000017945 */ /* 0x000fe20003800000 */
[----:B------:R-:W-:Y:S02]  /*d4a0*/  PRMT R64, R4, 0x7610, R64 ;  /* 0x0000761004407816 */ /* 0x000fe40000000040 */
[----:B-1----:R-:W-:Y:S01]  /*d4b0*/  PRMT R65, R6, 0x7610, R65 ;  /* 0x0000761006417816 */ /* 0x002fe20000000041 */
        /* <DEDUP_REMOVED lines=11> */
[--C-:B------:R-:W-:Y:S02]  /*d570*/  SHF.R.U64 R60, R60, 0x10, R61.reuse ;  /* 0x000000103c3c7819 */ /* 0x100fe4000000123d */
[----:B------:R-:W-:Y:S02]  /*d580*/  SHF.R.U32.HI R61, RZ, 0x10, R61 ;  /* 0x00000010ff3d7819 */ /* 0x000fe4000001163d */
[----:B------:R-:W-:Y:S02]  /*d590*/  SHF.R.U32.HI R111, RZ, 0x10, R59 ;  /* 0x00000010ff6f7819 */ /* 0x000fe4000001163b */
[----:B------:R-:W-:Y:S02]  /*d5a0*/  PRMT R61, R106, 0x5410, R61 ;  /* 0x000054106a3d7816 */ /* 0x000fe4000000003d */
[----:B------:R-:W-:Y:S02]  /*d5b0*/  SHF.R.U64 R113, R58, 0x10, R59 ;  /* 0x000000103a717819 */ /* 0x000fe4000000123b */
[----:B------:R-:W-:Y:S01]  /*d5c0*/  PRMT R111, R104, 0x5410, R111 ;  /* 0x00005410686f7816 */ /* 0x000fe2000000006f */
[----:B------:R-:W-:Y:S01]  /*d5d0*/  IMAD.U32 R115, R61, 0x10000, RZ ;  /* 0x000100003d737824 */ /* 0x000fe200078e00ff */
[----:B------:R-:W-:-:S02]  /*d5e0*/  PRMT R58, R66, 0x5432, R113 ;  /* 0x00005432423a7816 */ /* 0x000fc40000000071 */
[----:B------:R-:W-:Y:S01]  /*d5f0*/  PRMT R59, R69, 0x5432, R60 ;  /* 0x00005432453b7816 */ /* 0x000fe2000000003c */
[----:B------:R-:W-:Y:S01]  /*d600*/  IMAD.U32 R113, R111, 0x10000, RZ ;  /* 0x000100006f717824 */ /* 0x000fe200078e00ff */
[----:B------:R-:W-:Y:S02]  /*d610*/  LOP3.LUT R61, R61, 0xffff0000, RZ, 0xc0, !PT ;  /* 0xffff00003d3d7812 */ /* 0x000fe400078ec0ff */
[----:B------:R-:W-:Y:S02]  /*d620*/  LOP3.LUT R111, R111, 0xffff0000, RZ, 0xc0, !PT ;  /* 0xffff00006f6f7812 */ /* 0x000fe400078ec0ff */
[C---:B0-----:R-:W-:Y:S01]  /*d630*/  LOP3.LUT R104, R6.reuse, 0xffff0000, RZ, 0xc0, !PT ;  /* 0xffff000006687812 */ /* 0x041fe200078ec0ff */
[----:B------:R-:W-:Y:S01]  /*d640*/  IMAD.U32 R106, R6, 0x10000, RZ ;  /* 0x00010000066a7824 */ /* 0x000fe200078e00ff */
[C---:B------:R-:W-:Y:S01]  /*d650*/  LOP3.LUT R112, R7.reuse, 0xffff0000, RZ, 0xc0, !PT ;  /* 0xffff000007707812 */ /* 0x040fe200078ec0ff */
[----:B------:R-:W-:Y:S01]  /*d660*/  IMAD.U32 R6, R7, 0x10000, RZ ;  /* 0x0001000007067824 */ /* 0x000fe200078e00ff */
[----:B------:R-:W-:Y:S01]  /*d670*/  LOP3.LUT R60, R4, 0xffff0000, RZ, 0xc0, !PT ;  /* 0xffff0000043c7812 */ /* 0x000fe200078ec0ff */
[C---:B------:R-:W-:Y:S01]  /*d680*/  FMUL.FTZ R117, R104.reuse, R115 ;  /* 0x0000007368757220 */ /* 0x040fe20000410000 */
[----:B------:R-:W-:Y:S01]  /*d690*/  FMUL.FTZ R114, R104, R113 ;  /* 0x0000007168727220 */ /* 0x000fe20000410000 */
[----:B------:R-:W-:Y:S01]  /*d6a0*/  IMAD.U32 R7, R4, 0x10000, RZ ;  /* 0x0001000004077824 */ /* 0x000fe200078e00ff */
[C---:B------:R-:W-:Y:S01]  /*d6b0*/  LOP3.LUT R104, R5.reuse, 0xffff0000, RZ, 0xc0, !PT ;  /* 0xffff000005687812 */ /* 0x040fe200078ec0ff */
[----:B------:R-:W-:-:S02]  /*d6c0*/  IMAD.U32 R4, R5, 0x10000, RZ ;  /* 0x0001000005047824 */ /* 0x000fc400078e00ff */
[C---:B------:R-:W-:Y:S01]  /*d6d0*/  FFMA.FTZ R5, R106.reuse, R113, -R117 ;  /* 0x000000716a057223 */ /* 0x040fe20000010875 */
[----:B------:R-:W-:Y:S01]  /*d6e0*/  FFMA.FTZ R106, R106, R115, R114 ;  /* 0x000000736a6a7223 */ /* 0x000fe20000010072 */
[C---:B------:R-:W-:Y:S01]  /*d6f0*/  FMUL.FTZ R119, R112.reuse, R61 ;  /* 0x0000003d70777220 */ /* 0x040fe20000410000 */
[-C--:B------:R-:W-:Y:S01]  /*d700*/  FMUL.FTZ R117, R112, R111.reuse ;  /* 0x0000006f70757220 */ /* 0x080fe20000410000 */
[C---:B------:R-:W-:Y:S01]  /*d710*/  IMAD.U32 R113, R59.reuse, 0x10000, RZ ;  /* 0x000100003b717824 */ /* 0x040fe200078e00ff */
[----:B------:R-:W-:Y:S01]  /*d720*/  LOP3.LUT R115, R59, 0xffff0000, RZ, 0xc0, !PT ;  /* 0xffff00003b737812 */ /* 0x000fe200078ec0ff */
[C---:B------:R-:W-:Y:S01]  /*d730*/  IMAD.U32 R112, R58.reuse, 0x10000, RZ ;  /* 0x000100003a707824 */ /* 0x040fe200078e00ff */
[----:B------:R-:W-:Y:S01]  /*d740*/  LOP3.LUT R59, R58, 0xffff0000, RZ, 0xc0, !PT ;  /* 0xffff00003a3b7812 */ /* 0x000fe200078ec0ff */
[C---:B------:R-:W-:Y:S01]  /*d750*/  FFMA.FTZ R111, R6.reuse, R111, -R119 ;  /* 0x0000006f066f7223 */ /* 0x040fe20000010877 */
[----:B------:R-:W-:Y:S01]  /*d760*/  FFMA.FTZ R58, R6, R61, R117 ;  /* 0x0000003d063a7223 */ /* 0x000fe20000010075 */
        /* <DEDUP_REMOVED lines=11> */
[----:B------:R-:W-:-:S05]  /*d820*/  F2FP.BF16.F32.PACK_AB R5, R104, R61 ;  /* 0x0000003d6805723e */ /* 0x000fca00000010ff */
[----:B------:R0:W-:Y:S02]  /*d830*/  STS.128 [R3+0x12400], R4 ;  /* 0x0124000403007388 */ /* 0x0001e40000000c00 */
.L_x_2785:
[----:B------:R-:W-:Y:S05]  /*d840*/  BSYNC B2 ;  /* 0x0000000000027941 */ /* 0x000fea0003800000 */
.L_x_2784:
        /* <DEDUP_REMOVED lines=18> */
[----:B------:R-:W-:Y:S01]  /*d970*/  IMAD.U32 R56, R7, 0x10000, RZ ;  /* 0x0001000007387824 */ /* 0x000fe200078e00ff */
[C---:B------:R-:W-:Y:S01]  /*d980*/  LOP3.LUT R7, R4.reuse, 0xffff0000, RZ, 0xc0, !PT ;  /* 0xffff000004077812 */ /* 0x040fe200078ec0ff */
[C---:B------:R-:W-:Y:S01]  /*d990*/  FMUL.FTZ R61, R55.reuse, R59 ;  /* 0x0000003b373d7220 */ /* 0x040fe20000410000 */
[----:B------:R-:W-:Y:S01]  /*d9a0*/  FMUL.FTZ R60, R55, R58 ;  /* 0x0000003a373c7220 */ /* 0x000fe20000410000 */
[C---:B------:R-:W-:Y:S01]  /*d9b0*/  FMUL.FTZ R55, R57.reuse, R103 ;  /* 0x0000006739377220 */ /* 0x040fe20000410000 */
[----:B------:R-:W-:Y:S01]  /*d9c0*/  FMUL.FTZ R57, R57, R101 ;  /* 0x0000006539397220 */ /* 0x000fe20000410000 */
[----:B------:R-:W-:-:S02]  /*d9d0*/  IMAD.U32 R6, R4, 0x10000, RZ ;  /* 0x0001000004067824 */ /* 0x000fc400078e00ff */
[C---:B------:R-:W-:Y:S01]  /*d9e0*/  FFMA.FTZ R61, R54.reuse, R58, -R61 ;  /* 0x0000003a363d7223 */ /* 0x040fe2000001083d */
[----:B------:R-:W-:Y:S01]  /*d9f0*/  FFMA.FTZ R60, R54, R59, R60 ;  /* 0x0000003b363c7223 */ /* 0x000fe2000001003c */
[----:B------:R-:W-:Y:S01]  /*da00*/  FFMA.FTZ R101, R56, R101, -R55 ;  /* 0x0000006538657223 */ /* 0x000fe20000010837 */
[C---:B------:R-:W-:Y:S01]  /*da10*/  IMAD.U32 R4, R5.reuse, 0x10000, RZ ;  /* 0x0001000005047824 */ /* 0x040fe200078e00ff */
[----:B------:R-:W-:Y:S01]  /*da20*/  LOP3.LUT R5, R5, 0xffff0000, RZ, 0xc0, !PT ;  /* 0xffff000005057812 */ /* 0x000fe200078ec0ff */
[C---:B------:R-:W-:Y:S01]  /*da30*/  IMAD.U32 R55, R102.reuse, 0x10000, RZ ;  /* 0x0001000066377824 */ /* 0x040fe200078e00ff */
[----:B------:R-:W-:Y:S01]  /*da40*/  LOP3.LUT R102, R102, 0xffff0000, RZ, 0xc0, !PT ;  /* 0xffff000066667812 */ /* 0x000fe200078ec0ff */
[C---:B------:R-:W-:Y:S01]  /*da50*/  IMAD.U32 R54, R105.reuse, 0x10000, RZ ;  /* 0x0001000069367824 */ /* 0x040fe200078e00ff */
[----:B------:R-:W-:Y:S01]  /*da60*/  LOP3.LUT R105, R105, 0xffff0000, RZ, 0xc0, !PT ;  /* 0xffff000069697812 */ /* 0x000fe200078ec0ff */
[----:B------:R-:W-:Y:S01]  /*da70*/  FFMA.FTZ R58, R56, R103, R57 ;  /* 0x00000067383a7223 */ /* 0x000fe20000010039 */
        /* <DEDUP_REMOVED lines=13> */
.L_x_2787:
[----:B------:R-:W-:Y:S05]  /*db50*/  BSYNC B2 ;  /* 0x0000000000027941 */ /* 0x000fea0003800000 */
.L_x_2786:
[----:B------:R-:W-:Y:S04]  /*db60*/  BSSY B2, `(.L_x_2788) ;  /* 0x0000030000027945 */ /* 0x000fe80003800000 */
[----:B------:R-:W-:Y:S05]  /*db70*/  @P2 BRA `(.L_x_2789) ;  /* 0x0000000000b82947 */ /* 0x000fea0003800000 */
[----:B01----:R-:W0:Y:S01]  /*db80*/  LDS.128 R4, [R3+0x16400] ;  /* 0x0164000003047984 */ /* 0x003e220000000c00 */
        /* <DEDUP_REMOVED lines=45> */
.L_x_2789:
[----:B------:R-:W-:Y:S05]  /*de60*/  BSYNC B2 ;  /* 0x0000000000027941 */ /* 0x000fea0003800000 */
.L_x_2788:
        /* <DEDUP_REMOVED lines=48> */
.L_x_2791:
[----:B------:R-:W-:Y:S05]  /*e170*/  BSYNC B2 ;  /* 0x0000000000027941 */ /* 0x000fea0003800000 */
.L_x_2790:
        /* <DEDUP_REMOVED lines=48> */
.L_x_2793:
[----:B------:R-:W-:Y:S05]  /*e480*/  BSYNC B2 ;  /* 0x0000000000027941 */ /* 0x000fea0003800000 */
.L_x_2792:
        /* <DEDUP_REMOVED lines=47> */
.L_x_2783:
[----:B------:R-:W-:Y:S05]  /*e780*/  BSYNC B1 ;  /* 0x0000000000017941 */ /* 0x000fea0003800000 */
.L_x_2782:
        /* <DEDUP_REMOVED lines=58> */
.L_x_2796:
[----:B------:R-:W-:Y:S05]  /*eb30*/  BSYNC B1 ;  /* 0x0000000000017941 */ /* 0x000fea0003800000 */
.L_x_2795:
[----:B------:R-:W-:Y:S04]  /*eb40*/  BSSY B1, `(.L_x_2797) ;  /* 0x0000030000017945 */ /* 0x000fe80003800000 */
[----:B------:R-:W-:Y:S05]  /*eb50*/  @P1 BRA `(.L_x_2798) ;  /* 0x0000000000b81947 */ /* 0x000fea0003800000 */
[----:B0-----:R-:W0:Y:S01]  /*eb60*/  LDS.128 R4, [R0+0x2000] ;  /* 0x0020000000047984 */ /* 0x001e220000000c00 */
        /* <DEDUP_REMOVED lines=45> */
.L_x_2798:
[----:B------:R-:W-:Y:S05]  /*ee40*/  BSYNC B1 ;  /* 0x0000000000017941 */ /* 0x000fea0003800000 */
.L_x_2797:
        /* <DEDUP_REMOVED lines=48> */
.L_x_2800:
[----:B------:R-:W-:Y:S05]  /*f150*/  BSYNC B1 ;  /* 0x0000000000017941 */ /* 0x000fea0003800000 */
.L_x_2799:
        /* <DEDUP_REMOVED lines=48> */
.L_x_2802:
[----:B------:R-:W-:Y:S05]  /*f460*/  BSYNC B1 ;  /* 0x0000000000017941 */ /* 0x000fea0003800000 */
.L_x_2801:
[----:B------:R-:W-:Y:S04]  /*f470*/  BSSY B1, `(.L_x_2803) ;  /* 0x0000030000017945 */ /* 0x000fe80003800000 */
[----:B------:R-:W-:Y:S05]  /*f480*/  @P4 BRA `(.L_x_2804) ;  /* 0x0000000000b84947 */ /* 0x000fea0003800000 */
[----:B0123--:R-:W0:Y:S01]  /*f490*/  LDS.128 R4, [R3+0x1c400] ;  /* 0x01c4000003047984 */ /* 0x00fe220000000c00 */
        /* <DEDUP_REMOVED lines=45> */
.L_x_2804:
[----:B------:R-:W-:Y:S05]  /*f770*/  BSYNC B1 ;  /* 0x0000000000017941 */ /* 0x000fea0003800000 */
.L_x_2803:
        /* <DEDUP_REMOVED lines=15> */
[C---:B------:R-:W-:Y:S01]  /*f870*/  IMAD.U32 R10, R7.reuse, 0x10000, RZ ;  /* 0x00010000070a7824 */ /* 0x040fe200078e00ff */
[----:B------:R-:W-:Y:S01]  /*f880*/  LOP3.LUT R7, R7, 0xffff0000, RZ, 0xc0, !PT ;  /* 0xffff000007077812 */ /* 0x000fe200078ec0ff */
[----:B------:R-:W-:-:S02]  /*f890*/  IMAD.U32 R8, R6, 0x10000, RZ ;  /* 0x0001000006087824 */ /* 0x000fc400078e00ff */
[CC--:B------:R-:W-:Y:S01]  /*f8a0*/  FMUL.FTZ R13, R9.reuse, R12.reuse ;  /* 0x0000000c090d7220 */ /* 0x0c0fe20000410000 */
[----:B------:R-:W-:Y:S01]  /*f8b0*/  FMUL.FTZ R9, R9, R11 ;  /* 0x0000000b09097220 */ /* 0x000fe20000410000 */
[C---:B------:R-:W-:Y:S01]  /*f8c0*/  FMUL.FTZ R21, R7.reuse, R63 ;  /* 0x0000003f07157220 */ /* 0x040fe20000410000 */
[----:B------:R-:W-:Y:S02]  /*f8d0*/  IMAD.U32 R3, R4, 0x10000, RZ ;  /* 0x0001000004037824 */ /* 0x000fe400078e00ff */
[C---:B------:R-:W-:Y:S01]  /*f8e0*/  FFMA.FTZ R14, R8.reuse, R11, -R13 ;  /* 0x0000000b080e7223 */ /* 0x040fe2000001080d */
[----:B------:R-:W-:Y:S01]  /*f8f0*/  FFMA.FTZ R15, R8, R12, R9 ;  /* 0x0000000c080f7223 */ /* 0x000fe20000010009 */
[-C--:B------:R-:W-:Y:S01]  /*f900*/  FMUL.FTZ R9, R7, R65.reuse ;  /* 0x0000004107097220 */ /* 0x080fe20000410000 */
        /* <DEDUP_REMOVED lines=23> */
.L_x_2773:
[----:B------:R-:W0:Y:S01]  /*fa80*/  LDC R26, c[0x0][0x448] ;  /* 0x00011200ff1a7b82 */ /* 0x000e220000000800 */
[----:B------:R-:W-:Y:S01]  /*fa90*/  LEA.HI R31, R31, R28, RZ, 0x2 ;  /* 0x0000001c1f1f7211 */ /* 0x000fe200078f10ff */
[----:B------:R-:W-:Y:S01]  /*faa0*/  ULDC.64 UR4, c[0x0][0x3f8] ;  /* 0x0000fe0000047ab9 */ /* 0x000fe20000000a00 */
[----:B------:R-:W-:Y:S01]  /*fab0*/  ULDC.64 UR6, c[0x0][0x408] ;  /* 0x0001020000067ab9 */ /* 0x000fe20000000a00 */
[----:B------:R-:W-:Y:S01]  /*fac0*/  IMAD.MOV.U32 R6, RZ, RZ, R24 ;  /* 0x000000ffff067224 */ /* 0x000fe200078e0018 */
[----:B------:R-:W-:Y:S01]  /*fad0*/  LOP3.LUT R31, R31, 0xfffffffc, RZ, 0xc0, !PT ;  /* 0xfffffffc1f1f7812 */ /* 0x000fe200078ec0ff */
[----:B------:R-:W-:-:S04]  /*fae0*/  IMAD.MOV.U32 R7, RZ, RZ, R27 ;  /* 0x000000ffff077224 */ /* 0x000fc800078e001b */
[----:B------:R-:W-:-:S04]  /*faf0*/  IMAD.IADD R0, R28, 0x1, -R31 ;  /* 0x000000011c007824 */ /* 0x000fc800078e0a1f */
[----:B------:R-:W-:Y:S01]  /*fb00*/  IMAD R3, R0, 0x40, R64 ;  /* 0x0000004000037824 */ /* 0x000fe200078e0240 */
[----:B0-----:R-:W-:-:S13]  /*fb10*/  ISETP.NE.AND P0, PT, R26, 0x1, PT ;  /* 0x000000011a00780c */ /* 0x001fda0003f05270 */
[----:B------:R-:W0:Y:S08]  /*fb20*/  @P0 LDC R4, c[0x0][0x44c] ;  /* 0x00011300ff040b82 */ /* 0x000e300000000800 */
[----:B------:R-:W1:Y:S01]  /*fb30*/  @P0 LDC R5, c[0x0][0x450] ;  /* 0x00011400ff050b82 */ /* 0x000e620000000800 */
[----:B0-----:R-:W-:-:S05]  /*fb40*/  @P0 IMAD.HI.U32 R4, R3, R4, RZ ;  /* 0x0000000403040227 */ /* 0x001fca00078e00ff */
[----:B-1----:R-:W-:Y:S01]  /*fb50*/  @P0 SHF.R.U32.HI R3, RZ, R5, R4 ;  /* 0x00000005ff030219 */ /* 0x002fe20000011604 */
[----:B------:R-:W-:Y:S02]  /*fb60*/  IMAD.MOV.U32 R4, RZ, RZ, R134 ;  /* 0x000000ffff047224 */ /* 0x000fe400078e0086 */
[----:B------:R-:W-:Y:S01]  /*fb70*/  IMAD.MOV.U32 R5, RZ, RZ, R29 ;  /* 0x000000ffff057224 */ /* 0x000fe200078e001d */
        /* <DEDUP_REMOVED lines=21> */
.L_x_3061:
        /* <DEDUP_REMOVED lines=17> */
[----:B--2---:R-:W-:Y:S01]  /*fde0*/  IMAD.MOV.U32 R12, RZ, RZ, R4 ;  /* 0x000000ffff0c7224 */ /* 0x004fe200078e0004 */
[----:B------:R-:W-:Y:S01]  /*fdf0*/  ISETP.GE.AND P2, PT, R16, UR4, PT ;  /* 0x0000000410007c0c */ /* 0x000fe2000bf46270 */
[----:B-1----:R-:W-:Y:S01]  /*fe00*/  IMAD.MOV.U32 R13, RZ, RZ, R5 ;  /* 0x000000ffff0d7224 */ /* 0x002fe200078e0005 */
[----:B------:R-:W-:Y:S02]  /*fe10*/  ISETP.GE.AND P3, PT, R193, UR4, PT ;  /* 0x00000004c1007c0c */ /* 0x000fe4000bf66270 */
[----:B------:R-:W-:Y:S02]  /*fe20*/  CS2R R28, SRZ ;  /* 0x00000000001c7805 */ /* 0x000fe4000001ff00 */
[----:B------:R-:W-:Y:S02]  /*fe30*/  ISETP.GE.AND P4, PT, R192, UR4, PT ;  /* 0x00000004c0007c0c */ /* 0x000fe4000bf86270 */
[----:B------:R-:W-:-:S02]  /*fe40*/  CS2R R30, SRZ ;  /* 0x00000000001e7805 */ /* 0x000fc4000001ff00 */
[----:B------:R-:W-:Y:S02]  /*fe50*/  CS2R R40, SRZ ;  /* 0x0000000000287805 */ /* 0x000fe4000001ff00 */
[----:B------:R-:W-:Y:S02]  /*fe60*/  CS2R R42, SRZ ;  /* 0x00000000002a7805 */ /* 0x000fe4000001ff00 */
[----:B------:R-:W-:Y:S01]  /*fe70*/  CS2R R26, SRZ ;  /* 0x00000000001a7805 */ /* 0x000fe2000001ff00 */
[C---:B------:R-:W-:Y:S01]  /*fe80*/  @!P2 IMAD.SHL.U32 R9, R16.reuse, 0x2, RZ ;  /* 0x000000021009a824 */ /* 0x040fe200078e00ff */
[----:B------:R-:W-:Y:S01]  /*fe90*/  @!P2 SHF.L.U64.HI R32, R16, 0x1, R17 ;  /* 0x000000011020a819 */ /* 0x000fe20000010211 */
[----:B------:R-:W-:Y:S02]  /*fea0*/  @!P3 IMAD.SHL.U32 R15, R198, 0x8, RZ ;  /* 0x00000008c60fb824 */ /* 0x000fe400078e00ff */
[----:B------:R-:W-:Y:S01]  /*feb0*/  @!P4 IMAD.SHL.U32 R25, R199, 0x8, RZ ;  /* 0x00000008c719c824 */ /* 0x000fe200078e00ff */
[-C--:B------:R-:W-:Y:S01]  /*fec0*/  @!P2 IADD3 R4, P0, R4, R9.reuse, RZ ;  /* 0x000000090404a210 */ /* 0x080fe20007f1e0ff */
[----:B------:R-:W-:Y:S01]  /*fed0*/  @!P3 IMAD.WIDE R10, R15, 0x2, R12 ;  /* 0x000000020f0ab825 */ /* 0x000fe200078e020c */
[----:B----4-:R-:W-:-:S03]  /*fee0*/  @!P2 IADD3 R6, P1, R8, R9, RZ ;  /* 0x000000090806a210 */ /* 0x010fc60007f3e0ff */
[----:B---3--:R-:W-:Y:S01]  /*fef0*/  IMAD.MOV.U32 R9, RZ, RZ, R7 ;  /* 0x000000ffff097224 */ /* 0x008fe200078e0007 */
[----:B------:R-:W-:Y:S01]  /*ff00*/  CS2R R36, SRZ ;  /* 0x0000000000247805 */ /* 0x000fe2000001ff00 */
[----:B------:R-:W-:Y:S01]  /*ff10*/  @!P4 IMAD.WIDE R12, R25, 0x2, R12 ;  /* 0x00000002190cc825 */ /* 0x000fe200078e020c */
[----:B------:R-:W-:Y:S02]  /*ff20*/  CS2R R38, SRZ ;  /* 0x0000000000267805 */ /* 0x000fe4000001ff00 */
[----:B------:R-:W-:Y:S02]  /*ff30*/  CS2R R34, SRZ ;  /* 0x0000000000227805 */ /* 0x000fe4000001ff00 */
[----:B------:R-:W-:Y:S01]  /*ff40*/  CS2R R44, SRZ ;  /* 0x00000000002c7805 */ /* 0x000fe2000001ff00 */
[--C-:B------:R-:W-:Y:S01]  /*ff50*/  @!P3 IMAD.WIDE R14, R15, 0x2, R8.reuse ;  /* 0x000000020f0eb825 */ /* 0x100fe200078e0208 */
[----:B------:R-:W-:Y:S01]  /*ff60*/  CS2R R46, SRZ ;  /* 0x00000000002e7805 */ /* 0x000fe2000001ff00 */
[----:B------:R1:W5:Y:S02]  /*ff70*/  @!P3 LD.E.128 R28, desc[UR60][R10.64] ;  /* 0x0000003c0a1cb980 */ /* 0x000364000c101d00 */
[----:B------:R-:W-:Y:S01]  /*ff80*/  @!P4 IMAD.WIDE R8, R25, 0x2, R8 ;  /* 0x000000021908c825 */ /* 0x000fe200078e0208 */
[----:B------:R-:W-:Y:S01]  /*ff90*/  CS2R R24, SRZ ;  /* 0x0000000000187805 */ /* 0x000fe2000001ff00 */
[----:B------:R1:W5:Y:S02]  /*ffa0*/  @!P3 LD.E.128 R40, desc[UR60][R14.64] ;  /* 0x0000003c0e28b980 */ /* 0x000364000c101d00 */
[----:B------:R-:W-:-:S02]  /*ffb0*/  @!P2 IMAD.X R5, R5, 0x1, R32, P0 ;  /* 0x000000010505a824 */ /* 0x000fc400000e0620 */
[----:B------:R-:W-:Y:S01]  /*ffc0*/  @!P2 IMAD.X R7, R7, 0x1, R32, P1 ;  /* 0x000000010707a824 */ /* 0x000fe200008e0620 */
[----:B------:R-:W-:Y:S01]  /*ffd0*/  CS2R R32, SRZ ;  /* 0x0000000000207805 */ /* 0x000fe2000001ff00 */
[----:B------:R1:W5:Y:S04]  /*ffe0*/  @!P4 LD.E.128 R24, desc[UR60][R12.64] ;  /* 0x0000003c0c18c980 */ /* 0x000368000c101d00 */
[----:B------:R1:W5:Y:S04]  /*fff0*/  @!P4 LD.E.128 R36, desc[UR60][R8.64] ;  /* 0x0000003c0824c980 */ /* 0x000368000c101d00 */
[----:B------:R1:W5:Y:S04]  /*10000*/  @!P2 LD.E.128 R32, desc[UR60][R4.64] ;  /* 0x0000003c0420a980 */ /* 0x000368000c101d00 */
[----:B------:R1:W5:Y:S02]  /*10010*/  @!P2 LD.E.128 R44, desc[UR60][R6.64] ;  /* 0x0000003c062ca980 */ /* 0x000364000c101d00 */
.L_x_2807:
[----:B------:R-:W-:Y:S05]  /*10020*/  BSYNC B1 ;  /* 0x0000000000017941 */ /* 0x000fea0003800000 */
.L_x_2806:
[----:B-12--5:R-:W-:Y:S01]  /*10030*/  IMAD.MOV.U32 R4, RZ, RZ, R44 ;  /* 0x000000ffff047224 */ /* 0x026fe200078e002c */
[----:B------:R-:W-:Y:S01]  /*10040*/  UMOV UR4, 0xffffffff ;  /* 0xffffffff00047882 */ /* 0x000fe20000000000 */
[----:B------:R-:W-:Y:S02]  /*10050*/  IMAD.MOV.U32 R5, RZ, RZ, R45 ;  /* 0x000000ffff057224 */ /* 0x000fe400078e002d */
[----:B------:R-:W-:Y:S01]  /*10060*/  IMAD.MOV.U32 R6, RZ, RZ, R46 ;  /* 0x000000ffff067224 */ /* 0x000fe200078e002e */
[----:B------:R-:W-:Y:S01]  /*10070*/  PRMT R70, R70, 0x5410, R4 ;  /* 0x0000541046467816 */ /* 0x000fe20000000004 */
[----:B---3--:R-:W-:Y:S01]  /*10080*/  IMAD.MOV.U32 R7, RZ, RZ, R47 ;  /* 0x000000ffff077224 */ /* 0x008fe200078e002f */
        /* <DEDUP_REMOVED lines=45> */
[----:B0-----:R-:W0:Y:S04]  /*10360*/  SHFL.IDX PT, R21, R21, 0x1, 0x1c1f ;  /* 0x003c1f0015157f89 */ /* 0x001e2800000e0000 */
[----:B------:R-:W1:Y:S04]  /*10370*/  SHFL.IDX PT, R20, R20, 0x1, 0x1c1f ;  /* 0x003c1f0014147f89 */ /* 0x000e6800000e0000 */
[----:B------:R-:W2:Y:S04]  /*10380*/  SHFL.IDX PT, R61, R61, 0x1, 0x1c1f ;  /* 0x003c1f003d3d7f89 */ /* 0x000ea800000e0000 */
[----:B------:R3:W0:Y:S02]  /*10390*/  SHFL.IDX PT, R62, R3, 0x1, 0x1c1f ;  /* 0x003c1f00033e7f89 */ /* 0x00062400000e0000 */
.L_x_3067:
[----:B------:R-:W-:Y:S01]  /*103a0*/  VIADD R64, R64, 0x40 ;  /* 0x0000004040407836 */ /* 0x000fe20000000000 */
[----:B------:R-:W-:Y:S01]  /*103b0*/  BSSY B1, `(.L_x_2809) ;  /* 0x0000034000017945 */ /* 0x000fe20003800000 */
[----:B------:R-:W-:Y:S02]  /*103c0*/  CS2R R6, SRZ ;  /* 0x0000000000067805 */ /* 0x000fe4000001ff00 */
[----:B----4-:R-:W-:Y:S02]  /*103d0*/  CS2R R8, SRZ ;  /* 0x0000000000087805 */ /* 0x010fe4000001ff00 */
        /* <DEDUP_REMOVED lines=11> */
[----:B------:R-:W-:Y:S01]  /*10490*/  ULDC UR4, c[0x0][0x3f4] ;  /* 0x0000fd0000047ab9 */ /* 0x000fe20000000800 */
[----:B-1----:R-:W-:Y:S01]  /*104a0*/  IMAD.MOV.U32 R6, RZ, RZ, R20 ;  /* 0x000000ffff067224 */ /* 0x002fe200078e0014 */
[----:B------:R-:W-:Y:S01]  /*104b0*/  ISETP.GE.AND P2, PT, R16, UR4, PT ;  /* 0x0000000410007c0c */ /* 0x000fe2000bf46270 */
[----:B0-----:R-:W-:Y:S01]  /*104c0*/  IMAD.MOV.U32 R7, RZ, RZ, R21 ;  /* 0x000000ffff077224 */ /* 0x001fe200078e0015 */
[----:B------:R-:W-:Y:S01]  /*104d0*/  ISETP.GE.AND P3, PT, R193, UR4, PT ;  /* 0x00000004c1007c0c */ /* 0x000fe2000bf66270 */
[----:B------:R-:W-:Y:S01]  /*104e0*/  IMAD.MOV.U32 R8, RZ, RZ, R62 ;  /* 0x000000ffff087224 */ /* 0x000fe200078e003e */
[----:B------:R-:W-:Y:S01]  /*104f0*/  ISETP.GE.AND P4, PT, R192, UR4, PT ;  /* 0x00000004c0007c0c */ /* 0x000fe2000bf86270 */
[----:B--2---:R-:W-:Y:S01]  /*10500*/  IMAD.MOV.U32 R9, RZ, RZ, R61 ;  /* 0x000000ffff097224 */ /* 0x004fe200078e003d */
[----:B------:R-:W-:Y:S02]  /*10510*/  CS2R R52, SRZ ;  /* 0x0000000000347805 */ /* 0x000fe4000001ff00 */
[----:B------:R-:W-:-:S02]  /*10520*/  CS2R R54, SRZ ;  /* 0x0000000000367805 */ /* 0x000fc4000001ff00 */
[----:B------:R-:W-:Y:S02]  /*10530*/  CS2R R10, SRZ ;  /* 0x00000000000a7805 */ /* 0x000fe4000001ff00 */
[----:B------:R-:W-:Y:S02]  /*10540*/  CS2R R56, SRZ ;  /* 0x0000000000387805 */ /* 0x000fe4000001ff00 */
[----:B------:R-:W-:Y:S01]  /*10550*/  CS2R R58, SRZ ;  /* 0x00000000003a7805 */ /* 0x000fe2000001ff00 */
[C---:B---3--:R-:W-:Y:S01]  /*10560*/  @!P2 IMAD.SHL.U32 R3, R16.reuse, 0x2, RZ ;  /* 0x000000021003a824 */ /* 0x048fe200078e00ff */
[----:B------:R-:W-:Y:S01]  /*10570*/  @!P2 SHF.L.U64.HI R14, R16, 0x1, R17 ;  /* 0x00000001100ea819 */ /* 0x000fe20000010211 */
[----:B------:R-:W-:Y:S02]  /*10580*/  @!P3 IMAD.SHL.U32 R13, R198, 0x8, RZ ;  /* 0x00000008c60db824 */ /* 0x000fe400078e00ff */
[----:B------:R-:W-:Y:S01]  /*10590*/  @!P4 IMAD.SHL.U32 R63, R199, 0x8, RZ ;  /* 0x00000008c73fc824 */ /* 0x000fe200078e00ff */
[-C--:B------:R-:W-:Y:S01]  /*105a0*/  @!P2 IADD3 R60, P1, R62, R3.reuse, RZ ;  /* 0x000000033e3ca210 */ /* 0x080fe20007f3e0ff */
[----:B------:R-:W-:Y:S01]  /*105b0*/  @!P3 IMAD.WIDE R4, R13, 0x2, R6 ;  /* 0x000000020d04b825 */ /* 0x000fe200078e0206 */
[----:B------:R-:W-:-:S03]  /*105c0*/  @!P2 IADD3 R20, P0, R20, R3, RZ ;  /* 0x000000031414a210 */ /* 0x000fc60007f1e0ff */
[----:B------:R-:W-:Y:S01]  /*105d0*/  @!P4 IMAD.WIDE R6, R63, 0x2, R6 ;  /* 0x000000023f06c825 */ /* 0x000fe200078e0206 */
[----:B------:R0:W5:Y:S03]  /*105e0*/  @!P3 LD.E.128 R52, desc[UR60][R4.64] ;  /* 0x0000003c0434b980 */ /* 0x000166000c101d00 */
[--C-:B------:R-:W-:Y:S01]  /*105f0*/  @!P3 IMAD.WIDE R12, R13, 0x2, R8.reuse ;  /* 0x000000020d0cb825 */ /* 0x100fe200078e0208 */
[----:B------:R1:W5:Y:S03]  /*10600*/  @!P4 LD.E.128 R56, desc[UR60][R6.64] ;  /* 0x0000003c0638c980 */ /* 0x000366000c101d00 */
[----:B------:R-:W-:Y:S01]  /*10610*/  @!P4 IMAD.WIDE R62, R63, 0x2, R8 ;  /* 0x000000023f3ec825 */ /* 0x000fe200078e0208 */
[----:B------:R-:W-:Y:S02]  /*10620*/  CS2R R8, SRZ ;  /* 0x0000000000087805 */ /* 0x000fe4000001ff00 */
[----:B------:R-:W-:-:S02]  /*10630*/  CS2R R48, SRZ ;  /* 0x0000000000307805 */ /* 0x000fc4000001ff00 */
[----:B------:R-:W-:Y:S01]  /*10640*/  CS2R R50, SRZ ;  /* 0x0000000000327805 */ /* 0x000fe2000001ff00 */
[--C-:B------:R-:W-:Y:S01]  /*10650*/  @!P2 IMAD.X R21, R21, 0x1, R14.reuse, P0 ;  /* 0x000000011515a824 */ /* 0x100fe200000e060e */
[----:B0-----:R-:W-:Y:S01]  /*10660*/  CS2R R4, SRZ ;  /* 0x0000000000047805 */ /* 0x001fe2000001ff00 */
[----:B------:R-:W-:Y:S01]  /*10670*/  @!P2 IMAD.X R61, R61, 0x1, R14, P1 ;  /* 0x000000013d3da824 */ /* 0x000fe200008e060e */
[----:B------:R0:W5:Y:S01]  /*10680*/  @!P3 LD.E.128 R8, desc[UR60][R12.64] ;  /* 0x0000003c0c08b980 */ /* 0x000162000c101d00 */
[----:B------:R-:W-:Y:S02]  /*10690*/  CS2R R14, SRZ ;  /* 0x00000000000e7805 */ /* 0x000fe4000001ff00 */
[----:B-1----:R-:W-:Y:S01]  /*106a0*/  CS2R R6, SRZ ;  /* 0x0000000000067805 */ /* 0x002fe2000001ff00 */
[----:B------:R4:W5:Y:S05]  /*106b0*/  @!P2 LD.E.128 R48, desc[UR60][R20.64] ;  /* 0x0000003c1430a980 */ /* 0x00096a000c101d00 */
[----:B------:R4:W5:Y:S01]  /*106c0*/  @!P2 LD.E.128 R4, desc[UR60][R60.64] ;  /* 0x0000003c3c04a980 */ /* 0x000962000c101d00 */
[----:B0-----:R-:W-:-:S06]  /*106d0*/  CS2R R12, SRZ ;  /* 0x00000000000c7805 */ /* 0x001fcc000001ff00 */
[----:B------:R4:W5:Y:S02]  /*106e0*/  @!P4 LD.E.128 R12, desc[UR60][R62.64] ;  /* 0x0000003c3e0cc980 */ /* 0x000964000c101d00 */
.L_x_2810:
[----:B------:R-:W-:Y:S05]  /*106f0*/  BSYNC B1 ;  /* 0x0000000000017941 */ /* 0x000fea0003800000 */
.L_x_2809:
[----:B--2-4-:R-:W3:Y:S01]  /*10700*/  LDL R61, [R1+0x50] ;  /* 0x00005000013d7983 */ /* 0x014ee20000100800 */
[----:B0----5:R-:W-:Y:S01]  /*10710*/  IMAD.MOV.U32 R21, RZ, RZ, R5 ;  /* 0x000000ffff157224 */ /* 0x021fe200078e0005 */
[----:B------:R-:W-:Y:S01]  /*10720*/  BSSY B1, `(.L_x_2811) ;  /* 0x0000036000017945 */ /* 0x000fe20003800000 */
[----:B-1----:R-:W-:Y:S02]  /*10730*/  IMAD.MOV.U32 R20, RZ, RZ, R4 ;  /* 0x000000ffff147224 */ /* 0x002fe400078e0004 */
        /* <DEDUP_REMOVED lines=30> */
[----:B---3--:R-:W-:-:S04]  /*10920*/  LEA.HI R3, R61, R61, RZ, 0x1 ;  /* 0x0000003d3d037211 */ /* 0x008fc800078f08ff */
        /* <DEDUP_REMOVED lines=13> */
[----:B------:R-:W-:Y:S01]  /*10a00*/  PRMT R115, R61, 0x7610, R115 ;  /* 0x000076103d737816 */ /* 0x000fe20000000073 */
[----:B------:R-:W-:Y:S01]  /*10a10*/  IMAD.MOV.U32 R61, RZ, RZ, R53 ;  /* 0x000000ffff3d7224 */ /* 0x000fe200078e0035 */
[----:B------:R-:W-:-:S04]  /*10a20*/  VIADDMNMX R3, R65, -R226, 0x80, PT ;  /* 0x0000008041037446 */ /* 0x000fc800038009e2 */
[----:B------:R-:W-:Y:S01]  /*10a30*/  PRMT R85, R61, 0x7610, R85 ;  /* 0x000076103d557816 */ /* 0x000fe20000000055 */
[----:B------:R-:W-:Y:S01]  /*10a40*/  IMAD.MOV.U32 R61, RZ, RZ, R56 ;  /* 0x000000ffff3d7224 */ /* 0x000fe200078e0038 */
[----:B------:R-:W-:-:S04]  /*10a50*/  ISETP.GE.AND P1, PT, R204, R3, PT ;  /* 0x00000003cc00720c */ /* 0x000fc80003f26270 */
[----:B------:R-:W-:Y:S01]  /*10a60*/  PRMT R74, R61, 0x7610, R74 ;  /* 0x000076103d4a7816 */ /* 0x000fe2000000004a */
[----:B0-----:R-:W-:Y:S08]  /*10a70*/  @!P0 BRA `(.L_x_2812) ;  /* 0x0000018c004c8947 */ /* 0x001ff00003800000 */
.L_x_3068:
[----:B------:R-:W-:Y:S05]  /*10a80*/  BSYNC B1 ;  /* 0x0000000000017941 */ /* 0x000fea0003800000 */
.L_x_2811:
        /* <DEDUP_REMOVED lines=8> */
[----:B------:R-:W-:-:S09]  /*10b10*/  ISETP.GE.AND P2, PT, R192, R21, PT ;  /* 0x00000015c000720c */ /* 0x000fd20003f46270 */
[----:B------:R-:W-:Y:S05]  /*10b20*/  @P0 BRA `(.L_x_2816) ;  /* 0x0000000400a80947 */ /* 0x000fea0003800000 */
[----:B------:R-:W-:Y:S02]  /*10b30*/  LEA.HI R60, R21, R0, RZ, 0x1d ;  /* 0x00000000153c7211 */ /* 0x000fe400078fe8ff */
[----:B------:R-:W-:Y:S02]  /*10b40*/  LOP3.LUT R20, R220, 0x38, R16, 0xf8, !PT ;  /* 0x00000038dc147812 */ /* 0x000fe400078ef810 */
[----:B------:R-:W-:Y:S01]  /*10b50*/  SHF.R.S32.HI R65, RZ, 0x1f, R60 ;  /* 0x0000001fff417819 */ /* 0x000fe2000001143c */
[----:B------:R-:W-:Y:S01]  /*10b60*/  IMAD.SHL.U32 R63, R60, 0x8, RZ ;  /* 0x000000083c3f7824 */ /* 0x000fe200078e00ff */
[-C--:B------:R-:W-:Y:S02]  /*10b70*/  LOP3.LUT R61, R20, R221.reuse, RZ, 0x3c, !PT ;  /* 0x000000dd143d7212 */ /* 0x080fe400078e3cff */
[----:B------:R-:W-:Y:S02]  /*10b80*/  LEA.HI R65, R65, R60, RZ, 0x3 ;  /* 0x0000003c41417211 */ /* 0x000fe400078f18ff */
[----:B------:R-:W-:Y:S01]  /*10b90*/  LOP3.LUT R20, R220, 0x38, R63, 0xf8, !PT ;  /* 0x00000038dc147812 */ /* 0x000fe200078ef83f */
[----:B------:R-:W-:Y:S01]  /*10ba0*/  IMAD.IADD R61, R222, 0x1, R61 ;  /* 0x00000001de3d7824 */ /* 0x000fe200078e023d */
[----:B------:R-:W-:Y:S01]  /*10bb0*/  SHF.R.U64 R90, R44, 0x10, R45 ;  /* 0x000000102c5a7819 */ /* 0x000fe2000000122d */
[----:B------:R-:W-:Y:S01]  /*10bc0*/  IMAD.SHL.U32 R65, R65, 0x400, RZ ;  /* 0x0000040041417824 */ /* 0x000fe200078e00ff */
[----:B------:R-:W-:Y:S01]  /*10bd0*/  LOP3.LUT R60, R20, R221, RZ, 0x3c, !PT ;  /* 0x000000dd143c7212 */ /* 0x000fe200078e3cff */
[----:B------:R-:W-:Y:S01]  /*10be0*/  IMAD R20, R61, 0x2, R2 ;  /* 0x000000023d147824 */ /* 0x000fe200078e0202 */
[----:B------:R-:W-:-:S02]  /*10bf0*/  SHF.R.U64 R32, R32, 0x10, R33 ;  /* 0x0000001020207819 */ /* 0x000fc40000001221 */
[----:B------:R-:W-:Y:S02]  /*10c00*/  LOP3.LUT R65, R65, 0x7fffe000, RZ, 0xc0, !PT ;  /* 0x7fffe00041417812 */ /* 0x000fe400078ec0ff */
[----:B------:R-:W-:Y:S02]  /*10c10*/  PRMT R90, R70, 0x5432, R90 ;  /* 0x00005432465a7816 */ /* 0x000fe4000000005a */
[----:B------:R-:W-:Y:S02]  /*10c20*/  IADD3 R65, R60, R65, R222 ;  /* 0x000000413c417210 */ /* 0x000fe40007ffe0de */
[----:B------:R-:W0:Y:S01]  /*10c30*/  LDS.128 R60, [R20+0x12400] ;  /* 0x01240000143c7984 */ /* 0x000e220000000c00 */
[----:B------:R-:W-:Y:S01]  /*10c40*/  SHF.R.U32.HI R44, RZ, 0x10, R45 ;  /* 0x00000010ff2c7819 */ /* 0x000fe2000001162d */
[----:B------:R-:W-:Y:S01]  /*10c50*/  IMAD.U32 R106, R90, 0x10000, RZ ;  /* 0x000100005a6a7824 */ /* 0x000fe200078e00ff */
[----:B------:R-:W-:Y:S01]  /*10c60*/  PRMT R32, R73, 0x5432, R32 ;  /* 0x0000543249207816 */ /* 0x000fe20000000020 */
[----:B------:R-:W-:Y:S01]  /*10c70*/  IMAD R69, R65, 0x2, R2 ;  /* 0x0000000241457824 */ /* 0x000fe200078e0202 */
[----:B------:R-:W-:-:S02]  /*10c80*/  SHF.R.U32.HI R33, RZ, 0x10, R33 ;  /* 0x00000010ff217819 */ /* 0x000fc40000011621 */
[----:B------:R-:W-:Y:S01]  /*10c90*/  SHF.R.U64 R45, R46, 0x10, R47 ;  /* 0x000000102e2d7819 */ /* 0x000fe2000000122f */
[----:B------:R-:W-:Y:S01]  /*10ca0*/  IMAD.U32 R102, R32, 0x10000, RZ ;  /* 0x0001000020667824 */ /* 0x000fe200078e00ff */
[----:B------:R-:W1:Y:S01]  /*10cb0*/  LDS.128 R64, [R69+0x12400] ;  /* 0x0124000045407984 */ /* 0x000e620000000c00 */
[----:B------:R-:W-:Y:S02]  /*10cc0*/  PRMT R44, R71, 0x5432, R44 ;  /* 0x00005432472c7816 */ /* 0x000fe4000000002c */
[----:B------:R-:W-:Y:S02]  /*10cd0*/  SHF.R.U64 R34, R34, 0x10, R35 ;  /* 0x0000001022227819 */ /* 0x000fe40000001223 */
[----:B------:R-:W-:Y:S01]  /*10ce0*/  SHF.R.U32.HI R47, RZ, 0x10, R47 ;  /* 0x00000010ff2f7819 */ /* 0x000fe2000001162f */
[----:B------:R-:W-:Y:S01]  /*10cf0*/  IMAD.U32 R104, R44, 0x10000, RZ ;  /* 0x000100002c687824 */ /* 0x000fe200078e00ff */
[----:B------:R-:W-:Y:S02]  /*10d00*/  SHF.R.U32.HI R35, RZ, 0x10, R35 ;  /* 0x00000010ff237819 */ /* 0x000fe40000011623 */
[----:B------:R-:W-:-:S02]  /*10d10*/  PRMT R33, R74, 0x5432, R33 ;  /* 0x000054324a217816 */ /* 0x000fc40000000021 */
[----:B------:R-:W-:Y:S02]  /*10d20*/  PRMT R46, R72, 0x5432, R47 ;  /* 0x00005432482e7816 */ /* 0x000fe4000000002f */
[----:B------:R-:W-:Y:S02]  /*10d30*/  PRMT R35, R76, 0x5432, R35 ;  /* 0x000054324c237816 */ /* 0x000fe40000000023 */
[----:B------:R-:W-:Y:S02]  /*10d40*/  PRMT R45, R83, 0x5410, R45 ;  /* 0x00005410532d7816 */ /* 0x000fe4000000002d */
[----:B------:R-:W-:Y:S01]  /*10d50*/  LOP3.LUT R90, R90, 0xffff0000, RZ, 0xc0, !PT ;  /* 0xffff00005a5a7812 */ /* 0x000fe200078ec0ff */
[----:B------:R-:W-:Y:S01]  /*10d60*/  IMAD.U32 R105, R35, 0x10000, RZ ;  /* 0x0001000023697824 */ /* 0x000fe200078e00ff */
[----:B------:R-:W-:Y:S02]  /*10d70*/  LOP3.LUT R32, R32, 0xffff0000, RZ, 0xc0, !PT ;  /* 0xffff000020207812 */ /* 0x000fe400078ec0ff */
[----:B------:R-:W-:-:S02]  /*10d80*/  PRMT R34, R75, 0x5432, R34 ;  /* 0x000054324b227816 */ /* 0x000fc40000000022 */
        /* <DEDUP_REMOVED lines=18> */
[----:B------:R-:W-:Y:S02]  /*10eb0*/  IMAD.U32 R108, R33, 0x10000, RZ ;  /* 0x00010000216c7824 */ /* 0x000fe400078e00ff */
[----:B------:R-:W-:Y:S01]  /*10ec0*/  FFMA.FTZ R99, R99, R106, R126 ;  /* 0x0000006a63637223 */ /* 0x000fe2000001007e */
[----:B------:R-:W-:Y:S02]  /*10ed0*/  IMAD.U32 R102, R46, 0x10000, RZ ;  /* 0x000100002e667824 */ /* 0x000fe400078e00ff */
[CC--:B------:R-:W-:Y:S01]  /*10ee0*/  FMUL.FTZ R125, R100.reuse, R105.reuse ;  /* 0x00000069647d7220 */ /* 0x0c0fe20000410000 */
[-C--:B------:R-:W-:Y:S01]  /*10ef0*/  FMUL.FTZ R106, R103, R108.reuse ;  /* 0x0000006c676a7220 */ /* 0x080fe20000410000 */
[----:B------:R-:W-:Y:S01]  /*10f00*/  FFMA.FTZ R103, R83, R108, -R110 ;  /* 0x0000006c53677223 */ /* 0x000fe2000001086e */
[----:B------:R-:W-:Y:S01]  /*10f10*/  FMUL.FTZ R108, R100, R102 ;  /* 0x00000066646c7220 */ /* 0x000fe20000410000 */
[----:B------:R-:W-:Y:S01]  /*10f20*/  LOP3.LUT R33, R33, 0xffff0000, RZ, 0xc0, !PT ;  /* 0xffff000021217812 */ /* 0x000fe200078ec0ff */
[----:B------:R-:W-:Y:S01]  /*10f30*/  FFMA.FTZ R106, R83, R104, R106 ;  /* 0x00000068536a7223 */ /* 0x000fe2000001006a */
[----:B------:R-:W-:Y:S01]  /*10f40*/  LOP3.LUT R83, R44, 0xffff0000, RZ, 0xc0, !PT ;  /* 0xffff00002c537812 */ /* 0x000fe200078ec0ff */
[C---:B------:R-:W-:Y:S01]  /*10f50*/  FFMA.FTZ R105, R89.reuse, R105, -R108 ;  /* 0x0000006959697223 */ /* 0x040fe2000001086c */
[----:B------:R-:W-:Y:S01]  /*10f60*/  FFMA.FTZ R89, R89, R102, R125 ;  /* 0x0000006659597223 */ /* 0x000fe2000001007d */
[C---:B------:R-:W-:Y:S01]  /*10f70*/  FMUL.FTZ R100, R63.reuse, R90 ;  /* 0x0000005a3f647220 */ /* 0x040fe20000410000 */
[----:B------:R-:W-:Y:S01]  /*10f80*/  FMUL.FTZ R102, R63, R32 ;  /* 0x000000203f667220 */ /* 0x000fe20000410000 */
[----:B------:R-:W-:Y:S01]  /*10f90*/  FMUL.FTZ R63, R64, R83 ;  /* 0x00000053403f7220 */ /* 0x000fe20000410000 */
[----:B------:R-:W-:-:S02]  /*10fa0*/  IMAD.U32 R65, R66, 0x10000, RZ ;  /* 0x0001000042417824 */ /* 0x000fc400078e00ff */
[-C--:B------:R-:W-:Y:S01]  /*10fb0*/  FMUL.FTZ R104, R64, R33.reuse ;  /* 0x0000002140687220 */ /* 0x080fe20000410000 */
[----:B------:R-:W-:Y:S01]  /*10fc0*/  IMAD.U32 R44, R45, 0x10000, RZ ;  /* 0x000100002d2c7824 */ /* 0x000fe200078e00ff */
[----:B------:R-:W-:Y:S01]  /*10fd0*/  LOP3.LUT R66, R66, 0xffff0000, RZ, 0xc0, !PT ;  /* 0xffff000042427812 */ /* 0x000fe200078ec0ff */
[----:B------:R-:W-:Y:S01]  /*10fe0*/  FFMA.FTZ R32, R47, R32, -R100 ;  /* 0x000000202f207223 */ /* 0x000fe20000010864 */
[----:B------:R-:W-:Y:S01]  /*10ff0*/  FFMA.FTZ R64, R88, R33, -R63 ;  /* 0x0000002158407223 */ /* 0x000fe2000001083f */
[----:B------:R-:W-:Y:S01]  /*11000*/  LOP3.LUT R45, R45, 0xffff0000, RZ, 0xc0, !PT ;  /* 0xffff00002d2d7812 */ /* 0x000fe200078ec0ff */
[C---:B------:R-:W-:Y:S01]  /*11010*/  IMAD.U32 R100, R34.reuse, 0x10000, RZ ;  /* 0x0001000022647824 */ /* 0x040fe200078e00ff */
[----:B------:R-:W-:Y:S01]  /*11020*/  LOP3.LUT R33, R34, 0xffff0000, RZ, 0xc0, !PT ;  /* 0xffff000022217812 */ /* 0x000fe200078ec0ff */
[----:B------:R-:W-:Y:S01]  /*11030*/  FFMA.FTZ R90, R47, R90, R102 ;  /* 0x0000005a2f5a7223 */ /* 0x000fe20000010066 */
[----:B------:R-:W-:Y:S01]  /*11040*/  LOP3.LUT R67, R67, 0xffff0000, RZ, 0xc0, !PT ;  /* 0xffff000043437812 */ /* 0x000fe200078ec0ff */
[----:B------:R-:W-:Y:S01]  /*11050*/  FFMA.FTZ R83, R88, R83, R104 ;  /* 0x0000005358537223 */ /* 0x000fe20000010068 */
[----:B------:R-:W-:Y:S01]  /*11060*/  LOP3.LUT R34, R46, 0xffff0000, RZ, 0xc0, !PT ;  /* 0xffff00002e227812 */ /* 0x000fe200078ec0ff */
[C---:B------:R-:W-:Y:S01]  /*11070*/  FMUL.FTZ R102, R65.reuse, R44 ;  /* 0x0000002c41667220 */ /* 0x040fe20000410000 */
[----:B------:R-:W-:Y:S01]  /*11080*/  FMUL.FTZ R88, R65, R100 ;  /* 0x0000006441587220 */ /* 0x000fe20000410000 */
        /* <DEDUP_REMOVED lines=20> */
.L_x_2816:
[----:B------:R-:W-:Y:S05]  /*111d0*/  BSYNC B2 ;  /* 0x0000000000027941 */ /* 0x000fea0003800000 */
.L_x_2815:
[----:B------:R-:W-:Y:S04]  /*111e0*/  BSSY B2, `(.L_x_2817) ;  /* 0x0000073000027945 */ /* 0x000fe80003800000 */
[----:B------:R-:W-:Y:S05]  /*111f0*/  @P1 BRA `(.L_x_2818) ;  /* 0x0000000400c41947 */ /* 0x000fea0003800000 */
[----:B0-----:R-:W2:Y:S01]  /*11200*/  LDL R20, [R1+0x58] ;  /* 0x0000580001147983 */ /* 0x001ea20000100800 */
[----:B------:R-:W-:Y:S02]  /*11210*/  SHF.R.S32.HI R32, RZ, 0x1f, R193 ;  /* 0x0000001fff207819 */ /* 0x000fe400000114c1 */
[----:B------:R-:W-:Y:S02]  /*11220*/  SHF.R.U64 R62, R30, 0x10, R31 ;  /* 0x000000101e3e7819 */ /* 0x000fe4000000121f */
[CC--:B------:R-:W-:Y:S02]  /*11230*/  LEA.HI R34, R32.reuse, R193.reuse, RZ, 0x6 ;  /* 0x000000c120227211 */ /* 0x0c0fe400078f30ff */
[----:B------:R-:W-:Y:S02]  /*11240*/  LEA.HI R35, R32, R193, RZ, 0x3 ;  /* 0x000000c120237211 */ /* 0x000fe400078f18ff */
[----:B------:R-:W-:Y:S01]  /*11250*/  SHF.R.U64 R30, R40, 0x10, R41 ;  /* 0x00000010281e7819 */ /* 0x000fe20000001229 */
[----:B------:R-:W-:Y:S01]  /*11260*/  IMAD.SHL.U32 R44, R34, 0x80, RZ ;  /* 0x00000080222c7824 */ /* 0x000fe200078e00ff */
[----:B------:R-:W-:-:S02]  /*11270*/  LOP3.LUT R34, R220, 0x38, R35, 0xf8, !PT ;  /* 0x00000038dc227812 */ /* 0x000fc400078ef823 */
[--C-:B------:R-:W-:Y:S02]  /*11280*/  SHF.R.U64 R64, R28, 0x10, R29.reuse ;  /* 0x000000101c407819 */ /* 0x100fe4000000121d */
[----:B------:R-:W-:Y:S02]  /*11290*/  LOP3.LUT R35, R44, 0xffffe000, RZ, 0xc0, !PT ;  /* 0xffffe0002c237812 */ /* 0x000fe400078ec0ff */
[----:B------:R-:W-:Y:S02]  /*112a0*/  LOP3.LUT R34, R34, R221, RZ, 0x3c, !PT ;  /* 0x000000dd22227212 */ /* 0x000fe400078e3cff */
[----:B------:R-:W-:Y:S02]  /*112b0*/  SHF.R.U32.HI R29, RZ, 0x10, R29 ;  /* 0x00000010ff1d7819 */ /* 0x000fe4000001161d */
[----:B------:R-:W-:Y:S02]  /*112c0*/  IADD3 R35, R34, R35, R222 ;  /* 0x0000002322237210 */ /* 0x000fe40007ffe0de */
[----:B------:R-:W-:-:S02]  /*112d0*/  SHF.R.U64 R28, R42, 0x10, R43 ;  /* 0x000000102a1c7819 */ /* 0x000fc4000000122b */
[----:B------:R-:W-:Y:S02]  /*112e0*/  PRMT R117, R117, 0x5410, R30 ;  /* 0x0000541075757816 */ /* 0x000fe4000000001e */
[----:B------:R-:W-:Y:S02]  /*112f0*/  PRMT R122, R122, 0x5410, R29 ;  /* 0x000054107a7a7816 */ /* 0x000fe4000000001d */
[----:B------:R-:W-:Y:S02]  /*11300*/  PRMT R119, R119, 0x5410, R28 ;  /* 0x0000541077777816 */ /* 0x000fe4000000001c */
[----:B------:R-:W-:Y:S01]  /*11310*/  PRMT R121, R121, 0x5410, R64 ;  /* 0x0000541079797816 */ /* 0x000fe20000000040 */
[----:B------:R-:W-:Y:S01]  /*11320*/  IMAD.U32 R64, R117, 0x10000, RZ ;  /* 0x0001000075407824 */ /* 0x000fe200078e00ff */
[----:B------:R-:W-:Y:S02]  /*11330*/  SHF.R.U32.HI R41, RZ, 0x10, R41 ;  /* 0x00000010ff297819 */ /* 0x000fe40000011629 */
[----:B------:R-:W-:-:S02]  /*11340*/  SHF.R.U32.HI R43, RZ, 0x10, R43 ;  /* 0x00000010ff2b7819 */ /* 0x000fc4000001162b */
[----:B------:R-:W-:Y:S02]  /*11350*/  SHF.R.U32.HI R31, RZ, 0x10, R31 ;  /* 0x00000010ff1f7819 */ /* 0x000fe4000001161f */
[----:B------:R-:W-:Y:S01]  /*11360*/  PRMT R123, R123, 0x5410, R62 ;  /* 0x000054107b7b7816 */ /* 0x000fe2000000003e */
[----:B------:R-:W-:Y:S01]  /*11370*/  IMAD.U32 R62, R121, 0x10000, RZ ;  /* 0x00010000793e7824 */ /* 0x000fe200078e00ff */
[----:B------:R-:W-:Y:S02]  /*11380*/  PRMT R118, R118, 0x5410, R41 ;  /* 0x0000541076767816 */ /* 0x000fe40000000029 */
[----:B------:R-:W-:Y:S02]  /*11390*/  PRMT R120, R120, 0x5410, R43 ;  /* 0x0000541078787816 */ /* 0x000fe4000000002b */
[----:B------:R-:W-:Y:S01]  /*113a0*/  PRMT R124, R124, 0x5410, R31 ;  /* 0x000054107c7c7816 */ /* 0x000fe2000000001f */
[----:B------:R-:W-:Y:S01]  /*113b0*/  IMAD.U32 R63, R118, 0x10000, RZ ;  /* 0x00010000763f7824 */ /* 0x000fe200078e00ff */
[----:B------:R-:W-:-:S02]  /*113c0*/  LOP3.LUT R117, R117, 0xffff0000, RZ, 0xc0, !PT ;  /* 0xffff000075757812 */ /* 0x000fc400078ec0ff */
[----:B------:R-:W-:Y:S02]  /*113d0*/  LOP3.LUT R121, R121, 0xffff0000, RZ, 0xc0, !PT ;  /* 0xffff000079797812 */ /* 0x000fe400078ec0ff */
[----:B--2---:R-:W-:Y:S02]  /*113e0*/  R2UR UR4, R20 ;  /* 0x00000000140472ca */ /* 0x004fe400000e0000 */
[----:B------:R-:W-:-:S04]  /*113f0*/  LEA.HI R20, R21, R198, RZ, 0x1d ;  /* 0x000000c615147211 */ /* 0x000fc800078fe8ff */
[----:B------:R-:W-:-:S04]  /*11400*/  SHF.R.S32.HI R33, RZ, 0x1f, R20 ;  /* 0x0000001fff217819 */ /* 0x000fc80000011414 */
[----:B------:R-:W-:Y:S01]  /*11410*/  LEA.HI R32, R33, R20, RZ, 0x3 ;  /* 0x0000001421207211 */ /* 0x000fe200078f18ff */
[----:B------:R-:W-:-:S04]  /*11420*/  IMAD.SHL.U32 R33, R20, 0x8, RZ ;  /* 0x0000000814217824 */ /* 0x000fc800078e00ff */
[----:B------:R-:W-:Y:S01]  /*11430*/  IMAD.SHL.U32 R32, R32, 0x400, RZ ;  /* 0x0000040020207824 */ /* 0x000fe200078e00ff */
[----:B------:R-:W-:-:S04]  /*11440*/  LOP3.LUT R20, R220, 0x38, R33, 0xf8, !PT ;  /* 0x00000038dc147812 */ /* 0x000fc800078ef821 */
[----:B------:R-:W-:Y:S02]  /*11450*/  LOP3.LUT R34, R20, R221, RZ, 0x3c, !PT ;  /* 0x000000dd14227212 */ /* 0x000fe400078e3cff */
[----:B------:R-:W-:Y:S02]  /*11460*/  LOP3.LUT R33, R32, 0x7fffe000, RZ, 0xc0, !PT ;  /* 0x7fffe00020217812 */ /* 0x000fe400078ec0ff */
[----:B------:R-:W-:Y:S02]  /*11470*/  LEA R20, R35, UR4, 0x1 ;  /* 0x0000000423147c11 */ /* 0x000fe4000f8e08ff */
[----:B------:R-:W-:-:S03]  /*11480*/  IADD3 R45, R34, R33, R222 ;  /* 0x00000021222d7210 */ /* 0x000fc60007ffe0de */
[----:B------:R-:W0:Y:S02]  /*11490*/  LDS.128 R32, [R20] ;  /* 0x0000000014207984 */ /* 0x000e240000000c00 */
        /* <DEDUP_REMOVED lines=15> */
[C---:B------:R-:W-:Y:S01]  /*11590*/  IMAD.U32 R33, R46.reuse, 0x10000, RZ ;  /* 0x000100002e217824 */ /* 0x040fe200078e00ff */
[----:B------:R-:W-:Y:S01]  /*115a0*/  LOP3.LUT R31, R46, 0xffff0000, RZ, 0xc0, !PT ;  /* 0xffff00002e1f7812 */ /* 0x000fe200078ec0ff */
[-C--:B------:R-:W-:Y:S01]  /*115b0*/  FMUL.FTZ R88, R35, R62.reuse ;  /* 0x0000003e23587220 */ /* 0x080fe20000410000 */
[C---:B------:R-:W-:Y:S01]  /*115c0*/  IMAD.U32 R45, R47.reuse, 0x10000, RZ ;  /* 0x000100002f2d7824 */ /* 0x040fe200078e00ff */
[----:B------:R-:W-:Y:S01]  /*115d0*/  LOP3.LUT R46, R47, 0xffff0000, RZ, 0xc0, !PT ;  /* 0xffff00002f2e7812 */ /* 0x000fe200078ec0ff */
[----:B------:R-:W-:Y:S01]  /*115e0*/  FFMA.FTZ R35, R41, R62, -R66 ;  /* 0x0000003e29237223 */ /* 0x000fe20000010842 */
[----:B------:R-:W-:-:S02]  /*115f0*/  IMAD.U32 R47, R122, 0x10000, RZ ;  /* 0x000100007a2f7824 */ /* 0x000fc400078e00ff */
[----:B------:R-:W-:Y:S01]  /*11600*/  FMUL.FTZ R90, R42, R63 ;  /* 0x0000003f2a5a7220 */ /* 0x000fe20000410000 */
[----:B------:R-:W-:Y:S02]  /*11610*/  IMAD.U32 R66, R120, 0x10000, RZ ;  /* 0x0001000078427824 */ /* 0x000fe400078e00ff */
[----:B------:R-:W-:Y:S01]  /*11620*/  FFMA.FTZ R41, R41, R64, R88 ;  /* 0x0000004029297223 */ /* 0x000fe20000010058 */
[----:B------:R-:W-:Y:S02]  /*11630*/  IMAD.U32 R62, R124, 0x10000, RZ ;  /* 0x000100007c3e7824 */ /* 0x000fe400078e00ff */
[-C--:B------:R-:W-:Y:S01]  /*11640*/  FMUL.FTZ R64, R42, R47.reuse ;  /* 0x0000002f2a407220 */ /* 0x080fe20000410000 */
[----:B------:R-:W-:Y:S01]  /*11650*/  FMUL.FTZ R88, R45, R66 ;  /* 0x000000422d587220 */ /* 0x000fe20000410000 */
[----:B------:R-:W-:Y:S01]  /*11660*/  FFMA.FTZ R42, R43, R47, -R90 ;  /* 0x0000002f2b2a7223 */ /* 0x000fe2000001085a */
[-C--:B------:R-:W-:Y:S01]  /*11670*/  FMUL.FTZ R45, R45, R62.reuse ;  /* 0x0000003e2d2d7220 */ /* 0x080fe20000410000 */
[----:B------:R-:W-:Y:S01]  /*11680*/  FFMA.FTZ R47, R43, R63, R64 ;  /* 0x0000003f2b2f7223 */ /* 0x000fe20000010040 */
[C---:B------:R-:W-:Y:S01]  /*11690*/  FFMA.FTZ R43, R61.reuse, R62, -R88 ;  /* 0x0000003e3d2b7223 */ /* 0x040fe20000010858 */
[----:B------:R-:W-:Y:S01]  /*116a0*/  FMUL.FTZ R65, R40, R117 ;  /* 0x0000007528417220 */ /* 0x000fe20000410000 */
[----:B------:R-:W-:Y:S01]  /*116b0*/  FFMA.FTZ R45, R61, R66, R45 ;  /* 0x000000423d2d7223 */ /* 0x000fe2000001002d */
[----:B------:R-:W-:Y:S01]  /*116c0*/  LOP3.LUT R63, R118, 0xffff0000, RZ, 0xc0, !PT ;  /* 0xffff0000763f7812 */ /* 0x000fe200078ec0ff */
[-C--:B------:R-:W-:Y:S01]  /*116d0*/  FMUL.FTZ R67, R40, R121.reuse ;  /* 0x0000007928437220 */ /* 0x080fe20000410000 */
[----:B------:R-:W-:Y:S01]  /*116e0*/  LOP3.LUT R61, R122, 0xffff0000, RZ, 0xc0, !PT ;  /* 0xffff00007a3d7812 */ /* 0x000fe200078ec0ff */
[----:B------:R-:W-:Y:S01]  /*116f0*/  FFMA.FTZ R64, R30, R121, -R65 ;  /* 0x000000791e407223 */ /* 0x000fe20000010841 */
[----:B------:R-:W-:-:S02]  /*11700*/  IMAD.U32 R62, R119, 0x10000, RZ ;  /* 0x00010000773e7824 */ /* 0x000fc400078e00ff */
[C---:B------:R-:W-:Y:S01]  /*11710*/  FMUL.FTZ R65, R44.reuse, R63 ;  /* 0x0000003f2c417220 */ /* 0x040fe20000410000 */
[----:B------:R-:W-:Y:S02]  /*11720*/  IMAD.U32 R40, R123, 0x10000, RZ ;  /* 0x000100007b287824 */ /* 0x000fe400078e00ff */
[-C--:B------:R-:W-:Y:S01]  /*11730*/  FMUL.FTZ R44, R44, R61.reuse ;  /* 0x0000003d2c2c7220 */ /* 0x080fe20000410000 */
[----:B------:R-:W-:Y:S01]  /*11740*/  FMUL.FTZ R66, R33, R62 ;  /* 0x0000003e21427220 */ /* 0x000fe20000410000 */
[C---:B------:R-:W-:Y:S01]  /*11750*/  FFMA.FTZ R65, R32.reuse, R61, -R65 ;  /* 0x0000003d20417223 */ /* 0x040fe20000010841 */
[----:B------:R-:W-:Y:S01]  /*11760*/  LOP3.LUT R119, R119, 0xffff0000, RZ, 0xc0, !PT ;  /* 0xffff000077777812 */ /* 0x000fe200078ec0ff */
[----:B------:R-:W-:Y:S01]  /*11770*/  FFMA.FTZ R44, R32, R63, R44 ;  /* 0x0000003f202c7223 */ /* 0x000fe2000001002c */
[-C--:B------:R-:W-:Y:S01]  /*11780*/  FMUL.FTZ R32, R33, R40.reuse ;  /* 0x0000002821207220 */ /* 0x080fe20000410000 */
[----:B------:R-:W-:Y:S01]  /*11790*/  LOP3.LUT R123, R123, 0xffff0000, RZ, 0xc0, !PT ;  /* 0xffff00007b7b7812 */ /* 0x000fe200078ec0ff */
[C---:B------:R-:W-:Y:S01]  /*117a0*/  FFMA.FTZ R66, R29.reuse, R40, -R66 ;  /* 0x000000281d427223 */ /* 0x040fe20000010842 */
[----:B------:R-:W-:Y:S01]  /*117b0*/  LOP3.LUT R61, R120, 0xffff0000, RZ, 0xc0, !PT ;  /* 0xffff0000783d7812 */ /* 0x000fe200078ec0ff */
[----:B------:R-:W-:Y:S01]  /*117c0*/  FFMA.FTZ R62, R29, R62, R32 ;  /* 0x0000003e1d3e7223 */ /* 0x000fe20000010020 */
[----:B------:R-:W-:Y:S01]  /*117d0*/  LOP3.LUT R33, R124, 0xffff0000, RZ, 0xc0, !PT ;  /* 0xffff00007c217812 */ /* 0x000fe200078ec0ff */
[C---:B------:R-:W-:Y:S01]  /*117e0*/  FMUL.FTZ R29, R31.reuse, R119 ;  /* 0x000000771f1d7220 */ /* 0x040fe20000410000 */
[----:B------:R-:W-:Y:S01]  /*117f0*/  FMUL.FTZ R32, R31, R123 ;  /* 0x0000007b1f207220 */ /* 0x000fe20000410000 */
[----:B------:R-:W-:Y:S01]  /*11800*/  FMUL.FTZ R31, R46, R61 ;  /* 0x0000003d2e1f7220 */ /* 0x000fe20000410000 */
[----:B------:R-:W-:Y:S01]  /*11810*/  FFMA.FTZ R30, R30, R117, R67 ;  /* 0x000000751e1e7223 */ /* 0x000fe20000010043 */
        /* <DEDUP_REMOVED lines=15> */
.L_x_2818:
[----:B------:R-:W-:Y:S05]  /*11910*/  BSYNC B2 ;  /* 0x0000000000027941 */ /* 0x000fea0003800000 */
.L_x_2817:
[----:B------:R-:W-:Y:S05]  /*11920*/  @P2 BRA `(.L_x_2814) ;  /* 0x0000000400c42947 */ /* 0x000fea0003800000 */
[----:B01----:R-:W2:Y:S01]  /*11930*/  LDL R20, [R1+0x58] ;  /* 0x0000580001147983 */ /* 0x003ea20000100800 */
[----:B------:R-:W-:Y:S02]  /*11940*/  SHF.R.S32.HI R29, RZ, 0x1f, R192 ;  /* 0x0000001fff1d7819 */ /* 0x000fe400000114c0 */
[----:B------:R-:W-:Y:S02]  /*11950*/  LEA.HI R21, R21, R199, RZ, 0x1d ;  /* 0x000000c715157211 */ /* 0x000fe400078fe8ff */
[CC--:B------:R-:W-:Y:S02]  /*11960*/  LEA.HI R28, R29.reuse, R192.reuse, RZ, 0x6 ;  /* 0x000000c01d1c7211 */ /* 0x0c0fe400078f30ff */
[----:B------:R-:W-:Y:S02]  /*11970*/  LEA.HI R29, R29, R192, RZ, 0x3 ;  /* 0x000000c01d1d7211 */ /* 0x000fe400078f18ff */
[----:B------:R-:W-:Y:S01]  /*11980*/  SHF.R.U64 R40, R26, 0x10, R27 ;  /* 0x000000101a287819 */ /* 0x000fe2000000121b */
[----:B------:R-:W-:Y:S01]  /*11990*/  IMAD.SHL.U32 R31, R28, 0x80, RZ ;  /* 0x000000801c1f7824 */ /* 0x000fe200078e00ff */
[----:B------:R-:W-:-:S02]  /*119a0*/  LOP3.LUT R30, R220, 0x38, R29, 0xf8, !PT ;  /* 0x00000038dc1e7812 */ /* 0x000fc400078ef81d */
[----:B------:R-:W-:Y:S02]  /*119b0*/  SHF.R.U64 R26, R36, 0x10, R37 ;  /* 0x00000010241a7819 */ /* 0x000fe40000001225 */
[----:B------:R-:W-:Y:S02]  /*119c0*/  LOP3.LUT R31, R31, 0xffffe000, RZ, 0xc0, !PT ;  /* 0xffffe0001f1f7812 */ /* 0x000fe400078ec0ff */
[----:B------:R-:W-:Y:S02]  /*119d0*/  LOP3.LUT R30, R30, R221, RZ, 0x3c, !PT ;  /* 0x000000dd1e1e7212 */ /* 0x000fe400078e3cff */
[----:B------:R-:W-:Y:S02]  /*119e0*/  SHF.R.U64 R42, R24, 0x10, R25 ;  /* 0x00000010182a7819 */ /* 0x000fe40000001219 */
[----:B------:R-:W-:Y:S02]  /*119f0*/  IADD3 R30, R30, R31, R222 ;  /* 0x0000001f1e1e7210 */ /* 0x000fe40007ffe0de */
[----:B------:R-:W-:-:S02]  /*11a00*/  SHF.R.U32.HI R27, RZ, 0x10, R27 ;  /* 0x00000010ff1b7819 */ /* 0x000fc4000001161b */
[----:B------:R-:W-:Y:S02]  /*11a10*/  PRMT R91, R91, 0x5410, R26 ;  /* 0x000054105b5b7816 */ /* 0x000fe4000000001a */
[----:B------:R-:W-:Y:S02]  /*11a20*/  SHF.R.U32.HI R37, RZ, 0x10, R37 ;  /* 0x00000010ff257819 */ /* 0x000fe40000011625 */
[----:B------:R-:W-:Y:S02]  /*11a30*/  SHF.R.U32.HI R25, RZ, 0x10, R25 ;  /* 0x00000010ff197819 */ /* 0x000fe40000011619 */
[--C-:B------:R-:W-:Y:S02]  /*11a40*/  SHF.R.U64 R24, R38, 0x10, R39.reuse ;  /* 0x0000001026187819 */ /* 0x100fe40000001227 */
[----:B------:R-:W-:Y:S01]  /*11a50*/  PRMT R95, R95, 0x5410, R42 ;  /* 0x000054105f5f7816 */ /* 0x000fe2000000002a */
[----:B------:R-:W-:Y:S01]  /*11a60*/  IMAD.U32 R42, R91, 0x10000, RZ ;  /* 0x000100005b2a7824 */ /* 0x000fe200078e00ff */
[----:B------:R-:W-:-:S02]  /*11a70*/  SHF.R.U32.HI R39, RZ, 0x10, R39 ;  /* 0x00000010ff277819 */ /* 0x000fc40000011627 */
[----:B------:R-:W-:Y:S02]  /*11a80*/  PRMT R98, R98, 0x5410, R27 ;  /* 0x0000541062627816 */ /* 0x000fe4000000001b */
[----:B------:R-:W-:Y:S02]  /*11a90*/  PRMT R92, R92, 0x5410, R37 ;  /* 0x000054105c5c7816 */ /* 0x000fe40000000025 */
[----:B------:R-:W-:Y:S02]  /*11aa0*/  PRMT R96, R96, 0x5410, R25 ;  /* 0x0000541060607816 */ /* 0x000fe40000000019 */
[----:B------:R-:W-:Y:S01]  /*11ab0*/  PRMT R93, R93, 0x5410, R24 ;  /* 0x000054105d5d7816 */ /* 0x000fe20000000018 */
[----:B------:R-:W-:Y:S01]  /*11ac0*/  IMAD.U32 R43, R92, 0x10000, RZ ;  /* 0x000100005c2b7824 */ /* 0x000fe200078e00ff */
[----:B------:R-:W-:Y:S02]  /*11ad0*/  PRMT R97, R97, 0x5410, R40 ;  /* 0x0000541061617816 */ /* 0x000fe40000000028 */
[----:B------:R-:W-:-:S02]  /*11ae0*/  PRMT R94, R94, 0x5410, R39 ;  /* 0x000054105e5e7816 */ /* 0x000fc40000000027 */
[----:B------:R-:W-:-:S03]  /*11af0*/  LOP3.LUT R92, R92, 0xffff0000, RZ, 0xc0, !PT ;  /* 0xffff00005c5c7812 */ /* 0x000fc600078ec0ff */
[----:B------:R-:W-:Y:S01]  /*11b00*/  IMAD.U32 R44, R94, 0x10000, RZ ;  /* 0x000100005e2c7824 */ /* 0x000fe200078e00ff */
[----:B--2---:R-:W-:Y:S02]  /*11b10*/  R2UR UR4, R20 ;  /* 0x00000000140472ca */ /* 0x004fe400000e0000 */
        /* <DEDUP_REMOVED lines=18> */
[----:B------:R-:W-:Y:S01]  /*11c40*/  IMAD.U32 R28, R95, 0x10000, RZ ;  /* 0x000100005f1c7824 */ /* 0x000fe200078e00ff */
[C---:B------:R-:W-:Y:S01]  /*11c50*/  LOP3.LUT R39, R29.reuse, 0xffff0000, RZ, 0xc0, !PT ;  /* 0xffff00001d277812 */ /* 0x040fe200078ec0ff */
[C---:B-1----:R-:W-:Y:S01]  /*11c60*/  IMAD.U32 R27, R32.reuse, 0x10000, RZ ;  /* 0x00010000201b7824 */ /* 0x042fe200078e00ff */
[----:B------:R-:W-:Y:S01]  /*11c70*/  LOP3.LUT R31, R32, 0xffff0000, RZ, 0xc0, !PT ;  /* 0xffff0000201f7812 */ /* 0x000fe200078ec0ff */
[----:B------:R-:W-:Y:S01]  /*11c80*/  IMAD.U32 R38, R29, 0x10000, RZ ;  /* 0x000100001d267824 */ /* 0x000fe200078e00ff */
[----:B------:R-:W-:Y:S01]  /*11c90*/  LOP3.LUT R32, R33, 0xffff0000, RZ, 0xc0, !PT ;  /* 0xffff000021207812 */ /* 0x000fe200078ec0ff */
[----:B------:R-:W-:Y:S01]  /*11ca0*/  FMUL.FTZ R45, R27, R42 ;  /* 0x0000002a1b2d7220 */ /* 0x000fe20000410000 */
[----:B------:R-:W-:Y:S01]  /*11cb0*/  IMAD.U32 R29, R33, 0x10000, RZ ;  /* 0x00010000211d7824 */ /* 0x000fe200078e00ff */
[C---:B------:R-:W-:Y:S01]  /*11cc0*/  LOP3.LUT R26, R34.reuse, 0xffff0000, RZ, 0xc0, !PT ;  /* 0xffff0000221a7812 */ /* 0x040fe200078ec0ff */
[----:B------:R-:W-:Y:S01]  /*11cd0*/  IMAD.U32 R33, R34, 0x10000, RZ ;  /* 0x0001000022217824 */ /* 0x000fe200078e00ff */
[C---:B------:R-:W-:Y:S01]  /*11ce0*/  LOP3.LUT R34, R35.reuse, 0xffff0000, RZ, 0xc0, !PT ;  /* 0xffff000023227812 */ /* 0x040fe200078ec0ff */
[----:B------:R-:W-:-:S02]  /*11cf0*/  IMAD.U32 R41, R35, 0x10000, RZ ;  /* 0x0001000023297824 */ /* 0x000fc400078e00ff */
[-C--:B------:R-:W-:Y:S01]  /*11d00*/  FMUL.FTZ R47, R27, R28.reuse ;  /* 0x0000001c1b2f7220 */ /* 0x080fe20000410000 */
[----:B------:R-:W-:Y:S01]  /*11d10*/  FFMA.FTZ R27, R36, R28, -R45 ;  /* 0x0000001c241b7223 */ /* 0x000fe2000001082d */
[----:B------:R-:W-:Y:S02]  /*11d20*/  IMAD.U32 R35, R96, 0x10000, RZ ;  /* 0x0001000060237824 */ /* 0x000fe400078e00ff */
[C---:B------:R-:W-:Y:S01]  /*11d30*/  FMUL.FTZ R45, R29.reuse, R43 ;  /* 0x0000002b1d2d7220 */ /* 0x040fe20000410000 */
[----:B------:R-:W-:Y:S01]  /*11d40*/  FFMA.FTZ R28, R36, R42, R47 ;  /* 0x0000002a241c7223 */ /* 0x000fe2000001002f */
[----:B------:R-:W-:Y:S02]  /*11d50*/  IMAD.U32 R36, R98, 0x10000, RZ ;  /* 0x0001000062247824 */ /* 0x000fe400078e00ff */
[-C--:B------:R-:W-:Y:S01]  /*11d60*/  FMUL.FTZ R47, R29, R35.reuse ;  /* 0x000000231d2f7220 */ /* 0x080fe20000410000 */
[C---:B------:R-:W-:Y:S01]  /*11d70*/  FFMA.FTZ R29, R38.reuse, R35, -R45 ;  /* 0x00000023261d7223 */ /* 0x040fe2000001082d */
[----:B------:R-:W-:Y:S01]  /*11d80*/  FMUL.FTZ R35, R41, R44 ;  /* 0x0000002c29237220 */ /* 0x000fe20000410000 */
[----:B------:R-:W-:Y:S01]  /*11d90*/  LOP3.LUT R42, R91, 0xffff0000, RZ, 0xc0, !PT ;  /* 0xffff00005b2a7812 */ /* 0x000fe200078ec0ff */
[-C--:B------:R-:W-:Y:S01]  /*11da0*/  FMUL.FTZ R41, R41, R36.reuse ;  /* 0x0000002429297220 */ /* 0x080fe20000410000 */
[----:B------:R-:W-:Y:S01]  /*11db0*/  FFMA.FTZ R47, R38, R43, R47 ;  /* 0x0000002b262f7223 */ /* 0x000fe2000001002f */
[----:B------:R-:W-:Y:S01]  /*11dc0*/  FFMA.FTZ R35, R40, R36, -R35 ;  /* 0x0000002428237223 */ /* 0x000fe20000010823 */
[----:B------:R-:W-:Y:S01]  /*11dd0*/  LOP3.LUT R36, R95, 0xffff0000, RZ, 0xc0, !PT ;  /* 0xffff00005f247812 */ /* 0x000fe200078ec0ff */
[C---:B------:R-:W-:Y:S01]  /*11de0*/  FMUL.FTZ R38, R31.reuse, R42 ;  /* 0x0000002a1f267220 */ /* 0x040fe20000410000 */
[----:B------:R-:W-:Y:S01]  /*11df0*/  LOP3.LUT R96, R96, 0xffff0000, RZ, 0xc0, !PT ;  /* 0xffff000060607812 */ /* 0x000fe200078ec0ff */
[----:B------:R-:W-:Y:S01]  /*11e00*/  FFMA.FTZ R41, R40, R44, R41 ;  /* 0x0000002c28297223 */ /* 0x000fe20000010029 */
[----:B------:R-:W-:Y:S01]  /*11e10*/  FMUL.FTZ R46, R32, R92 ;  /* 0x0000005c202e7220 */ /* 0x000fe20000410000 */
[-C--:B------:R-:W-:Y:S01]  /*11e20*/  FMUL.FTZ R44, R31, R36.reuse ;  /* 0x000000241f2c7220 */ /* 0x080fe20000410000 */
[----:B------:R-:W-:Y:S01]  /*11e30*/  FFMA.FTZ R40, R37, R36, -R38 ;  /* 0x0000002425287223 */ /* 0x000fe20000010826 */
[----:B------:R-:W-:-:S02]  /*11e40*/  IMAD.U32 R38, R93, 0x10000, RZ ;  /* 0x000100005d267824 */ /* 0x000fc400078e00ff */
[----:B------:R-:W-:Y:S01]  /*11e50*/  FMUL.FTZ R31, R32, R96 ;  /* 0x00000060201f7220 */ /* 0x000fe20000410000 */
[----:B------:R-:W-:Y:S02]  /*11e60*/  IMAD.U32 R36, R97, 0x10000, RZ ;  /* 0x0001000061247824 */ /* 0x000fe400078e00ff */
[----:B------:R-:W-:Y:S01]  /*11e70*/  FFMA.FTZ R37, R37, R42, R44 ;  /* 0x0000002a25257223 */ /* 0x000fe2000001002c */
[----:B------:R-:W-:Y:S01]  /*11e80*/  FMUL.FTZ R32, R33, R38 ;  /* 0x0000002621207220 */ /* 0x000fe20000410000 */
[----:B------:R-:W-:Y:S01]  /*11e90*/  FFMA.FTZ R92, R39, R92, R31 ;  /* 0x0000005c275c7223 */ /* 0x000fe2000001001f */
[----:B------:R-:W-:Y:S01]  /*11ea0*/  FMUL.FTZ R42, R33, R36 ;  /* 0x00000024212a7220 */ /* 0x000fe20000410000 */
[----:B------:R-:W-:Y:S01]  /*11eb0*/  LOP3.LUT R93, R93, 0xffff0000, RZ, 0xc0, !PT ;  /* 0xffff00005d5d7812 */ /* 0x000fe200078ec0ff */
[----:B------:R-:W-:Y:S01]  /*11ec0*/  FFMA.FTZ R46, R39, R96, -R46 ;  /* 0x00000060272e7223 */ /* 0x000fe2000001082e */
[----:B------:R-:W-:Y:S01]  /*11ed0*/  LOP3.LUT R33, R94, 0xffff0000, RZ, 0xc0, !PT ;  /* 0xffff00005e217812 */ /* 0x000fe200078ec0ff */
[----:B------:R-:W-:Y:S01]  /*11ee0*/  FFMA.FTZ R32, R25, R36, -R32 ;  /* 0x0000002419207223 */ /* 0x000fe20000010820 */
[----:B------:R-:W-:Y:S01]  /*11ef0*/  LOP3.LUT R97, R97, 0xffff0000, RZ, 0xc0, !PT ;  /* 0xffff000061617812 */ /* 0x000fe200078ec0ff */
[----:B------:R-:W-:Y:S01]  /*11f00*/  FFMA.FTZ R42, R25, R38, R42 ;  /* 0x00000026192a7223 */ /* 0x000fe2000001002a */
[----:B------:R-:W-:Y:S01]  /*11f10*/  LOP3.LUT R31, R98, 0xffff0000, RZ, 0xc0, !PT ;  /* 0xffff0000621f7812 */ /* 0x000fe200078ec0ff */
[----:B------:R-:W-:Y:S01]  /*11f20*/  FMUL.FTZ R25, R26, R93 ;  /* 0x0000005d1a197220 */ /* 0x000fe20000410000 */
[----:B------:R-:W-:Y:S01]  /*11f30*/  FMUL.FTZ R39, R34, R33 ;  /* 0x0000002122277220 */ /* 0x000fe20000410000 */
[----:B------:R-:W-:Y:S01]  /*11f40*/  FMUL.FTZ R26, R26, R97 ;  /* 0x000000611a1a7220 */ /* 0x000fe20000410000 */
[----:B------:R-:W-:Y:S01]  /*11f50*/  F2FP.BF16.F32.PACK_AB R28, R37, R28 ;  /* 0x0000001c251c723e */ /* 0x000fe200000010ff */
        /* <DEDUP_REMOVED lines=14> */
.L_x_2814:
[----:B------:R-:W-:Y:S05]  /*12040*/  BSYNC B1 ;  /* 0x0000000000017941 */ /* 0x000fea0003800000 */
.L_x_2813:
[----:B012---:R-:W-:-:S05]  /*12050*/  VIADD R20, R204, 0x40 ;  /* 0x00000040cc147836 */ /* 0x007fca0000000000 */
[----:B------:R-:W-:-:S13]  /*12060*/  ISETP.GE.AND P0, PT, R20, R3, PT ;  /* 0x000000031400720c */ /* 0x000fda0003f06270 */
[----:B------:R-:W-:Y:S05]  /*12070*/  @P0 BRA `(.L_x_2794) ;  /* 0x00000014005c0947 */ /* 0x000fea0003800000 */
[----:B------:R0:W5:Y:S01]  /*12080*/  LDL R42, [R1+0x58] ;  /* 0x00005800012a7983 */ /* 0x0001620000100800 */
[----:B------:R-:W1:Y:S01]  /*12090*/  LDC R3, c[0x0][0x3f4] ;  /* 0x0000fd00ff037b82 */ /* 0x000e620000000800 */
[----:B------:R-:W-:Y:S01]  /*120a0*/  BSSY B1, `(.L_x_2819) ;  /* 0x0000070000017945 */ /* 0x000fe20003800000 */
[----:B------:R-:W-:Y:S02]  /*120b0*/  SHF.R.U32.HI R40, RZ, 0x3, R217 ;  /* 0x00000003ff287819 */ /* 0x000fe400000116d9 */
[-C--:B-1----:R-:W-:Y:S02]  /*120c0*/  ISETP.GE.AND P0, PT, R16, R3.reuse, PT ;  /* 0x000000031000720c */ /* 0x082fe40003f06270 */
[-C--:B------:R-:W-:Y:S02]  /*120d0*/  ISETP.GE.AND P1, PT, R193, R3.reuse, PT ;  /* 0x00000003c100720c */ /* 0x080fe40003f26270 */
[----:B------:R-:W-:-:S09]  /*120e0*/  ISETP.GE.AND P2, PT, R192, R3, PT ;  /* 0x00000003c000720c */ /* 0x000fd20003f46270 */
[----:B0-----:R-:W-:Y:S05]  /*120f0*/  @P0 BRA `(.L_x_2820) ;  /* 0x0000000400a80947 */ /* 0x001fea0003800000 */
[----:B------:R-:W-:Y:S02]  /*12100*/  LEA.HI R0, R3, R0, RZ, 0x1d ;  /* 0x0000000003007211 */ /* 0x000fe400078fe8ff */
[----:B-----5:R-:W-:Y:S02]  /*12110*/  R2UR UR4, R42 ;  /* 0x000000002a0472ca */ /* 0x020fe400000e0000 */
        /* <DEDUP_REMOVED lines=13> */
[--C-:B------:R-:W-:Y:S02]  /*121f0*/  SHF.R.U64 R4, R6, 0x10, R7.reuse ;  /* 0x0000001006047819 */ /* 0x100fe40000001207 */
[----:B------:R-:W-:Y:S01]  /*12200*/  IMAD R20, R21, 0x2, R2 ;  /* 0x0000000215147824 */ /* 0x000fe200078e0202 */
[----:B------:R-:W-:Y:S02]  /*12210*/  SHF.R.U32.HI R7, RZ, 0x10, R7 ;  /* 0x00000010ff077819 */ /* 0x000fe40000011607 */
[----:B------:R-:W-:Y:S02]  /*12220*/  SHF.R.U64 R38, R48, 0x10, R49 ;  /* 0x0000001030267819 */ /* 0x000fe40000001231 */
[----:B------:R-:W1:Y:S01]  /*12230*/  LDS.128 R28, [R20+0x12400] ;  /* 0x01240000141c7984 */ /* 0x000e620000000c00 */
[----:B------:R-:W-:Y:S02]  /*12240*/  SHF.R.U64 R36, R50, 0x10, R51 ;  /* 0x0000001032247819 */ /* 0x000fe40000001233 */
[----:B------:R-:W-:-:S02]  /*12250*/  PRMT R107, R107, 0x5410, R34 ;  /* 0x000054106b6b7816 */ /* 0x000fc40000000022 */
[----:B------:R-:W-:Y:S02]  /*12260*/  SHF.R.U32.HI R32, RZ, 0x10, R5 ;  /* 0x00000010ff207819 */ /* 0x000fe40000011605 */
[----:B------:R-:W-:Y:S02]  /*12270*/  PRMT R111, R111, 0x5410, R4 ;  /* 0x000054106f6f7816 */ /* 0x000fe40000000004 */
[----:B------:R-:W-:Y:S02]  /*12280*/  PRMT R112, R112, 0x5410, R7 ;  /* 0x0000541070707816 */ /* 0x000fe40000000007 */
[----:B------:R-:W-:Y:S02]  /*12290*/  PRMT R113, R113, 0x5410, R38 ;  /* 0x0000541071717816 */ /* 0x000fe40000000026 */
[----:B------:R-:W-:Y:S02]  /*122a0*/  SHF.R.U32.HI R49, RZ, 0x10, R49 ;  /* 0x00000010ff317819 */ /* 0x000fe40000011631 */
[----:B------:R-:W-:Y:S01]  /*122b0*/  PRMT R115, R115, 0x5410, R36 ;  /* 0x0000541073737816 */ /* 0x000fe20000000024 */
[----:B------:R-:W-:Y:S01]  /*122c0*/  IMAD.U32 R36, R107, 0x10000, RZ ;  /* 0x000100006b247824 */ /* 0x000fe200078e00ff */
[----:B------:R-:W-:Y:S01]  /*122d0*/  PRMT R114, R114, 0x5410, R49 ;  /* 0x0000541072727816 */ /* 0x000fe20000000031 */
[----:B------:R-:W-:Y:S01]  /*122e0*/  IMAD.U32 R35, R113, 0x10000, RZ ;  /* 0x0001000071237824 */ /* 0x000fe200078e00ff */
[----:B------:R-:W-:-:S02]  /*122f0*/  PRMT R109, R109, 0x5410, R32 ;  /* 0x000054106d6d7816 */ /* 0x000fc40000000020 */
[----:B------:R-:W-:Y:S02]  /*12300*/  SHF.R.U32.HI R51, RZ, 0x10, R51 ;  /* 0x00000010ff337819 */ /* 0x000fe40000011633 */
[----:B------:R-:W-:Y:S01]  /*12310*/  LOP3.LUT R107, R107, 0xffff0000, RZ, 0xc0, !PT ;  /* 0xffff00006b6b7812 */ /* 0x000fe200078ec0ff */
[----:B------:R-:W-:Y:S01]  /*12320*/  IMAD.U32 R37, R109, 0x10000, RZ ;  /* 0x000100006d257824 */ /* 0x000fe200078e00ff */
[----:B------:R-:W-:Y:S02]  /*12330*/  PRMT R116, R116, 0x5410, R51 ;  /* 0x0000541074747816 */ /* 0x000fe40000000033 */
        /* <DEDUP_REMOVED lines=24> */
[----:B------:R-:W-:Y:S01]  /*124c0*/  FFMA.FTZ R43, R6, R27, -R43 ;  /* 0x0000001b062b7223 */ /* 0x000fe2000001082b */
[----:B------:R-:W-:Y:S01]  /*124d0*/  FMUL.FTZ R32, R34, R35 ;  /* 0x0000002322207220 */ /* 0x000fe20000410000 */
[----:B------:R-:W-:Y:S01]  /*124e0*/  LOP3.LUT R114, R114, 0xffff0000, RZ, 0xc0, !PT ;  /* 0xffff000072727812 */ /* 0x000fe200078ec0ff */
[-C--:B------:R-:W-:Y:S01]  /*124f0*/  FMUL.FTZ R34, R34, R4.reuse ;  /* 0x0000000422227220 */ /* 0x080fe20000410000 */
[----:B------:R-:W-:Y:S01]  /*12500*/  FFMA.FTZ R45, R6, R37, R45 ;  /* 0x00000025062d7223 */ /* 0x000fe2000001002d */
[----:B------:R-:W-:Y:S01]  /*12510*/  FFMA.FTZ R27, R25, R4, -R32 ;  /* 0x00000004191b7223 */ /* 0x000fe20000010820 */
[----:B------:R-:W-:Y:S01]  /*12520*/  FMUL.FTZ R4, R28, R107 ;  /* 0x0000006b1c047220 */ /* 0x000fe20000410000 */
[----:B------:R-:W-:-:S02]  /*12530*/  IMAD.U32 R33, R30, 0x10000, RZ ;  /* 0x000100001e217824 */ /* 0x000fc400078e00ff */
[----:B------:R-:W-:Y:S01]  /*12540*/  FFMA.FTZ R35, R25, R35, R34 ;  /* 0x0000002319237223 */ /* 0x000fe20000010022 */
[----:B------:R-:W-:Y:S02]  /*12550*/  IMAD.U32 R6, R111, 0x10000, RZ ;  /* 0x000100006f067824 */ /* 0x000fe400078e00ff */
[-C--:B------:R-:W-:Y:S01]  /*12560*/  FMUL.FTZ R32, R28, R113.reuse ;  /* 0x000000711c207220 */ /* 0x080fe20000410000 */
[----:B------:R-:W-:Y:S01]  /*12570*/  FFMA.FTZ R28, R5, R113, -R4 ;  /* 0x00000071051c7223 */ /* 0x000fe20000010804 */
[CC--:B------:R-:W-:Y:S01]  /*12580*/  FMUL.FTZ R25, R29.reuse, R109.reuse ;  /* 0x0000006d1d197220 */ /* 0x0c0fe20000410000 */
[----:B------:R-:W-:Y:S01]  /*12590*/  FMUL.FTZ R34, R29, R114 ;  /* 0x000000721d227220 */ /* 0x000fe20000410000 */
[----:B------:R-:W-:Y:S01]  /*125a0*/  LOP3.LUT R30, R30, 0xffff0000, RZ, 0xc0, !PT ;  /* 0xffff00001e1e7812 */ /* 0x000fe200078ec0ff */
[----:B------:R-:W-:Y:S02]  /*125b0*/  IMAD.U32 R4, R115, 0x10000, RZ ;  /* 0x0001000073047824 */ /* 0x000fe400078e00ff */
[----:B------:R-:W-:Y:S01]  /*125c0*/  FMUL.FTZ R36, R33, R6 ;  /* 0x0000000621247220 */ /* 0x000fe20000410000 */
[----:B------:R-:W-:Y:S01]  /*125d0*/  LOP3.LUT R111, R111, 0xffff0000, RZ, 0xc0, !PT ;  /* 0xffff00006f6f7812 */ /* 0x000fe200078ec0ff */
[C---:B------:R-:W-:Y:S01]  /*125e0*/  FFMA.FTZ R114, R24.reuse, R114, -R25 ;  /* 0x0000007218727223 */ /* 0x040fe20000010819 */
[----:B------:R-:W-:Y:S01]  /*125f0*/  LOP3.LUT R115, R115, 0xffff0000, RZ, 0xc0, !PT ;  /* 0xffff000073737812 */ /* 0x000fe200078ec0ff */
[----:B------:R-:W-:Y:S01]  /*12600*/  FFMA.FTZ R34, R24, R109, R34 ;  /* 0x0000006d18227223 */ /* 0x000fe20000010022 */
[----:B------:R-:W-:Y:S01]  /*12610*/  LOP3.LUT R31, R31, 0xffff0000, RZ, 0xc0, !PT ;  /* 0xffff00001f1f7812 */ /* 0x000fe200078ec0ff */
[-C--:B------:R-:W-:Y:S01]  /*12620*/  FMUL.FTZ R24, R33, R4.reuse ;  /* 0x0000000421187220 */ /* 0x080fe20000410000 */
[----:B------:R-:W-:Y:S01]  /*12630*/  LOP3.LUT R112, R112, 0xffff0000, RZ, 0xc0, !PT ;  /* 0xffff000070707812 */ /* 0x000fe200078ec0ff */
[----:B------:R-:W-:Y:S01]  /*12640*/  FFMA.FTZ R36, R7, R4, -R36 ;  /* 0x0000000407247223 */ /* 0x000fe20000010824 */
[----:B------:R-:W-:Y:S01]  /*12650*/  LOP3.LUT R116, R116, 0xffff0000, RZ, 0xc0, !PT ;  /* 0xffff000074747812 */ /* 0x000fe200078ec0ff */
[C---:B------:R-:W-:Y:S01]  /*12660*/  FMUL.FTZ R4, R30.reuse, R111 ;  /* 0x0000006f1e047220 */ /* 0x040fe20000410000 */
[----:B------:R-:W-:Y:S01]  /*12670*/  FFMA.FTZ R32, R5, R107, R32 ;  /* 0x0000006b05207223 */ /* 0x000fe20000010020 */
[----:B------:R-:W-:Y:S01]  /*12680*/  FMUL.FTZ R30, R30, R115 ;  /* 0x000000731e1e7220 */ /* 0x000fe20000410000 */
[C---:B------:R-:W-:Y:S01]  /*12690*/  FMUL.FTZ R5, R31.reuse, R112 ;  /* 0x000000701f057220 */ /* 0x040fe20000410000 */
[----:B------:R-:W-:Y:S01]  /*126a0*/  FMUL.FTZ R31, R31, R116 ;  /* 0x000000741f1f7220 */ /* 0x000fe20000410000 */
[----:B------:R-:W-:Y:S01]  /*126b0*/  FFMA.FTZ R7, R7, R6, R24 ;  /* 0x0000000607077223 */ /* 0x000fe20000010018 */
        /* <DEDUP_REMOVED lines=14> */
.L_x_2820:
[----:B------:R-:W-:Y:S05]  /*127a0*/  BSYNC B1 ;  /* 0x0000000000017941 */ /* 0x000fea0003800000 */
.L_x_2819:
[----:B------:R-:W-:Y:S04]  /*127b0*/  BSSY B1, `(.L_x_2821) ;  /* 0x0000072000017945 */ /* 0x000fe80003800000 */
[----:B------:R-:W-:Y:S05]  /*127c0*/  @P1 BRA `(.L_x_2822) ;  /* 0x0000000400c01947 */ /* 0x000fea0003800000 */
[----:B0-----:R-:W-:Y:S02]  /*127d0*/  SHF.R.S32.HI R4, RZ, 0x1f, R193 ;  /* 0x0000001fff047819 */ /* 0x001fe400000114c1 */
[----:B------:R-:W-:Y:S02]  /*127e0*/  LEA.HI R0, R3, R198, RZ, 0x1d ;  /* 0x000000c603007211 */ /* 0x000fe400078fe8ff */
        /* <DEDUP_REMOVED lines=8> */
[-C--:B------:R-:W-:Y:S01]  /*12870*/  LOP3.LUT R6, R4, R40.reuse, RZ, 0x3c, !PT ;  /* 0x0000002804067212 */ /* 0x080fe200078e3cff */
[----:B------:R-:W-:Y:S01]  /*12880*/  IMAD.SHL.U32 R4, R5, 0x400, RZ ;  /* 0x0000040005047824 */ /* 0x000fe200078e00ff */
[----:B------:R-:W-:Y:S02]  /*12890*/  LOP3.LUT R0, R217, 0x38, R0, 0xf8, !PT ;  /* 0x00000038d9007812 */ /* 0x000fe400078ef800 */
[----:B-----5:R-:W-:Y:S02]  /*128a0*/  R2UR UR4, R42 ;  /* 0x000000002a0472ca */ /* 0x020fe400000e0000 */
[----:B------:R-:W-:-:S02]  /*128b0*/  LOP3.LUT R5, R0, R40, RZ, 0x3c, !PT ;  /* 0x0000002800057212 */ /* 0x000fc400078e3cff */
[----:B------:R-:W-:Y:S02]  /*128c0*/  LOP3.LUT R4, R4, 0x7fffe000, RZ, 0xc0, !PT ;  /* 0x7fffe00004047812 */ /* 0x000fe400078ec0ff */
[--C-:B------:R-:W-:Y:S02]  /*128d0*/  IADD3 R6, R6, R7, R224.reuse ;  /* 0x0000000706067210 */ /* 0x100fe40007ffe0e0 */
[----:B------:R-:W-:Y:S02]  /*128e0*/  IADD3 R21, R5, R4, R224 ;  /* 0x0000000405157210 */ /* 0x000fe40007ffe0e0 */
[----:B------:R-:W-:Y:S02]  /*128f0*/  SHF.R.U64 R31, R52, 0x10, R53 ;  /* 0x00000010341f7819 */ /* 0x000fe40000001235 */
[----:B------:R-:W-:Y:S01]  /*12900*/  SHF.R.U32.HI R28, RZ, 0x10, R9 ;  /* 0x00000010ff1c7819 */ /* 0x000fe20000011609 */
[----:B------:R-:W-:Y:S01]  /*12910*/  IMAD R20, R21, 0x2, R2 ;  /* 0x0000000215147824 */ /* 0x000fe200078e0202 */
[----:B------:R-:W-:-:S02]  /*12920*/  LEA R0, R6, UR4, 0x1 ;  /* 0x0000000406007c11 */ /* 0x000fc4000f8e08ff */
[----:B------:R-:W-:Y:S02]  /*12930*/  SHF.R.U64 R21, R8, 0x10, R9 ;  /* 0x0000001008157819 */ /* 0x000fe40000001209 */
[----:B------:R-:W0:Y:S01]  /*12940*/  LDS.128 R24, [R20+0x12400] ;  /* 0x0124000014187984 */ /* 0x000e220000000c00 */
[----:B------:R-:W-:Y:S02]  /*12950*/  PRMT R84, R84, 0x5410, R31 ;  /* 0x0000541054547816 */ /* 0x000fe4000000001f */
[----:B------:R-:W-:Y:S01]  /*12960*/  PRMT R82, R82, 0x5410, R21 ;  /* 0x0000541052527816 */ /* 0x000fe20000000015 */
[----:B------:R-:W1:Y:S01]  /*12970*/  LDS.128 R4, [R0] ;  /* 0x0000000000047984 */ /* 0x000e620000000c00 */
[----:B------:R-:W-:Y:S01]  /*12980*/  SHF.R.U32.HI R52, RZ, 0x10, R53 ;  /* 0x00000010ff347819 */ /* 0x000fe20000011635 */
[----:B------:R-:W-:Y:S01]  /*12990*/  IMAD.U32 R31, R84, 0x10000, RZ ;  /* 0x00010000541f7824 */ /* 0x000fe200078e00ff */
[----:B------:R-:W-:Y:S01]  /*129a0*/  SHF.R.U64 R8, R10, 0x10, R11 ;  /* 0x000000100a087819 */ /* 0x000fe2000000120b */
[----:B------:R-:W-:Y:S01]  /*129b0*/  IMAD.U32 R32, R82, 0x10000, RZ ;  /* 0x0001000052207824 */ /* 0x000fe200078e00ff */
[----:B------:R-:W-:-:S02]  /*129c0*/  SHF.R.U64 R29, R54, 0x10, R55 ;  /* 0x00000010361d7819 */ /* 0x000fc40000001237 */
[----:B------:R-:W-:Y:S02]  /*129d0*/  SHF.R.U32.HI R11, RZ, 0x10, R11 ;  /* 0x00000010ff0b7819 */ /* 0x000fe4000001160b */
[----:B------:R-:W-:Y:S02]  /*129e0*/  PRMT R81, R81, 0x5410, R28 ;  /* 0x0000541051517816 */ /* 0x000fe4000000001c */
[----:B------:R-:W-:Y:S02]  /*129f0*/  SHF.R.U32.HI R54, RZ, 0x10, R55 ;  /* 0x00000010ff367819 */ /* 0x000fe40000011637 */
[----:B------:R-:W-:Y:S01]  /*12a00*/  PRMT R85, R85, 0x5410, R52 ;  /* 0x0000541055557816 */ /* 0x000fe20000000034 */
[----:B------:R-:W-:Y:S01]  /*12a10*/  IMAD.U32 R33, R81, 0x10000, RZ ;  /* 0x0001000051217824 */ /* 0x000fe200078e00ff */
[----:B------:R-:W-:Y:S02]  /*12a20*/  PRMT R79, R79, 0x5410, R8 ;  /* 0x000054104f4f7816 */ /* 0x000fe40000000008 */
[----:B------:R-:W-:-:S02]  /*12a30*/  PRMT R78, R78, 0x5410, R11 ;  /* 0x000054104e4e7816 */ /* 0x000fc4000000000b */
[----:B------:R-:W-:Y:S02]  /*12a40*/  PRMT R87, R87, 0x5410, R54 ;  /* 0x0000541057577816 */ /* 0x000fe40000000036 */
[----:B------:R-:W-:Y:S01]  /*12a50*/  PRMT R86, R86, 0x5410, R29 ;  /* 0x0000541056567816 */ /* 0x000fe2000000001d */
[C---:B0-----:R-:W-:Y:S01]  /*12a60*/  IMAD.U32 R21, R24.reuse, 0x10000, RZ ;  /* 0x0001000018157824 */ /* 0x041fe200078e00ff */
[----:B------:R-:W-:Y:S01]  /*12a70*/  LOP3.LUT R24, R24, 0xffff0000, RZ, 0xc0, !PT ;  /* 0xffff000018187812 */ /* 0x000fe200078ec0ff */
[C---:B------:R-:W-:Y:S01]  /*12a80*/  IMAD.U32 R28, R25.reuse, 0x10000, RZ ;  /* 0x00010000191c7824 */ /* 0x040fe200078e00ff */
[----:B------:R-:W-:Y:S01]  /*12a90*/  LOP3.LUT R25, R25, 0xffff0000, RZ, 0xc0, !PT ;  /* 0xffff000019197812 */ /* 0x000fe200078ec0ff */
[----:B-1----:R-:W-:Y:S02]  /*12aa0*/  IMAD.U32 R8, R4, 0x10000, RZ ;  /* 0x0001000004087824 */ /* 0x002fe400078e00ff */
        /* <DEDUP_REMOVED lines=11> */
[----:B------:R-:W-:Y:S01]  /*12b60*/  IMAD.U32 R8, R87, 0x10000, RZ ;  /* 0x0001000057087824 */ /* 0x000fe200078e00ff */
[----:B------:R-:W-:Y:S01]  /*12b70*/  LOP3.LUT R21, R82, 0xffff0000, RZ, 0xc0, !PT ;  /* 0xffff000052157812 */ /* 0x000fe200078ec0ff */
[----:B------:R-:W-:Y:S01]  /*12b80*/  FMUL.FTZ R32, R30, R31 ;  /* 0x0000001f1e207220 */ /* 0x000fe20000410000 */
[----:B------:R-:W-:-:S02]  /*12b90*/  IMAD.U32 R11, R7, 0x10000, RZ ;  /* 0x00010000070b7824 */ /* 0x000fc400078e00ff */
[-C--:B------:R-:W-:Y:S01]  /*12ba0*/  FMUL.FTZ R30, R30, R8.reuse ;  /* 0x000000081e1e7220 */ /* 0x080fe20000410000 */
[----:B------:R-:W-:Y:S01]  /*12bb0*/  FFMA.FTZ R33, R9, R33, R28 ;  /* 0x0000002109217223 */ /* 0x000fe2000001001c */
[----:B------:R-:W-:Y:S01]  /*12bc0*/  LOP3.LUT R9, R84, 0xffff0000, RZ, 0xc0, !PT ;  /* 0xffff000054097812 */ /* 0x000fe200078ec0ff */
[C---:B------:R-:W-:Y:S01]  /*12bd0*/  FFMA.FTZ R36, R11.reuse, R8, -R32 ;  /* 0x000000080b247223 */ /* 0x040fe20000010820 */
[----:B------:R-:W-:Y:S01]  /*12be0*/  LOP3.LUT R4, R4, 0xffff0000, RZ, 0xc0, !PT ;  /* 0xffff000004047812 */ /* 0x000fe200078ec0ff */
[----:B------:R-:W-:Y:S01]  /*12bf0*/  FFMA.FTZ R38, R11, R31, R30 ;  /* 0x0000001f0b267223 */ /* 0x000fe2000001001e */
[----:B------:R-:W-:Y:S01]  /*12c00*/  LOP3.LUT R28, R81, 0xffff0000, RZ, 0xc0, !PT ;  /* 0xffff0000511c7812 */ /* 0x000fe200078ec0ff */
[C---:B------:R-:W-:Y:S01]  /*12c10*/  FMUL.FTZ R11, R24.reuse, R21 ;  /* 0x00000015180b7220 */ /* 0x040fe20000410000 */
[----:B------:R-:W-:Y:S01]  /*12c20*/  LOP3.LUT R8, R85, 0xffff0000, RZ, 0xc0, !PT ;  /* 0xffff000055087812 */ /* 0x000fe200078ec0ff */
[-C--:B------:R-:W-:Y:S01]  /*12c30*/  FMUL.FTZ R31, R24, R9.reuse ;  /* 0x00000009181f7220 */ /* 0x080fe20000410000 */
[----:B------:R-:W-:Y:S01]  /*12c40*/  LOP3.LUT R5, R5, 0xffff0000, RZ, 0xc0, !PT ;  /* 0xffff000005057812 */ /* 0x000fe200078ec0ff */
[----:B------:R-:W-:Y:S01]  /*12c50*/  FFMA.FTZ R24, R4, R9, -R11 ;  /* 0x0000000904187223 */ /* 0x000fe2000001080b */
[----:B------:R-:W-:Y:S01]  /*12c60*/  FMUL.FTZ R32, R25, R28 ;  /* 0x0000001c19207220 */ /* 0x000fe20000410000 */
[----:B------:R-:W-:-:S02]  /*12c70*/  IMAD.U32 R29, R26, 0x10000, RZ ;  /* 0x000100001a1d7824 */ /* 0x000fc400078e00ff */
[-C--:B------:R-:W-:Y:S01]  /*12c80*/  FMUL.FTZ R25, R25, R8.reuse ;  /* 0x0000000819197220 */ /* 0x080fe20000410000 */
[----:B------:R-:W-:Y:S02]  /*12c90*/  IMAD.U32 R11, R79, 0x10000, RZ ;  /* 0x000100004f0b7824 */ /* 0x000fe400078e00ff */
[----:B------:R-:W-:Y:S01]  /*12ca0*/  FFMA.FTZ R30, R4, R21, R31 ;  /* 0x00000015041e7223 */ /* 0x000fe2000001001f */
[----:B------:R-:W-:Y:S01]  /*12cb0*/  IMAD.U32 R10, R6, 0x10000, RZ ;  /* 0x00010000060a7824 */ /* 0x000fe200078e00ff */
[----:B------:R-:W-:Y:S01]  /*12cc0*/  LOP3.LUT R26, R26, 0xffff0000, RZ, 0xc0, !PT ;  /* 0xffff00001a1a7812 */ /* 0x000fe200078ec0ff */
[----:B------:R-:W-:Y:S01]  /*12cd0*/  IMAD.U32 R9, R86, 0x10000, RZ ;  /* 0x0001000056097824 */ /* 0x000fe200078e00ff */
[----:B------:R-:W-:Y:S01]  /*12ce0*/  LOP3.LUT R27, R27, 0xffff0000, RZ, 0xc0, !PT ;  /* 0xffff00001b1b7812 */ /* 0x000fe200078ec0ff */
[----:B------:R-:W-:Y:S01]  /*12cf0*/  FMUL.FTZ R31, R29, R11 ;  /* 0x0000000b1d1f7220 */ /* 0x000fe20000410000 */
        /* <DEDUP_REMOVED lines=12> */
[----:B------:R-:W-:Y:S01]  /*12dc0*/  LOP3.LUT R7, R7, 0xffff0000, RZ, 0xc0, !PT ;  /* 0xffff000007077812 */ /* 0x000fe200078ec0ff */
[-C--:B------:R-:W-:Y:S01]  /*12dd0*/  FMUL.FTZ R27, R27, R4.reuse ;  /* 0x000000041b1b7220 */ /* 0x080fe20000410000 */
        /* <DEDUP_REMOVED lines=15> */
.L_x_2822:
[----:B------:R-:W-:Y:S05]  /*12ed0*/  BSYNC B1 ;  /* 0x0000000000017941 */ /* 0x000fea0003800000 */
.L_x_2821:
[----:B------:R-:W-:Y:S05]  /*12ee0*/  @P2 BRA `(.L_x_2794) ;  /* 0x0000000400c02947 */ /* 0x000fea0003800000 */
[----:B01----:R-:W-:Y:S02]  /*12ef0*/  SHF.R.S32.HI R5, RZ, 0x1f, R192 ;  /* 0x0000001fff057819 */ /* 0x003fe400000114c0 */
        /* <DEDUP_REMOVED lines=13> */
[----:B-----5:R-:W-:-:S02]  /*12fd0*/  R2UR UR4, R42 ;  /* 0x000000002a0472ca */ /* 0x020fc400000e0000 */
[----:B------:R-:W-:Y:S02]  /*12fe0*/  LOP3.LUT R3, R0, R40, RZ, 0x3c, !PT ;  /* 0x0000002800037212 */ /* 0x000fe400078e3cff */
[----:B------:R-:W-:Y:S02]  /*12ff0*/  LOP3.LUT R4, R4, 0x7fffe000, RZ, 0xc0, !PT ;  /* 0x7fffe00004047812 */ /* 0x000fe400078ec0ff */
[----:B------:R-:W-:Y:S02]  /*13000*/  SHF.R.U64 R27, R56, 0x10, R57 ;  /* 0x00000010381b7819 */ /* 0x000fe40000001239 */
[----:B------:R-:W-:Y:S02]  /*13010*/  IADD3 R3, R3, R4, R224 ;  /* 0x0000000403037210 */ /* 0x000fe40007ffe0e0 */
[--C-:B------:R-:W-:Y:S02]  /*13020*/  SHF.R.U64 R21, R12, 0x10, R13.reuse ;  /* 0x000000100c157819 */ /* 0x100fe4000000120d */
[----:B------:R-:W-:Y:S01]  /*13030*/  SHF.R.U32.HI R12, RZ, 0x10, R13 ;  /* 0x00000010ff0c7819 */ /* 0x000fe2000001160d */
[----:B------:R-:W-:Y:S01]  /*13040*/  IMAD R3, R3, 0x2, R2 ;  /* 0x0000000203037824 */ /* 0x000fe200078e0202 */
[----:B------:R-:W-:-:S02]  /*13050*/  LEA R0, R5, UR4, 0x1 ;  /* 0x0000000405007c11 */ /* 0x000fc4000f8e08ff */
[----:B------:R-:W-:Y:S02]  /*13060*/  PRMT R74, R74, 0x5410, R27 ;  /* 0x000054104a4a7816 */ /* 0x000fe4000000001b */
[----:B------:R-:W0:Y:S01]  /*13070*/  LDS.128 R8, [R3+0x12400] ;  /* 0x0124000003087984 */ /* 0x000e220000000c00 */
[----:B------:R-:W-:Y:S02]  /*13080*/  PRMT R70, R70, 0x5410, R21 ;  /* 0x0000541046467816 */ /* 0x000fe40000000015 */
[----:B------:R-:W-:Y:S01]  /*13090*/  SHF.R.U32.HI R56, RZ, 0x10, R57 ;  /* 0x00000010ff387819 */ /* 0x000fe20000011639 */
[----:B------:R-:W1:Y:S01]  /*130a0*/  LDS.128 R4, [R0] ;  /* 0x0000000000047984 */ /* 0x000e620000000c00 */
[--C-:B------:R-:W-:Y:S01]  /*130b0*/  SHF.R.U64 R13, R14, 0x10, R15.reuse ;  /* 0x000000100e0d7819 */ /* 0x100fe2000000120f */
[----:B------:R-:W-:Y:S01]  /*130c0*/  IMAD.U32 R29, R70, 0x10000, RZ ;  /* 0x00010000461d7824 */ /* 0x000fe200078e00ff */
[----:B------:R-:W-:Y:S01]  /*130d0*/  PRMT R71, R71, 0x5410, R12 ;  /* 0x0000541047477816 */ /* 0x000fe2000000000c */
[----:B------:R-:W-:Y:S01]  /*130e0*/  IMAD.U32 R27, R74, 0x10000, RZ ;  /* 0x000100004a1b7824 */ /* 0x000fe200078e00ff */
[----:B------:R-:W-:-:S02]  /*130f0*/  SHF.R.U32.HI R14, RZ, 0x10, R15 ;  /* 0x00000010ff0e7819 */ /* 0x000fc4000001160f */
[--C-:B------:R-:W-:Y:S01]  /*13100*/  SHF.R.U64 R25, R58, 0x10, R59.reuse ;  /* 0x000000103a197819 */ /* 0x100fe2000000123b */
[----:B------:R-:W-:Y:S01]  /*13110*/  IMAD.U32 R26, R71, 0x10000, RZ ;  /* 0x00010000471a7824 */ /* 0x000fe200078e00ff */
[----:B------:R-:W-:Y:S02]  /*13120*/  SHF.R.U32.HI R58, RZ, 0x10, R59 ;  /* 0x00000010ff3a7819 */ /* 0x000fe4000001163b */
[----:B------:R-:W-:Y:S02]  /*13130*/  PRMT R75, R75, 0x5410, R56 ;  /* 0x000054104b4b7816 */ /* 0x000fe40000000038 */
        /* <DEDUP_REMOVED lines=9> */
[----:B-1----:R-:W-:-:S02]  /*131d0*/  IMAD.U32 R12, R4, 0x10000, RZ ;  /* 0x00010000040c7824 */ /* 0x002fc400078e00ff */
[C---:B------:R-:W-:Y:S01]  /*131e0*/  FMUL.FTZ R31, R20.reuse, R29 ;  /* 0x0000001d141f7220 */ /* 0x040fe20000410000 */
[-C--:B------:R-:W-:Y:S01]  /*131f0*/  FMUL.FTZ R33, R20, R27.reuse ;  /* 0x0000001b14217220 */ /* 0x080fe20000410000 */
[----:B------:R-:W-:Y:S02]  /*13200*/  IMAD.U32 R13, R5, 0x10000, RZ ;  /* 0x00010000050d7824 */ /* 0x000fe400078e00ff */
[----:B------:R-:W-:Y:S01]  /*13210*/  FMUL.FTZ R30, R21, R26 ;  /* 0x0000001a151e7220 */ /* 0x000fe20000410000 */
[----:B------:R-:W-:Y:S02]  /*13220*/  IMAD.U32 R20, R75, 0x10000, RZ ;  /* 0x000100004b147824 */ /* 0x000fe400078e00ff */
[C---:B------:R-:W-:Y:S01]  /*13230*/  FFMA.FTZ R31, R12.reuse, R27, -R31 ;  /* 0x0000001b0c1f7223 */ /* 0x040fe2000001081f */
[----:B------:R-:W-:Y:S02]  /*13240*/  IMAD.U32 R25, R11, 0x10000, RZ ;  /* 0x000100000b197824 */ /* 0x000fe400078e00ff */
[----:B------:R-:W-:Y:S01]  /*13250*/  FFMA.FTZ R33, R12, R29, R33 ;  /* 0x0000001d0c217223 */ /* 0x000fe20000010021 */
[----:B------:R-:W-:-:S02]  /*13260*/  IMAD.U32 R12, R77, 0x10000, RZ ;  /* 0x000100004d0c7824 */ /* 0x000fc400078e00ff */
[-C--:B------:R-:W-:Y:S01]  /*13270*/  FMUL.FTZ R32, R21, R20.reuse ;  /* 0x0000001415207220 */ /* 0x080fe20000410000 */
[----:B------:R-:W-:Y:S01]  /*13280*/  FFMA.FTZ R30, R13, R20, -R30 ;  /* 0x000000140d1e7223 */ /* 0x000fe2000001081e */
[----:B------:R-:W-:Y:S02]  /*13290*/  IMAD.U32 R15, R7, 0x10000, RZ ;  /* 0x00010000070f7824 */ /* 0x000fe400078e00ff */
[C---:B------:R-:W-:Y:S01]  /*132a0*/  FMUL.FTZ R20, R25.reuse, R28 ;  /* 0x0000001c19147220 */ /* 0x040fe20000410000 */
[----:B------:R-:W-:Y:S01]  /*132b0*/  LOP3.LUT R21, R70, 0xffff0000, RZ, 0xc0, !PT ;  /* 0xffff000046157812 */ /* 0x000fe200078ec0ff */
[----:B------:R-:W-:Y:S01]  /*132c0*/  FMUL.FTZ R25, R25, R12 ;  /* 0x0000000c19197220 */ /* 0x000fe20000410000 */
[----:B------:R-:W-:Y:S01]  /*132d0*/  FFMA.FTZ R32, R13, R26, R32 ;  /* 0x0000001a0d207223 */ /* 0x000fe20000010020 */
[C---:B------:R-:W-:Y:S01]  /*132e0*/  FFMA.FTZ R34, R15.reuse, R12, -R20 ;  /* 0x0000000c0f227223 */ /* 0x040fe20000010814 */
[----:B------:R-:W-:Y:S01]  /*132f0*/  LOP3.LUT R13, R74, 0xffff0000, RZ, 0xc0, !PT ;  /* 0xffff00004a0d7812 */ /* 0x000fe200078ec0ff */
[----:B------:R-:W-:Y:S01]  /*13300*/  FFMA.FTZ R35, R15, R28, R25 ;  /* 0x0000001c0f237223 */ /* 0x000fe20000010019 */
[----:B------:R-:W-:Y:S01]  /*13310*/  LOP3.LUT R20, R71, 0xffff0000, RZ, 0xc0, !PT ;  /* 0xffff000047147812 */ /* 0x000fe200078ec0ff */
[----:B------:R-:W-:Y:S01]  /*13320*/  FMUL.FTZ R15, R8, R21 ;  /* 0x00000015080f7220 */ /* 0x000fe20000410000 */
[----:B------:R-:W-:Y:S01]  /*13330*/  LOP3.LUT R4, R4, 0xffff0000, RZ, 0xc0, !PT ;  /* 0xffff000004047812 */ /* 0x000fe200078ec0ff */
[-C--:B------:R-:W-:Y:S01]  /*13340*/  FMUL.FTZ R25, R8, R13.reuse ;  /* 0x0000000d08197220 */ /* 0x080fe20000410000 */
[----:B------:R-:W-:Y:S01]  /*13350*/  LOP3.LUT R12, R75, 0xffff0000, RZ, 0xc0, !PT ;  /* 0xffff00004b0c7812 */ /* 0x000fe200078ec0ff */
[----:B------:R-:W-:Y:S01]  /*13360*/  FMUL.FTZ R8, R9, R20 ;  /* 0x0000001409087220 */ /* 0x000fe20000410000 */
[----:B------:R-:W-:Y:S01]  /*13370*/  LOP3.LUT R5, R5, 0xffff0000, RZ, 0xc0, !PT ;  /* 0xffff000005057812 */ /* 0x000fe200078ec0ff */
[----:B------:R-:W-:Y:S01]  /*13380*/  FFMA.FTZ R26, R4, R13, -R15 ;  /* 0x0000000d041a7223 */ /* 0x000fe2000001080f */
[----:B------:R-:W-:-:S02]  /*13390*/  IMAD.U32 R24, R10, 0x10000, RZ ;  /* 0x000100000a187824 */ /* 0x000fc400078e00ff */
[-C--:B------:R-:W-:Y:S01]  /*133a0*/  FMUL.FTZ R9, R9, R12.reuse ;  /* 0x0000000c09097220 */ /* 0x080fe20000410000 */
[----:B------:R-:W-:Y:S02]  /*133b0*/  IMAD.U32 R15, R72, 0x10000, RZ ;  /* 0x00010000480f7824 */ /* 0x000fe400078e00ff */
        /* <DEDUP_REMOVED lines=19> */
[----:B------:R-:W-:Y:S01]  /*134f0*/  LOP3.LUT R7, R7, 0xffff0000, RZ, 0xc0, !PT ;  /* 0xffff000007077812 */ /* 0x000fe200078ec0ff */
[----:B------:R-:W-:-:S02]  /*13500*/  FMUL.FTZ R15, R11, R4 ;  /* 0x000000040b0f7220 */ /* 0x000fc40000410000 */
[C---:B------:R-:W-:Y:S01]  /*13510*/  FFMA.FTZ R10, R6.reuse, R5, -R13 ;  /* 0x00000005060a7223 */ /* 0x040fe2000001080d */
[----:B------:R-:W-:Y:S01]  /*13520*/  FFMA.FTZ R12, R6, R9, R12 ;  /* 0x00000009060c7223 */ /* 0x000fe2000001000c */
[C---:B------:R-:W-:Y:S01]  /*13530*/  FFMA.FTZ R11, R7.reuse, R4, -R14 ;  /* 0x00000004070b7223 */ /* 0x040fe2000001080e */
        /* <DEDUP_REMOVED lines=11> */
.L_x_2794:
[----:B------:R-:W-:Y:S05]  /*135f0*/  BSYNC B0 ;  /* 0x0000000000007941 */ /* 0x000fea0003800000 */
.L_x_2772:
        /* <DEDUP_REMOVED lines=8> */
.L_x_2770:
[----:B0-23--:R-:W2:Y:S02]  /*13680*/  LDL R0, [R1+0x4] ;  /* 0x0000040001007983 */ /* 0x00dea40000100800 */
[----:B--2---:R-:W-:-:S13]  /*13690*/  R2UR UR4, R0 ;  /* 0x00000000000472ca */ /* 0x004fda00000e0000 */
[----:B------:R-:W-:-:S05]  /*136a0*/  IMAD.U32 R0, RZ, RZ, UR4 ;  /* 0x00000004ff007e24 */ /* 0x000fca000f8e00ff */
[----:B------:R-:W-:-:S13]  /*136b0*/  ISETP.NE.AND P0, PT, R0, 0x3, PT ;  /* 0x000000030000780c */ /* 0x000fda0003f05270 */
[----:B------:R-:W-:Y:S05]  /*136c0*/  @!P0 BRA `(.L_x_2823) ;  /* 0x0000000000048947 */ /* 0x000fea0003800000 */
[----:B------:R-:W-:Y:S01]  /*136d0*/  BPT.TRAP 0x1 ;  /* 0x000000040000795c */ /* 0x000fe20000300000 */
.L_x_2823:
[----:B------:R-:W-:Y:S01]  /*136e0*/  IMAD R8, R196, 0x8, R2 ;  /* 0x00000008c4087824 */ /* 0x000fe200078e0202 */
[----:B-1--4-:R-:W-:-:S04]  /*136f0*/  SHF.L.U32 R3, R200, 0x1f, RZ ;  /* 0x0000001fc8037819 */ /* 0x012fc800000006ff */
[----:B------:R0:W1:Y:S01]  /*13700*/  SYNCS.PHASECHK.TRANS64.TRYWAIT P1, [R8+URZ+0x30830], R3 ;  /* 0x03083003080075a7 */ /* 0x000062000802017f */
[----:B------:R-:W-:Y:S05]  /*13710*/  @!P0 BRA `(.L_x_2824) ;  /* 0x0000000000048947 */ /* 0x000fea0003800000 */
[----:B------:R-:W-:Y:S01]  /*13720*/  BPT.TRAP 0x1 ;  /* 0x000000040000795c */ /* 0x000fe20000300000 */
.L_x_2824:
[----:B-1----:R-:W-:Y:S05]  /*13730*/  @P1 BRA `(.L_x_2825) ;  /* 0x0000000000081947 */ /* 0x002fea0003800000 */
[----:B------:R-:W1:Y:S02]  /*13740*/  SYNCS.PHASECHK.TRANS64.TRYWAIT P1, [R8+URZ+0x30830], R3 ;  /* 0x03083003080075a7 */ /* 0x000e64000802017f */
[----:B-1----:R-:W-:Y:S05]  /*13750*/  @!P1 BRA `(.L_x_2826) ;  /* 0x0000016000289947 */ /* 0x002fea0003800000 */
.L_x_2825:
[----:B------:R-:W-:Y:S05]  /*13760*/  WARPSYNC.ALL ;  /* 0x0000000000007948 */ /* 0x000fea0003800000 */
[----:B------:R-:W-:Y:S01]  /*13770*/  VIADD R0, R2, 0x1e400 ;  /* 0x0001e40002007836 */ /* 0x000fe20000000000 */
        /* <DEDUP_REMOVED lines=37> */
[----:B------:R-:W-:Y:S01]  /*139d0*/  IMAD.MOV.U32 R7, RZ, RZ, 0x40000040 ;  /* 0x40000040ff077424 */ /* 0x000fe200078e00ff */
[----:B------:R-:W-:Y:S01]  /*139e0*/  UIADD3 UR36, UR4, 0x806, URZ ;  /* 0x0000080604247890 */ /* 0x000fe2000fffe03f */
[----:B--2---:R-:W-:Y:S01]  /*139f0*/  IMAD.U32 R10, RZ, RZ, UR8 ;  /* 0x00000008ff0a7e24 */ /* 0x004fe2000f8e00ff */
[----:B------:R-:W-:Y:S01]  /*13a00*/  UMOV UR37, 0x40000040 ;  /* 0x4000004000257882 */ /* 0x000fe20000000000 */
        /* <DEDUP_REMOVED lines=12> */
[----:B--2---:R-:W-:Y:S02]  /*13ad0*/  IMAD.U32 R10, RZ, RZ, UR8 ;  /* 0x00000008ff0a7e24 */ /* 0x004fe4000f8e00ff */
        /* <DEDUP_REMOVED lines=35> */
[----:B------:R-:W-:Y:S02]  /*13d10*/  VIADD R6, R4, 0x304 ;  /* 0x0000030404067836 */ /* 0x000fe40000000000 */
[----:B------:R-:W-:Y:S02]  /*13d20*/  IMAD.MOV.U32 R7, RZ, RZ, 0x40000040 ;  /* 0x40000040ff077424 */ /* 0x000fe400078e00ff */
[----:B--2---:R-:W-:Y:S01]  /*13d30*/  IMAD.U32 R10, RZ, RZ, UR8 ;  /* 0x00000008ff0a7e24 */ /* 0x004fe2000f8e00ff */
[----:B------:R-:W-:Y:S01]  /*13d40*/  R2UR UR58, R6 ;  /* 0x00000000063a72ca */ /* 0x000fe200000e0000 */
[----:B------:R-:W-:Y:S01]  /*13d50*/  VIADD R6, R4, 0x306 ;  /* 0x0000030604067836 */ /* 0x000fe20000000000 */
[----:B------:R-:W-:Y:S01]  /*13d60*/  R2UR UR59, R7 ;  /* 0x00000000073b72ca */ /* 0x000fe200000e0000 */
[----:B------:R-:W-:-:S02]  /*13d70*/  IMAD.MOV.U32 R7, RZ, RZ, 0x40000040 ;  /* 0x40000040ff077424 */ /* 0x000fc400078e00ff */
        /* <DEDUP_REMOVED lines=40> */
[----:B--2---:R-:W-:Y:S05]  /*14000*/  @!P0 BRA `(.L_x_2827) ;  /* 0x0000000000048947 */ /* 0x004fea0003800000 */
[----:B------:R-:W-:Y:S01]  /*14010*/  BPT.TRAP 0x1 ;  /* 0x000000040000795c */ /* 0x000fe20000300000 */
.L_x_2827:
[----:B------:R-:W2:Y:S01]  /*14020*/  LDL.LU R6, [R1] ;  /* 0x0000000001067983 */ /* 0x000ea20000300800 */
[----:B------:R-:W3:Y:S01]  /*14030*/  LDC R12, c[0x0][0x448] ;  /* 0x00011200ff0c7b82 */ /* 0x000ee20000000800 */
[----:B------:R-:W-:Y:S01]  /*14040*/  ULDC UR4, c[0x0][0x9d8] ;  /* 0x0002760000047ab9 */ /* 0x000fe20000000800 */
[----:B------:R-:W-:Y:S01]  /*14050*/  ULDC UR38, c[0x0][0x9d8] ;  /* 0x0002760000267ab9 */ /* 0x000fe20000000800 */
[----:B------:R-:W4:Y:S01]  /*14060*/  LDL R4, [R1+0x3c] ;  /* 0x00003c0001047983 */ /* 0x000f220000100800 */
[----:B------:R-:W-:Y:S01]  /*14070*/  FMUL.FTZ R27, R27, UR4 ;  /* 0x000000041b1b7c20 */ /* 0x000fe20008410000 */
[----:B------:R-:W-:Y:S01]  /*14080*/  FMUL.FTZ R7, R29, UR4 ;  /* 0x000000041d077c20 */ /* 0x000fe20008410000 */
[----:B------:R-:W-:Y:S01]  /*14090*/  FMUL.FTZ R26, R26, UR4 ;  /* 0x000000041a1a7c20 */ /* 0x000fe20008410000 */
[----:B------:R-:W-:Y:S01]  /*140a0*/  FMUL.FTZ R30, R30, UR4 ;  /* 0x000000041e1e7c20 */ /* 0x000fe20008410000 */
[----:B------:R5:W-:Y:S01]  /*140b0*/  MUFU.TANH R82, R27 ;  /* 0x0000001b00527308 */ /* 0x000be20000002400 */
[----:B01----:R-:W-:Y:S01]  /*140c0*/  FMUL.FTZ R3, R25, UR4 ;  /* 0x0000000419037c20 */ /* 0x003fe20008410000 */
        /* <DEDUP_REMOVED lines=14> */
[----:B---3--:R-:W-:Y:S01]  /*141b0*/  ISETP.NE.AND P4, PT, R12, 0x1, PT ;  /* 0x000000010c00780c */ /* 0x008fe20003f85270 */
[----:B------:R-:W-:Y:S01]  /*141c0*/  IMAD R12, R80, -0x60, R228 ;  /* 0xffffffa0500c7824 */ /* 0x000fe200078e02e4 */
        /* <DEDUP_REMOVED lines=11> */
[----:B-----5:R-:W5:Y:S01]  /*14280*/  @P4 LDC R27, c[0x0][0x44c] ;  /* 0x00011300ff1b4b82 */ /* 0x020f620000000800 */
[----:B------:R-:W-:Y:S01]  /*14290*/  FMUL.FTZ R67, R67, UR4 ;  /* 0x0000000443437c20 */ /* 0x000fe20008410000 */
[----:B------:R-:W-:Y:S01]  /*142a0*/  FMUL.FTZ R70, R70, UR4 ;  /* 0x0000000446467c20 */ /* 0x000fe20008410000 */
[----:B------:R-:W-:Y:S01]  /*142b0*/  FMUL.FTZ R71, R71, UR4 ;  /* 0x0000000447477c20 */ /* 0x000fe20008410000 */
[----:B------:R-:W-:Y:S01]  /*142c0*/  FMUL.FTZ R10, R33, UR4 ;  /* 0x00000004210a7c20 */ /* 0x000fe20008410000 */
[----:B------:R-:W3:Y:S01]  /*142d0*/  MUFU.TANH R34, R34 ;  /* 0x0000002200227308 */ /* 0x000ee20000002400 */
[----:B------:R-:W-:Y:S01]  /*142e0*/  FMUL.FTZ R33, R44, UR4 ;  /* 0x000000042c217c20 */ /* 0x000fe20008410000 */
[----:B------:R-:W-:Y:S01]  /*142f0*/  FMUL.FTZ R48, R48, UR4 ;  /* 0x0000000430307c20 */ /* 0x000fe20008410000 */
[----:B------:R-:W0:Y:S01]  /*14300*/  @P4 LDC R29, c[0x0][0x450] ;  /* 0x00011400ff1d4b82 */ /* 0x000e220000000800 */
        /* <DEDUP_REMOVED lines=15> */
[----:B------:R-:W-:Y:S01]  /*14400*/  ULDC UR39, c[0x0][0x9d8] ;  /* 0x0002760000277ab9 */ /* 0x000fe20000000800 */
[----:B------:R-:W-:Y:S01]  /*14410*/  ULDC UR42, c[0x0][0x988] ;  /* 0x00026200002a7ab9 */ /* 0x000fe20000000800 */
[----:B------:R-:W-:Y:S01]  /*14420*/  ULDC UR43, c[0x0][0x988] ;  /* 0x00026200002b7ab9 */ /* 0x000fe20000000800 */
[----:B------:R-:W-:Y:S01]  /*14430*/  BSSY B0, `(.L_x_2828) ;  /* 0x00004c8000007945 */ /* 0x000fe20003800000 */
[----:B------:R-:W-:Y:S01]  /*14440*/  CS2R R118, SRZ ;  /* 0x0000000000767805 */ /* 0x000fe2000001ff00 */
[----:B------:R-:W3:Y:S01]  /*14450*/  MUFU.TANH R39, R39 ;  /* 0x0000002700277308 */ /* 0x000ee20000002400 */
[----:B------:R-:W-:-:S02]  /*14460*/  CS2R R116, SRZ ;  /* 0x0000000000747805 */ /* 0x000fc4000001ff00 */
[----:B------:R-:W-:Y:S02]  /*14470*/  CS2R R114, SRZ ;  /* 0x0000000000727805 */ /* 0x000fe4000001ff00 */
[----:B------:R-:W-:Y:S02]  /*14480*/  CS2R R112, SRZ ;  /* 0x0000000000707805 */ /* 0x000fe4000001ff00 */
[----:B------:R-:W-:Y:S02]  /*14490*/  CS2R R110, SRZ ;  /* 0x00000000006e7805 */ /* 0x000fe4000001ff00 */
[----:B------:R-:W-:Y:S02]  /*144a0*/  CS2R R108, SRZ ;  /* 0x00000000006c7805 */ /* 0x000fe4000001ff00 */
[----:B------:R-:W-:Y:S02]  /*144b0*/  CS2R R106, SRZ ;  /* 0x00000000006a7805 */ /* 0x000fe4000001ff00 */
[----:B------:R-:W-:Y:S01]  /*144c0*/  CS2R R104, SRZ ;  /* 0x0000000000687805 */ /* 0x000fe2000001ff00 */
[----:B------:R-:W3:Y:S01]  /*144d0*/  MUFU.TANH R42, R42 ;  /* 0x0000002a002a7308 */ /* 0x000ee20000002400 */
[----:B------:R-:W-:-:S07]  /*144e0*/  CS2R R102, SRZ ;  /* 0x0000000000667805 */ /* 0x000fce000001ff00 */
[----:B------:R-:W3:Y:S08]  /*144f0*/  MUFU.TANH R36, R43 ;  /* 0x0000002b00247308 */ /* 0x000ef00000002400 */
[----:B------:R-:W3:Y:S08]  /*14500*/  MUFU.TANH R46, R46 ;  /* 0x0000002e002e7308 */ /* 0x000ef00000002400 */
[----:B------:R-:W3:Y:S08]  /*14510*/  MUFU.TANH R47, R47 ;  /* 0x0000002f002f7308 */ /* 0x000ef00000002400 */
[----:B------:R3:W-:Y:S08]  /*14520*/  MUFU.TANH R32, R54 ;  /* 0x0000003600207308 */ /* 0x0007f00000002400 */
[----:B------:R-:W3:Y:S08]  /*14530*/  MUFU.TANH R50, R50 ;  /* 0x0000003200327308 */ /* 0x000ef00000002400 */
[----:B------:R-:W3:Y:S08]  /*14540*/  MUFU.TANH R51, R51 ;  /* 0x0000003300337308 */ /* 0x000ef00000002400 */
[----:B------:R-:W3:Y:S08]  /*14550*/  MUFU.TANH R40, R55 ;  /* 0x0000003700287308 */ /* 0x000ef00000002400 */
[----:B------:R-:W-:Y:S08]  /*14560*/  MUFU.TANH R28, R59 ;  /* 0x0000003b001c7308 */ /* 0x000ff00000002400 */
        /* <DEDUP_REMOVED lines=19> */
[----:B------:R-:W-:Y:S01]  /*146a0*/  MUFU.TANH R33, R33 ;  /* 0x0000002100217308 */ /* 0x000fe20000002400 */
[----:B--2---:R-:W-:-:S04]  /*146b0*/  LOP3.LUT R6, R6, 0xfffffffd, RZ, 0xc0, !PT ;  /* 0xfffffffd06067812 */ /* 0x004fc800078ec0ff */
[----:B------:R-:W-:Y:S01]  /*146c0*/  @P4 LOP3.LUT R6, R6, 0x2, RZ, 0xfc, !PT ;  /* 0x0000000206064812 */ /* 0x000fe200078efcff */
[----:B----4-:R-:W-:Y:S02]  /*146d0*/  IMAD.IADD R4, R4, 0x1, R226 ;  /* 0x0000000104047824 */ /* 0x010fe400078e02e2 */
[----:B------:R-:W-:Y:S02]  /*146e0*/  MUFU.TANH R45, R45 ;  /* 0x0000002d002d7308 */ /* 0x000fe40000002400 */
[----:B------:R5:W-:Y:S06]  /*146f0*/  STL [R1], R6 ;  /* 0x0000000601007387 */ /* 0x000bec0000100800 */
[----:B------:R-:W-:Y:S01]  /*14700*/  MUFU.TANH R98, R68 ;  /* 0x0000004400627308 */ /* 0x000fe20000002400 */
[----:B-----5:R-:W-:Y:S01]  /*14710*/  @P4 IMAD.HI.U32 R6, R4, R27, RZ ;  /* 0x0000001b04064227 */ /* 0x020fe200078e00ff */
[----:B------:R-:W-:-:S03]  /*14720*/  IADD3 R27, -R229, 0x60, R12 ;  /* 0x00000060e51b7810 */ /* 0x000fc60007ffe10c */
[----:B------:R-:W-:-:S03]  /*14730*/  FMUL.FTZ R12, R58, UR4 ;  /* 0x000000043a0c7c20 */ /* 0x000fc60008410000 */
[----:B------:R-:W-:Y:S01]  /*14740*/  MUFU.TANH R49, R49 ;  /* 0x0000003100317308 */ /* 0x000fe20000002400 */
[----:B0-----:R-:W-:Y:S01]  /*14750*/  @P4 SHF.R.U32.HI R4, RZ, R29, R6 ;  /* 0x0000001dff044219 */ /* 0x001fe20000011606 */
[----:B------:R-:W-:-:S04]  /*14760*/  IMAD R6, R80, -0x60, RZ ;  /* 0xffffffa050067824 */ /* 0x000fc800078e02ff */
[----:B------:R-:W0:Y:S01]  /*14770*/  SHFL.IDX PT, R14, R4, 0x1, 0x1c1f ;  /* 0x003c1f00040e7f89 */ /* 0x000e2200000e0000 */
[----:B------:R-:W-:Y:S01]  /*14780*/  IADD3 R6, -R229, 0x61, R6 ;  /* 0x00000061e5067810 */ /* 0x000fe20007ffe106 */
[----:B------:R-:W2:Y:S03]  /*14790*/  MUFU.TANH R12, R12 ;  /* 0x0000000c000c7308 */ /* 0x000ea60000002400 */
[----:B------:R-:W-:-:S05]  /*147a0*/  IADD3 R84, -R227, R6, R228 ;  /* 0x00000006e3547210 */ /* 0x000fca0007ffe1e4 */
[----:B------:R-:W-:Y:S08]  /*147b0*/  MUFU.TANH R53, R53 ;  /* 0x0000003500357308 */ /* 0x000ff00000002400 */
[----:B------:R-:W-:Y:S01]  /*147c0*/  MUFU.TANH R57, R57 ;  /* 0x0000003900397308 */ /* 0x000fe20000002400 */
[----:B0-----:R-:W-:-:S07]  /*147d0*/  VIADDMNMX R6, R14, R84, R27, PT ;  /* 0x000000540e067246 */ /* 0x001fce000380011b */
[----:B------:R-:W0:Y:S01]  /*147e0*/  MUFU.TANH R14, R70 ;  /* 0x00000046000e7308 */ /* 0x000e220000002400 */
[C---:B------:R-:W-:Y:S02]  /*147f0*/  ISETP.GT.AND P1, PT, R6.reuse, RZ, PT ;  /* 0x000000ff0600720c */ /* 0x040fe40003f24270 */
[C---:B------:R-:W-:Y:S02]  /*14800*/  ISETP.GT.AND P2, PT, R6.reuse, 0x1, PT ;  /* 0x000000010600780c */ /* 0x040fe40003f44270 */
[----:B------:R-:W-:Y:S02]  /*14810*/  ISETP.GT.AND P3, PT, R6, 0x8, PT ;  /* 0x000000080600780c */ /* 0x000fe40003f64270 */
[----:B------:R-:W-:Y:S01]  /*14820*/  FSEL R25, R25, -INF , P1 ;  /* 0xff80000019197808 */ /* 0x000fe20000800000 */
[----:B------:R-:W4:Y:S01]  /*14830*/  MUFU.TANH R61, R61 ;  /* 0x0000003d003d7308 */ /* 0x000f220000002400 */
[----:B------:R-:W-:Y:S02]  /*14840*/  FSEL R82, R82, -INF , P2 ;  /* 0xff80000052527808 */ /* 0x000fe40001000000 */
[----:B------:R-:W-:-:S02]  /*14850*/  ISETP.GT.AND P1, PT, R6, 0x9, PT ;  /* 0x000000090600780c */ /* 0x000fc40003f24270 */
[----:B-1----:R-:W-:Y:S02]  /*14860*/  FSEL R78, R30, -INF , P3 ;  /* 0xff8000001e4e7808 */ /* 0x002fe40001800000 */
[----:B------:R-:W-:Y:S01]  /*14870*/  FMNMX.FTZ R29, R25, R82, !PT ;  /* 0x00000052191d7209 */ /* 0x000fe20007810000 */
[----:B------:R-:W-:Y:S01]  /*14880*/  MUFU.TANH R96, R96 ;  /* 0x0000006000607308 */ /* 0x000fe20000002400 */
[----:B------:R-:W-:Y:S02]  /*14890*/  ISETP.GT.AND P2, PT, R6, 0x10, PT ;  /* 0x000000100600780c */ /* 0x000fe40003f44270 */
[----:B---3--:R-:W-:Y:S01]  /*148a0*/  FSEL R76, R31, -INF , P1 ;  /* 0xff8000001f4c7808 */ /* 0x008fe20000800000 */
[----:B------:R-:W-:Y:S01]  /*148b0*/  FMUL.FTZ R31, R64, UR4 ;  /* 0x00000004401f7c20 */ /* 0x000fe20008410000 */
[----:B------:R-:W-:Y:S01]  /*148c0*/  FMNMX.FTZ R29, R78, R29, !PT ;  /* 0x0000001d4e1d7209 */ /* 0x000fe20007810000 */
[----:B------:R-:W-:Y:S01]  /*148d0*/  ULDC UR4, c[0x0][0x988] ;  /* 0x0002620000047ab9 */ /* 0x000fe20000000800 */
[----:B------:R-:W-:Y:S01]  /*148e0*/  ISETP.GT.AND P1, PT, R6, 0x11, PT ;  /* 0x000000110600780c */ /* 0x000fe20003f24270 */
[----:B------:R-:W-:Y:S01]  /*148f0*/  MUFU.TANH R69, R69 ;  /* 0x0000004500457308 */ /* 0x000fe20000002400 */
[----:B------:R-:W-:-:S02]  /*14900*/  FSEL R74, R34, -INF , P2 ;  /* 0xff800000224a7808 */ /* 0x000fc40001000000 */
[----:B------:R-:W-:Y:S02]  /*14910*/  FMNMX.FTZ R29, R76, R29, !PT ;  /* 0x0000001d4c1d7209 */ /* 0x000fe40007810000 */
[----:B------:R-:W-:Y:S02]  /*14920*/  ISETP.GT.AND P2, PT, R6, 0x18, PT ;  /* 0x000000180600780c */ /* 0x000fe40003f44270 */
[----:B------:R-:W-:Y:S01]  /*14930*/  FSEL R72, R35, -INF , P1 ;  /* 0xff80000023487808 */ /* 0x000fe20000800000 */
[----:B------:R-:W1:Y:S01]  /*14940*/  MUFU.TANH R31, R31 ;  /* 0x0000001f001f7308 */ /* 0x000e620000002400 */
[----:B------:R-:W-:Y:S02]  /*14950*/  FMNMX.FTZ R29, R74, R29, !PT ;  /* 0x0000001d4a1d7209 */ /* 0x000fe40007810000 */
[----:B------:R-:W-:Y:S02]  /*14960*/  ISETP.GT.AND P1, PT, R6, 0x19, PT ;  /* 0x000000190600780c */ /* 0x000fe40003f24270 */
[----:B------:R-:W-:-:S02]  /*14970*/  FSEL R58, R38, -INF , P2 ;  /* 0xff800000263a7808 */ /* 0x000fc40001000000 */
[----:B------:R-:W-:Y:S02]  /*14980*/  FMNMX.FTZ R29, R72, R29, !PT ;  /* 0x0000001d481d7209 */ /* 0x000fe40007810000 */
[----:B------:R-:W-:Y:S02]  /*14990*/  ISETP.GT.AND P2, PT, R6, 0x20, PT ;  /* 0x000000200600780c */ /* 0x000fe40003f44270 */
[----:B------:R-:W-:Y:S02]  /*149a0*/  FSEL R54, R39, -INF , P1 ;  /* 0xff80000027367808 */ /* 0x000fe40000800000 */
        /* <DEDUP_REMOVED lines=26> */
[----:B--2---:R-:W-:-:S02]  /*14b50*/  FSEL R50, R12, -INF , P2 ;  /* 0xff8000000c327808 */ /* 0x004fc40001000000 */
        /* <DEDUP_REMOVED lines=17> */
[----:B0-----:R-:W-:-:S02]  /*14c70*/  FSEL R14, R14, -INF , P2 ;  /* 0xff8000000e0e7808 */ /* 0x001fc40001000000 */
[----:B------:R-:W-:Y:S02]  /*14c80*/  FMNMX.FTZ R29, R20, R29, !PT ;  /* 0x0000001d141d7209 */ /* 0x000fe40007810000 */
[----:B------:R-:W-:Y:S02]  /*14c90*/  FSEL R6, R71, -INF , P1 ;  /* 0xff80000047067808 */ /* 0x000fe40000800000 */
[----:B------:R-:W-:-:S04]  /*14ca0*/  FMNMX.FTZ R29, R14, R29, !PT ;  /* 0x0000001d0e1d7209 */ /* 0x000fc80007810000 */
[----:B------:R-:W-:-:S05]  /*14cb0*/  FMNMX.FTZ R29, R6, R29, !PT ;  /* 0x0000001d061d7209 */ /* 0x000fca0007810000 */
[----:B------:R-:W0:Y:S02]  /*14cc0*/  SHFL.BFLY PT, R44, R29, 0x2, 0x1f ;  /* 0x0c401f001d2c7f89 */ /* 0x000e2400000e0000 */
[----:B0-----:R-:W-:Y:S02]  /*14cd0*/  FMNMX.FTZ R44, R29, R44, !PT ;  /* 0x0000002c1d2c7209 */ /* 0x001fe40007810000 */
[----:B------:R-:W0:Y:S04]  /*14ce0*/  SHFL.IDX PT, R29, R4, RZ, 0x1c1f ;  /* 0x001c1fff041d7589 */ /* 0x000e2800000e0000 */
[----:B------:R-:W2:Y:S01]  /*14cf0*/  SHFL.BFLY PT, R35, R44, 0x1, 0x1f ;  /* 0x0c201f002c237f89 */ /* 0x000ea200000e0000 */
[----:B0-----:R-:W-:-:S04]  /*14d00*/  VIADDMNMX R29, R29, R84, R27, PT ;  /* 0x000000541d1d7246 */ /* 0x001fc8000380011b */
[C---:B------:R-:W-:Y:S02]  /*14d10*/  ISETP.GT.AND P1, PT, R29.reuse, RZ, PT ;  /* 0x000000ff1d00720c */ /* 0x040fe40003f24270 */
[C---:B------:R-:W-:Y:S02]  /*14d20*/  ISETP.GT.AND P2, PT, R29.reuse, 0x1, PT ;  /* 0x000000011d00780c */ /* 0x040fe40003f44270 */
[----:B--2---:R-:W-:Y:S02]  /*14d30*/  FMNMX.FTZ R4, R44, R35, !PT ;  /* 0x000000232c047209 */ /* 0x004fe40007810000 */
[----:B------:R-:W-:Y:S02]  /*14d40*/  ISETP.GT.AND P3, PT, R29, 0x8, PT ;  /* 0x000000081d00780c */ /* 0x000fe40003f64270 */
[----:B------:R-:W-:Y:S02]  /*14d50*/  FSEL R44, R0, -INF , P1 ;  /* 0xff800000002c7808 */ /* 0x000fe40000800000 */
[----:B------:R-:W-:Y:S01]  /*14d60*/  FSEL R27, R3, -INF , P2 ;  /* 0xff800000031b7808 */ /* 0x000fe20001000000 */
[----:B------:R-:W-:Y:S01]  /*14d70*/  IMAD.U32 R3, RZ, RZ, UR4 ;  /* 0x00000004ff037e24 */ /* 0x000fe2000f8e00ff */
[----:B------:R-:W-:-:S02]  /*14d80*/  FSEL R48, R5, -INF , P3 ;  /* 0xff80000005307808 */ /* 0x000fc40001800000 */
[C---:B------:R-:W-:Y:S01]  /*14d90*/  ISETP.GT.AND P1, PT, R29.reuse, 0x9, PT ;  /* 0x000000091d00780c */ /* 0x040fe20003f24270 */
[----:B------:R-:W-:Y:S01]  /*14da0*/  FMUL.FTZ R0, R4, R3 ;  /* 0x0000000304007220 */ /* 0x000fe20000410000 */
[----:B------:R-:W-:Y:S02]  /*14db0*/  FMNMX.FTZ R5, R44, R27, !PT ;  /* 0x0000001b2c057209 */ /* 0x000fe40007810000 */
[----:B------:R-:W-:Y:S02]  /*14dc0*/  ISETP.GT.AND P2, PT, R29, 0x10, PT ;  /* 0x000000101d00780c */ /* 0x000fe40003f44270 */
[----:B------:R-:W-:Y:S02]  /*14dd0*/  FSEL R52, R7, -INF , P1 ;  /* 0xff80000007347808 */ /* 0x000fe40000800000 */
[----:B------:R-:W-:Y:S02]  /*14de0*/  FMNMX.FTZ R5, R48, R5, !PT ;  /* 0x0000000530057209 */ /* 0x000fe40007810000 */
[----:B------:R-:W-:-:S02]  /*14df0*/  ISETP.GT.AND P1, PT, R29, 0x11, PT ;  /* 0x000000111d00780c */ /* 0x000fc40003f24270 */
[----:B------:R-:W-:Y:S02]  /*14e00*/  FSEL R56, R9, -INF , P2 ;  /* 0xff80000009387808 */ /* 0x000fe40001000000 */
[----:B------:R-:W-:Y:S02]  /*14e10*/  FMNMX.FTZ R5, R52, R5, !PT ;  /* 0x0000000534057209 */ /* 0x000fe40007810000 */
[----:B------:R-:W-:Y:S02]  /*14e20*/  ISETP.GT.AND P3, PT, R29, 0x18, PT ;  /* 0x000000181d00780c */ /* 0x000fe40003f64270 */
[----:B------:R-:W-:Y:S02]  /*14e30*/  FSEL R60, R10, -INF , P1 ;  /* 0xff8000000a3c7808 */ /* 0x000fe40000800000 */
[----:B------:R-:W-:Y:S02]  /*14e40*/  FMNMX.FTZ R7, R56, R5, !PT ;  /* 0x0000000538077209 */ /* 0x000fe40007810000 */
[----:B------:R-:W-:-:S02]  /*14e50*/  FSETP.NEU.FTZ.AND P2, PT, R4, -INF , PT ;  /* 0xff8000000400780b */ /* 0x000fc40003f5d000 */
[----:B------:R-:W-:Y:S02]  /*14e60*/  ISETP.GT.AND P1, PT, R29, 0x19, PT ;  /* 0x000000191d00780c */ /* 0x000fe40003f24270 */
[----:B------:R-:W-:Y:S02]  /*14e70*/  FSEL R62, R11, -INF , P3 ;  /* 0xff8000000b3e7808 */ /* 0x000fe40001800000 */
[----:B------:R-:W-:Y:S02]  /*14e80*/  FMNMX.FTZ R7, R60, R7, !PT ;  /* 0x000000073c077209 */ /* 0x000fe40007810000 */
[----:B------:R-:W-:Y:S02]  /*14e90*/  FSEL R5, R0, RZ, P2 ;  /* 0x000000ff00057208 */ /* 0x000fe40001000000 */
[----:B------:R-:W-:Y:S02]  /*14ea0*/  ISETP.GT.AND P2, PT, R29, 0x20, PT ;  /* 0x000000201d00780c */ /* 0x000fe40003f44270 */
[----:B------:R-:W-:Y:S01]  /*14eb0*/  FSEL R66, R13, -INF , P1 ;  /* 0xff8000000d427808 */ /* 0x000fe20000800000 */
[--C-:B------:R-:W-:Y:S01]  /*14ec0*/  FFMA.FTZ R10, R82, R3, -R5.reuse ;  /* 0x00000003520a7223 */ /* 0x100fe20000010805 */
[----:B------:R-:W-:Y:S01]  /*14ed0*/  FMNMX.FTZ R7, R62, R7, !PT ;  /* 0x000000073e077209 */ /* 0x000fe20007810000 */
[-CC-:B------:R-:W-:Y:S01]  /*14ee0*/  FFMA.FTZ R64, R76, R3.reuse, -R5.reuse ;  /* 0x000000034c407223 */ /* 0x180fe20000010805 */
[----:B------:R-:W-:Y:S01]  /*14ef0*/  ISETP.GT.AND P1, PT, R29, 0x21, PT ;  /* 0x000000211d00780c */ /* 0x000fe20003f24270 */
[-CC-:B------:R-:W-:Y:S01]  /*14f00*/  FFMA.FTZ R191, R78, R3.reuse, -R5.reuse ;  /* 0x000000034ebf7223 */ /* 0x180fe20000010805 */
[----:B------:R-:W-:Y:S01]  /*14f10*/  FSEL R68, R21, -INF , P2 ;  /* 0xff80000015447808 */ /* 0x000fe20001000000 */
[--C-:B------:R-:W-:Y:S01]  /*14f20*/  FFMA.FTZ R185, R74, R3, -R5.reuse ;  /* 0x000000034ab97223 */ /* 0x100fe20000010805 */
[----:B------:R-:W-:Y:S01]  /*14f30*/  FMNMX.FTZ R7, R66, R7, !PT ;  /* 0x0000000742077209 */ /* 0x000fe20007810000 */
[-CC-:B------:R-:W-:Y:S01]  /*14f40*/  FFMA.FTZ R187, R58, R3.reuse, -R5.reuse ;  /* 0x000000033abb7223 */ /* 0x180fe20000010805 */
[----:B------:R-:W-:Y:S01]  /*14f50*/  ISETP.GT.AND P2, PT, R29, 0x28, PT ;  /* 0x000000281d00780c */ /* 0x000fe20003f44270 */
[--C-:B------:R-:W-:Y:S01]  /*14f60*/  FFMA.FTZ R189, R25, R3, -R5.reuse ;  /* 0x0000000319bd7223 */ /* 0x100fe20000010805 */
[----:B------:R-:W-:Y:S01]  /*14f70*/  FSEL R70, R15, -INF , P1 ;  /* 0xff8000000f467808 */ /* 0x000fe20000800000 */
[----:B------:R-:W-:Y:S01]  /*14f80*/  MUFU.EX2 R10, R10 ;  /* 0x0000000a000a7308 */ /* 0x000fe20000000800 */
[----:B------:R-:W-:Y:S01]  /*14f90*/  FMNMX.FTZ R7, R68, R7, !PT ;  /* 0x0000000744077209 */ /* 0x000fe20007810000 */
[-CC-:B------:R-:W-:Y:S01]  /*14fa0*/  FFMA.FTZ R72, R72, R3.reuse, -R5.reuse ;  /* 0x0000000348487223 */ /* 0x180fe20000010805 */
[----:B------:R-:W-:Y:S01]  /*14fb0*/  ISETP.GT.AND P1, PT, R29, 0x29, PT ;  /* 0x000000291d00780c */ /* 0x000fe20003f24270 */
[-CC-:B------:R-:W-:Y:S01]  /*14fc0*/  FFMA.FTZ R169, R12, R3.reuse, -R5.reuse ;  /* 0x000000030ca97223 */ /* 0x180fe20000010805 */
[----:B------:R-:W-:Y:S01]  /*14fd0*/  FSEL R82, R33, -INF , P2 ;  /* 0xff80000021527808 */ /* 0x000fe20001000000 */
[--C-:B------:R-:W-:Y:S01]  /*14fe0*/  FFMA.FTZ R12, R20, R3, -R5.reuse ;  /* 0x00000003140c7223 */ /* 0x100fe20000010805 */
[----:B------:R-:W-:Y:S01]  /*14ff0*/  FMNMX.FTZ R7, R70, R7, !PT ;  /* 0x0000000746077209 */ /* 0x000fe20007810000 */
[----:B------:R-:W0:Y:S01]  /*15000*/  @P4 LDC R33, c[0x0][0x450] ;  /* 0x00011400ff214b82 */ /* 0x000e220000000800 */
[----:B------:R-:W-:Y:S01]  /*15010*/  ISETP.GT.AND P2, PT, R29, 0x30, PT ;  /* 0x000000301d00780c */ /* 0x000fe20003f44270 */
[----:B------:R-:W2:Y:S01]  /*15020*/  MUFU.EX2 R189, R189 ;  /* 0x000000bd00bd7308 */ /* 0x000ea20000000800 */
[----:B------:R-:W-:Y:S01]  /*15030*/  FSEL R84, R45, -INF , P1 ;  /* 0xff8000002d547808 */ /* 0x000fe20000800000 */
[--C-:B------:R-:W-:Y:S01]  /*15040*/  FFMA.FTZ R54, R54, R3, -R5.reuse ;  /* 0x0000000336367223 */ /* 0x100fe20000010805 */
[----:B------:R-:W-:Y:S01]  /*15050*/  FMNMX.FTZ R7, R82, R7, !PT ;  /* 0x0000000752077209 */ /* 0x000fe20007810000 */
[--C-:B------:R-:W-:Y:S01]  /*15060*/  FFMA.FTZ R171, R14, R3, -R5.reuse ;  /* 0x000000030eab7223 */ /* 0x100fe20000010805 */
[C---:B------:R-:W-:Y:S01]  /*15070*/  ISETP.GT.AND P1, PT, R29.reuse, 0x31, PT ;  /* 0x000000311d00780c */ /* 0x040fe20003f24270 */
[----:B------:R-:W-:Y:S01]  /*15080*/  IMAD.MOV.U32 R14, RZ, RZ, R226 ;  /* 0x000000ffff0e7224 */ /* 0x000fe200078e00e2 */
[----:B------:R-:W-:Y:S01]  /*15090*/  FSEL R86, R86, -INF , P2 ;  /* 0xff80000056567808 */ /* 0x000fe20001000000 */
[----:B------:R-:W3:Y:S01]  /*150a0*/  MUFU.EX2 R191, R191 ;  /* 0x000000bf00bf7308 */ /* 0x000ee20000000800 */
[----:B------:R-:W-:Y:S01]  /*150b0*/  FMNMX.FTZ R7, R84, R7, !PT ;  /* 0x0000000754077209 */ /* 0x000fe20007810000 */
[-CC-:B------:R-:W-:Y:S01]  /*150c0*/  FFMA.FTZ R181, R38, R3.reuse, -R5.reuse ;  /* 0x0000000326b57223 */ /* 0x180fe20000010805 */
[----:B------:R-:W-:Y:S01]  /*150d0*/  ISETP.GT.AND P2, PT, R29, 0x38, PT ;  /* 0x000000381d00780c */ /* 0x000fe20003f44270 */
[-CC-:B------:R-:W-:Y:S01]  /*150e0*/  FFMA.FTZ R36, R36, R3.reuse, -R5.reuse ;  /* 0x0000000324247223 */ /* 0x180fe20000010805 */
[----:B------:R-:W-:Y:S01]  /*150f0*/  FSEL R90, R49, -INF , P1 ;  /* 0xff800000315a7808 */ /* 0x000fe20000800000 */
[--C-:B------:R-:W-:Y:S01]  /*15100*/  FFMA.FTZ R183, R34, R3, -R5.reuse ;  /* 0x0000000322b77223 */ /* 0x100fe20000010805 */
[----:B------:R-:W-:Y:S01]  /*15110*/  FMNMX.FTZ R7, R86, R7, !PT ;  /* 0x0000000756077209 */ /* 0x000fe20007810000 */
[----:B------:R-:W5:Y:S01]  /*15120*/  MUFU.EX2 R64, R64 ;  /* 0x0000004000407308 */ /* 0x000f620000000800 */
[C---:B------:R-:W-:Y:S01]  /*15130*/  ISETP.GT.AND P1, PT, R29.reuse, 0x39, PT ;  /* 0x000000391d00780c */ /* 0x040fe20003f24270 */
[-CC-:B------:R-:W-:Y:S01]  /*15140*/  FFMA.FTZ R177, R30, R3.reuse, -R5.reuse ;  /* 0x000000031eb17223 */ /* 0x180fe20000010805 */
[----:B------:R-:W-:Y:S01]  /*15150*/  FSEL R88, R88, -INF , P2 ;  /* 0xff80000058587808 */ /* 0x000fe20001000000 */
[--C-:B------:R-:W-:Y:S01]  /*15160*/  FFMA.FTZ R179, R32, R3, -R5.reuse ;  /* 0x0000000320b37223 */ /* 0x100fe20000010805 */
[----:B------:R-:W-:Y:S01]  /*15170*/  FMNMX.FTZ R7, R90, R7, !PT ;  /* 0x000000075a077209 */ /* 0x000fe20007810000 */
[-CC-:B------:R-:W-:Y:S01]  /*15180*/  FFMA.FTZ R34, R46, R3.reuse, -R5.reuse ;  /* 0x000000032e227223 */ /* 0x180fe20000010805 */
[----:B------:R-:W-:Y:S01]  /*15190*/  ISETP.GT.AND P2, PT, R29, 0x40, PT ;  /* 0x000000401d00780c */ /* 0x000fe20003f44270 */
[----:B------:R-:W5:Y:S01]  /*151a0*/  MUFU.EX2 R185, R185 ;  /* 0x000000b900b97308 */ /* 0x000f620000000800 */
[----:B------:R-:W-:Y:S01]  /*151b0*/  FSEL R76, R53, -INF , P1 ;  /* 0xff800000354c7808 */ /* 0x000fe20000800000 */
[--C-:B------:R-:W-:Y:S01]  /*151c0*/  FFMA.FTZ R30, R42, R3, -R5.reuse ;  /* 0x000000032a1e7223 */ /* 0x100fe20000010805 */
[----:B------:R-:W-:Y:S01]  /*151d0*/  FMNMX.FTZ R7, R88, R7, !PT ;  /* 0x0000000758077209 */ /* 0x000fe20007810000 */
[-CC-:B------:R-:W-:Y:S01]  /*151e0*/  FFMA.FTZ R32, R40, R3.reuse, -R5.reuse ;  /* 0x0000000328207223 */ /* 0x180fe20000010805 */
[----:B------:R-:W-:Y:S01]  /*151f0*/  ISETP.GT.AND P1, PT, R29, 0x41, PT ;  /* 0x000000411d00780c */ /* 0x000fe20003f24270 */
[--C-:B------:R-:W-:Y:S01]  /*15200*/  FFMA.FTZ R173, R50, R3, -R5.reuse ;  /* 0x0000000332ad7223 */ /* 0x100fe20000010805 */
[----:B------:R-:W-:Y:S01]  /*15210*/  FSEL R78, R37, -INF , P2 ;  /* 0xff800000254e7808 */ /* 0x000fe20001000000 */
[----:B------:R-:W5:Y:S01]  /*15220*/  MUFU.EX2 R72, R72 ;  /* 0x0000004800487308 */ /* 0x000f620000000800 */
[----:B------:R-:W-:Y:S01]  /*15230*/  FMNMX.FTZ R7, R76, R7, !PT ;  /* 0x000000074c077209 */ /* 0x000fe20007810000 */
[-CC-:B------:R-:W-:Y:S01]  /*15240*/  FFMA.FTZ R28, R28, R3.reuse, -R5.reuse ;  /* 0x000000031c1c7223 */ /* 0x180fe20000010805 */
[----:B------:R-:W-:Y:S01]  /*15250*/  ISETP.GT.AND P2, PT, R29, 0x48, PT ;  /* 0x000000481d00780c */ /* 0x000fe20003f44270 */
[-CC-:B------:R-:W-:Y:S01]  /*15260*/  FFMA.FTZ R175, R26, R3.reuse, -R5.reuse ;  /* 0x000000031aaf7223 */ /* 0x180fe20000010805 */
[----:B------:R-:W-:Y:S01]  /*15270*/  FSEL R74, R57, -INF , P1 ;  /* 0xff800000394a7808 */ /* 0x000fe20000800000 */
[--C-:B------:R-:W-:Y:S01]  /*15280*/  FFMA.FTZ R24, R24, R3, -R5.reuse ;  /* 0x0000000318187223 */ /* 0x100fe20000010805 */
[----:B------:R-:W-:Y:S01]  /*15290*/  FMNMX.FTZ R7, R78, R7, !PT ;  /* 0x000000074e077209 */ /* 0x000fe20007810000 */
[----:B------:R-:W-:Y:S01]  /*152a0*/  MUFU.EX2 R187, R187 ;  /* 0x000000bb00bb7308 */ /* 0x000fe20000000800 */
[----:B------:R-:W-:Y:S01]  /*152b0*/  ISETP.GT.AND P1, PT, R29, 0x49, PT ;  /* 0x000000491d00780c */ /* 0x000fe20003f24270 */
[----:B------:R-:W-:Y:S01]  /*152c0*/  FFMA.FTZ R5, R6, R3, -R5 ;  /* 0x0000000306057223 */ /* 0x000fe20000010805 */
[----:B------:R-:W-:-:S02]  /*152d0*/  FSEL R92, R92, -INF , P2 ;  /* 0xff8000005c5c7808 */ /* 0x000fc40001000000 */
[----:B------:R-:W-:Y:S02]  /*152e0*/  CS2R R50, SRZ ;  /* 0x0000000000327805 */ /* 0x000fe4000001ff00 */
[----:B------:R-:W-:Y:S02]  /*152f0*/  FMNMX.FTZ R7, R74, R7, !PT ;  /* 0x000000074a077209 */ /* 0x000fe40007810000 */
[----:B------:R-:W-:Y:S02]  /*15300*/  CS2R R46, SRZ ;  /* 0x00000000002e7805 */ /* 0x000fe4000001ff00 */
[----:B------:R-:W-:Y:S01]  /*15310*/  ISETP.GT.AND P2, PT, R29, 0x50, PT ;  /* 0x000000501d00780c */ /* 0x000fe20003f44270 */
[----:B------:R-:W-:Y:S01]  /*15320*/  MUFU.EX2 R54, R54 ;  /* 0x0000003600367308 */ /* 0x000fe20000000800 */
[----:B----4-:R-:W-:Y:S02]  /*15330*/  FSEL R94, R61, -INF , P1 ;  /* 0xff8000003d5e7808 */ /* 0x010fe40000800000 */
[----:B------:R-:W-:-:S02]  /*15340*/  CS2R R42, SRZ ;  /* 0x00000000002a7805 */ /* 0x000fc4000001ff00 */
[----:B------:R-:W-:Y:S02]  /*15350*/  FMNMX.FTZ R7, R92, R7, !PT ;  /* 0x000000075c077209 */ /* 0x000fe40007810000 */
[----:B------:R-:W-:Y:S02]  /*15360*/  CS2R R40, SRZ ;  /* 0x0000000000287805 */ /* 0x000fe4000001ff00 */
[----:B------:R-:W-:Y:S02]  /*15370*/  ISETP.GT.AND P1, PT, R29, 0x51, PT ;  /* 0x000000511d00780c */ /* 0x000fe40003f24270 */
[----:B------:R-:W-:Y:S02]  /*15380*/  CS2R R38, SRZ ;  /* 0x0000000000267805 */ /* 0x000fe4000001ff00 */
[----:B-1----:R-:W-:Y:S01]  /*15390*/  FSEL R58, R31, -INF , P2 ;  /* 0xff8000001f3a7808 */ /* 0x002fe20001000000 */
[----:B------:R-:W-:Y:S01]  /*153a0*/  MUFU.EX2 R181, R181 ;  /* 0x000000b500b57308 */ /* 0x000fe20000000800 */
[----:B------:R-:W-:Y:S01]  /*153b0*/  FMNMX.FTZ R7, R94, R7, !PT ;  /* 0x000000075e077209 */ /* 0x000fe20007810000 */
[----:B------:R-:W1:Y:S01]  /*153c0*/  @P4 LDC R31, c[0x0][0x44c] ;  /* 0x00011300ff1f4b82 */ /* 0x000e620000000800 */
[----:B------:R-:W-:-:S02]  /*153d0*/  ISETP.GT.AND P2, PT, R29, 0x58, PT ;  /* 0x000000581d00780c */ /* 0x000fc40003f44270 */
[----:B------:R-:W-:Y:S02]  /*153e0*/  FSEL R96, R96, -INF , P1 ;  /* 0xff80000060607808 */ /* 0x000fe40000800000 */
[----:B------:R-:W-:Y:S01]  /*153f0*/  FMNMX.FTZ R7, R58, R7, !PT ;  /* 0x000000073a077209 */ /* 0x000fe20007810000 */
[----:B------:R-:W-:Y:S01]  /*15400*/  MUFU.EX2 R36, R36 ;  /* 0x0000002400247308 */ /* 0x000fe20000000800 */
[----:B------:R-:W-:Y:S01]  /*15410*/  ISETP.GT.AND P1, PT, R29, 0x59, PT ;  /* 0x000000591d00780c */ /* 0x000fe20003f24270 */
[----:B------:R-:W-:Y:S01]  /*15420*/  VIADD R29, R8, 0x30840 ;  /* 0x00030840081d7836 */ /* 0x000fe20000000000 */
[----:B------:R-:W-:Y:S01]  /*15430*/  FSEL R98, R98, -INF , P2 ;  /* 0xff80000062627808 */ /* 0x000fe20001000000 */
[----:B--2---:R-:W-:Y:S01]  /*15440*/  FADD.FTZ R8, R189, R10 ;  /* 0x0000000abd087221 */ /* 0x004fe20000010000 */
[----:B------:R-:W-:Y:S02]  /*15450*/  FMNMX.FTZ R7, R96, R7, !PT ;  /* 0x0000000760077209 */ /* 0x000fe40007810000 */
[----:B------:R-:W-:Y:S01]  /*15460*/  FSEL R100, R69, -INF , P1 ;  /* 0xff80000045647808 */ /* 0x000fe20000800000 */
[----:B------:R-:W-:Y:S01]  /*15470*/  MUFU.EX2 R183, R183 ;  /* 0x000000b700b77308 */ /* 0x000fe20000000800 */
[----:B------:R-:W-:-:S02]  /*15480*/  FMNMX.FTZ R7, R98, R7, !PT ;  /* 0x0000000762077209 */ /* 0x000fc40007810000 */
[----:B------:R-:W-:Y:S02]  /*15490*/  PRMT R29, R218, 0x654, R29 ;  /* 0x00000654da1d7816 */ /* 0x000fe4000000001d */
[----:B------:R-:W-:Y:S02]  /*154a0*/  FMNMX.FTZ R7, R100, R7, !PT ;  /* 0x0000000764077209 */ /* 0x000fe40007810000 */
[----:B------:R2:W-:Y:S01]  /*154b0*/  SYNCS.ARRIVE.TRANS64.RED.A1T0 RZ, [R29+URZ], RZ ;  /* 0x000000ff1dff79a7 */ /* 0x0005e2000810043f */
[----:B------:R-:W-:Y:S01]  /*154c0*/  MUFU.EX2 R34, R34 ;  /* 0x0000002200227308 */ /* 0x000fe20000000800 */
[----:B------:R-:W-:Y:S01]  /*154d0*/  F2FP.BF16.F32.PACK_AB R189, R10, R189 ;  /* 0x000000bd0abd723e */ /* 0x000fe200000010ff */
[----:B------:R-:W4:Y:S01]  /*154e0*/  SHFL.BFLY PT, R0, R7, 0x2, 0x1f ;  /* 0x0c401f0007007f89 */ /* 0x000f2200000e0000 */
[----:B-1----:R-:W-:-:S05]  /*154f0*/  @P4 IMAD.HI.U32 R20, R226, R31, RZ ;  /* 0x0000001fe2144227 */ /* 0x002fca00078e00ff */
[----:B0-----:R-:W-:Y:S01]  /*15500*/  @P4 SHF.R.U32.HI R14, RZ, R33, R20 ;  /* 0x00000021ff0e4219 */ /* 0x001fe20000011614 */
[----:B---3--:R-:W-:Y:S01]  /*15510*/  FADD.FTZ R33, R191, R8 ;  /* 0x00000008bf217221 */ /* 0x008fe20000010000 */
[----:B------:R-:W-:Y:S01]  /*15520*/  MUFU.EX2 R177, R177 ;  /* 0x000000b100b17308 */ /* 0x000fe20000000800 */
[----:B-----5:R-:W-:Y:S02]  /*15530*/  F2FP.BF16.F32.PACK_AB R191, R64, R191 ;  /* 0x000000bf40bf723e */ /* 0x020fe400000010ff */
[----:B------:R-:W-:Y:S01]  /*15540*/  IADD3 R20, R14, R228, -R227 ;  /* 0x000000e40e147210 */ /* 0x000fe20007ffe8e3 */
[----:B------:R-:W-:Y:S01]  /*15550*/  FADD.FTZ R14, R64, R33 ;  /* 0x00000021400e7221 */ /* 0x000fe20000010000 */
[----:B------:R-:W-:-:S03]  /*15560*/  CS2R R64, SRZ ;  /* 0x0000000000407805 */ /* 0x000fc6000001ff00 */
[----:B------:R-:W-:Y:S01]  /*15570*/  FADD.FTZ R33, R185, R14 ;  /* 0x0000000eb9217221 */ /* 0x000fe20000010000 */
[----:B------:R-:W-:Y:S01]  /*15580*/  MUFU.EX2 R30, R30 ;  /* 0x0000001e001e7308 */ /* 0x000fe20000000800 */
[----:B------:R-:W-:Y:S01]  /*15590*/  IMAD.HI R20, R20, 0x2aaaaaab, RZ ;  /* 0x2aaaaaab14147827 */ /* 0x000fe200078e02ff */
[----:B------:R-:W-:-:S04]  /*155a0*/  F2FP.BF16.F32.PACK_AB R185, R72, R185 ;  /* 0x000000b948b9723e */ /* 0x000fc800000010ff */
[----:B------:R-:W-:Y:S02]  /*155b0*/  SHF.R.U32.HI R37, RZ, 0x1f, R20 ;  /* 0x0000001fff257819 */ /* 0x000fe40000011614 */
[----:B----4-:R-:W-:Y:S01]  /*155c0*/  FMNMX.FTZ R9, R7, R0, !PT ;  /* 0x0000000007097209 */ /* 0x010fe20007810000 */
[----:B------:R-:W-:Y:S04]  /*155d0*/  MUFU.EX2 R179, R179 ;  /* 0x000000b300b37308 */ /* 0x000fe80000000800 */
[----:B------:R-:W0:Y:S04]  /*155e0*/  SHFL.BFLY PT, R0, R9, 0x1, 0x1f ;  /* 0x0c201f0009007f89 */ /* 0x000e2800000e0000 */
        /* <DEDUP_REMOVED lines=26> */
[-CC-:B--2---:R-:W-:Y:S01]  /*15790*/  FFMA.FTZ R29, R76, R3.reuse, -R13.reuse ;  /* 0x000000034c1d7223 */ /* 0x184fe2000001080d */
        /* <DEDUP_REMOVED lines=8> */
[----:B------:R-:W-:Y:S01]  /*15820*/  FFMA.FTZ R100, R100, R3, -R13 ;  /* 0x0000000364647223 */ /* 0x000fe2000001080d */
[----:B------:R-:W-:-:S02]  /*15830*/  CS2R R90, SRZ ;  /* 0x00000000005a7805 */ /* 0x000fc4000001ff00 */
[----:B------:R-:W-:Y:S02]  /*15840*/  CS2R R88, SRZ ;  /* 0x0000000000587805 */ /* 0x000fe4000001ff00 */
[----:B------:R-:W-:Y:S02]  /*15850*/  CS2R R86, SRZ ;  /* 0x0000000000567805 */ /* 0x000fe4000001ff00 */
[----:B------:R-:W-:Y:S01]  /*15860*/  CS2R R84, SRZ ;  /* 0x0000000000547805 */ /* 0x000fe2000001ff00 */
[----:B------:R-:W2:Y:S01]  /*15870*/  MUFU.EX2 R9, R9 ;  /* 0x0000000900097308 */ /* 0x000ea20000000800 */
[----:B0-----:R-:W-:Y:S01]  /*15880*/  FADD.FTZ R31, R188, R7 ;  /* 0x00000007bc1f7221 */ /* 0x001fe20000010000 */
[----:B------:R-:W-:Y:S02]  /*15890*/  F2FP.BF16.F32.PACK_AB R188, R7, R188 ;  /* 0x000000bc07bc723e */ /* 0x000fe400000010ff */
[----:B------:R-:W-:Y:S02]  /*158a0*/  CS2R R82, SRZ ;  /* 0x0000000000527805 */ /* 0x000fe4000001ff00 */
[----:B------:R-:W-:-:S02]  /*158b0*/  CS2R R78, SRZ ;  /* 0x00000000004e7805 */ /* 0x000fc4000001ff00 */
[----:B------:R-:W-:Y:S02]  /*158c0*/  CS2R R76, SRZ ;  /* 0x00000000004c7805 */ /* 0x000fe4000001ff00 */
[----:B------:R-:W-:Y:S02]  /*158d0*/  CS2R R70, SRZ ;  /* 0x0000000000467805 */ /* 0x000fe4000001ff00 */
[----:B------:R-:W-:Y:S01]  /*158e0*/  CS2R R68, SRZ ;  /* 0x0000000000447805 */ /* 0x000fe2000001ff00 */
[----:B------:R-:W0:Y:S01]  /*158f0*/  MUFU.EX2 R184, R184 ;  /* 0x000000b800b87308 */ /* 0x000e220000000800 */
[----:B-1----:R-:W-:Y:S01]  /*15900*/  FADD.FTZ R8, R190, R31 ;  /* 0x0000001fbe087221 */ /* 0x002fe20000010000 */
[----:B------:R-:W-:Y:S02]  /*15910*/  CS2R R66, SRZ ;  /* 0x0000000000427805 */ /* 0x000fe4000001ff00 */
[----:B------:R-:W-:Y:S02]  /*15920*/  CS2R R62, SRZ ;  /* 0x00000000003e7805 */ /* 0x000fe4000001ff00 */
[----:B------:R-:W-:-:S02]  /*15930*/  CS2R R60, SRZ ;  /* 0x00000000003c7805 */ /* 0x000fc4000001ff00 */
[----:B------:R-:W-:Y:S02]  /*15940*/  CS2R R56, SRZ ;  /* 0x0000000000387805 */ /* 0x000fe4000001ff00 */
[----:B------:R-:W-:Y:S02]  /*15950*/  CS2R R52, SRZ ;  /* 0x0000000000347805 */ /* 0x000fe4000001ff00 */
[----:B------:R-:W-:Y:S01]  /*15960*/  CS2R R48, SRZ ;  /* 0x0000000000307805 */ /* 0x000fe2000001ff00 */
[----:B------:R-:W1:Y:S01]  /*15970*/  MUFU.EX2 R11, R11 ;  /* 0x0000000b000b7308 */ /* 0x000e620000000800 */
[C---:B--2---:R-:W-:Y:S01]  /*15980*/  FADD.FTZ R31, R9.reuse, R8 ;  /* 0x00000008091f7221 */ /* 0x044fe20000010000 */
[----:B------:R-:W-:Y:S01]  /*15990*/  FADD.FTZ R8, R72, R33 ;  /* 0x0000002148087221 */ /* 0x000fe20000010000 */
[----:B------:R-:W-:Y:S02]  /*159a0*/  F2FP.BF16.F32.PACK_AB R190, R9, R190 ;  /* 0x000000be09be723e */ /* 0x000fe400000010ff */
[----:B------:R-:W-:-:S02]  /*159b0*/  CS2R R72, SRZ ;  /* 0x0000000000487805 */ /* 0x000fc4000001ff00 */
[----:B------:R-:W-:Y:S01]  /*159c0*/  CS2R R44, SRZ ;  /* 0x00000000002c7805 */ /* 0x000fe2000001ff00 */
[----:B------:R-:W-:Y:S01]  /*159d0*/  FADD.FTZ R35, R187, R8 ;  /* 0x00000008bb237221 */ /* 0x000fe20000010000 */
[----:B------:R-:W-:Y:S01]  /*159e0*/  F2FP.BF16.F32.PACK_AB R187, R54, R187 ;  /* 0x000000bb36bb723e */ /* 0x000fe200000010ff */
[----:B------:R-:W2:Y:S01]  /*159f0*/  MUFU.EX2 R186, R186 ;  /* 0x000000ba00ba7308 */ /* 0x000ea20000000800 */
[----:B0-----:R-:W-:Y:S01]  /*15a00*/  FADD.FTZ R6, R184, R31 ;  /* 0x0000001fb8067221 */ /* 0x001fe20000010000 */
[----:B------:R-:W-:Y:S01]  /*15a10*/  FADD.FTZ R8, R54, R35 ;  /* 0x0000002336087221 */ /* 0x000fe20000010000 */
[----:B------:R-:W-:-:S03]  /*15a20*/  CS2R R54, SRZ ;  /* 0x0000000000367805 */ /* 0x000fc6000001ff00 */
[----:B------:R-:W-:Y:S01]  /*15a30*/  FADD.FTZ R35, R181, R8 ;  /* 0x00000008b5237221 */ /* 0x000fe20000010000 */
[C---:B------:R-:W-:Y:S01]  /*15a40*/  F2FP.BF16.F32.PACK_AB R181, R36.reuse, R181 ;  /* 0x000000b524b5723e */ /* 0x040fe200000010ff */
[----:B------:R-:W0:Y:S01]  /*15a50*/  MUFU.EX2 R15, R15 ;  /* 0x0000000f000f7308 */ /* 0x000e220000000800 */
[C---:B-1----:R-:W-:Y:S01]  /*15a60*/  FADD.FTZ R33, R11.reuse, R6 ;  /* 0x000000060b217221 */ /* 0x042fe20000010000 */
[----:B------:R-:W-:Y:S01]  /*15a70*/  FADD.FTZ R8, R36, R35 ;  /* 0x0000002324087221 */ /* 0x000fe20000010000 */
[----:B------:R-:W-:-:S03]  /*15a80*/  F2FP.BF16.F32.PACK_AB R184, R11, R184 ;  /* 0x000000b80bb8723e */ /* 0x000fc600000010ff */
[----:B------:R-:W-:Y:S01]  /*15a90*/  FADD.FTZ R35, R183, R8 ;  /* 0x00000008b7237221 */ /* 0x000fe20000010000 */
[----:B------:R-:W-:Y:S01]  /*15aa0*/  LEA.HI.SX32 R8, R20, R37, 0x1c ;  /* 0x0000002514087211 */ /* 0x000fe200078fe2ff */
[----:B------:R-:W1:Y:S01]  /*15ab0*/  MUFU.EX2 R180, R180 ;  /* 0x000000b400b47308 */ /* 0x000e620000000800 */
[----:B--2---:R-:W-:Y:S01]  /*15ac0*/  FADD.FTZ R6, R186, R33 ;  /* 0x00000021ba067221 */ /* 0x004fe20000010000 */
[C---:B------:R-:W-:Y:S01]  /*15ad0*/  FADD.FTZ R10, R34.reuse, R35 ;  /* 0x00000023220a7221 */ /* 0x040fe20000010000 */
[----:B------:R-:W-:Y:S02]  /*15ae0*/  VIMNMX R223, R225, R8, !PT ;  /* 0x00000008e1df7248 */ /* 0x000fe40007fe0100 */
[----:B------:R-:W-:Y:S01]  /*15af0*/  F2FP.BF16.F32.PACK_AB R183, R34, R183 ;  /* 0x000000b722b7723e */ /* 0x000fe200000010ff */
[----:B------:R-:W-:Y:S01]  /*15b00*/  FADD.FTZ R35, R177, R10 ;  /* 0x0000000ab1237221 */ /* 0x000fe20000010000 */
[C---:B------:R-:W-:Y:S01]  /*15b10*/  F2FP.BF16.F32.PACK_AB R177, R30.reuse, R177 ;  /* 0x000000b11eb1723e */ /* 0x040fe200000010ff */
[----:B------:R-:W2:Y:S01]  /*15b20*/  MUFU.EX2 R21, R21 ;  /* 0x0000001500157308 */ /* 0x000ea20000000800 */
[C---:B0-----:R-:W-:Y:S01]  /*15b30*/  FADD.FTZ R33, R15.reuse, R6 ;  /* 0x000000060f217221 */ /* 0x041fe20000010000 */
[----:B------:R-:W-:Y:S01]  /*15b40*/  FADD.FTZ R10, R30, R35 ;  /* 0x000000231e0a7221 */ /* 0x000fe20000010000 */
[----:B------:R-:W-:-:S03]  /*15b50*/  F2FP.BF16.F32.PACK_AB R186, R15, R186 ;  /* 0x000000ba0fba723e */ /* 0x000fc600000010ff */
[----:B------:R-:W-:Y:S01]  /*15b60*/  FADD.FTZ R37, R179, R10 ;  /* 0x0000000ab3257221 */ /* 0x000fe20000010000 */
[----:B------:R-:W-:Y:S01]  /*15b70*/  F2FP.BF16.F32.PACK_AB R179, R32, R179 ;  /* 0x000000b320b3723e */ /* 0x000fe200000010ff */
[----:B------:R-:W0:Y:S01]  /*15b80*/  MUFU.EX2 R182, R182 ;  /* 0x000000b600b67308 */ /* 0x000e220000000800 */
[----:B-1----:R-:W-:Y:S01]  /*15b90*/  FADD.FTZ R6, R180, R33 ;  /* 0x00000021b4067221 */ /* 0x002fe20000010000 */
[----:B------:R-:W-:Y:S01]  /*15ba0*/  FADD.FTZ R10, R32, R37 ;  /* 0x00000025200a7221 */ /* 0x000fe20000010000 */
[----:B------:R-:W-:-:S03]  /*15bb0*/  CS2R R36, SRZ ;  /* 0x0000000000247805 */ /* 0x000fc6000001ff00 */
[----:B------:R-:W-:Y:S01]  /*15bc0*/  FADD.FTZ R7, R173, R10 ;  /* 0x0000000aad077221 */ /* 0x000fe20000010000 */
[----:B------:R-:W-:Y:S01]  /*15bd0*/  F2FP.BF16.F32.PACK_AB R173, R28, R173 ;  /* 0x000000ad1cad723e */ /* 0x000fe200000010ff */
        /* <DEDUP_REMOVED lines=12> */
[----:B------:R-:W-:Y:S02]  /*15ca0*/  F2FP.BF16.F32.PACK_AB R176, R27, R176 ;  /* 0x000000b01bb0723e */ /* 0x000fe400000010ff */
[----:B------:R-:W-:-:S04]  /*15cb0*/  CS2R R26, SRZ ;  /* 0x00000000001a7805 */ /* 0x000fc8000001ff00 */
[----:B------:R-:W0:Y:S01]  /*15cc0*/  MUFU.EX2 R172, R172 ;  /* 0x000000ac00ac7308 */ /* 0x000e220000000800 */
[----:B-1----:R-:W-:-:S07]  /*15cd0*/  FADD.FTZ R6, R178, R35 ;  /* 0x00000023b2067221 */ /* 0x002fce0000010000 */
[----:B------:R1:W3:Y:S01]  /*15ce0*/  MUFU.EX2 R31, R74 ;  /* 0x0000004a001f7308 */ /* 0x0002e20000000800 */
[C---:B--2---:R-:W-:Y:S01]  /*15cf0*/  FADD.FTZ R35, R29.reuse, R6 ;  /* 0x000000061d237221 */ /* 0x044fe20000010000 */
[----:B------:R-:W-:-:S06]  /*15d00*/  F2FP.BF16.F32.PACK_AB R178, R29, R178 ;  /* 0x000000b21db2723e */ /* 0x000fcc00000010ff */
[----:B------:R-:W2:Y:S01]  /*15d10*/  MUFU.EX2 R169, R169 ;  /* 0x000000a900a97308 */ /* 0x000ea20000000800 */
[----:B0-----:R-:W-:Y:S01]  /*15d20*/  FADD.FTZ R6, R172, R35 ;  /* 0x00000023ac067221 */ /* 0x001fe20000010000 */
[----:B-1----:R-:W-:Y:S02]  /*15d30*/  CS2R R74, SRZ ;  /* 0x00000000004a7805 */ /* 0x002fe4000001ff00 */
[----:B------:R-:W-:-:S04]  /*15d40*/  CS2R R34, SRZ ;  /* 0x0000000000227805 */ /* 0x000fc8000001ff00 */
[----:B------:R-:W0:Y:S01]  /*15d50*/  MUFU.EX2 R92, R92 ;  /* 0x0000005c005c7308 */ /* 0x000e220000000800 */
[C---:B---3--:R-:W-:Y:S01]  /*15d60*/  FADD.FTZ R11, R31.reuse, R6 ;  /* 0x000000061f0b7221 */ /* 0x048fe20000010000 */
[----:B------:R-:W-:Y:S01]  /*15d70*/  FADD.FTZ R6, R28, R7 ;  /* 0x000000071c067221 */ /* 0x000fe20000010000 */
[----:B------:R-:W-:Y:S02]  /*15d80*/  F2FP.BF16.F32.PACK_AB R172, R31, R172 ;  /* 0x000000ac1fac723e */ /* 0x000fe400000010ff */
[----:B------:R-:W-:Y:S02]  /*15d90*/  CS2R R30, SRZ ;  /* 0x00000000001e7805 */ /* 0x000fe4000001ff00 */
[----:B------:R-:W-:Y:S01]  /*15da0*/  CS2R R28, SRZ ;  /* 0x00000000001c7805 */ /* 0x000fe2000001ff00 */
[----:B------:R-:W-:Y:S01]  /*15db0*/  FADD.FTZ R7, R175, R6 ;  /* 0x00000006af077221 */ /* 0x000fe20000010000 */
[C---:B------:R-:W-:Y:S01]  /*15dc0*/  F2FP.BF16.F32.PACK_AB R175, R24.reuse, R175 ;  /* 0x000000af18af723e */ /* 0x040fe200000010ff */
[----:B------:R-:W1:Y:S02]  /*15dd0*/  MUFU.EX2 R12, R12 ;  /* 0x0000000c000c7308 */ /* 0x000e640000000800 */
[----:B------:R-:W-:Y:S01]  /*15de0*/  FADD.FTZ R6, R24, R7 ;  /* 0x0000000718067221 */ /* 0x000fe20000010000 */
[----:B------:R-:W-:-:S03]  /*15df0*/  CS2R R24, SRZ ;  /* 0x0000000000187805 */ /* 0x000fc6000001ff00 */
[----:B--2---:R-:W-:Y:S02]  /*15e00*/  FADD.FTZ R7, R169, R6 ;  /* 0x00000006a9077221 */ /* 0x004fe40000010000 */
[----:B------:R2:W3:Y:S01]  /*15e10*/  MUFU.EX2 R13, R94 ;  /* 0x0000005e000d7308 */ /* 0x0004e20000000800 */
[----:B0-----:R-:W-:-:S07]  /*15e20*/  FADD.FTZ R10, R92, R11 ;  /* 0x0000000b5c0a7221 */ /* 0x001fce0000010000 */
[----:B------:R-:W0:Y:S01]  /*15e30*/  MUFU.EX2 R58, R58 ;  /* 0x0000003a003a7308 */ /* 0x000e220000000800 */
[C---:B-1----:R-:W-:Y:S01]  /*15e40*/  FADD.FTZ R6, R12.reuse, R7 ;  /* 0x000000070c067221 */ /* 0x042fe20000010000 */
[----:B------:R-:W-:Y:S01]  /*15e50*/  F2FP.BF16.F32.PACK_AB R169, R12, R169 ;  /* 0x000000a90ca9723e */ /* 0x000fe200000010ff */
[----:B------:R-:W-:Y:S01]  /*15e60*/  VIADD R12, R80, 0xfffffffe ;  /* 0xfffffffe500c7836 */ /* 0x000fe20000000000 */
[----:B--2---:R-:W-:Y:S02]  /*15e70*/  CS2R R94, SRZ ;  /* 0x00000000005e7805 */ /* 0x004fe4000001ff00 */
[----:B------:R-:W-:Y:S02]  /*15e80*/  CS2R R80, SRZ ;  /* 0x0000000000507805 */ /* 0x000fe4000001ff00 */
[----:B------:R1:W2:Y:S01]  /*15e90*/  MUFU.EX2 R33, R96 ;  /* 0x0000006000217308 */ /* 0x0002a20000000800 */
[----:B---3--:R-:W-:Y:S01]  /*15ea0*/  FADD.FTZ R11, R13, R10 ;  /* 0x0000000a0d0b7221 */ /* 0x008fe20000010000 */
[----:B------:R-:W-:-:S02]  /*15eb0*/  ISETP.GE.AND P1, PT, R12, R223, PT ;  /* 0x000000df0c00720c */ /* 0x000fc40003f26270 */
[----:B------:R-:W-:Y:S02]  /*15ec0*/  F2FP.BF16.F32.PACK_AB R174, R13, R92 ;  /* 0x0000005c0dae723e */ /* 0x000fe400000010ff */
[----:B------:R-:W-:Y:S02]  /*15ed0*/  CS2R R92, SRZ ;  /* 0x00000000005c7805 */ /* 0x000fe4000001ff00 */
[----:B------:R-:W-:Y:S01]  /*15ee0*/  MUFU.EX2 R171, R171 ;  /* 0x000000ab00ab7308 */ /* 0x000fe20000000800 */
[----:B0-----:R-:W-:Y:S01]  /*15ef0*/  FADD.FTZ R14, R58, R11 ;  /* 0x0000000b3a0e7221 */ /* 0x001fe20000010000 */
[----:B-1----:R-:W-:-:S06]  /*15f00*/  CS2R R96, SRZ ;  /* 0x0000000000607805 */ /* 0x002fcc000001ff00 */
[----:B------:R-:W0:Y:S01]  /*15f10*/  MUFU.EX2 R98, R98 ;  /* 0x0000006200627308 */ /* 0x000e220000000800 */
[C---:B--2---:R-:W-:Y:S01]  /*15f20*/  FADD.FTZ R11, R33.reuse, R14 ;  /* 0x0000000e210b7221 */ /* 0x044fe20000010000 */
[----:B------:R-:W-:Y:S02]  /*15f30*/  F2FP.BF16.F32.PACK_AB R168, R33, R58 ;  /* 0x0000003a21a8723e */ /* 0x000fe400000010ff */
[----:B------:R-:W-:Y:S02]  /*15f40*/  CS2R R58, SRZ ;  /* 0x00000000003a7805 */ /* 0x000fe4000001ff00 */
[----:B------:R-:W-:Y:S02]  /*15f50*/  CS2R R32, SRZ ;  /* 0x0000000000207805 */ /* 0x000fe4000001ff00 */
[----:B------:R1:W2:Y:S08]  /*15f60*/  MUFU.EX2 R9, R100 ;  /* 0x0000006400097308 */ /* 0x0002b00000000800 */
[----:B------:R3:W4:Y:S01]  /*15f70*/  MUFU.EX2 R10, R5 ;  /* 0x00000005000a7308 */ /* 0x0007220000000800 */
[----:B0-----:R-:W-:Y:S01]  /*15f80*/  FADD.FTZ R14, R98, R11 ;  /* 0x0000000b620e7221 */ /* 0x001fe20000010000 */
[----:B-1----:R-:W-:Y:S01]  /*15f90*/  CS2R R100, SRZ ;  /* 0x0000000000647805 */ /* 0x002fe2000001ff00 */
[----:B---3--:R-:W-:-:S02]  /*15fa0*/  FADD.FTZ R5, R171, R6 ;  /* 0x00000006ab057221 */ /* 0x008fc40000010000 */
[C---:B--2---:R-:W-:Y:S01]  /*15fb0*/  FADD.FTZ R7, R9.reuse, R14 ;  /* 0x0000000e09077221 */ /* 0x044fe20000010000 */
[----:B------:R-:W-:Y:S01]  /*15fc0*/  F2FP.BF16.F32.PACK_AB R170, R9, R98 ;  /* 0x0000006209aa723e */ /* 0x000fe200000010ff */
[----:B------:R-:W-:Y:S01]  /*15fd0*/  IMAD.MOV.U32 R14, RZ, RZ, 0x3f800000 ;  /* 0x3f800000ff0e7424 */ /* 0x000fe200078e00ff */
[----:B------:R-:W-:Y:S01]  /*15fe0*/  CS2R R98, SRZ ;  /* 0x0000000000627805 */ /* 0x000fe2000001ff00 */
[C---:B----4-:R-:W-:Y:S01]  /*15ff0*/  FADD.FTZ R6, R10.reuse, R5 ;  /* 0x000000050a067221 */ /* 0x050fe20000010000 */
[----:B------:R-:W-:Y:S01]  /*16000*/  F2FP.BF16.F32.PACK_AB R171, R10, R171 ;  /* 0x000000ab0aab723e */ /* 0x000fe200000010ff */
[----:B------:R-:W-:Y:S01]  /*16010*/  IMAD.MOV.U32 R5, RZ, RZ, 0x3f800000 ;  /* 0x3f800000ff057424 */ /* 0x000fe200078e00ff */
[----:B------:R-:W-:Y:S06]  /*16020*/  @!P1 BRA `(.L_x_2829) ;  /* 0x0000003000209947 */ /* 0x000fec0003800000 */
[----:B------:R-:W-:Y:S01]  /*16030*/  BSSY B1, `(.L_x_2829) ;  /* 0x0000307000017945 */ /* 0x000fe20003800000 */
[----:B------:R-:W-:Y:S02]  /*16040*/  IMAD.MOV.U32 R10, RZ, RZ, R4 ;  /* 0x000000ffff0a7224 */ /* 0x000fe400078e0004 */
[----:B------:R-:W-:Y:S02]  /*16050*/  IMAD.MOV.U32 R11, RZ, RZ, R0 ;  /* 0x000000ffff0b7224 */ /* 0x000fe400078e0000 */
[----:B------:R-:W-:Y:S02]  /*16060*/  IMAD.MOV.U32 R8, RZ, RZ, R200 ;  /* 0x000000ffff087224 */ /* 0x000fe400078e00c8 */
[----:B------:R-:W-:Y:S02]  /*16070*/  IMAD.MOV.U32 R9, RZ, RZ, R196 ;  /* 0x000000ffff097224 */ /* 0x000fe400078e00c4 */
[----:B------:R-:W-:Y:S02]  /*16080*/  IMAD.MOV.U32 R5, RZ, RZ, 0x3f800000 ;  /* 0x3f800000ff057424 */ /* 0x000fe400078e00ff */
[----:B------:R-:W-:-:S07]  /*16090*/  IMAD.MOV.U32 R119, RZ, RZ, RZ ;  /* 0x000000ffff777224 */ /* 0x000fce00078e00ff */
.L_x_2842:
[----:B------:R-:W-:-:S04]  /*160a0*/  ISETP.NE.AND P1, PT, R9, 0x1, PT ;  /* 0x000000010900780c */ /* 0x000fc80003f25270 */
[----:B------:R-:W-:-:S04]  /*160b0*/  SEL R200, RZ, 0x1, P1 ;  /* 0x00000001ffc87807 */ /* 0x000fc80000800000 */
[----:B------:R-:W-:Y:S01]  /*160c0*/  LOP3.LUT R200, R8, R200, RZ, 0x3c, !PT ;  /* 0x000000c808c87212 */ /* 0x000fe200078e3cff */
[----:B------:R-:W-:Y:S06]  /*160d0*/  @!P0 BRA `(.L_x_2830) ;  /* 0x0000000000048947 */ /* 0x000fec0003800000 */
[----:B------:R-:W-:Y:S01]  /*160e0*/  BPT.TRAP 0x1 ;  /* 0x000000040000795c */ /* 0x000fe20000300000 */
.L_x_2830:
        /* <DEDUP_REMOVED lines=8> */
.L_x_2831:
[----:B------:R-:W-:Y:S01]  /*16170*/  IMAD R126, R196, 0x900, R219 ;  /* 0x00000900c47e7824 */ /* 0x000fe200078e02db */
[----:B------:R-:W-:Y:S03]  /*16180*/  BSSY B2, `(.L_x_2832) ;  /* 0x0000006000027945 */ /* 0x000fe60003800000 */
[C---:B------:R-:W-:Y:S02]  /*16190*/  VIADD R122, R126.reuse, 0x2 ;  /* 0x000000027e7a7836 */ /* 0x040fe40000000000 */
[----:B------:R-:W-:Y:S01]  /*161a0*/  VIADD R124, R126, 0x4 ;  /* 0x000000047e7c7836 */ /* 0x000fe20000000000 */
[----:B-1----:R-:W-:Y:S06]  /*161b0*/  @P1 BRA `(.L_x_2833) ;  /* 0x0000000000081947 */ /* 0x002fec0003800000 */
[----:B------:R-:W1:Y:S02]  /*161c0*/  SYNCS.PHASECHK.TRANS64.TRYWAIT P1, [R0+URZ+0x30830], R3 ;  /* 0x03083003000075a7 */ /* 0x000e64000802017f */
[----:B-1----:R-:W-:Y:S05]  /*161d0*/  @!P1 BRA `(.L_x_2834) ;  /* 0x00000134009c9947 */ /* 0x002fea0003800000 */
.L_x_2833:
[----:B------:R-:W-:Y:S05]  /*161e0*/  BSYNC B2 ;  /* 0x0000000000027941 */ /* 0x000fea0003800000 */
.L_x_2832:
[----:B------:R-:W2:Y:S04]  /*161f0*/  LDL.64 R128, [R1+0x30] ;  /* 0x0000300001807983 */ /* 0x000ea80000100a00 */
[----:B------:R3:W-:Y:S04]  /*16200*/  STL.64 [R1+0x78], R6 ;  /* 0x0000780601007387 */ /* 0x0007e80000100a00 */
[----:B---3--:R-:W3:Y:S01]  /*16210*/  LDL.64 R6, [R1+0x28] ;  /* 0x0000280001067983 */ /* 0x008ee20000100a00 */
[----:B------:R-:W-:Y:S01]  /*16220*/  IMAD.MOV.U32 R120, RZ, RZ, R126 ;  /* 0x000000ffff787224 */ /* 0x000fe200078e007e */
[----:B------:R-:W-:Y:S01]  /*16230*/  R2UR UR46, R122 ;  /* 0x000000007a2e72ca */ /* 0x000fe200000e0000 */
[----:B------:R-:W-:Y:S01]  /*16240*/  IMAD.MOV.U32 R122, RZ, RZ, R124 ;  /* 0x000000ffff7a7224 */ /* 0x000fe200078e007c */
[----:B------:R-:W-:Y:S01]  /*16250*/  MOV R21, UR42 ;  /* 0x0000002a00157c02 */ /* 0x000fe20008000f00 */
[----:B------:R-:W-:Y:S01]  /*16260*/  IMAD.MOV.U32 R121, RZ, RZ, 0x40000040 ;  /* 0x40000040ff797424 */ /* 0x000fe200078e00ff */
[----:B------:R-:W-:Y:S01]  /*16270*/  R2UR UR50, R120 ;  /* 0x00000000783272ca */ /* 0x000fe200000e0000 */
[C---:B------:R-:W-:Y:S01]  /*16280*/  VIADD R120, R126.reuse, 0x6 ;  /* 0x000000067e787836 */ /* 0x040fe20000000000 */
[----:B------:R-:W-:Y:S01]  /*16290*/  MOV R4, UR38 ;  /* 0x0000002600047c02 */ /* 0x000fe20008000f00 */
[----:B------:R-:W-:Y:S01]  /*162a0*/  VIADD R124, R126, 0x302 ;  /* 0x000003027e7c7836 */ /* 0x000fe20000000000 */
[----:B------:R-:W-:Y:S01]  /*162b0*/  R2UR UR42, R122 ;  /* 0x000000007a2a72ca */ /* 0x000fe200000e0000 */
[----:B------:R-:W-:Y:S01]  /*162c0*/  VIADD R122, R126, 0x300 ;  /* 0x000003007e7a7836 */ /* 0x000fe20000000000 */
[----:B------:R-:W-:Y:S01]  /*162d0*/  R2UR UR38, R120 ;  /* 0x00000000782672ca */ /* 0x000fe200000e0000 */
[----:B------:R-:W-:Y:S01]  /*162e0*/  VIADD R120, R126, 0x304 ;  /* 0x000003047e787836 */ /* 0x000fe20000000000 */
[----:B------:R-:W-:Y:S01]  /*162f0*/  MOV R213, UR49 ;  /* 0x0000003100d57c02 */ /* 0x000fe20008000f00 */
[----:B------:R-:W-:Y:S01]  /*16300*/  IMAD.MOV.U32 R123, RZ, RZ, 0x40000040 ;  /* 0x40000040ff7b7424 */ /* 0x000fe200078e00ff */
[----:B------:R-:W-:Y:S01]  /*16310*/  R2UR UR34, R122 ;  /* 0x000000007a2272ca */ /* 0x000fe200000e0000 */
[----:B------:R-:W-:Y:S01]  /*16320*/  VIADD R122, R126, 0x306 ;  /* 0x000003067e7a7836 */ /* 0x000fe20000000000 */
[----:B------:R-:W-:Y:S01]  /*16330*/  R2UR UR26, R120 ;  /* 0x00000000781a72ca */ /* 0x000fe200000e0000 */
[----:B------:R-:W-:Y:S01]  /*16340*/  VIADD R120, R126, 0x602 ;  /* 0x000006027e787836 */ /* 0x000fe20000000000 */
[----:B------:R-:W-:Y:S01]  /*16350*/  MOV R214, UR48 ;  /* 0x0000003000d67c02 */ /* 0x000fe20008000f00 */
[----:B------:R-:W-:Y:S01]  /*16360*/  IMAD.MOV.U32 R125, RZ, RZ, 0x40000040 ;  /* 0x40000040ff7d7424 */ /* 0x000fe200078e00ff */
[----:B------:R-:W-:Y:S01]  /*16370*/  R2UR UR51, R121 ;  /* 0x00000000793372ca */ /* 0x000fe200000e0000 */
[-C--:B------:R-:W-:Y:S01]  /*16380*/  FMUL.FTZ R24, R24, R14.reuse ;  /* 0x0000000e18187220 */ /* 0x080fe20000410000 */
[----:B------:R-:W-:Y:S01]  /*16390*/  R2UR UR30, R124 ;  /* 0x000000007c1e72ca */ /* 0x000fe200000e0000 */
[----:B------:R-:W-:Y:S01]  /*163a0*/  VIADD R124, R126, 0x600 ;  /* 0x000006007e7c7836 */ /* 0x000fe20000000000 */
[----:B------:R-:W-:Y:S01]  /*163b0*/  R2UR UR22, R122 ;  /* 0x000000007a1672ca */ /* 0x000fe200000e0000 */
[----:B------:R-:W-:Y:S01]  /*163c0*/  VIADD R122, R126, 0x604 ;  /* 0x000006047e7a7836 */ /* 0x000fe20000000000 */
[----:B------:R-:W-:Y:S01]  /*163d0*/  R2UR UR14, R120 ;  /* 0x00000000780e72ca */ /* 0x000fe200000e0000 */
[----:B------:R-:W-:Y:S01]  /*163e0*/  VIADD R120, R126, 0x606 ;  /* 0x000006067e787836 */ /* 0x000fe20000000000 */
[----:B------:R-:W-:Y:S01]  /*163f0*/  MOV R20, UR43 ;  /* 0x0000002b00147c02 */ /* 0x000fe20008000f00 */
[-C--:B------:R-:W-:Y:S01]  /*16400*/  FMUL.FTZ R25, R25, R14.reuse ;  /* 0x0000000e19197220 */ /* 0x080fe20000410000 */
[----:B01----:R-:W-:Y:S01]  /*16410*/  MOV R3, UR39 ;  /* 0x0000002700037c02 */ /* 0x003fe20008000f00 */
        /* <DEDUP_REMOVED lines=122> */
[----:B------:R-:W-:Y:S01]  /*16bc0*/  UMOV UR24, UR56 ;  /* 0x0000003800187c82 */ /* 0x000fe20008000000 */
[----:B------:R-:W-:Y:S01]  /*16bd0*/  UMOV UR25, UR57 ;  /* 0x0000003900197c82 */ /* 0x000fe20008000000 */
[----:B------:R-:W-:Y:S01]  /*16be0*/  UMOV UR20, UR52 ;  /* 0x0000003400147c82 */ /* 0x000fe20008000000 */
[----:B------:R-:W-:Y:S01]  /*16bf0*/  UMOV UR21, UR53 ;  /* 0x0000003500157c82 */ /* 0x000fe20008000000 */
[----:B------:R-:W-:Y:S01]  /*16c00*/  R2UR UR48, R214 ;  /* 0x00000000d63072ca */ /* 0x000fe200000e0000 */
[----:B------:R-:W-:-:S02]  /*16c10*/  WARPGROUP.DEPBAR.LE gsb0, 0x0 ;  /* 0x00008000000079c5 */ /* 0x000fc40000010000 */
[----:B------:R-:W-:-:S06]  /*16c20*/  WARPGROUP.ARRIVE ;  /* 0x00000000000079c5 */ /* 0x000fcc0000000000 */
[----:B------:R-:W-:Y:S01]  /*16c30*/  HGMMA.64x96x16.F32.BF16 R120, gdesc[UR44], R120, gsb0 ;  /* 0x016000002c7879f0 */ /* 0x000fe20008001878 */
[----:B------:R-:W-:Y:S02]  /*16c40*/  R2UR UR44, R212 ;  /* 0x00000000d42c72ca */ /* 0x000fe400000e0000 */
[----:B------:R-:W2:Y:S01]  /*16c50*/  LDL.64 R212, [R1+0x20] ;  /* 0x0000200001d47983 */ /* 0x000ea20000100a00 */
[----:B------:R-:W-:Y:S01]  /*16c60*/  R2UR UR45, R211 ;  /* 0x00000000d32d72ca */ /* 0x000fe200000e0000 */
[----:B------:R-:W-:Y:S02]  /*16c70*/  WARPGROUP.DEPBAR.LE gsb0, 0x0 ;  /* 0x00008000000079c5 */ /* 0x000fe40000010000 */
[----:B------:R-:W-:Y:S01]  /*16c80*/  WARPGROUP.ARRIVE ;  /* 0x00000000000079c5 */ /* 0x000fe20000000000 */
[----:B--2---:R-:W-:Y:S02]  /*16c90*/  R2UR UR40, R212 ;  /* 0x00000000d42872ca */ /* 0x004fe400000e0000 */
[----:B------:R-:W-:-:S02]  /*16ca0*/  R2UR UR41, R213 ;  /* 0x00000000d52972ca */ /* 0x000fc400000e0000 */
[----:B------:R-:W2:Y:S11]  /*16cb0*/  LDL.64 R212, [R1+0x8] ;  /* 0x0000080001d47983 */ /* 0x000eb60000100a00 */
[----:B------:R-:W-:Y:S01]  /*16cc0*/  HGMMA.64x96x16.F32.BF16 R120, gdesc[UR40], R120, gsb0 ;  /* 0x01600000287879f0 */ /* 0x000fe20008001878 */
[----:B------:R-:W-:-:S02]  /*16cd0*/  R2UR UR40, R210 ;  /* 0x00000000d22872ca */ /* 0x000fc400000e0000 */
[----:B------:R-:W3:Y:S01]  /*16ce0*/  LDL.64 R210, [R1+0x18] ;  /* 0x0000180001d27983 */ /* 0x000ee20000100a00 */
[----:B------:R-:W-:Y:S02]  /*16cf0*/  R2UR UR43, R20 ;  /* 0x00000000142b72ca */ /* 0x000fe400000e0000 */
[----:B------:R-:W-:Y:S02]  /*16d00*/  R2UR UR42, R21 ;  /* 0x00000000152a72ca */ /* 0x000fe400000e0000 */
[----:B------:R-:W4:Y:S01]  /*16d10*/  LDL.64 R20, [R1+0x10] ;  /* 0x0000100001147983 */ /* 0x000f220000100a00 */
[----:B------:R-:W-:Y:S02]  /*16d20*/  WARPGROUP.DEPBAR.LE gsb0, 0x0 ;  /* 0x00008000000079c5 */ /* 0x000fe40000010000 */
[----:B------:R-:W-:Y:S01]  /*16d30*/  WARPGROUP.ARRIVE ;  /* 0x00000000000079c5 */ /* 0x000fe20000000000 */
[----:B---3--:R-:W-:Y:S02]  /*16d40*/  R2UR UR36, R210 ;  /* 0x00000000d22472ca */ /* 0x008fe400000e0000 */
[----:B------:R-:W-:-:S13]  /*16d50*/  R2UR UR37, R211 ;  /* 0x00000000d32572ca */ /* 0x000fda00000e0000 */
[----:B------:R-:W-:Y:S01]  /*16d60*/  HGMMA.64x96x16.F32.BF16 R120, gdesc[UR36], R120, gsb0 ;  /* 0x01600000247879f0 */ /* 0x000fe20008001878 */
[----:B----4-:R-:W-:Y:S02]  /*16d70*/  R2UR UR32, R20 ;  /* 0x00000000142072ca */ /* 0x010fe400000e0000 */
[----:B------:R-:W-:Y:S02]  /*16d80*/  R2UR UR33, R21 ;  /* 0x00000000152172ca */ /* 0x000fe400000e0000 */
[----:B--2---:R-:W-:Y:S02]  /*16d90*/  R2UR UR28, R212 ;  /* 0x00000000d41c72ca */ /* 0x004fe400000e0000 */
        /* <DEDUP_REMOVED lines=26> */
[----:B------:R-:W-:Y:S02]  /*16f40*/  R2UR UR37, R13 ;  /* 0x000000000d2572ca */ /* 0x000fe400000e0000 */
[----:B------:R-:W-:Y:S01]  /*16f50*/  R2UR UR36, R15 ;  /* 0x000000000f2472ca */ /* 0x000fe200000e0000 */
[----:B------:R-:W-:Y:S02]  /*16f60*/  WARPGROUP.DEPBAR.LE gsb0, 0x0 ;  /* 0x00008000000079c5 */ /* 0x000fe40000010000 */
[----:B------:R-:W-:-:S06]  /*16f70*/  WARPGROUP.ARRIVE ;  /* 0x00000000000079c5 */ /* 0x000fcc0000000000 */
[----:B------:R-:W-:Y:S04]  /*16f80*/  HGMMA.64x96x16.F32.BF16 R120, gdesc[UR4], R120, gsb0 ;  /* 0x01600000047879f0 */ /* 0x000fe80008001878 */
[----:B------:R-:W-:Y:S01]  /*16f90*/  UMOV UR8, UR36 ;  /* 0x0000002400087c82 */ /* 0x000fe20008000000 */
[----:B------:R-:W-:Y:S01]  /*16fa0*/  UMOV UR9, UR37 ;  /* 0x0000002500097c82 */ /* 0x000fe20008000000 */
[----:B------:R-:W-:Y:S01]  /*16fb0*/  R2UR UR39, R3 ;  /* 0x00000000032772ca */ /* 0x000fe200000e0000 */
[----:B------:R-:W-:Y:S02]  /*16fc0*/  WARPGROUP.DEPBAR.LE gsb0, 0x0 ;  /* 0x00008000000079c5 */ /* 0x000fe40000010000 */
[----:B------:R-:W-:-:S06]  /*16fd0*/  WARPGROUP.ARRIVE ;  /* 0x00000000000079c5 */ /* 0x000fcc0000000000 */
[----:B------:R-:W-:Y:S01]  /*16fe0*/  HGMMA.64x96x16.F32.BF16 R120, gdesc[UR8], R120, gsb0 ;  /* 0x01600000087879f0 */ /* 0x000fe20008001878 */
[----:B------:R-:W-:Y:S02]  /*16ff0*/  R2UR UR38, R4 ;  /* 0x00000000042672ca */ /* 0x000fe400000e0000 */
[----:B------:R-:W-:Y:S02]  /*17000*/  WARPGROUP.DEPBAR.LE gsb0, 0x0 ;  /* 0x00008000000079c5 */ /* 0x000fe40000010000 */
[----:B0-----:R-:W-:Y:S11]  /*17010*/  @!P0 BRA `(.L_x_2835) ;  /* 0x0000000000048947 */ /* 0x001ff60003800000 */
[----:B------:R-:W-:Y:S01]  /*17020*/  BPT.TRAP 0x1 ;  /* 0x000000040000795c */ /* 0x000fe20000300000 */
.L_x_2835:
[----:B------:R-:W-:Y:S01]  /*17030*/  SHF.L.U32 R3, R8, 0x1f, RZ ;  /* 0x0000001f08037819 */ /* 0x000fe200000006ff */
[----:B------:R-:W-:-:S04]  /*17040*/  IMAD R13, R9, 0x8, R2 ;  /* 0x00000008090d7824 */ /* 0x000fc800078e0202 */
[----:B------:R0:W1:Y:S01]  /*17050*/  SYNCS.PHASECHK.TRANS64.TRYWAIT P1, [R13+URZ+0x30850], R3 ;  /* 0x030850030d0075a7 */ /* 0x000062000802017f */
[----:B------:R-:W-:Y:S05]  /*17060*/  @!P0 BRA `(.L_x_2836) ;  /* 0x0000000000048947 */ /* 0x000fea0003800000 */
[----:B------:R-:W-:Y:S01]  /*17070*/  BPT.TRAP 0x1 ;  /* 0x000000040000795c */ /* 0x000fe20000300000 */
.L_x_2836:
[----:B------:R-:W-:Y:S04]  /*17080*/  BSSY B2, `(.L_x_2837) ;  /* 0x0000004000027945 */ /* 0x000fe80003800000 */
[----:B-1----:R-:W-:Y:S05]  /*17090*/  @P1 BRA `(.L_x_2838) ;  /* 0x0000000000081947 */ /* 0x002fea0003800000 */
[----:B------:R-:W1:Y:S02]  /*170a0*/  SYNCS.PHASECHK.TRANS64.TRYWAIT P1, [R13+URZ+0x30850], R3 ;  /* 0x030850030d0075a7 */ /* 0x000e64000802017f */
[----:B-1----:R-:W-:Y:S05]  /*170b0*/  @!P1 BRA `(.L_x_2839) ;  /* 0x0000012400f89947 */ /* 0x002fea0003800000 */
.L_x_2838:
[----:B------:R-:W-:Y:S05]  /*170c0*/  BSYNC B2 ;  /* 0x0000000000027941 */ /* 0x000fea0003800000 */
.L_x_2837:
[----:B01----:R-:W-:Y:S01]  /*170d0*/  VIADD R3, R2, 0x400 ;  /* 0x0000040002037836 */ /* 0x003fe20000000000 */
[----:B------:R-:W-:Y:S01]  /*170e0*/  WARPGROUP.ARRIVE ;  /* 0x00000000000079c5 */ /* 0x000fe20000000000 */
[----:B------:R-:W-:-:S03]  /*170f0*/  IMAD.MOV.U32 R5, RZ, RZ, 0x40000040 ;  /* 0x40000040ff057424 */ /* 0x000fc600078e00ff */
[----:B------:R-:W-:Y:S02]  /*17100*/  SHF.R.U32.HI R3, RZ, 0x4, R3 ;  /* 0x00000004ff037819 */ /* 0x000fe40000011603 */
[----:B------:R-:W-:Y:S01]  /*17110*/  R2UR UR7, R5 ;  /* 0x00000000050772ca */ /* 0x000fe200000e0000 */
[----:B------:R-:W-:Y:S01]  /*17120*/  IMAD.MOV.U32 R5, RZ, RZ, 0x40000040 ;  /* 0x40000040ff057424 */ /* 0x000fe200078e00ff */
[----:B------:R-:W-:-:S04]  /*17130*/  LOP3.LUT R3, R3, 0x3fff, RZ, 0xc0, !PT ;  /* 0x00003fff03037812 */ /* 0x000fc800078ec0ff */
[----:B------:R-:W-:-:S05]  /*17140*/  LOP3.LUT R3, R3, 0x3000000, RZ, 0xfc, !PT ;  /* 0x0300000003037812 */ /* 0x000fca00078efcff */
[----:B------:R-:W-:Y:S02]  /*17150*/  IMAD R4, R9, 0x900, R3 ;  /* 0x0000090009047824 */ /* 0x000fe400078e0203 */
[----:B------:R-:W-:Y:S02]  /*17160*/  IMAD.MOV.U32 R9, RZ, RZ, 0x40000040 ;  /* 0x40000040ff097424 */ /* 0x000fe400078e00ff */
        /* <DEDUP_REMOVED lines=38> */
.L_x_2840:
[----:B------:R-:W2:Y:S01]  /*173d0*/  LDL R4, [R1+0x3c] ;  /* 0x00003c0001047983 */ /* 0x000ea20000100800 */
[----:B------:R-:W0:Y:S01]  /*173e0*/  LDC R3, c[0x0][0x448] ;  /* 0x00011200ff037b82 */ /* 0x000e220000000800 */
[----:B------:R-:W-:-:S05]  /*173f0*/  VIADD R0, R0, 0x30840 ;  /* 0x0003084000007836 */ /* 0x000fca0000000000 */
[----:B------:R-:W-:-:S04]  /*17400*/  PRMT R0, R218, 0x654, R0 ;  /* 0x00000654da007816 */ /* 0x000fc80000000000 */
[----:B------:R1:W-:Y:S01]  /*17410*/  SYNCS.ARRIVE.TRANS64.RED.A1T0 RZ, [R0+URZ], RZ ;  /* 0x000000ff00ff79a7 */ /* 0x0003e2000810043f */
[----:B0-----:R-:W-:-:S13]  /*17420*/  ISETP.NE.AND P1, PT, R3, 0x1, PT ;  /* 0x000000010300780c */ /* 0x001fda0003f25270 */
[----:B------:R-:W0:Y:S08]  /*17430*/  @P1 LDC R3, c[0x0][0x44c] ;  /* 0x00011300ff031b82 */ /* 0x000e300000000800 */
[----:B-1----:R-:W1:Y:S01]  /*17440*/  @P1 LDC R0, c[0x0][0x450] ;  /* 0x00011400ff001b82 */ /* 0x002e620000000800 */
[----:B------:R-:W-:Y:S01]  /*17450*/  FMUL.FTZ R15, R129, UR39 ;  /* 0x00000027810f7c20 */ /* 0x000fe20008410000 */
[----:B------:R-:W-:Y:S01]  /*17460*/  FMUL.FTZ R129, R133, UR39 ;  /* 0x0000002785817c20 */ /* 0x000fe20008410000 */
[----:B------:R-:W-:Y:S01]  /*17470*/  FMUL.FTZ R185, R131, UR39 ;  /* 0x0000002783b97c20 */ /* 0x000fe20008410000 */
[----:B------:R-:W-:Y:S01]  /*17480*/  FMUL.FTZ R184, R128, UR39 ;  /* 0x0000002780b87c20 */ /* 0x000fe20008410000 */
[----:B------:R-:W-:-:S02]  /*17490*/  IMAD R131, R12, -0x60, RZ ;  /* 0xffffffa00c837824 */ /* 0x000fc400078e02ff */
[----:B------:R-:W-:-:S03]  /*174a0*/  FMUL.FTZ R128, R137, UR39 ;  /* 0x0000002789807c20 */ /* 0x000fc60008410000 */
[----:B------:R-:W-:Y:S01]  /*174b0*/  IADD3 R131, -R229, 0x1, R131 ;  /* 0x00000001e5837810 */ /* 0x000fe20007ffe183 */
[----:B------:R-:W3:Y:S01]  /*174c0*/  MUFU.TANH R184, R184 ;  /* 0x000000b800b87308 */ /* 0x000ee20000002400 */
[----:B------:R-:W-:Y:S02]  /*174d0*/  FMUL.FTZ R178, R148, UR39 ;  /* 0x0000002794b27c20 */ /* 0x000fe40008410000 */
[----:B------:R-:W-:Y:S01]  /*174e0*/  IADD3 R131, -R227, R131, R228 ;  /* 0x00000083e3837210 */ /* 0x000fe20007ffe1e4 */
[----:B------:R-:W-:-:S04]  /*174f0*/  FMUL.FTZ R20, R157, UR39 ;  /* 0x000000279d147c20 */ /* 0x000fc80008410000 */
[----:B------:R-:W4:Y:S01]  /*17500*/  MUFU.TANH R128, R128 ;  /* 0x0000008000807308 */ /* 0x000f220000002400 */
[----:B------:R-:W-:Y:S01]  /*17510*/  FMUL.FTZ R188, R120, UR39 ;  /* 0x0000002778bc7c20 */ /* 0x000fe20008410000 */
[----:B------:R-:W-:-:S06]  /*17520*/  FMUL.FTZ R8, R121, UR39 ;  /* 0x0000002779087c20 */ /* 0x000fcc0008410000 */
[----:B------:R-:W4:Y:S01]  /*17530*/  MUFU.TANH R178, R178 ;  /* 0x000000b200b27308 */ /* 0x000f220000002400 */
[----:B------:R-:W-:-:S07]  /*17540*/  FMUL.FTZ R190, R124, UR39 ;  /* 0x000000277cbe7c20 */ /* 0x000fce0008410000 */
[----:B------:R-:W4:Y:S01]  /*17550*/  MUFU.TANH R20, R20 ;  /* 0x0000001400147308 */ /* 0x000f220000002400 */
[----:B------:R-:W-:-:S07]  /*17560*/  FMUL.FTZ R9, R125, UR39 ;  /* 0x000000277d097c20 */ /* 0x000fce0008410000 */
[----:B------:R-:W4:Y:S08]  /*17570*/  MUFU.TANH R188, R188 ;  /* 0x000000bc00bc7308 */ /* 0x000f300000002400 */
[----:B------:R-:W-:Y:S08]  /*17580*/  MUFU.TANH R8, R8 ;  /* 0x0000000800087308 */ /* 0x000ff00000002400 */
[----:B------:R-:W-:Y:S01]  /*17590*/  MUFU.TANH R190, R190 ;  /* 0x000000be00be7308 */ /* 0x000fe20000002400 */
[----:B------:R-:W-:-:S07]  /*175a0*/  FMUL.FTZ R186, R132, UR39 ;  /* 0x0000002784ba7c20 */ /* 0x000fce0008410000 */
[----:B------:R-:W-:Y:S01]  /*175b0*/  MUFU.TANH R9, R9 ;  /* 0x0000000900097308 */ /* 0x000fe20000002400 */
[----:B------:R-:W-:Y:S01]  /*175c0*/  FMUL.FTZ R187, R135, UR39 ;  /* 0x0000002787bb7c20 */ /* 0x000fe20008410000 */
[----:B------:R-:W-:-:S06]  /*175d0*/  FMUL.FTZ R180, R136, UR39 ;  /* 0x0000002788b47c20 */ /* 0x000fcc0008410000 */
[----:B------:R-:W-:Y:S08]  /*175e0*/  MUFU.TANH R15, R15 ;  /* 0x0000000f000f7308 */ /* 0x000ff00000002400 */
[----:B------:R-:W-:Y:S01]  /*175f0*/  MUFU.TANH R186, R186 ;  /* 0x000000ba00ba7308 */ /* 0x000fe20000002400 */
[----:B------:R-:W-:-:S07]  /*17600*/  FMUL.FTZ R182, R140, UR39 ;  /* 0x000000278cb67c20 */ /* 0x000fce0008410000 */
[----:B------:R-:W-:Y:S08]  /*17610*/  MUFU.TANH R129, R129 ;  /* 0x0000008100817308 */ /* 0x000ff00000002400 */
[----:B------:R-:W-:Y:S01]  /*17620*/  MUFU.TANH R180, R180 ;  /* 0x000000b400b47308 */ /* 0x000fe20000002400 */
[----:B------:R-:W-:Y:S01]  /*17630*/  FMUL.FTZ R176, R144, UR39 ;  /* 0x0000002790b07c20 */ /* 0x000fe20008410000 */
[----:B------:R-:W-:-:S06]  /*17640*/  FMUL.FTZ R124, R145, UR39 ;  /* 0x00000027917c7c20 */ /* 0x000fcc0008410000 */
[----:B------:R-:W-:Y:S08]  /*17650*/  MUFU.TANH R182, R182 ;  /* 0x000000b600b67308 */ /* 0x000ff00000002400 */
[----:B------:R-:W-:Y:S01]  /*17660*/  MUFU.TANH R176, R176 ;  /* 0x000000b000b07308 */ /* 0x000fe20000002400 */
[----:B------:R-:W-:-:S07]  /*17670*/  FMUL.FTZ R172, R152, UR39 ;  /* 0x0000002798ac7c20 */ /* 0x000fce0008410000 */
[----:B------:R-:W-:Y:S01]  /*17680*/  MUFU.TANH R124, R124 ;  /* 0x0000007c007c7308 */ /* 0x000fe20000002400 */
[----:B------:R-:W-:Y:S01]  /*17690*/  FMUL.FTZ R120, R153, UR39 ;  /* 0x0000002799787c20 */ /* 0x000fe20008410000 */
[----:B------:R-:W-:-:S06]  /*176a0*/  FMUL.FTZ R174, R156, UR39 ;  /* 0x000000279cae7c20 */ /* 0x000fcc0008410000 */
[----:B------:R-:W-:Y:S01]  /*176b0*/  MUFU.TANH R172, R172 ;  /* 0x000000ac00ac7308 */ /* 0x000fe20000002400 */
[----:B------:R-:W-:-:S07]  /*176c0*/  FMUL.FTZ R168, R160, UR39 ;  /* 0x00000027a0a87c20 */ /* 0x000fce0008410000 */
[----:B------:R-:W-:Y:S01]  /*176d0*/  MUFU.TANH R120, R120 ;  /* 0x0000007800787308 */ /* 0x000fe20000002400 */
[----:B--2---:R-:W-:-:S04]  /*176e0*/  IMAD.IADD R5, R4, 0x1, R226 ;  /* 0x0000000104057824 */ /* 0x004fc800078e02e2 */
[----:B0-----:R-:W-:-:S05]  /*176f0*/  @P1 IMAD.HI.U32 R3, R5, R3, RZ ;  /* 0x0000000305031227 */ /* 0x001fca00078e00ff */
[----:B-1----:R-:W-:-:S05]  /*17700*/  @P1 SHF.R.U32.HI R5, RZ, R0, R3 ;  /* 0x00000000ff051219 */ /* 0x002fca0000011603 */
[----:B------:R-:W0:Y:S04]  /*17710*/  SHFL.IDX PT, R133, R5, RZ, 0x1c1f ;  /* 0x001c1fff05857589 */ /* 0x000e2800000e0000 */
[----:B------:R-:W1:Y:S01]  /*17720*/  SHFL.IDX PT, R14, R5, 0x1, 0x1c1f ;  /* 0x003c1f00050e7f89 */ /* 0x000e6200000e0000 */
[----:B------:R-:W-:-:S06]  /*17730*/  FMUL.FTZ R0, R122, UR39 ;  /* 0x000000277a007c20 */ /* 0x000fcc0008410000 */
[----:B------:R-:W2:Y:S01]  /*17740*/  MUFU.TANH R0, R0 ;  /* 0x0000000000007308 */ /* 0x000ea20000002400 */
[----:B0-----:R-:W-:-:S05]  /*17750*/  IMAD.IADD R133, R131, 0x1, R133 ;  /* 0x0000000183857824 */ /* 0x001fca00078e0285 */
[----:B------:R-:W-:-:S04]  /*17760*/  ISETP.GT.AND P2, PT, R133, 0x10, PT ;  /* 0x000000108500780c */ /* 0x000fc80003f44270 */
[----:B---3--:R-:W-:Y:S02]  /*17770*/  FSEL R184, R184, -INF , P2 ;  /* 0xff800000b8b87808 */ /* 0x008fe40001000000 */
[----:B------:R-:W-:-:S04]  /*17780*/  ISETP.GT.AND P2, PT, R133, 0x21, PT ;  /* 0x000000218500780c */ /* 0x000fc80003f44270 */
[----:B----4-:R-:W-:Y:S02]  /*17790*/  FSEL R128, R128, -INF , P2 ;  /* 0xff80000080807808 */ /* 0x010fe40001000000 */
[----:B------:R-:W-:Y:S01]  /*177a0*/  ISETP.GT.AND P2, PT, R133, 0x38, PT ;  /* 0x000000388500780c */ /* 0x000fe20003f44270 */
[----:B-1----:R-:W-:-:S03]  /*177b0*/  IMAD.IADD R14, R131, 0x1, R14 ;  /* 0x00000001830e7824 */ /* 0x002fc600078e020e */
[----:B------:R-:W-:Y:S02]  /*177c0*/  FSEL R178, R178, -INF , P2 ;  /* 0xff800000b2b27808 */ /* 0x000fe40001000000 */
[C---:B------:R-:W-:Y:S02]  /*177d0*/  ISETP.GT.AND P2, PT, R133.reuse, 0x49, PT ;  /* 0x000000498500780c */ /* 0x040fe40003f44270 */
[C---:B------:R-:W-:Y:S02]  /*177e0*/  ISETP.GT.AND P3, PT, R133.reuse, RZ, PT ;  /* 0x000000ff8500720c */ /* 0x040fe40003f64270 */
[----:B------:R-:W-:Y:S02]  /*177f0*/  FSEL R20, R20, -INF , P2 ;  /* 0xff80000014147808 */ /* 0x000fe40001000000 */
[----:B------:R-:W-:Y:S02]  /*17800*/  ISETP.GT.AND P2, PT, R14, RZ, PT ;  /* 0x000000ff0e00720c */ /* 0x000fe40003f44270 */
[----:B------:R-:W-:-:S02]  /*17810*/  ISETP.GT.AND P4, PT, R133, 0x1, PT ;  /* 0x000000018500780c */ /* 0x000fc40003f84270 */
[----:B------:R-:W-:Y:S02]  /*17820*/  FSEL R188, R188, -INF , P3 ;  /* 0xff800000bcbc7808 */ /* 0x000fe40001800000 */
[----:B--2---:R-:W-:Y:S02]  /*17830*/  FSEL R135, R0, -INF , P2 ;  /* 0xff80000000877808 */ /* 0x004fe40001000000 */
[C---:B------:R-:W-:Y:S02]  /*17840*/  ISETP.GT.AND P5, PT, R133.reuse, 0x8, PT ;  /* 0x000000088500780c */ /* 0x040fe40003fa4270 */
[----:B------:R-:W-:Y:S02]  /*17850*/  FSEL R136, R8, -INF , P4 ;  /* 0xff80000008887808 */ /* 0x000fe40002000000 */
[----:B------:R-:W-:Y:S02]  /*17860*/  FMNMX.FTZ R0, R188, R11, !PT ;  /* 0x0000000bbc007209 */ /* 0x000fe40007810000 */
[----:B------:R-:W-:-:S02]  /*17870*/  ISETP.GT.AND P1, PT, R133, 0x9, PT ;  /* 0x000000098500780c */ /* 0x000fc40003f24270 */
[----:B------:R-:W-:Y:S02]  /*17880*/  FSEL R190, R190, -INF , P5 ;  /* 0xff800000bebe7808 */ /* 0x000fe40002800000 */
[----:B------:R-:W-:Y:S01]  /*17890*/  FMNMX.FTZ R0, R136, R0, !PT ;  /* 0x0000000088007209 */ /* 0x000fe20007810000 */
[----:B------:R-:W-:Y:S01]  /*178a0*/  FMUL.FTZ R4, R130, UR39 ;  /* 0x0000002782047c20 */ /* 0x000fe20008410000 */
[----:B------:R-:W-:Y:S01]  /*178b0*/  FMUL.FTZ R130, R134, UR39 ;  /* 0x0000002786827c20 */ /* 0x000fe20008410000 */
[----:B------:R-:W-:Y:S02]  /*178c0*/  FSEL R134, R9, -INF , P1 ;  /* 0xff80000009867808 */ /* 0x000fe40000800000 */
[----:B------:R-:W-:Y:S02]  /*178d0*/  FMNMX.FTZ R0, R190, R0, !PT ;  /* 0x00000000be007209 */ /* 0x000fe40007810000 */
[C---:B------:R-:W-:Y:S02]  /*178e0*/  ISETP.GT.AND P3, PT, R133.reuse, 0x11, PT ;  /* 0x000000118500780c */ /* 0x040fe40003f64270 */
[----:B------:R-:W-:Y:S01]  /*178f0*/  FMNMX.FTZ R0, R134, R0, !PT ;  /* 0x0000000086007209 */ /* 0x000fe20007810000 */
[----:B------:R-:W-:Y:S01]  /*17900*/  FMUL.FTZ R3, R126, UR39 ;  /* 0x000000277e037c20 */ /* 0x000fe20008410000 */
[----:B------:R-:W-:Y:S01]  /*17910*/  ISETP.GT.AND P4, PT, R133, 0x18, PT ;  /* 0x000000188500780c */ /* 0x000fe20003f84270 */
[----:B------:R-:W-:Y:S01]  /*17920*/  FMUL.FTZ R126, R141, UR39 ;  /* 0x000000278d7e7c20 */ /* 0x000fe20008410000 */
[----:B------:R-:W-:-:S02]  /*17930*/  FSEL R132, R15, -INF , P3 ;  /* 0xff8000000f847808 */ /* 0x000fc40001800000 */
[----:B------:R-:W-:Y:S02]  /*17940*/  FMNMX.FTZ R0, R184, R0, !PT ;  /* 0x00000000b8007209 */ /* 0x000fe40007810000 */
[C---:B------:R-:W-:Y:S02]  /*17950*/  ISETP.GT.AND P5, PT, R133.reuse, 0x19, PT ;  /* 0x000000198500780c */ /* 0x040fe40003fa4270 */
[----:B------:R-:W-:Y:S02]  /*17960*/  FSEL R186, R186, -INF , P4 ;  /* 0xff800000baba7808 */ /* 0x000fe40002000000 */
[----:B------:R-:W-:Y:S01]  /*17970*/  FMNMX.FTZ R0, R132, R0, !PT ;  /* 0x0000000084007209 */ /* 0x000fe20007810000 */
[----:B------:R-:W0:Y:S01]  /*17980*/  MUFU.TANH R126, R126 ;  /* 0x0000007e007e7308 */ /* 0x000e220000002400 */
[----:B------:R-:W-:Y:S02]  /*17990*/  ISETP.GT.AND P1, PT, R133, 0x20, PT ;  /* 0x000000208500780c */ /* 0x000fe40003f24270 */
[----:B------:R-:W-:-:S02]  /*179a0*/  FSEL R129, R129, -INF , P5 ;  /* 0xff80000081817808 */ /* 0x000fc40002800000 */
[----:B------:R-:W-:Y:S02]  /*179b0*/  FMNMX.FTZ R0, R186, R0, !PT ;  /* 0x00000000ba007209 */ /* 0x000fe40007810000 */
[----:B------:R-:W-:Y:S02]  /*179c0*/  FSEL R180, R180, -INF , P1 ;  /* 0xff800000b4b47808 */ /* 0x000fe40000800000 */
[----:B------:R-:W-:Y:S01]  /*179d0*/  FMNMX.FTZ R0, R129, R0, !PT ;  /* 0x0000000081007209 */ /* 0x000fe20007810000 */
[----:B------:R-:W-:Y:S01]  /*179e0*/  FMUL.FTZ R122, R149, UR39 ;  /* 0x00000027957a7c20 */ /* 0x000fe20008410000 */
[C---:B------:R-:W-:Y:S02]  /*179f0*/  ISETP.GT.AND P3, PT, R133.reuse, 0x28, PT ;  /* 0x000000288500780c */ /* 0x040fe40003f64270 */
[----:B------:R-:W-:Y:S02]  /*17a00*/  FMNMX.FTZ R0, R180, R0, !PT ;  /* 0x00000000b4007209 */ /* 0x000fe40007810000 */
[----:B------:R-:W-:-:S02]  /*17a10*/  ISETP.GT.AND P4, PT, R133, 0x29, PT ;  /* 0x000000298500780c */ /* 0x000fc40003f84270 */
[----:B------:R-:W-:Y:S02]  /*17a20*/  FSEL R182, R182, -INF , P3 ;  /* 0xff800000b6b67808 */ /* 0x000fe40001800000 */
[----:B------:R-:W-:Y:S01]  /*17a30*/  FMNMX.FTZ R0, R128, R0, !PT ;  /* 0x0000000080007209 */ /* 0x000fe20007810000 */
[----:B------:R-:W1:Y:S01]  /*17a40*/  MUFU.TANH R122, R122 ;  /* 0x0000007a007a7308 */ /* 0x000e620000002400 */
[C---:B------:R-:W-:Y:S02]  /*17a50*/  ISETP.GT.AND P5, PT, R133.reuse, 0x30, PT ;  /* 0x000000308500780c */ /* 0x040fe40003fa4270 */
[----:B0-----:R-:W-:Y:S02]  /*17a60*/  FSEL R126, R126, -INF , P4 ;  /* 0xff8000007e7e7808 */ /* 0x001fe40002000000 */
[----:B------:R-:W-:Y:S02]  /*17a70*/  FMNMX.FTZ R0, R182, R0, !PT ;  /* 0x00000000b6007209 */ /* 0x000fe40007810000 */
[----:B------:R-:W-:-:S02]  /*17a80*/  ISETP.GT.AND P1, PT, R133, 0x31, PT ;  /* 0x000000318500780c */ /* 0x000fc40003f24270 */
[----:B------:R-:W-:Y:S02]  /*17a90*/  FSEL R176, R176, -INF , P5 ;  /* 0xff800000b0b07808 */ /* 0x000fe40002800000 */
[----:B------:R-:W-:Y:S02]  /*17aa0*/  FMNMX.FTZ R0, R126, R0, !PT ;  /* 0x000000007e007209 */ /* 0x000fe40007810000 */
[----:B------:R-:W-:Y:S02]  /*17ab0*/  FSEL R124, R124, -INF , P1 ;  /* 0xff8000007c7c7808 */ /* 0x000fe40000800000 */
[----:B------:R-:W-:Y:S01]  /*17ac0*/  FMNMX.FTZ R0, R176, R0, !PT ;  /* 0x00000000b0007209 */ /* 0x000fe20007810000 */
[----:B------:R-:W0:Y:S01]  /*17ad0*/  MUFU.TANH R174, R174 ;  /* 0x000000ae00ae7308 */ /* 0x000e220000002400 */
[----:B------:R-:W-:Y:S02]  /*17ae0*/  ISETP.GT.AND P3, PT, R133, 0x39, PT ;  /* 0x000000398500780c */ /* 0x000fe40003f64270 */
[----:B------:R-:W-:Y:S01]  /*17af0*/  FMNMX.FTZ R0, R124, R0, !PT ;  /* 0x000000007c007209 */ /* 0x000fe20007810000 */
[----:B------:R-:W-:Y:S01]  /*17b00*/  FMUL.FTZ R5, R161, UR39 ;  /* 0x00000027a1057c20 */ /* 0x000fe20008410000 */
[----:B------:R-:W-:-:S02]  /*17b10*/  ISETP.GT.AND P4, PT, R133, 0x40, PT ;  /* 0x000000408500780c */ /* 0x000fc40003f84270 */
[----:B-1----:R-:W-:Y:S02]  /*17b20*/  FSEL R122, R122, -INF , P3 ;  /* 0xff8000007a7a7808 */ /* 0x002fe40001800000 */
[----:B------:R-:W-:Y:S01]  /*17b30*/  FMNMX.FTZ R0, R178, R0, !PT ;  /* 0x00000000b2007209 */ /* 0x000fe20007810000 */
[----:B------:R-:W1:Y:S01]  /*17b40*/  MUFU.TANH R168, R168 ;  /* 0x000000a800a87308 */ /* 0x000e620000002400 */
[----:B------:R-:W-:Y:S01]  /*17b50*/  ISETP.GT.AND P5, PT, R133, 0x41, PT ;  /* 0x000000418500780c */ /* 0x000fe20003fa4270 */
[----:B------:R-:W-:Y:S01]  /*17b60*/  FMUL.FTZ R170, R164, UR39 ;  /* 0x00000027a4aa7c20 */ /* 0x000fe20008410000 */
[----:B------:R-:W-:Y:S02]  /*17b70*/  FSEL R172, R172, -INF , P4 ;  /* 0xff800000acac7808 */ /* 0x000fe40002000000 */
[----:B------:R-:W-:Y:S01]  /*17b80*/  FMNMX.FTZ R0, R122, R0, !PT ;  /* 0x000000007a007209 */ /* 0x000fe20007810000 */
[----:B------:R-:W-:Y:S01]  /*17b90*/  FMUL.FTZ R131, R165, UR39 ;  /* 0x00000027a5837c20 */ /* 0x000fe20008410000 */
[----:B------:R-:W-:Y:S01]  /*17ba0*/  ISETP.GT.AND P1, PT, R133, 0x48, PT ;  /* 0x000000488500780c */ /* 0x000fe20003f24270 */
[----:B------:R-:W2:Y:S01]  /*17bb0*/  MUFU.TANH R5, R5 ;  /* 0x0000000500057308 */ /* 0x000ea20000002400 */
[----:B------:R-:W-:-:S02]  /*17bc0*/  FSEL R120, R120, -INF , P5 ;  /* 0xff80000078787808 */ /* 0x000fc40002800000 */
[----:B------:R-:W-:Y:S02]  /*17bd0*/  FMNMX.FTZ R0, R172, R0, !PT ;  /* 0x00000000ac007209 */ /* 0x000fe40007810000 */
[----:B0-----:R-:W-:Y:S02]  /*17be0*/  FSEL R174, R174, -INF , P1 ;  /* 0xff800000aeae7808 */ /* 0x001fe40000800000 */
[----:B------:R-:W-:Y:S01]  /*17bf0*/  FMNMX.FTZ R0, R120, R0, !PT ;  /* 0x0000000078007209 */ /* 0x000fe20007810000 */
[----:B------:R-:W0:Y:S01]  /*17c00*/  MUFU.TANH R170, R170 ;  /* 0x000000aa00aa7308 */ /* 0x000e220000002400 */
[----:B------:R-:W-:Y:S02]  /*17c10*/  ISETP.GT.AND P3, PT, R133, 0x50, PT ;  /* 0x000000508500780c */ /* 0x000fe40003f64270 */
[----:B------:R-:W-:-:S05]  /*17c20*/  FMNMX.FTZ R0, R174, R0, !PT ;  /* 0x00000000ae007209 */ /* 0x000fca0007810000 */
[----:B------:R-:W3:Y:S01]  /*17c30*/  MUFU.TANH R131, R131 ;  /* 0x0000008300837308 */ /* 0x000ee20000002400 */
[C---:B------:R-:W-:Y:S02]  /*17c40*/  ISETP.GT.AND P4, PT, R133.reuse, 0x51, PT ;  /* 0x000000518500780c */ /* 0x040fe40003f84270 */
[----:B-1----:R-:W-:Y:S02]  /*17c50*/  FSEL R168, R168, -INF , P3 ;  /* 0xff800000a8a87808 */ /* 0x002fe40001800000 */
[----:B------:R-:W-:Y:S02]  /*17c60*/  FMNMX.FTZ R0, R20, R0, !PT ;  /* 0x0000000014007209 */ /* 0x000fe40007810000 */
[----:B------:R-:W-:Y:S01]  /*17c70*/  ISETP.GT.AND P5, PT, R133, 0x58, PT ;  /* 0x000000588500780c */ /* 0x000fe20003fa4270 */
[----:B------:R-:W1:Y:S01]  /*17c80*/  MUFU.TANH R3, R3 ;  /* 0x0000000300037308 */ /* 0x000e620000002400 */
[----:B--2---:R-:W-:Y:S02]  /*17c90*/  FSEL R8, R5, -INF , P4 ;  /* 0xff80000005087808 */ /* 0x004fe40002000000 */
[----:B------:R-:W-:-:S02]  /*17ca0*/  FMNMX.FTZ R0, R168, R0, !PT ;  /* 0x00000000a8007209 */ /* 0x000fc40007810000 */
[----:B------:R-:W-:Y:S02]  /*17cb0*/  ISETP.GT.AND P1, PT, R133, 0x59, PT ;  /* 0x000000598500780c */ /* 0x000fe40003f24270 */
[----:B0-----:R-:W-:Y:S02]  /*17cc0*/  FSEL R170, R170, -INF , P5 ;  /* 0xff800000aaaa7808 */ /* 0x001fe40002800000 */
[----:B------:R-:W-:Y:S02]  /*17cd0*/  FMNMX.FTZ R0, R8, R0, !PT ;  /* 0x0000000008007209 */ /* 0x000fe40007810000 */
[----:B---3--:R-:W-:Y:S02]  /*17ce0*/  FSEL R9, R131, -INF , P1 ;  /* 0xff80000083097808 */ /* 0x008fe40000800000 */
[----:B------:R-:W-:Y:S02]  /*17cf0*/  FMNMX.FTZ R0, R170, R0, !PT ;  /* 0x00000000aa007209 */ /* 0x000fe40007810000 */
[----:B------:R-:W-:-:S02]  /*17d00*/  ISETP.GT.AND P4, PT, R14, 0x8, PT ;  /* 0x000000080e00780c */ /* 0x000fc40003f84270 */
[----:B------:R-:W-:Y:S02]  /*17d10*/  FMNMX.FTZ R0, R9, R0, !PT ;  /* 0x0000000009007209 */ /* 0x000fe40007810000 */
[----:B-1----:R-:W-:-:S03]  /*17d20*/  FSEL R133, R3, -INF , P4 ;  /* 0xff80000003857808 */ /* 0x002fc60002000000 */
[----:B------:R-:W0:Y:S01]  /*17d30*/  SHFL.BFLY PT, R3, R0, 0x2, 0x1f ;  /* 0x0c401f0000037f89 */ /* 0x000e2200000e0000 */
[----:B------:R-:W1:Y:S01]  /*17d40*/  MUFU.TANH R4, R4 ;  /* 0x0000000400047308 */ /* 0x000e620000002400 */
[----:B------:R-:W-:Y:S01]  /*17d50*/  FMUL.FTZ R189, R123, UR39 ;  /* 0x000000277bbd7c20 */ /* 0x000fe20008410000 */
[----:B0-----:R-:W-:-:S05]  /*17d60*/  FMNMX.FTZ R0, R0, R3, !PT ;  /* 0x0000000300007209 */ /* 0x001fca0007810000 */
[----:B------:R-:W0:Y:S01]  /*17d70*/  SHFL.BFLY PT, R3, R0, 0x1, 0x1f ;  /* 0x0c201f0000037f89 */ /* 0x000e2200000e0000 */
[----:B------:R-:W2:Y:S01]  /*17d80*/  MUFU.TANH R189, R189 ;  /* 0x000000bd00bd7308 */ /* 0x000ea20000002400 */
[----:B------:R-:W-:Y:S01]  /*17d90*/  ISETP.GT.AND P1, PT, R14, 0x10, PT ;  /* 0x000000100e00780c */ /* 0x000fe20003f24270 */
[----:B------:R-:W-:-:S03]  /*17da0*/  FMUL.FTZ R191, R127, UR39 ;  /* 0x000000277fbf7c20 */ /* 0x000fc60008410000 */
[----:B-1----:R-:W-:-:S03]  /*17db0*/  FSEL R131, R4, -INF , P1 ;  /* 0xff80000004837808 */ /* 0x002fc60000800000 */
[----:B------:R-:W1:Y:S01]  /*17dc0*/  MUFU.TANH R191, R191 ;  /* 0x000000bf00bf7308 */ /* 0x000e620000002400 */
[----:B------:R-:W-:Y:S02]  /*17dd0*/  ISETP.GT.AND P3, PT, R14, 0x1, PT ;  /* 0x000000010e00780c */ /* 0x000fe40003f64270 */
[----:B0-----:R-:W-:Y:S01]  /*17de0*/  FMNMX.FTZ R0, R0, R3, !PT ;  /* 0x0000000300007209 */ /* 0x001fe20007810000 */
[----:B------:R-:W-:-:S03]  /*17df0*/  IMAD.U32 R3, RZ, RZ, UR43 ;  /* 0x0000002bff037e24 */ /* 0x000fc6000f8e00ff */
[C---:B------:R-:W-:Y:S01]  /*17e00*/  FSETP.NEU.FTZ.AND P6, PT, R0.reuse, -INF , PT ;  /* 0xff8000000000780b */ /* 0x040fe20003fdd000 */
[----:B------:R-:W-:-:S03]  /*17e10*/  FMUL.FTZ R4, R0, R3 ;  /* 0x0000000300047220 */ /* 0x000fc60000410000 */
[----:B------:R-:W-:Y:S02]  /*17e20*/  FSEL R5, R0, RZ, P6 ;  /* 0x000000ff00057208 */ /* 0x000fe40003000000 */
[----:B------:R-:W-:Y:S01]  /*17e30*/  FSEL R4, R4, RZ, P6 ;  /* 0x000000ff04047208 */ /* 0x000fe20003000000 */
[----:B------:R-:W0:Y:S02]  /*17e40*/  MUFU.TANH R185, R185 ;  /* 0x000000b900b97308 */ /* 0x000e240000002400 */
[----:B------:R-:W-:Y:S01]  /*17e50*/  FADD.FTZ R5, -R5, R11 ;  /* 0x0000000b05057221 */ /* 0x000fe20000010100 */
[----:B--2---:R-:W-:Y:S01]  /*17e60*/  FSEL R189, R189, -INF , P3 ;  /* 0xff800000bdbd7808 */ /* 0x004fe20001800000 */
        /* <DEDUP_REMOVED lines=23> */
[----:B------:R-:W-:Y:S01]  /*17fe0*/  FFMA.FTZ R9, R9, R3, -R4 ;  /* 0x0000000309097223 */ /* 0x000fe20000010804 */
[----:B------:R-:W-:Y:S01]  /*17ff0*/  FMNMX.FTZ R4, R135, R10, !PT ;  /* 0x0000000a87047209 */ /* 0x000fe20007810000 */
[----:B------:R-:W2:Y:S01]  /*18000*/  MUFU.TANH R130, R130 ;  /* 0x0000008200827308 */ /* 0x000ea20000002400 */
[----:B------:R-:W-:Y:S01]  /*18010*/  ISETP.GT.AND P5, PT, R14, 0x9, PT ;  /* 0x000000090e00780c */ /* 0x000fe20003fa4270 */
[----:B------:R-:W-:Y:S01]  /*18020*/  FMUL.FTZ R127, R138, UR39 ;  /* 0x000000278a7f7c20 */ /* 0x000fe20008410000 */
[----:B------:R-:W-:Y:S01]  /*18030*/  FMNMX.FTZ R4, R189, R4, !PT ;  /* 0x00000004bd047209 */ /* 0x000fe20007810000 */
[----:B------:R-:W-:Y:S01]  /*18040*/  FMUL.FTZ R181, R139, UR39 ;  /* 0x000000278bb57c20 */ /* 0x000fe20008410000 */
[----:B-1----:R-:W-:-:S02]  /*18050*/  FSEL R191, R191, -INF , P5 ;  /* 0xff800000bfbf7808 */ /* 0x002fc40002800000 */
[----:B------:R-:W-:Y:S01]  /*18060*/  FMNMX.FTZ R4, R133, R4, !PT ;  /* 0x0000000485047209 */ /* 0x000fe20007810000 */
[----:B------:R-:W1:Y:S01]  /*18070*/  MUFU.TANH R187, R187 ;  /* 0x000000bb00bb7308 */ /* 0x000e620000002400 */
[----:B------:R-:W-:Y:S01]  /*18080*/  ISETP.GT.AND P2, PT, R14, 0x11, PT ;  /* 0x000000110e00780c */ /* 0x000fe20003f44270 */
[----:B------:R-:W-:Y:S01]  /*18090*/  FMUL.FTZ R125, R142, UR39 ;  /* 0x000000278e7d7c20 */ /* 0x000fe20008410000 */
[----:B------:R-:W-:-:S05]  /*180a0*/  FMNMX.FTZ R4, R191, R4, !PT ;  /* 0x00000004bf047209 */ /* 0x000fca0007810000 */
[----:B------:R-:W3:Y:S01]  /*180b0*/  MUFU.TANH R127, R127 ;  /* 0x0000007f007f7308 */ /* 0x000ee20000002400 */
[----:B------:R-:W-:Y:S01]  /*180c0*/  ISETP.GT.AND P3, PT, R14, 0x18, PT ;  /* 0x000000180e00780c */ /* 0x000fe20003f64270 */
[----:B------:R-:W-:Y:S01]  /*180d0*/  FMUL.FTZ R183, R143, UR39 ;  /* 0x000000278fb77c20 */ /* 0x000fe20008410000 */
[----:B0-----:R-:W-:Y:S02]  /*180e0*/  FSEL R185, R185, -INF , P2 ;  /* 0xff800000b9b97808 */ /* 0x001fe40001000000 */
[----:B------:R-:W-:-:S03]  /*180f0*/  FMNMX.FTZ R4, R131, R4, !PT ;  /* 0x0000000483047209 */ /* 0x000fc60007810000 */
[----:B------:R-:W0:Y:S01]  /*18100*/  MUFU.TANH R181, R181 ;  /* 0x000000b500b57308 */ /* 0x000e220000002400 */
[----:B------:R-:W-:Y:S01]  /*18110*/  ISETP.GT.AND P4, PT, R14, 0x19, PT ;  /* 0x000000190e00780c */ /* 0x000fe20003f84270 */
[----:B------:R-:W-:Y:S01]  /*18120*/  FMUL.FTZ R123, R146, UR39 ;  /* 0x00000027927b7c20 */ /* 0x000fe20008410000 */
[----:B--2---:R-:W-:Y:S02]  /*18130*/  FSEL R130, R130, -INF , P3 ;  /* 0xff80000082827808 */ /* 0x004fe40001800000 */
[----:B------:R-:W-:-:S03]  /*18140*/  FMNMX.FTZ R4, R185, R4, !PT ;  /* 0x00000004b9047209 */ /* 0x000fc60007810000 */
[----:B------:R-:W2:Y:S01]  /*18150*/  MUFU.TANH R125, R125 ;  /* 0x0000007d007d7308 */ /* 0x000ea20000002400 */
[----:B------:R-:W-:Y:S01]  /*18160*/  ISETP.GT.AND P5, PT, R14, 0x20, PT ;  /* 0x000000200e00780c */ /* 0x000fe20003fa4270 */
[----:B------:R-:W-:Y:S01]  /*18170*/  FMUL.FTZ R177, R147, UR39 ;  /* 0x0000002793b17c20 */ /* 0x000fe20008410000 */
[----:B-1----:R-:W-:Y:S02]  /*18180*/  FSEL R187, R187, -INF , P4 ;  /* 0xff800000bbbb7808 */ /* 0x002fe40002000000 */
[----:B------:R-:W-:-:S03]  /*18190*/  FMNMX.FTZ R4, R130, R4, !PT ;  /* 0x0000000482047209 */ /* 0x000fc60007810000 */
[----:B------:R-:W1:Y:S01]  /*181a0*/  MUFU.TANH R183, R183 ;  /* 0x000000b700b77308 */ /* 0x000e620000002400 */
[----:B------:R-:W-:Y:S01]  /*181b0*/  ISETP.GT.AND P1, PT, R14, 0x21, PT ;  /* 0x000000210e00780c */ /* 0x000fe20003f24270 */
[----:B------:R-:W-:Y:S01]  /*181c0*/  FMUL.FTZ R121, R150, UR39 ;  /* 0x0000002796797c20 */ /* 0x000fe20008410000 */
[----:B---3--:R-:W-:Y:S02]  /*181d0*/  FSEL R127, R127, -INF , P5 ;  /* 0xff8000007f7f7808 */ /* 0x008fe40002800000 */
[----:B------:R-:W-:-:S03]  /*181e0*/  FMNMX.FTZ R4, R187, R4, !PT ;  /* 0x00000004bb047209 */ /* 0x000fc60007810000 */
        /* <DEDUP_REMOVED lines=16> */
[----:B------:R-:W-:Y:S02]  /*182f0*/  ISETP.GT.AND P5, PT, R14, 0x31, PT ;  /* 0x000000310e00780c */ /* 0x000fe40003fa4270 */
[----:B---3--:R-:W-:Y:S02]  /*18300*/  FSEL R123, R123, -INF , P4 ;  /* 0xff8000007b7b7808 */ /* 0x008fe40002000000 */
[----:B------:R-:W-:-:S03]  /*18310*/  FMNMX.FTZ R4, R183, R4, !PT ;  /* 0x00000004b7047209 */ /* 0x000fc60007810000 */
[----:B------:R-:W3:Y:S01]  /*18320*/  MUFU.TANH R21, R21 ;  /* 0x0000001500157308 */ /* 0x000ee20000002400 */
[----:B------:R-:W-:Y:S01]  /*18330*/  FMUL.FTZ R158, R158, UR39 ;  /* 0x000000279e9e7c20 */ /* 0x000fe20008410000 */
[C---:B------:R-:W-:Y:S01]  /*18340*/  ISETP.GT.AND P1, PT, R14.reuse, 0x38, PT ;  /* 0x000000380e00780c */ /* 0x040fe20003f24270 */
[----:B------:R-:W-:Y:S01]  /*18350*/  FMUL.FTZ R175, R159, UR39 ;  /* 0x000000279faf7c20 */ /* 0x000fe20008410000 */
[----:B0-----:R-:W-:Y:S02]  /*18360*/  FSEL R177, R177, -INF , P5 ;  /* 0xff800000b1b17808 */ /* 0x001fe40002800000 */
[----:B------:R-:W-:Y:S02]  /*18370*/  FMNMX.FTZ R4, R123, R4, !PT ;  /* 0x000000047b047209 */ /* 0x000fe40007810000 */
[----:B------:R-:W0:Y:S01]  /*18380*/  MUFU.TANH R173, R173 ;  /* 0x000000ad00ad7308 */ /* 0x000e220000002400 */
[----:B------:R-:W-:Y:S01]  /*18390*/  ISETP.GT.AND P2, PT, R14, 0x39, PT ;  /* 0x000000390e00780c */ /* 0x000fe20003f44270 */
[----:B------:R-:W-:Y:S01]  /*183a0*/  FMUL.FTZ R169, R162, UR39 ;  /* 0x00000027a2a97c20 */ /* 0x000fe20008410000 */
[----:B--2---:R-:W-:-:S02]  /*183b0*/  FSEL R121, R121, -INF , P1 ;  /* 0xff80000079797808 */ /* 0x004fc40000800000 */
        /* <DEDUP_REMOVED lines=12> */
[----:B0-----:R-:W-:Y:S01]  /*18480*/  FSEL R173, R173, -INF , P4 ;  /* 0xff800000adad7808 */ /* 0x001fe20002000000 */
[----:B------:R-:W-:Y:S01]  /*18490*/  FMUL.FTZ R8, R167, UR39 ;  /* 0x00000027a7087c20 */ /* 0x000fe20008410000 */
[----:B------:R-:W-:Y:S02]  /*184a0*/  ISETP.GT.AND P6, PT, R14, 0x48, PT ;  /* 0x000000480e00780c */ /* 0x000fe40003fc4270 */
[----:B------:R-:W-:-:S03]  /*184b0*/  FMNMX.FTZ R4, R21, R4, !PT ;  /* 0x0000000415047209 */ /* 0x000fc60007810000 */
[----:B------:R-:W0:Y:S01]  /*184c0*/  MUFU.TANH R138, R138 ;  /* 0x0000008a008a7308 */ /* 0x000e220000002400 */
[----:B------:R-:W-:Y:S02]  /*184d0*/  ISETP.GT.AND P1, PT, R14, 0x49, PT ;  /* 0x000000490e00780c */ /* 0x000fe40003f24270 */
[----:B--2---:R-:W-:Y:S02]  /*184e0*/  FSEL R15, R15, -INF , P6 ;  /* 0xff8000000f0f7808 */ /* 0x004fe40003000000 */
[----:B------:R-:W-:-:S03]  /*184f0*/  FMNMX.FTZ R4, R173, R4, !PT ;  /* 0x00000004ad047209 */ /* 0x000fc60007810000 */
[----:B------:R-:W2:Y:S01]  /*18500*/  MUFU.TANH R171, R171 ;  /* 0x000000ab00ab7308 */ /* 0x000ea20000002400 */
[----:B------:R-:W-:Y:S02]  /*18510*/  ISETP.GT.AND P2, PT, R14, 0x50, PT ;  /* 0x000000500e00780c */ /* 0x000fe40003f44270 */
[----:B-1----:R-:W-:Y:S02]  /*18520*/  FSEL R175, R175, -INF , P1 ;  /* 0xff800000afaf7808 */ /* 0x002fe40000800000 */
[----:B------:R-:W-:-:S03]  /*18530*/  FMNMX.FTZ R4, R15, R4, !PT ;  /* 0x000000040f047209 */ /* 0x000fc60007810000 */
[----:B------:R-:W1:Y:S01]  /*18540*/  MUFU.TANH R8, R8 ;  /* 0x0000000800087308 */ /* 0x000e620000002400 */
[C---:B------:R-:W-:Y:S02]  /*18550*/  ISETP.GT.AND P3, PT, R14.reuse, 0x51, PT ;  /* 0x000000510e00780c */ /* 0x040fe40003f64270 */
[----:B---3--:R-:W-:Y:S02]  /*18560*/  FSEL R169, R169, -INF , P2 ;  /* 0xff800000a9a97808 */ /* 0x008fe40001000000 */
[----:B------:R-:W-:Y:S02]  /*18570*/  FMNMX.FTZ R4, R175, R4, !PT ;  /* 0x00000004af047209 */ /* 0x000fe40007810000 */
[----:B------:R-:W-:Y:S02]  /*18580*/  ISETP.GT.AND P4, PT, R14, 0x58, PT ;  /* 0x000000580e00780c */ /* 0x000fe40003f84270 */
[----:B0-----:R-:W-:Y:S02]  /*18590*/  FSEL R138, R138, -INF , P3 ;  /* 0xff8000008a8a7808 */ /* 0x001fe40001800000 */
[----:B------:R-:W-:-:S02]  /*185a0*/  FMNMX.FTZ R4, R169, R4, !PT ;  /* 0x00000004a9047209 */ /* 0x000fc40007810000 */
[----:B------:R-:W-:Y:S02]  /*185b0*/  ISETP.GT.AND P5, PT, R14, 0x59, PT ;  /* 0x000000590e00780c */ /* 0x000fe40003fa4270 */
[----:B--2---:R-:W-:Y:S02]  /*185c0*/  FSEL R171, R171, -INF , P4 ;  /* 0xff800000abab7808 */ /* 0x004fe40002000000 */
[----:B------:R-:W-:Y:S02]  /*185d0*/  FMNMX.FTZ R4, R138, R4, !PT ;  /* 0x000000048a047209 */ /* 0x000fe40007810000 */
[----:B-1----:R-:W-:Y:S02]  /*185e0*/  FSEL R8, R8, -INF , P5 ;  /* 0xff80000008087808 */ /* 0x002fe40002800000 */
[----:B------:R-:W-:-:S04]  /*185f0*/  FMNMX.FTZ R4, R171, R4, !PT ;  /* 0x00000004ab047209 */ /* 0x000fc80007810000 */
[----:B------:R-:W-:-:S05]  /*18600*/  FMNMX.FTZ R4, R8, R4, !PT ;  /* 0x0000000408047209 */ /* 0x000fca0007810000 */
[----:B------:R-:W0:Y:S02]  /*18610*/  SHFL.BFLY PT, R14, R4, 0x2, 0x1f ;  /* 0x0c401f00040e7f89 */ /* 0x000e2400000e0000 */
[----:B0-----:R-:W-:-:S05]  /*18620*/  FMNMX.FTZ R4, R4, R14, !PT ;  /* 0x0000000e04047209 */ /* 0x001fca0007810000 */
[----:B------:R-:W0:Y:S01]  /*18630*/  SHFL.BFLY PT, R14, R4, 0x1, 0x1f ;  /* 0x0c201f00040e7f89 */ /* 0x000e2200000e0000 */
[----:B------:R-:W-:Y:S01]  /*18640*/  FMUL.FTZ R5, R5, R3 ;  /* 0x0000000305057220 */ /* 0x000fe20000410000 */
[----:B------:R-:W-:Y:S01]  /*18650*/  MUFU.EX2 R188, R188 ;  /* 0x000000bc00bc7308 */ /* 0x000fe20000000800 */
[----:B0-----:R-:W-:-:S04]  /*18660*/  FMNMX.FTZ R4, R4, R14, !PT ;  /* 0x0000000e04047209 */ /* 0x001fc80007810000 */
[C---:B------:R-:W-:Y:S01]  /*18670*/  FSETP.NEU.FTZ.AND P1, PT, R4.reuse, -INF , PT ;  /* 0xff8000000400780b */ /* 0x040fe20003f3d000 */
[----:B------:R-:W-:-:S03]  /*18680*/  FMUL.FTZ R14, R4, R3 ;  /* 0x00000003040e7220 */ /* 0x000fc60000410000 */
[----:B------:R-:W-:Y:S02]  /*18690*/  FSEL R137, R4, RZ, P1 ;  /* 0x000000ff04897208 */ /* 0x000fe40000800000 */
[----:B------:R-:W-:-:S03]  /*186a0*/  FSEL R14, R14, RZ, P1 ;  /* 0x000000ff0e0e7208 */ /* 0x000fc60000800000 */
[----:B------:R-:W-:Y:S02]  /*186b0*/  FADD.FTZ R137, -R137, R10 ;  /* 0x0000000a89897221 */ /* 0x000fe40000010100 */
[-CC-:B------:R-:W-:Y:S02]  /*186c0*/  FFMA.FTZ R135, R135, R3.reuse, -R14.reuse ;  /* 0x0000000387877223 */ /* 0x180fe4000001080e */
        /* <DEDUP_REMOVED lines=24> */
[----:B------:R-:W-:Y:S08]  /*18850*/  MUFU.EX2 R135, R135 ;  /* 0x0000008700877308 */ /* 0x000ff00000000800 */
[----:B------:R-:W0:Y:S08]  /*18860*/  MUFU.EX2 R14, R5 ;  /* 0x00000005000e7308 */ /* 0x000e300000000800 */
[----:B------:R-:W1:Y:S08]  /*18870*/  MUFU.EX2 R5, R137 ;  /* 0x0000008900057308 */ /* 0x000e700000000800 */
[----:B------:R-:W2:Y:S08]  /*18880*/  MUFU.EX2 R136, R136 ;  /* 0x0000008800887308 */ /* 0x000eb00000000800 */
[----:B------:R-:W3:Y:S08]  /*18890*/  MUFU.EX2 R189, R189 ;  /* 0x000000bd00bd7308 */ /* 0x000ef00000000800 */
[----:B------:R-:W4:Y:S08]  /*188a0*/  MUFU.EX2 R190, R190 ;  /* 0x000000be00be7308 */ /* 0x000f300000000800 */
[----:B------:R-:W4:Y:S01]  /*188b0*/  MUFU.EX2 R133, R133 ;  /* 0x0000008500857308 */ /* 0x000f220000000800 */
[----:B0----5:R-:W-:Y:S01]  /*188c0*/  FFMA.FTZ R7, R14, R7, R188 ;  /* 0x000000070e077223 */ /* 0x021fe200000100bc */
[----:B-1----:R-:W-:-:S06]  /*188d0*/  FFMA.FTZ R6, R5, R6, R135 ;  /* 0x0000000605067223 */ /* 0x002fcc0000010087 */
[----:B------:R-:W0:Y:S08]  /*188e0*/  MUFU.EX2 R134, R134 ;  /* 0x0000008600867308 */ /* 0x000e300000000800 */
[----:B------:R-:W1:Y:S01]  /*188f0*/  MUFU.EX2 R191, R191 ;  /* 0x000000bf00bf7308 */ /* 0x000e620000000800 */
[----:B--2---:R-:W-:Y:S01]  /*18900*/  FADD.FTZ R7, R136, R7 ;  /* 0x0000000788077221 */ /* 0x004fe20000010000 */
[----:B---3--:R-:W-:-:S06]  /*18910*/  FADD.FTZ R137, R189, R6 ;  /* 0x00000006bd897221 */ /* 0x008fcc0000010000 */
[----:B------:R-:W2:Y:S08]  /*18920*/  MUFU.EX2 R184, R184 ;  /* 0x000000b800b87308 */ /* 0x000eb00000000800 */
[----:B------:R-:W3:Y:S01]  /*18930*/  MUFU.EX2 R131, R131 ;  /* 0x0000008300837308 */ /* 0x000ee20000000800 */
[----:B----4-:R-:W-:Y:S01]  /*18940*/  FADD.FTZ R6, R190, R7 ;  /* 0x00000007be067221 */ /* 0x010fe20000010000 */
[----:B------:R-:W-:-:S06]  /*18950*/  FADD.FTZ R7, R133, R137 ;  /* 0x0000008985077221 */ /* 0x000fcc0000010000 */
[----:B------:R-:W4:Y:S08]  /*18960*/  MUFU.EX2 R132, R132 ;  /* 0x0000008400847308 */ /* 0x000f300000000800 */
[----:B------:R-:W4:Y:S01]  /*18970*/  MUFU.EX2 R185, R185 ;  /* 0x000000b900b97308 */ /* 0x000f220000000800 */
[----:B0-----:R-:W-:Y:S01]  /*18980*/  FADD.FTZ R6, R134, R6 ;  /* 0x0000000686067221 */ /* 0x001fe20000010000 */
[----:B-1----:R-:W-:-:S06]  /*18990*/  FADD.FTZ R7, R191, R7 ;  /* 0x00000007bf077221 */ /* 0x002fcc0000010000 */
        /* <DEDUP_REMOVED lines=71> */
[----:B-1----:R-:W-:-:S03]  /*18e10*/  FADD.FTZ R7, R10, R7 ;  /* 0x000000070a077221 */ /* 0x002fc60000010000 */
[----:B--2---:R-:W-:Y:S01]  /*18e20*/  FADD.FTZ R6, R170, R6 ;  /* 0x00000006aa067221 */ /* 0x004fe20000010000 */
[----:B---3--:R-:W-:-:S03]  /*18e30*/  FADD.FTZ R137, R171, R7 ;  /* 0x00000007ab897221 */ /* 0x008fc60000010000 */
[----:B----4-:R-:W-:Y:S01]  /*18e40*/  FADD.FTZ R7, R9, R6 ;  /* 0x0000000609077221 */ /* 0x010fe20000010000 */
[----:B------:R-:W-:Y:S01]  /*18e50*/  FADD.FTZ R6, R8, R137 ;  /* 0x0000008908067221 */ /* 0x000fe20000010000 */
[----:B------:R-:W-:Y:S06]  /*18e60*/  @!P0 BRA `(.L_x_2841) ;  /* 0x0000000000048947 */ /* 0x000fec0003800000 */
[----:B------:R-:W-:Y:S01]  /*18e70*/  BPT.TRAP 0x1 ;  /* 0x000000040000795c */ /* 0x000fe20000300000 */
.L_x_2841:
[C---:B------:R-:W-:Y:S01]  /*18e80*/  ISETP.GT.AND P1, PT, R12.reuse, R223, PT ;  /* 0x000000df0c00720c */ /* 0x040fe20003f24270 */
[----:B------:R-:W-:Y:S01]  /*18e90*/  VIADD R13, R13, 0x30860 ;  /* 0x000308600d0d7836 */ /* 0x000fe20000000000 */
[----:B------:R-:W-:Y:S01]  /*18ea0*/  F2FP.BF16.F32.PACK_AB R168, R11, R168 ;  /* 0x000000a80ba8723e */ /* 0x000fe200000010ff */
[----:B------:R-:W-:Y:S01]  /*18eb0*/  VIADD R12, R12, 0xffffffff ;  /* 0xffffffff0c0c7836 */ /* 0x000fe20000000000 */
[----:B------:R-:W-:Y:S01]  /*18ec0*/  F2FP.BF16.F32.PACK_AB R169, R10, R169 ;  /* 0x000000a90aa9723e */ /* 0x000fe200000010ff */
[----:B------:R-:W-:Y:S01]  /*18ed0*/  IMAD.MOV.U32 R10, RZ, RZ, R4 ;  /* 0x000000ffff0a7224 */ /* 0x000fe200078e0004 */
[----:B------:R-:W-:Y:S01]  /*18ee0*/  PRMT R13, R218, 0x654, R13 ;  /* 0x00000654da0d7816 */ /* 0x000fe2000000000d */
[----:B------:R-:W-:Y:S01]  /*18ef0*/  IMAD.MOV.U32 R11, RZ, RZ, R0 ;  /* 0x000000ffff0b7224 */ /* 0x000fe200078e0000 */
[----:B------:R-:W-:Y:S01]  /*18f00*/  F2FP.BF16.F32.PACK_AB R170, R9, R170 ;  /* 0x000000aa09aa723e */ /* 0x000fe200000010ff */
[----:B------:R-:W-:Y:S01]  /*18f10*/  IMAD.MOV.U32 R9, RZ, RZ, R196 ;  /* 0x000000ffff097224 */ /* 0x000fe200078e00c4 */
[----:B------:R0:W-:Y:S01]  /*18f20*/  SYNCS.ARRIVE.TRANS64.RED.A1T0 RZ, [R13+URZ], RZ ;  /* 0x000000ff0dff79a7 */ /* 0x0001e2000810043f */
        /* <DEDUP_REMOVED lines=22> */
[----:B0-----:R-:W-:Y:S06]  /*19090*/  @P1 BRA `(.L_x_2842) ;  /* 0xffffffd000001947 */ /* 0x001fec000383ffff */
[----:B------:R-:W-:Y:S05]  /*190a0*/  BSYNC B1 ;  /* 0x0000000000017941 */ /* 0x000fea0003800000 */
.L_x_2829:
[----:B------:R-:W-:Y:S05]  /*190b0*/  BSYNC B0 ;  /* 0x0000000000007941 */ /* 0x000fea0003800000 */
.L_x_2828:
[----:B------:R-:W-:Y:S01]  /*190c0*/  ISETP.GE.AND P1, PT, R12, R225, PT ;  /* 0x000000e10c00720c */ /* 0x000fe20003f26270 */
[----:B------:R-:W-:-:S12]  /*190d0*/  BSSY B0, `(.L_x_2843) ;  /* 0x0000292000007945 */ /* 0x000fd80003800000 */
[----:B------:R-:W-:Y:S05]  /*190e0*/  @!P1 BRA `(.L_x_2844) ;  /* 0x0000002800409947 */ /* 0x000fea0003800000 */
[----:B------:R-:W-:Y:S02]  /*190f0*/  IMAD.MOV.U32 R10, RZ, RZ, R4 ;  /* 0x000000ffff0a7224 */ /* 0x000fe400078e0004 */
[----:B------:R-:W-:Y:S02]  /*19100*/  IMAD.MOV.U32 R11, RZ, RZ, R0 ;  /* 0x000000ffff0b7224 */ /* 0x000fe400078e0000 */
[----:B------:R-:W-:Y:S02]  /*19110*/  IMAD.MOV.U32 R8, RZ, RZ, R200 ;  /* 0x000000ffff087224 */ /* 0x000fe400078e00c8 */
[----:B------:R-:W-:-:S07]  /*19120*/  IMAD.MOV.U32 R9, RZ, RZ, R196 ;  /* 0x000000ffff097224 */ /* 0x000fce00078e00c4 */
.L_x_2857:
[----:B------:R-:W-:-:S05]  /*19130*/  VIADD R0, R9, 0x1 ;  /* 0x0000000109007836 */ /* 0x000fca0000000000 */
[----:B------:R-:W-:-:S04]  /*19140*/  ISETP.NE.AND P1, PT, R0, 0x2, PT ;  /* 0x000000020000780c */ /* 0x000fc80003f25270 */
[----:B------:R-:W-:Y:S02]  /*19150*/  SEL R0, R0, RZ, P1 ;  /* 0x000000ff00007207 */ /* 0x000fe40000800000 */
[----:B------:R-:W-:-:S03]  /*19160*/  SEL R200, RZ, 0x1, P1 ;  /* 0x00000001ffc87807 */ /* 0x000fc60000800000 */
[----:B------:R-:W-:Y:S01]  /*19170*/  IMAD.MOV.U32 R196, RZ, RZ, R0 ;  /* 0x000000ffffc47224 */ /* 0x000fe200078e0000 */
[----:B------:R-:W-:Y:S01]  /*19180*/  LOP3.LUT R200, R8, R200, RZ, 0x3c, !PT ;  /* 0x000000c808c87212 */ /* 0x000fe200078e3cff */
[----:B------:R-:W-:Y:S06]  /*19190*/  @!P0 BRA `(.L_x_2845) ;  /* 0x0000000000048947 */ /* 0x000fec0003800000 */
[----:B------:R-:W-:Y:S01]  /*191a0*/  BPT.TRAP 0x1 ;  /* 0x000000040000795c */ /* 0x000fe20000300000 */
.L_x_2845:
[----:B------:R-:W-:Y:S01]  /*191b0*/  IMAD R3, R196, 0x8, R2 ;  /* 0x00000008c4037824 */ /* 0x000fe200078e0202 */
[----:B------:R-:W-:-:S04]  /*191c0*/  SHF.L.U32 R4, R200, 0x1f, RZ ;  /* 0x0000001fc8047819 */ /* 0x000fc800000006ff */
[----:B------:R0:W1:Y:S01]  /*191d0*/  SYNCS.PHASECHK.TRANS64.TRYWAIT P1, [R3+URZ+0x30830], R4 ;  /* 0x03083004030075a7 */ /* 0x000062000802017f */
[----:B------:R-:W-:Y:S05]  /*191e0*/  @!P0 BRA `(.L_x_2846) ;  /* 0x0000000000048947 */ /* 0x000fea0003800000 */
[----:B------:R-:W-:Y:S01]  /*191f0*/  BPT.TRAP 0x1 ;  /* 0x000000040000795c */ /* 0x000fe20000300000 */
.L_x_2846:
[----:B------:R-:W-:Y:S01]  /*19200*/  IMAD R126, R196, 0x900, R219 ;  /* 0x00000900c47e7824 */ /* 0x000fe200078e02db */
[----:B------:R-:W-:Y:S03]  /*19210*/  BSSY B1, `(.L_x_2847) ;  /* 0x0000006000017945 */ /* 0x000fe60003800000 */
[C---:B------:R-:W-:Y:S02]  /*19220*/  VIADD R122, R126.reuse, 0x2 ;  /* 0x000000027e7a7836 */ /* 0x040fe40000000000 */
[----:B------:R-:W-:Y:S01]  /*19230*/  VIADD R124, R126, 0x4 ;  /* 0x000000047e7c7836 */ /* 0x000fe20000000000 */
[----:B-1----:R-:W-:Y:S06]  /*19240*/  @P1 BRA `(.L_x_2848) ;  /* 0x0000000000081947 */ /* 0x002fec0003800000 */
[----:B------:R-:W1:Y:S02]  /*19250*/  SYNCS.PHASECHK.TRANS64.TRYWAIT P1, [R3+URZ+0x30830], R4 ;  /* 0x03083004030075a7 */ /* 0x000e64000802017f */
[----:B-1----:R-:W-:Y:S05]  /*19260*/  @!P1 BRA `(.L_x_2849) ;  /* 0x0000010400a09947 */ /* 0x002fea0003800000 */
.L_x_2848:
[----:B------:R-:W-:Y:S05]  /*19270*/  BSYNC B1 ;  /* 0x0000000000017941 */ /* 0x000fea0003800000 */
.L_x_2847:
        /* <DEDUP_REMOVED lines=10> */
[----:B01----:R-:W-:Y:S01]  /*19320*/  MOV R4, UR38 ;  /* 0x0000002600047c02 */ /* 0x003fe20008000f00 */
        /* <DEDUP_REMOVED lines=23> */
[----:B------:R-:W-:Y:S01]  /*194a0*/  MOV R3, UR39 ;  /* 0x0000002700037c02 */ /* 0x000fe20008000f00 */
        /* <DEDUP_REMOVED lines=193> */
.L_x_2850:
[----:B------:R-:W-:Y:S01]  /*1a0c0*/  SHF.L.U32 R3, R8, 0x1f, RZ ;  /* 0x0000001f08037819 */ /* 0x000fe200000006ff */
[----:B------:R-:W-:-:S04]  /*1a0d0*/  IMAD R13, R9, 0x8, R2 ;  /* 0x00000008090d7824 */ /* 0x000fc800078e0202 */
[----:B------:R0:W1:Y:S01]  /*1a0e0*/  SYNCS.PHASECHK.TRANS64.TRYWAIT P1, [R13+URZ+0x30850], R3 ;  /* 0x030850030d0075a7 */ /* 0x000062000802017f */
[----:B------:R-:W-:Y:S05]  /*1a0f0*/  @!P0 BRA `(.L_x_2851) ;  /* 0x0000000000048947 */ /* 0x000fea0003800000 */
[----:B------:R-:W-:Y:S01]  /*1a100*/  BPT.TRAP 0x1 ;  /* 0x000000040000795c */ /* 0x000fe20000300000 */
.L_x_2851:
[----:B------:R-:W-:Y:S04]  /*1a110*/  BSSY B1, `(.L_x_2852) ;  /* 0x0000004000017945 */ /* 0x000fe80003800000 */
[----:B-1----:R-:W-:Y:S05]  /*1a120*/  @P1 BRA `(.L_x_2853) ;  /* 0x0000000000081947 */ /* 0x002fea0003800000 */
[----:B------:R-:W1:Y:S02]  /*1a130*/  SYNCS.PHASECHK.TRANS64.TRYWAIT P1, [R13+URZ+0x30850], R3 ;  /* 0x030850030d0075a7 */ /* 0x000e64000802017f */
[----:B-1----:R-:W-:Y:S05]  /*1a140*/  @!P1 BRA `(.L_x_2854) ;  /* 0x000000f400fc9947 */ /* 0x002fea0003800000 */
.L_x_2853:
[----:B------:R-:W-:Y:S05]  /*1a150*/  BSYNC B1 ;  /* 0x0000000000017941 */ /* 0x000fea0003800000 */
.L_x_2852:
        /* <DEDUP_REMOVED lines=48> */
.L_x_2855:
[----:B------:R-:W-:Y:S01]  /*1a460*/  FMUL.FTZ R5, R120, UR38 ;  /* 0x0000002678057c20 */ /* 0x000fe20008410000 */
[----:B------:R-:W-:Y:S01]  /*1a470*/  FMUL.FTZ R14, R121, UR38 ;  /* 0x00000026790e7c20 */ /* 0x000fe20008410000 */
[----:B------:R-:W-:Y:S01]  /*1a480*/  FMUL.FTZ R15, R124, UR38 ;  /* 0x000000267c0f7c20 */ /* 0x000fe20008410000 */
[----:B------:R-:W-:Y:S02]  /*1a490*/  IMAD R0, R0, 0x8, R2 ;  /* 0x0000000800007824 */ /* 0x000fe400078e0202 */
[----:B------:R-:W-:Y:S01]  /*1a4a0*/  FMUL.FTZ R20, R125, UR38 ;  /* 0x000000267d147c20 */ /* 0x000fe20008410000 */
[----:B------:R-:W-:Y:S01]  /*1a4b0*/  FMUL.FTZ R21, R128, UR38 ;  /* 0x0000002680157c20 */ /* 0x000fe20008410000 */
[----:B------:R-:W0:Y:S01]  /*1a4c0*/  MUFU.TANH R5, R5 ;  /* 0x0000000500057308 */ /* 0x000e220000002400 */
[----:B------:R-:W-:Y:S02]  /*1a4d0*/  VIADD R0, R0, 0x30840 ;  /* 0x0003084000007836 */ /* 0x000fe40000000000 */
[----:B------:R-:W-:Y:S01]  /*1a4e0*/  FMUL.FTZ R120, R129, UR38 ;  /* 0x0000002681787c20 */ /* 0x000fe20008410000 */
[----:B------:R-:W-:Y:S01]  /*1a4f0*/  FMUL.FTZ R121, R132, UR38 ;  /* 0x0000002684797c20 */ /* 0x000fe20008410000 */
[----:B------:R-:W-:Y:S01]  /*1a500*/  FMUL.FTZ R8, R122, UR38 ;  /* 0x000000267a087c20 */ /* 0x000fe20008410000 */
[----:B------:R-:W-:Y:S01]  /*1a510*/  FMUL.FTZ R122, R133, UR38 ;  /* 0x00000026857a7c20 */ /* 0x000fe20008410000 */
[----:B------:R-:W-:Y:S01]  /*1a520*/  PRMT R0, R218, 0x654, R0 ;  /* 0x00000654da007816 */ /* 0x000fe20000000000 */
[----:B------:R-:W-:Y:S01]  /*1a530*/  FMUL.FTZ R9, R123, UR38 ;  /* 0x000000267b097c20 */ /* 0x000fe20008410000 */
[----:B------:R-:W1:Y:S01]  /*1a540*/  MUFU.TANH R14, R14 ;  /* 0x0000000e000e7308 */ /* 0x000e620000002400 */
[----:B------:R-:W-:Y:S01]  /*1a550*/  FMUL.FTZ R123, R136, UR38 ;  /* 0x00000026887b7c20 */ /* 0x000fe20008410000 */
[----:B------:R0:W-:Y:S01]  /*1a560*/  SYNCS.ARRIVE.TRANS64.RED.A1T0 RZ, [R0+URZ], RZ ;  /* 0x000000ff00ff79a7 */ /* 0x0001e2000810043f */
[----:B------:R-:W-:Y:S01]  /*1a570*/  FMUL.FTZ R125, R137, UR38 ;  /* 0x00000026897d7c20 */ /* 0x000fe20008410000 */
[----:B------:R-:W-:Y:S01]  /*1a580*/  FMUL.FTZ R124, R140, UR38 ;  /* 0x000000268c7c7c20 */ /* 0x000fe20008410000 */
[----:B------:R-:W-:Y:S01]  /*1a590*/  FMUL.FTZ R128, R141, UR38 ;  /* 0x000000268d807c20 */ /* 0x000fe20008410000 */
[----:B------:R-:W-:Y:S01]  /*1a5a0*/  FMUL.FTZ R129, R144, UR38 ;  /* 0x0000002690817c20 */ /* 0x000fe20008410000 */
[----:B------:R-:W-:Y:S01]  /*1a5b0*/  FMUL.FTZ R132, R145, UR38 ;  /* 0x0000002691847c20 */ /* 0x000fe20008410000 */
[----:B------:R-:W2:Y:S01]  /*1a5c0*/  MUFU.TANH R15, R15 ;  /* 0x0000000f000f7308 */ /* 0x000ea20000002400 */
[----:B------:R-:W-:Y:S01]  /*1a5d0*/  FMUL.FTZ R133, R148, UR38 ;  /* 0x0000002694857c20 */ /* 0x000fe20008410000 */
[----:B0-----:R-:W-:Y:S01]  /*1a5e0*/  FMNMX.FTZ R0, R5, R11, !PT ;  /* 0x0000000b05007209 */ /* 0x001fe20007810000 */
        /* <DEDUP_REMOVED lines=80> */
[----:B------:R-:W4:Y:S01]  /*1aaf0*/  MUFU.TANH R130, R130 ;  /* 0x0000008200827308 */ /* 0x000f220000002400 */
        /* <DEDUP_REMOVED lines=14> */
[----:B------:R-:W-:-:S03]  /*1abe0*/  FMNMX.FTZ R3, R130, R3, !PT ;  /* 0x0000000382037209 */ /* 0x000fc60007810000 */
        /* <DEDUP_REMOVED lines=87> */
[--C-:B------:R-:W-:Y:S01]  /*1b160*/  FFMA.FTZ R155, R155, R3, -R152.reuse ;  /* 0x000000039b9b7223 */ /* 0x100fe20000010898 */
[----:B------:R-:W1:Y:S01]  /*1b170*/  MUFU.EX2 R8, R8 ;  /* 0x0000000800087308 */ /* 0x000e620000000800 */
[----:B0----5:R-:W-:Y:S01]  /*1b180*/  FFMA.FTZ R7, R14, R7, R11 ;  /* 0x000000070e077223 */ /* 0x021fe2000001000b */
[-CC-:B------:R-:W-:Y:S01]  /*1b190*/  FFMA.FTZ R156, R156, R3.reuse, -R152.reuse ;  /* 0x000000039c9c7223 */ /* 0x180fe20000010898 */
[-CC-:B------:R-:W-:Y:S01]  /*1b1a0*/  FFMA.FTZ R157, R157, R3.reuse, -R152.reuse ;  /* 0x000000039d9d7223 */ /* 0x180fe20000010898 */
[-CC-:B------:R-:W-:Y:S01]  /*1b1b0*/  FFMA.FTZ R158, R158, R3.reuse, -R152.reuse ;  /* 0x000000039e9e7223 */ /* 0x180fe20000010898 */
[-CC-:B------:R-:W-:Y:S01]  /*1b1c0*/  FFMA.FTZ R159, R159, R3.reuse, -R152.reuse ;  /* 0x000000039f9f7223 */ /* 0x180fe20000010898 */
[----:B------:R-:W-:-:S02]  /*1b1d0*/  FFMA.FTZ R171, R160, R3, -R152 ;  /* 0x00000003a0ab7223 */ /* 0x000fc40000010898 */
[----:B------:R-:W0:Y:S08]  /*1b1e0*/  MUFU.EX2 R161, R161 ;  /* 0x000000a100a17308 */ /* 0x000e300000000800 */
        /* <DEDUP_REMOVED lines=94> */
.L_x_2856:
        /* <DEDUP_REMOVED lines=34> */
.L_x_2844:
[----:B------:R-:W-:Y:S05]  /*1b9f0*/  BSYNC B0 ;  /* 0x0000000000007941 */ /* 0x000fea0003800000 */
.L_x_2843:
        /* <DEDUP_REMOVED lines=99> */
.L_x_2858:
[----:B------:R-:W-:Y:S01]  /*1c030*/  IMAD R10, R196, 0x8, R2 ;  /* 0x00000008c40a7824 */ /* 0x000fe200078e0202 */
[----:B------:R-:W-:-:S04]  /*1c040*/  SHF.L.U32 R5, R200, 0x1f, RZ ;  /* 0x0000001fc8057819 */ /* 0x000fc800000006ff */
[----:B------:R0:W1:Y:S01]  /*1c050*/  SYNCS.PHASECHK.TRANS64.TRYWAIT P1, [R10+URZ+0x30850], R5 ;  /* 0x030850050a0075a7 */ /* 0x000062000802017f */
[----:B------:R-:W-:Y:S05]  /*1c060*/  @!P0 BRA `(.L_x_2859) ;  /* 0x0000000000048947 */ /* 0x000fea0003800000 */
[----:B------:R-:W-:Y:S01]  /*1c070*/  BPT.TRAP 0x1 ;  /* 0x000000040000795c */ /* 0x000fe20000300000 */
.L_x_2859:
        /* <DEDUP_REMOVED lines=9> */
.L_x_2861:
[----:B------:R-:W-:Y:S05]  /*1c110*/  BSYNC B0 ;  /* 0x0000000000007941 */ /* 0x000fea0003800000 */
.L_x_2860:
[----:B------:R-:W-:Y:S01]  /*1c120*/  IMAD.MOV.U32 R8, RZ, RZ, R2 ;  /* 0x000000ffff087224 */ /* 0x000fe200078e0002 */
[----:B------:R-:W-:Y:S01]  /*1c130*/  WARPGROUP.ARRIVE ;  /* 0x00000000000079c5 */ /* 0x000fe20000000000 */
[----:B------:R-:W-:Y:S01]  /*1c140*/  IMAD.MOV.U32 R9, RZ, RZ, 0x40000040 ;  /* 0x40000040ff097424 */ /* 0x000fe200078e00ff */
[----:B01----:R-:W-:Y:S01]  /*1c150*/  SHFL.BFLY PT, R5, R6, 0x2, 0x1f ;  /* 0x0c401f0006057f89 */ /* 0x003fe200000e0000 */
[----:B------:R-:W-:Y:S01]  /*1c160*/  IMAD.MOV.U32 R128, RZ, RZ, -0x800000 ;  /* 0xff800000ff807424 */ /* 0x000fe200078e00ff */
[----:B------:R-:W-:Y:S01]  /*1c170*/  R2UR UR6, R8 ;  /* 0x00000000080672ca */ /* 0x000fe200000e0000 */
[----:B------:R-:W-:Y:S01]  /*1c180*/  VIADD R8, R2, 0x80 ;  /* 0x0000008002087836 */ /* 0x000fe20000000000 */
[----:B------:R-:W-:Y:S01]  /*1c190*/  R2UR UR7, R9 ;  /* 0x00000000090772ca */ /* 0x000fe200000e0000 */
[----:B------:R-:W-:Y:S02]  /*1c1a0*/  IMAD.MOV.U32 R9, RZ, RZ, 0x40000040 ;  /* 0x40000040ff097424 */ /* 0x000fe400078e00ff */
[----:B------:R-:W-:-:S10]  /*1c1b0*/  IMAD.MOV.U32 R129, RZ, RZ, -0x800000 ;  /* 0xff800000ff817424 */ /* 0x000fd400078e00ff */
        /* <DEDUP_REMOVED lines=26> */
[----:B------:R-:W0:Y:S01]  /*1c360*/  SHFL.BFLY PT, R2, R7, 0x2, 0x1f ;  /* 0x0c401f0007027f89 */ /* 0x000e2200000e0000 */
[----:B------:R-:W-:Y:S02]  /*1c370*/  WARPGROUP.DEPBAR.LE gsb0, 0x0 ;  /* 0x00008000000079c5 */ /* 0x000fe40000010000 */
[----:B------:R-:W-:-:S12]  /*1c380*/  WARPGROUP.ARRIVE ;  /* 0x00000000000079c5 */ /* 0x000fd80000000000 */
[----:B------:R-:W-:Y:S01]  /*1c390*/  HGMMA.64x192x16.F32.BF16 R24, R172, gdesc[UR4].tnspB, R24, gsb0 ;  /* 0x42e00004ac187df0 */ /* 0x000fe20008001818 */
[----:B------:R-:W-:Y:S01]  /*1c3a0*/  R2UR UR6, R8 ;  /* 0x00000000080672ca */ /* 0x000fe200000e0000 */
[----:B0-----:R-:W-:Y:S01]  /*1c3b0*/  FADD.FTZ R8, R2, R7 ;  /* 0x0000000702087221 */ /* 0x001fe20000010000 */
[----:B------:R-:W-:Y:S01]  /*1c3c0*/  R2UR UR7, R9 ;  /* 0x00000000090772ca */ /* 0x000fe200000e0000 */
[----:B------:R-:W-:-:S03]  /*1c3d0*/  FADD.FTZ R9, R5, R6 ;  /* 0x0000000605097221 */ /* 0x000fc60000010000 */
[----:B------:R-:W0:Y:S04]  /*1c3e0*/  SHFL.BFLY PT, R5, R8, 0x1, 0x1f ;  /* 0x0c201f0008057f89 */ /* 0x000e2800000e0000 */
[----:B------:R-:W1:Y:S01]  /*1c3f0*/  SHFL.BFLY PT, R2, R9, 0x1, 0x1f ;  /* 0x0c201f0009027f89 */ /* 0x000e6200000e0000 */
[----:B0-----:R-:W-:Y:S01]  /*1c400*/  FADD.FTZ R13, R8, R5 ;  /* 0x00000005080d7221 */ /* 0x001fe20000010000 */
[----:B------:R-:W-:Y:S02]  /*1c410*/  IMAD.MOV.U32 R5, RZ, RZ, RZ ;  /* 0x000000ffff057224 */ /* 0x000fe400078e00ff */
[----:B-1----:R-:W-:Y:S02]  /*1c420*/  FADD.FTZ R14, R9, R2 ;  /* 0x00000002090e7221 */ /* 0x002fe40000010000 */
[----:B------:R-:W-:Y:S01]  /*1c430*/  FSETP.NE.FTZ.AND P1, PT, R13, RZ, PT ;  /* 0x000000ff0d00720b */ /* 0x000fe20003f35000 */
[----:B------:R-:W-:-:S02]  /*1c440*/  IMAD.MOV.U32 R2, RZ, RZ, RZ ;  /* 0x000000ffff027224 */ /* 0x000fc400078e00ff */
        /* <DEDUP_REMOVED lines=17> */
.L_x_2863:
[----:B------:R-:W2:Y:S01]  /*1c560*/  LDL.LU R0, [R1+0x50] ;  /* 0x0000500001007983 */ /* 0x000ea20000300800 */
        /* <DEDUP_REMOVED lines=15> */
[-C--:B------:R-:W-:Y:S01]  /*1c660*/  FMUL.FTZ R44, R44, R5.reuse ;  /* 0x000000052c2c7220 */ /* 0x080fe20000410000 */
[-C--:B------:R-:W-:Y:S01]  /*1c670*/  FMUL.FTZ R45, R45, R5.reuse ;  /* 0x000000052d2d7220 */ /* 0x080fe20000410000 */
[----:B-1----:R-:W-:Y:S01]  /*1c680*/  SEL R3, RZ, 0x1, P1 ;  /* 0x00000001ff037807 */ /* 0x002fe20000800000 */
        /* <DEDUP_REMOVED lines=85> */
[----:B------:R-:W-:-:S02]  /*1cbe0*/  LOP3.LUT R200, R200, R3, RZ, 0x3c, !PT ;  /* 0x00000003c8c87212 */ /* 0x000fc400078e3cff */
[----:B------:R-:W-:Y:S01]  /*1cbf0*/  SEL R196, R196, RZ, P1 ;  /* 0x000000ffc4c47207 */ /* 0x000fe20000800000 */
[----:B--2---:R-:W-:-:S05]  /*1cc00*/  VIADD R0, R0, 0x1 ;  /* 0x0000000100007836 */ /* 0x004fca0000000000 */
[----:B------:R0:W-:Y:S02]  /*1cc10*/  STL [R1+0x50], R0 ;  /* 0x0000500001007387 */ /* 0x0001e40000100800 */
.L_x_2764:
[----:B------:R-:W1:Y:S08]  /*1cc20*/  S2UR UR4, SR_CgaCtaId ;  /* 0x00000000000479c3 */ /* 0x000e700000008800 */
[----:B------:R-:W-:Y:S01]  /*1cc30*/  BAR.SYNC.DEFER_BLOCKING 0x5, 0x180 ;  /* 0x0146000000007b1d */ /* 0x000fe20000010000 */
[----:B------:R-:W-:-:S05]  /*1cc40*/  MOV R3, 0x400 ;  /* 0x0000040000037802 */ /* 0x000fca0000000f00 */
[----:B------:R-:W-:Y:S01]  /*1cc50*/  BSSY B0, `(.L_x_2864) ;  /* 0x00003d8000007945 */ /* 0x000fe20003800000 */
[----:B-1----:R-:W-:-:S05]  /*1cc60*/  IMAD.U32 R218, RZ, RZ, UR4 ;  /* 0x00000004ffda7e24 */ /* 0x002fca000f8e00ff */
[----:B------:R-:W-:-:S05]  /*1cc70*/  LEA R2, R218, R3, 0x18 ;  /* 0x00000003da027211 */ /* 0x000fca00078ec0ff */
[----:B------:R1:W2:Y:S01]  /*1cc80*/  LDS.128 R4, [R2+0x308d0] ;  /* 0x0308d00002047984 */ /* 0x0002a20000000c00 */
[----:B------:R-:W-:Y:S06]  /*1cc90*/  BAR.ARV 0x4, 0x180 ;  /* 0x0106000000007b1d */ /* 0x000fec0000002000 */
[----:B------:R-:W-:Y:S05]  /*1cca0*/  @P0 BRA `(.L_x_2865) ;  /* 0x0000002c00dc0947 */ /* 0x000fea0003800000 */
[----:B0-----:R-:W3:Y:S01]  /*1ccb0*/  LDL R0, [R1+0x68] ;  /* 0x0000680001007983 */ /* 0x001ee20000100800 */
[----:B------:R-:W0:Y:S01]  /*1ccc0*/  S2R R3, SR_SWINHI ;  /* 0x0000000000037919 */ /* 0x000e220000002f00 */
[----:B------:R-:W-:Y:S01]  /*1ccd0*/  F2FP.BF16.F32.PACK_AB R10, R29, R28 ;  /* 0x0000001c1d0a723e */ /* 0x000fe200000010ff */
[----:B------:R-:W-:Y:S01]  /*1cce0*/  ULDC.64 UR6, c[0x0][0xc00] ;  /* 0x0003000000067ab9 */ /* 0x000fe20000000a00 */
[----:B------:R-:W-:Y:S01]  /*1ccf0*/  F2FP.BF16.F32.PACK_AB R11, R31, R30 ;  /* 0x0000001e1f0b723e */ /* 0x000fe200000010ff */
[----:B------:R-:W4:Y:S01]  /*1cd00*/  LDL.LU R145, [R1+0x48] ;  /* 0x0000480001917983 */ /* 0x000f220000300800 */
[----:B------:R-:W-:-:S03]  /*1cd10*/  ULDC.64 UR4, c[0x0][0xc08] ;  /* 0x0003020000047ab9 */ /* 0x000fc60000000a00 */
[----:B------:R-:W4:Y:S04]  /*1cd20*/  LDL.LU R144, [R1+0x4c] ;  /* 0x00004c0001907983 */ /* 0x000f280000300800 */
[----:B------:R-:W4:Y:S04]  /*1cd30*/  LDL.LU R143, [R1+0x40] ;  /* 0x00004000018f7983 */ /* 0x000f280000300800 */
[----:B------:R-:W4:Y:S04]  /*1cd40*/  LDL.LU R142, [R1+0x44] ;  /* 0x00004400018e7983 */ /* 0x000f280000300800 */
[----:B------:R-:W4:Y:S04]  /*1cd50*/  LDL.LU R141, [R1+0x5c] ;  /* 0x00005c00018d7983 */ /* 0x000f280000300800 */
[----:B------:R-:W4:Y:S01]  /*1cd60*/  LDL R140, [R1+0x3c] ;  /* 0x00003c00018c7983 */ /* 0x000f220000100800 */
[----:B------:R-:W-:-:S02]  /*1cd70*/  MOV R126, R2 ;  /* 0x00000002007e7202 */ /* 0x000fc40000000f00 */
[----:B0-----:R-:W-:Y:S01]  /*1cd80*/  MOV R127, R3 ;  /* 0x00000003007f7202 */ /* 0x001fe20000000f00 */
[----:B------:R-:W-:Y:S02]  /*1cd90*/  BAR.SYNC.DEFER_BLOCKING 0x1, 0x100 ;  /* 0x0044000000007b1d */ /* 0x000fe40000010000 */
[----:B---3--:R-:W-:-:S03]  /*1cda0*/  IMAD.WIDE R84, R0, 0x2, R126 ;  /* 0x0000000200547825 */ /* 0x008fc600078e027e */
[C---:B------:R-:W-:Y:S02]  /*1cdb0*/  IADD3 R81, P0, R84.reuse, 0x20, RZ ;  /* 0x0000002054517810 */ /* 0x040fe40007f1e0ff */
[----:B------:R-:W-:Y:S02]  /*1cdc0*/  LOP3.LUT R9, R84, 0x380, RZ, 0xc0, !PT ;  /* 0x0000038054097812 */ /* 0x000fe400078ec0ff */
[----:B------:R-:W-:Y:S02]  /*1cdd0*/  LOP3.LUT R80, R81, 0x380, RZ, 0xc0, !PT ;  /* 0x0000038051507812 */ /* 0x000fe400078ec0ff */
[----:B------:R-:W-:Y:S02]  /*1cde0*/  SHF.R.U64 R9, R9, 0x3, RZ ;  /* 0x0000000309097819 */ /* 0x000fe400000012ff */
[----:B------:R-:W-:Y:S02]  /*1cdf0*/  SHF.R.U64 R80, R80, 0x3, RZ ;  /* 0x0000000350507819 */ /* 0x000fe400000012ff */
[----:B------:R-:W-:Y:S01]  /*1ce00*/  LOP3.LUT R8, R9, R84, RZ, 0x3c, !PT ;  /* 0x0000005409087212 */ /* 0x000fe200078e3cff */
[----:B------:R-:W-:Y:S01]  /*1ce10*/  IMAD.MOV.U32 R9, RZ, RZ, R85 ;  /* 0x000000ffff097224 */ /* 0x000fe200078e0055 */
[----:B------:R-:W-:-:S02]  /*1ce20*/  IADD3 R15, P1, R84, 0x40, RZ ;  /* 0x00000040540f7810 */ /* 0x000fc40007f3e0ff */
[----:B------:R-:W-:Y:S01]  /*1ce30*/  LOP3.LUT R80, R80, R81, RZ, 0x3c, !PT ;  /* 0x0000005150507212 */ /* 0x000fe200078e3cff */
[----:B------:R-:W-:Y:S01]  /*1ce40*/  IMAD.X R81, RZ, RZ, R85, P0 ;  /* 0x000000ffff517224 */ /* 0x000fe200000e0655 */
[----:B------:R-:W-:Y:S02]  /*1ce50*/  LOP3.LUT R14, R15, 0x380, RZ, 0xc0, !PT ;  /* 0x000003800f0e7812 */ /* 0x000fe400078ec0ff */
[C---:B------:R-:W-:Y:S02]  /*1ce60*/  IADD3 R136, P6, R84.reuse, 0x60, RZ ;  /* 0x0000006054887810 */ /* 0x040fe40007fde0ff */
[----:B------:R-:W-:Y:S02]  /*1ce70*/  IADD3 R12, P5, R84, 0x4000, RZ ;  /* 0x00004000540c7810 */ /* 0x000fe40007fbe0ff */
[----:B------:R-:W-:Y:S02]  /*1ce80*/  MOV R3, R8 ;  /* 0x0000000800037202 */ /* 0x000fe40000000f00 */
[----:B------:R-:W-:-:S02]  /*1ce90*/  F2FP.BF16.F32.PACK_AB R8, R25, R24 ;  /* 0x000000181908723e */ /* 0x000fc400000010ff */
[----:B------:R-:W-:Y:S02]  /*1cea0*/  F2FP.BF16.F32.PACK_AB R9, R27, R26 ;  /* 0x0000001a1b09723e */ /* 0x000fe400000010ff */
[----:B------:R-:W-:Y:S02]  /*1ceb0*/  IADD3 R82, P3, R84, 0x4060, RZ ;  /* 0x0000406054527810 */ /* 0x000fe40007f7e0ff */
[----:B------:R-:W-:Y:S02]  /*1cec0*/  MOV R81, R80 ;  /* 0x0000005000517202 */ /* 0x000fe40000000f00 */
[----:B------:R-:W-:Y:S02]  /*1ced0*/  SHF.R.U64 R14, R14, 0x3, RZ ;  /* 0x000000030e0e7819 */ /* 0x000fe400000012ff */
[----:B------:R-:W-:Y:S02]  /*1cee0*/  IADD3 R80, P4, R84, 0x4040, RZ ;  /* 0x0000404054507810 */ /* 0x000fe40007f9e0ff */
[----:B------:R-:W-:-:S02]  /*1cef0*/  LOP3.LUT R137, R136, 0x380, RZ, 0xc0, !PT ;  /* 0x0000038088897812 */ /* 0x000fc400078ec0ff */
[----:B------:R-:W-:Y:S01]  /*1cf00*/  LOP3.LUT R13, R12, 0x380, RZ, 0xc0, !PT ;  /* 0x000003800c0d7812 */ /* 0x000fe200078ec0ff */
[----:B------:R0:W-:Y:S01]  /*1cf10*/  STSM.16.M88.4 [R3], R8 ;  /* 0x0000000803007844 */ /* 0x0001e20000000200 */
[----:B------:R-:W-:Y:S02]  /*1cf20*/  LOP3.LUT R83, R82, 0x380, RZ, 0xc0, !PT ;  /* 0x0000038052537812 */ /* 0x000fe400078ec0ff */
[----:B------:R-:W-:Y:S02]  /*1cf30*/  IADD3 R138, P0, R84, 0x4020, RZ ;  /* 0x00004020548a7810 */ /* 0x000fe40007f1e0ff */
[----:B------:R-:W-:Y:S01]  /*1cf40*/  LOP3.LUT R14, R14, R15, RZ, 0x3c, !PT ;  /* 0x0000000f0e0e7212 */ /* 0x000fe200078e3cff */
[----:B------:R-:W-:Y:S01]  /*1cf50*/  IMAD.X R15, RZ, RZ, R85, P1 ;  /* 0x000000ffff0f7224 */ /* 0x000fe200008e0655 */
[----:B------:R-:W-:Y:S02]  /*1cf60*/  LOP3.LUT R0, R80, 0x380, RZ, 0xc0, !PT ;  /* 0x0000038050007812 */ /* 0x000fe400078ec0ff */
[----:B------:R-:W-:-:S02]  /*1cf70*/  SHF.R.U64 R137, R137, 0x3, RZ ;  /* 0x0000000389897819 */ /* 0x000fc400000012ff */
[----:B------:R-:W-:Y:S02]  /*1cf80*/  SHF.R.U64 R13, R13, 0x3, RZ ;  /* 0x000000030d0d7819 */ /* 0x000fe400000012ff */
[----:B------:R-:W-:Y:S02]  /*1cf90*/  SHF.R.U64 R83, R83, 0x3, RZ ;  /* 0x0000000353537819 */ /* 0x000fe400000012ff */
[----:B0-----:R-:W-:Y:S02]  /*1cfa0*/  F2FP.BF16.F32.PACK_AB R8, R33, R32 ;  /* 0x000000202108723e */ /* 0x001fe400000010ff */
[----:B------:R-:W-:Y:S02]  /*1cfb0*/  F2FP.BF16.F32.PACK_AB R9, R35, R34 ;  /* 0x000000222309723e */ /* 0x000fe400000010ff */
[----:B------:R-:W-:Y:S02]  /*1cfc0*/  F2FP.BF16.F32.PACK_AB R10, R37, R36 ;  /* 0x00000024250a723e */ /* 0x000fe400000010ff */
[----:B------:R-:W-:-:S02]  /*1cfd0*/  F2FP.BF16.F32.PACK_AB R11, R39, R38 ;  /* 0x00000026270b723e */ /* 0x000fc400000010ff */
[----:B------:R-:W-:Y:S02]  /*1cfe0*/  LOP3.LUT R139, R138, 0x380, RZ, 0xc0, !PT ;  /* 0x000003808a8b7812 */ /* 0x000fe400078ec0ff */
[----:B------:R-:W-:Y:S01]  /*1cff0*/  IADD3 R86, P2, R84, 0x8000, RZ ;  /* 0x0000800054567810 */ /* 0x000fe20007f5e0ff */
[----:B------:R0:W-:Y:S01]  /*1d000*/  STSM.16.M88.4 [R81], R8 ;  /* 0x0000000851007844 */ /* 0x0001e20000000200 */
[----:B------:R-:W-:Y:S02]  /*1d010*/  SHF.R.U64 R0, R0, 0x3, RZ ;  /* 0x0000000300007819 */ /* 0x000fe400000012ff */
[----:B------:R-:W-:Y:S01]  /*1d020*/  LOP3.LUT R136, R137, R136, RZ, 0x3c, !PT ;  /* 0x0000008889887212 */ /* 0x000fe200078e3cff */
[--C-:B------:R-:W-:Y:S01]  /*1d030*/  IMAD.X R137, RZ, RZ, R85.reuse, P6 ;  /* 0x000000ffff897224 */ /* 0x100fe200030e0655 */
[----:B------:R-:W-:Y:S01]  /*1d040*/  LOP3.LUT R12, R13, R12, RZ, 0x3c, !PT ;  /* 0x0000000c0d0c7212 */ /* 0x000fe200078e3cff */
[----:B------:R-:W-:Y:S01]  /*1d050*/  IMAD.X R13, RZ, RZ, R85, P5 ;  /* 0x000000ffff0d7224 */ /* 0x000fe200028e0655 */
[----:B-----5:R-:W-:-:S02]  /*1d060*/  IADD3 R134, P1, R84, 0x8020, RZ ;  /* 0x0000802054867810 */ /* 0x020fc40007f3e0ff */
[----:B------:R-:W-:Y:S01]  /*1d070*/  LOP3.LUT R82, R83, R82, RZ, 0x3c, !PT ;  /* 0x0000005253527212 */ /* 0x000fe200078e3cff */
[--C-:B------:R-:W-:Y:S01]  /*1d080*/  IMAD.X R83, RZ, RZ, R85.reuse, P3 ;  /* 0x000000ffff537224 */ /* 0x100fe200018e0655 */
[----:B------:R-:W-:Y:S02]  /*1d090*/  MOV R14, R14 ;  /* 0x0000000e000e7202 */ /* 0x000fe40000000f00 */
[----:B------:R-:W-:Y:S02]  /*1d0a0*/  SHF.R.U64 R139, R139, 0x3, RZ ;  /* 0x000000038b8b7819 */ /* 0x000fe400000012ff */
[----:B------:R-:W-:Y:S01]  /*1d0b0*/  LOP3.LUT R87, R86, 0x380, RZ, 0xc0, !PT ;  /* 0x0000038056577812 */ /* 0x000fe200078ec0ff */
[----:B0-----:R-:W-:Y:S01]  /*1d0c0*/  IMAD.X R81, RZ, RZ, R85, P4 ;  /* 0x000000ffff517224 */ /* 0x001fe200020e0655 */
[----:B------:R-:W-:Y:S02]  /*1d0d0*/  F2FP.BF16.F32.PACK_AB R8, R41, R40 ;  /* 0x000000282908723e */ /* 0x000fe400000010ff */
[----:B------:R-:W-:-:S02]  /*1d0e0*/  F2FP.BF16.F32.PACK_AB R9, R43, R42 ;  /* 0x0000002a2b09723e */ /* 0x000fc400000010ff */
[----:B------:R-:W-:Y:S02]  /*1d0f0*/  F2FP.BF16.F32.PACK_AB R10, R45, R44 ;  /* 0x0000002c2d0a723e */ /* 0x000fe400000010ff */
[----:B------:R-:W-:Y:S02]  /*1d100*/  F2FP.BF16.F32.PACK_AB R11, R47, R46 ;  /* 0x0000002e2f0b723e */ /* 0x000fe400000010ff */
[C---:B------:R-:W-:Y:S02]  /*1d110*/  IADD3 R130, P6, R84.reuse, 0x8040, RZ ;  /* 0x0000804054827810 */ /* 0x040fe40007fde0ff */
[----:B------:R-:W-:Y:S02]  /*1d120*/  IADD3 R132, P5, R84, 0x8060, RZ ;  /* 0x0000806054847810 */ /* 0x000fe40007fbe0ff */
[----:B------:R-:W-:Y:S02]  /*1d130*/  LOP3.LUT R80, R0, R80, RZ, 0x3c, !PT ;  /* 0x0000005000507212 */ /* 0x000fe400078e3cff */
[----:B------:R-:W-:Y:S01]  /*1d140*/  LOP3.LUT R135, R134, 0x380, RZ, 0xc0, !PT ;  /* 0x0000038086877812 */ /* 0x000fe200078ec0ff */
[----:B------:R0:W-:Y:S01]  /*1d150*/  STSM.16.M88.4 [R14], R8 ;  /* 0x000000080e007844 */ /* 0x0001e20000000200 */
[----:B------:R-:W-:Y:S01]  /*1d160*/  LOP3.LUT R138, R139, R138, RZ, 0x3c, !PT ;  /* 0x0000008a8b8a7212 */ /* 0x000fe200078e3cff */
[----:B------:R-:W-:Y:S01]  /*1d170*/  IMAD.X R139, RZ, RZ, R85, P0 ;  /* 0x000000ffff8b7224 */ /* 0x000fe200000e0655 */
[----:B------:R-:W-:-:S02]  /*1d180*/  SHF.R.U64 R87, R87, 0x3, RZ ;  /* 0x0000000357577819 */ /* 0x000fc400000012ff */
[----:B------:R-:W-:Y:S02]  /*1d190*/  LOP3.LUT R131, R130, 0x380, RZ, 0xc0, !PT ;  /* 0x0000038082837812 */ /* 0x000fe400078ec0ff */
[----:B------:R-:W-:Y:S02]  /*1d1a0*/  LOP3.LUT R133, R132, 0x380, RZ, 0xc0, !PT ;  /* 0x0000038084857812 */ /* 0x000fe400078ec0ff */
[----:B------:R-:W-:Y:S02]  /*1d1b0*/  MOV R3, R12 ;  /* 0x0000000c00037202 */ /* 0x000fe40000000f00 */
[----:B------:R-:W-:Y:S02]  /*1d1c0*/  MOV R136, R136 ;  /* 0x0000008800887202 */ /* 0x000fe40000000f00 */
[----:B------:R-:W-:Y:S02]  /*1d1d0*/  F2FP.BF16.F32.PACK_AB R12, R49, R48 ;  /* 0x00000030310c723e */ /* 0x000fe400000010ff */
[----:B------:R-:W-:-:S02]  /*1d1e0*/  F2FP.BF16.F32.PACK_AB R13, R51, R50 ;  /* 0x00000032330d723e */ /* 0x000fc400000010ff */
[----:B0-----:R-:W-:Y:S02]  /*1d1f0*/  F2FP.BF16.F32.PACK_AB R14, R53, R52 ;  /* 0x00000034350e723e */ /* 0x001fe400000010ff */
[----:B------:R-:W-:Y:S02]  /*1d200*/  F2FP.BF16.F32.PACK_AB R15, R55, R54 ;  /* 0x00000036370f723e */ /* 0x000fe400000010ff */
[----:B--2---:R-:W-:Y:S02]  /*1d210*/  MOV R4, R80 ;  /* 0x0000005000047202 */ /* 0x004fe40000000f00 */
[----:B------:R-:W-:Y:S02]  /*1d220*/  MOV R0, R82 ;  /* 0x0000005200007202 */ /* 0x000fe40000000f00 */
[----:B------:R-:W-:Y:S02]  /*1d230*/  SHF.R.U64 R135, R135, 0x3, RZ ;  /* 0x0000000387877819 */ /* 0x000fe400000012ff */
[----:B------:R-:W-:-:S02]  /*1d240*/  F2FP.BF16.F32.PACK_AB R80, R57, R56 ;  /* 0x000000383950723e */ /* 0x000fc400000010ff */
[----:B------:R-:W-:Y:S02]  /*1d250*/  F2FP.BF16.F32.PACK_AB R81, R59, R58 ;  /* 0x0000003a3b51723e */ /* 0x000fe400000010ff */
[----:B------:R-:W-:Y:S02]  /*1d260*/  F2FP.BF16.F32.PACK_AB R82, R61, R60 ;  /* 0x0000003c3d52723e */ /* 0x000fe400000010ff */
[----:B------:R-:W-:Y:S02]  /*1d270*/  F2FP.BF16.F32.PACK_AB R83, R63, R62 ;  /* 0x0000003e3f53723e */ /* 0x000fe400000010ff */
[----:B------:R-:W-:Y:S01]  /*1d280*/  LOP3.LUT R86, R87, R86, RZ, 0x3c, !PT ;  /* 0x0000005657567212 */ /* 0x000fe200078e3cff */
[--C-:B------:R-:W-:Y:S01]  /*1d290*/  IMAD.X R87, RZ, RZ, R85.reuse, P2 ;  /* 0x000000ffff577224 */ /* 0x100fe200010e0655 */
[----:B------:R-:W-:Y:S02]  /*1d2a0*/  SHF.R.U64 R131, R131, 0x3, RZ ;  /* 0x0000000383837819 */ /* 0x000fe400000012ff */
[----:B------:R-:W-:Y:S01]  /*1d2b0*/  SHF.R.U64 R133, R133, 0x3, RZ ;  /* 0x0000000385857819 */ /* 0x000fe200000012ff */
[----:B------:R0:W-:Y:S01]  /*1d2c0*/  STSM.16.M88.4 [R136], R12 ;  /* 0x0000000c88007844 */ /* 0x0001e20000000200 */
[----:B------:R-:W-:Y:S01]  /*1d2d0*/  LOP3.LUT R134, R135, R134, RZ, 0x3c, !PT ;  /* 0x0000008687867212 */ /* 0x000fe200078e3cff */
[----:B------:R-:W-:Y:S01]  /*1d2e0*/  IMAD.X R135, RZ, RZ, R85, P1 ;  /* 0x000000ffff877224 */ /* 0x000fe200008e0655 */
[----:B------:R-:W-:Y:S01]  /*1d2f0*/  MOV R138, R138 ;  /* 0x0000008a008a7202 */ /* 0x000fe20000000f00 */
[----:B------:R2:W-:Y:S01]  /*1d300*/  STSM.16.M88.4 [R3], R80 ;  /* 0x0000005003007844 */ /* 0x0005e20000000200 */
[----:B------:R-:W-:-:S02]  /*1d310*/  F2FP.BF16.F32.PACK_AB R8, R65, R64 ;  /* 0x000000404108723e */ /* 0x000fc400000010ff */
[----:B------:R-:W-:Y:S02]  /*1d320*/  F2FP.BF16.F32.PACK_AB R9, R67, R66 ;  /* 0x000000424309723e */ /* 0x000fe400000010ff */
[----:B------:R-:W-:Y:S02]  /*1d330*/  F2FP.BF16.F32.PACK_AB R10, R69, R68 ;  /* 0x00000044450a723e */ /* 0x000fe400000010ff */
[----:B------:R-:W-:Y:S02]  /*1d340*/  F2FP.BF16.F32.PACK_AB R11, R71, R70 ;  /* 0x00000046470b723e */ /* 0x000fe400000010ff */
[----:B------:R-:W-:Y:S02]  /*1d350*/  LOP3.LUT R130, R131, R130, RZ, 0x3c, !PT ;  /* 0x0000008283827212 */ /* 0x000fe400078e3cff */
[----:B------:R-:W-:Y:S02]  /*1d360*/  LOP3.LUT R132, R133, R132, RZ, 0x3c, !PT ;  /* 0x0000008485847212 */ /* 0x000fe400078e3cff */
[----:B0-----:R-:W-:-:S02]  /*1d370*/  F2FP.BF16.F32.PACK_AB R12, R73, R72 ;  /* 0x00000048490c723e */ /* 0x001fc400000010ff */
[----:B------:R-:W-:Y:S02]  /*1d380*/  F2FP.BF16.F32.PACK_AB R13, R75, R74 ;  /* 0x0000004a4b0d723e */ /* 0x000fe400000010ff */
[----:B------:R-:W-:Y:S02]  /*1d390*/  F2FP.BF16.F32.PACK_AB R14, R77, R76 ;  /* 0x0000004c4d0e723e */ /* 0x000fe400000010ff */
[----:B------:R-:W-:Y:S01]  /*1d3a0*/  F2FP.BF16.F32.PACK_AB R15, R79, R78 ;  /* 0x0000004e4f0f723e */ /* 0x000fe200000010ff */
[----:B------:R-:W-:Y:S01]  /*1d3b0*/  IMAD.X R133, RZ, RZ, R85, P5 ;  /* 0x000000ffff857224 */ /* 0x000fe200028e0655 */
[----:B--2---:R-:W-:Y:S02]  /*1d3c0*/  F2FP.BF16.F32.PACK_AB R80, R21, R20 ;  /* 0x000000141550723e */ /* 0x004fe400000010ff */
[----:B------:R-:W-:Y:S02]  /*1d3d0*/  F2FP.BF16.F32.PACK_AB R81, R123, R122 ;  /* 0x0000007a7b51723e */ /* 0x000fe400000010ff */
[----:B------:R-:W-:-:S02]  /*1d3e0*/  F2FP.BF16.F32.PACK_AB R82, R121, R120 ;  /* 0x000000787952723e */ /* 0x000fc400000010ff */
[----:B------:R-:W-:Y:S02]  /*1d3f0*/  F2FP.BF16.F32.PACK_AB R83, R125, R124 ;  /* 0x0000007c7d53723e */ /* 0x000fe400000010ff */
[----:B------:R-:W-:Y:S01]  /*1d400*/  IADD3.X R131, RZ, R85, RZ, P6, !PT ;  /* 0x00000055ff837210 */ /* 0x000fe200037fe4ff */
[----:B------:R0:W-:Y:S01]  /*1d410*/  STSM.16.M88.4 [R138], R8 ;  /* 0x000000088a007844 */ /* 0x0001e20000000200 */
[----:B------:R-:W-:Y:S02]  /*1d420*/  MOV R136, R86 ;  /* 0x0000005600887202 */ /* 0x000fe40000000f00 */
[----:B------:R-:W-:Y:S01]  /*1d430*/  F2FP.BF16.F32.PACK_AB R84, R89, R88 ;  /* 0x000000585954723e */ /* 0x000fe200000010ff */
[----:B------:R2:W-:Y:S01]  /*1d440*/  STSM.16.M88.4 [R4], R12 ;  /* 0x0000000c04007844 */ /* 0x0005e20000000200 */
[----:B------:R-:W-:Y:S02]  /*1d450*/  F2FP.BF16.F32.PACK_AB R85, R91, R90 ;  /* 0x0000005a5b55723e */ /* 0x000fe400000010ff */
[----:B------:R-:W-:-:S02]  /*1d460*/  F2FP.BF16.F32.PACK_AB R86, R93, R92 ;  /* 0x0000005c5d56723e */ /* 0x000fc400000010ff */
[----:B------:R-:W-:Y:S01]  /*1d470*/  F2FP.BF16.F32.PACK_AB R87, R95, R94 ;  /* 0x0000005e5f57723e */ /* 0x000fe200000010ff */
[----:B------:R3:W-:Y:S01]  /*1d480*/  STSM.16.M88.4 [R0], R80 ;  /* 0x0000005000007844 */ /* 0x0007e20000000200 */
[----:B------:R-:W-:Y:S02]  /*1d490*/  MOV R134, R134 ;  /* 0x0000008600867202 */ /* 0x000fe40000000f00 */
[----:B------:R-:W-:Y:S02]  /*1d4a0*/  MOV R130, R130 ;  /* 0x0000008200827202 */ /* 0x000fe40000000f00 */
[----:B0-----:R-:W-:Y:S02]  /*1d4b0*/  F2FP.BF16.F32.PACK_AB R8, R97, R96 ;  /* 0x000000606108723e */ /* 0x001fe400000010ff */
[----:B------:R-:W-:Y:S02]  /*1d4c0*/  F2FP.BF16.F32.PACK_AB R9, R99, R98 ;  /* 0x000000626309723e */ /* 0x000fe400000010ff */
[----:B------:R-:W-:-:S02]  /*1d4d0*/  F2FP.BF16.F32.PACK_AB R10, R101, R100 ;  /* 0x00000064650a723e */ /* 0x000fc400000010ff */
[----:B------:R-:W-:Y:S02]  /*1d4e0*/  F2FP.BF16.F32.PACK_AB R11, R103, R102 ;  /* 0x00000066670b723e */ /* 0x000fe400000010ff */
[----:B--2---:R-:W-:Y:S02]  /*1d4f0*/  F2FP.BF16.F32.PACK_AB R12, R105, R104 ;  /* 0x00000068690c723e */ /* 0x004fe400000010ff */
[----:B------:R-:W-:Y:S02]  /*1d500*/  F2FP.BF16.F32.PACK_AB R13, R107, R106 ;  /* 0x0000006a6b0d723e */ /* 0x000fe400000010ff */
[----:B------:R-:W-:Y:S02]  /*1d510*/  F2FP.BF16.F32.PACK_AB R14, R109, R108 ;  /* 0x0000006c6d0e723e */ /* 0x000fe400000010ff */
[----:B------:R-:W-:Y:S02]  /*1d520*/  F2FP.BF16.F32.PACK_AB R15, R111, R110 ;  /* 0x0000006e6f0f723e */ /* 0x000fe400000010ff */
[----:B------:R-:W-:-:S02]  /*1d530*/  MOV R132, R132 ;  /* 0x0000008400847202 */ /* 0x000fc40000000f00 */
[----:B---3--:R-:W-:Y:S02]  /*1d540*/  F2FP.BF16.F32.PACK_AB R80, R113, R112 ;  /* 0x000000707150723e */ /* 0x008fe400000010ff */
[----:B------:R-:W-:Y:S02]  /*1d550*/  F2FP.BF16.F32.PACK_AB R81, R115, R114 ;  /* 0x000000727351723e */ /* 0x000fe400000010ff */
[----:B------:R-:W-:Y:S02]  /*1d560*/  F2FP.BF16.F32.PACK_AB R82, R117, R116 ;  /* 0x000000747552723e */ /* 0x000fe400000010ff */
[----:B------:R-:W-:Y:S01]  /*1d570*/  F2FP.BF16.F32.PACK_AB R83, R119, R118 ;  /* 0x000000767753723e */ /* 0x000fe200000010ff */
[----:B------:R4:W-:Y:S04]  /*1d580*/  STSM.16.M88.4 [R136], R84 ;  /* 0x0000005488007844 */ /* 0x0009e80000000200 */
[----:B------:R0:W-:Y:S04]  /*1d590*/  STSM.16.M88.4 [R134], R8 ;  /* 0x0000000886007844 */ /* 0x0001e80000000200 */
[----:B------:R-:W-:Y:S04]  /*1d5a0*/  STSM.16.M88.4 [R130], R12 ;  /* 0x0000000c82007844 */ /* 0x000fe80000000200 */
[----:B------:R2:W-:Y:S01]  /*1d5b0*/  STSM.16.M88.4 [R132], R80 ;  /* 0x0000005084007844 */ /* 0x0005e20000000200 */
[----:B------:R-:W-:-:S02]  /*1d5c0*/  ISETP.NE.U32.AND P0, PT, RZ, UR6, PT ;  /* 0x00000006ff007c0c */ /* 0x000fc4000bf05070 */
[----:B----4-:R-:W-:Y:S01]  /*1d5d0*/  IADD3 R84, P1, R145, UR6, RZ ;  /* 0x0000000691547c10 */ /* 0x010fe2000ff3e0ff */
[----:B------:R-:W-:Y:S01]  /*1d5e0*/  IMAD.MOV.U32 R0, RZ, RZ, RZ ;  /* 0x000000ffff007224 */ /* 0x000fe200078e00ff */
[----:B------:R-:W-:Y:S01]  /*1d5f0*/  BAR.SYNC.DEFER_BLOCKING 0x1, 0x100 ;  /* 0x0044000000007b1d */ /* 0x000fe20000010000 */
[----:B------:R-:W-:Y:S02]  /*1d600*/  ISETP.NE.AND.EX P0, PT, RZ, UR7, PT, P0 ;  /* 0x00000007ff007c0c */ /* 0x000fe4000bf05300 */
[----:B------:R-:W-:Y:S01]  /*1d610*/  IADD3.X R85, R144, UR7, RZ, P1, !PT ;  /* 0x0000000790557c10 */ /* 0x000fe20008ffe4ff */
[----:B------:R-:W-:-:S04]  /*1d620*/  IMAD.MOV.U32 R133, RZ, RZ, 0x9b8 ;  /* 0x000009b8ff857424 */ /* 0x000fc800078e00ff */
[----:B------:R-:W3:Y:S01]  /*1d630*/  LDC R86, c[0x0][0xbe8] ;  /* 0x0002fa00ff567b82 */ /* 0x000ee20000000800 */
[----:B0-----:R-:W4:Y:S07]  /*1d640*/  LDL R134, [R1+0x54] ;  /* 0x0000540001867983 */ /* 0x001f2e0000100800 */
[----:B--2---:R-:W0:Y:S01]  /*1d650*/  LDC.64 R80, c[0x0][0xba8] ;  /* 0x0002ea00ff507b82 */ /* 0x004e220000000a00 */
[----:B------:R-:W2:Y:S01]  /*1d660*/  @P0 LDG.E R0, desc[UR60][R84.64] ;  /* 0x0000003c54000981 */ /* 0x000ea2000c1e1900 */
        /* <DEDUP_REMOVED lines=12> */
[----:B------:R-:W0:Y:S08]  /*1d730*/  LDC.64 R10, c[0x0][R133+0x220] ;  /* 0x00008800850a7b82 */ /* 0x000e300000000a00 */
[----:B------:R-:W0:Y:S01]  /*1d740*/  LDC.64 R12, c[0x0][R133+0x218] ;  /* 0x00008600850c7b82 */ /* 0x000e220000000a00 */
[----:B---3--:R-:W-:-:S07]  /*1d750*/  ISETP.NE.AND P4, PT, R86, 0x1, PT ;  /* 0x000000015600780c */ /* 0x008fce0003f85270 */
[----:B------:R-:W3:Y:S01]  /*1d760*/  LDC.64 R14, c[0x0][R133+0x228] ;  /* 0x00008a00850e7b82 */ /* 0x000ee20000000a00 */
[----:B------:R-:W-:-:S07]  /*1d770*/  ISETP.NE.U32.AND P2, PT, RZ, UR6, PT ;  /* 0x00000006ff007c0c */ /* 0x000fce000bf45070 */
[----:B-1----:R-:W1:Y:S01]  /*1d780*/  LDC.64 R8, c[0x0][R133+0x210] ;  /* 0x0000840085087b82 */ /* 0x002e620000000a00 */
[----:B------:R-:W-:-:S07]  /*1d790*/  ISETP.NE.AND.EX P2, PT, RZ, UR7, PT, P2 ;  /* 0x00000007ff007c0c */ /* 0x000fce000bf45320 */
[----:B------:R-:W1:Y:S01]  /*1d7a0*/  @P4 LDC R4, c[0x0][0xbec] ;  /* 0x0002fb00ff044b82 */ /* 0x000e620000000800 */
[----:B------:R-:W-:-:S07]  /*1d7b0*/  SEL R3, R142, RZ, !P2 ;  /* 0x000000ff8e037207 */ /* 0x000fce0005000000 */
[----:B------:R-:W1:Y:S01]  /*1d7c0*/  @P4 LDC R87, c[0x0][0xbf0] ;  /* 0x0002fc00ff574b82 */ /* 0x000e620000000800 */
[----:B------:R-:W-:Y:S01]  /*1d7d0*/  SEL R131, R141, RZ, !P2 ;  /* 0x000000ff8d837207 */ /* 0x000fe20005000000 */
[----:B0-----:R-:W-:-:S06]  /*1d7e0*/  IMAD R130, R11, R3, RZ ;  /* 0x000000030b827224 */ /* 0x001fcc00078e02ff */
[----:B------:R-:W0:Y:S01]  /*1d7f0*/  @!P3 LDC R80, c[0x0][0xb50] ;  /* 0x0002d400ff50bb82 */ /* 0x000e220000000800 */
[C---:B------:R-:W-:Y:S02]  /*1d800*/  IMAD R130, R10.reuse, R131, R130 ;  /* 0x000000830a827224 */ /* 0x040fe400078e0282 */
[----:B------:R-:W-:-:S05]  /*1d810*/  IMAD.WIDE.U32 R10, R10, R3, RZ ;  /* 0x000000030a0a7225 */ /* 0x000fca00078e00ff */
[----:B------:R-:W0:Y:S01]  /*1d820*/  @!P3 LDC R81, c[0x0][0xb54] ;  /* 0x0002d500ff51bb82 */ /* 0x000e220000000800 */
[-C--:B------:R-:W-:Y:S02]  /*1d830*/  IMAD R131, R13, R197.reuse, RZ ;  /* 0x000000c50d837224 */ /* 0x080fe400078e02ff */
[----:B------:R-:W-:-:S04]  /*1d840*/  IMAD.WIDE.U32 R12, R12, R197, RZ ;  /* 0x000000c50c0c7225 */ /* 0x000fc800078e00ff */
[----:B------:R-:W-:Y:S02]  /*1d850*/  IMAD.IADD R82, R140, 0x1, R226 ;  /* 0x000000018c527824 */ /* 0x000fe400078e02e2 */
[----:B------:R-:W-:Y:S02]  /*1d860*/  IMAD.IADD R130, R11, 0x1, R130 ;  /* 0x000000010b827824 */ /* 0x000fe400078e0282 */
[----:B------:R-:W-:Y:S01]  /*1d870*/  IMAD.IADD R131, R13, 0x1, R131 ;  /* 0x000000010d837824 */ /* 0x000fe200078e0283 */
[----:B----4-:R-:W-:-:S05]  /*1d880*/  SEL R132, R134, RZ, P3 ;  /* 0x000000ff86847207 */ /* 0x010fca0001800000 */
[-C--:B---3--:R-:W-:Y:S02]  /*1d890*/  IMAD R13, R15, R132.reuse, RZ ;  /* 0x000000840f0d7224 */ /* 0x088fe400078e02ff */
[----:B------:R-:W-:Y:S01]  /*1d8a0*/  IMAD.WIDE.U32 R14, R14, R132, RZ ;  /* 0x000000840e0e7225 */ /* 0x000fe200078e00ff */
[----:B--2---:R-:W-:-:S03]  /*1d8b0*/  IADD3 R11, P2, P5, R10, R12, R0 ;  /* 0x0000000c0a0b7210 */ /* 0x004fc60007d5e000 */
[----:B-1----:R-:W-:-:S04]  /*1d8c0*/  @P4 IMAD.HI.U32 R12, R82, R4, RZ ;  /* 0x00000004520c4227 */ /* 0x002fc800078e00ff */
[----:B------:R-:W-:Y:S01]  /*1d8d0*/  IMAD.MOV.U32 R10, RZ, RZ, R82 ;  /* 0x000000ffff0a7224 */ /* 0x000fe200078e0052 */
[----:B------:R-:W-:Y:S02]  /*1d8e0*/  @P4 SHF.R.U32.HI R10, RZ, R87, R12 ;  /* 0x00000057ff0a4219 */ /* 0x000fe4000001160c */
[----:B------:R-:W-:-:S03]  /*1d8f0*/  SHF.R.S32.HI R4, RZ, 0x1f, R0 ;  /* 0x0000001fff047819 */ /* 0x000fc60000011400 */
[----:B------:R-:W-:Y:S01]  /*1d900*/  IMAD.MOV R87, RZ, RZ, -R10 ;  /* 0x000000ffff577224 */ /* 0x000fe200078e0a0a */
[----:B------:R-:W-:Y:S01]  /*1d910*/  IADD3.X R130, R130, R131, R4, P2, P5 ;  /* 0x0000008382827210 */ /* 0x000fe200017ea404 */
[----:B------:R-:W-:Y:S01]  /*1d920*/  IMAD.IADD R12, R15, 0x1, R13 ;  /* 0x000000010f0c7824 */ /* 0x000fe200078e020d */
[----:B------:R-:W-:Y:S01]  /*1d930*/  IADD3 R14, P2, P5, R10, R11, R14 ;  /* 0x0000000b0a0e7210 */ /* 0x000fe20007d5e00e */
[----:B------:R-:W-:Y:S01]  /*1d940*/  IMAD R11, R86, R87, R82 ;  /* 0x00000057560b7224 */ /* 0x000fe200078e0252 */
[----:B------:R-:W-:-:S04]  /*1d950*/  SHF.R.S32.HI R13, RZ, 0x1f, R10 ;  /* 0x0000001fff0d7819 */ /* 0x000fc8000001140a */
[----:B------:R-:W-:Y:S01]  /*1d960*/  IADD3.X R15, R13, R130, R12, P2, P5 ;  /* 0x000000820d0f7210 */ /* 0x000fe200017ea40c */
[-C--:B------:R-:W-:Y:S01]  /*1d970*/  IMAD R9, R9, R11.reuse, RZ ;  /* 0x0000000b09097224 */ /* 0x080fe200078e02ff */
[----:B------:R-:W-:Y:S01]  /*1d980*/  SHF.R.S32.HI R13, RZ, 0x1f, R11 ;  /* 0x0000001fff0d7819 */ /* 0x000fe2000001140b */
[----:B------:R-:W-:-:S04]  /*1d990*/  IMAD.WIDE.U32 R14, R8, R11, R14 ;  /* 0x0000000b080e7225 */ /* 0x000fc800078e000e */
[----:B------:R-:W-:Y:S01]  /*1d9a0*/  IMAD R9, R8, R13, R9 ;  /* 0x0000000d08097224 */ /* 0x000fe200078e0209 */
[----:B0-----:R-:W-:-:S03]  /*1d9b0*/  LEA R13, P2, R14, R80, 0x2 ;  /* 0x000000500e0d7211 */ /* 0x001fc600078410ff */
[----:B------:R-:W-:-:S05]  /*1d9c0*/  IMAD.IADD R8, R15, 0x1, R9 ;  /* 0x000000010f087824 */ /* 0x000fca00078e0209 */
[----:B------:R-:W-:Y:S01]  /*1d9d0*/  LEA.HI.X R14, R14, R81, R8, 0x2, P2 ;  /* 0x000000510e0e7211 */ /* 0x000fe200010f1408 */
[----:B------:R-:W-:Y:S06]  /*1d9e0*/  @P1 BRA `(.L_x_2866) ;  /* 0x0000000000101947 */ /* 0x000fec0003800000 */
[----:B------:R-:W-:Y:S05]  /*1d9f0*/  @!P0 BRA `(.L_x_2866) ;  /* 0x00000000000c8947 */ /* 0x000fea0003800000 */
[----:B------:R-:W2:Y:S04]  /*1da00*/  LDG.E R8, desc[UR60][R84.64] ;  /* 0x0000003c54087981 */ /* 0x000ea8000c1e1900 */
[----:B-----5:R-:W2:Y:S02]  /*1da10*/  LDG.E R83, desc[UR60][R84.64+0x4] ;  /* 0x0000043c54537981 */ /* 0x020ea4000c1e1900 */
[----:B--2---:R-:W-:-:S07]  /*1da20*/  IMAD.IADD R83, R83, 0x1, -R8 ;  /* 0x0000000153537824 */ /* 0x004fce00078e0a08 */
.L_x_2866:
[----:B------:R-:W2:Y:S04]  /*1da30*/  LDL R12, [R1+0x64] ;  /* 0x00006400010c7983 */ /* 0x000ea80000100800 */
[----:B------:R-:W3:Y:S01]  /*1da40*/  LDL R15, [R1+0x60] ;  /* 0x00006000010f7983 */ /* 0x000ee20000100800 */
[----:B-----5:R-:W-:-:S03]  /*1da50*/  IMAD R80, R83, R86, RZ ;  /* 0x0000005653507224 */ /* 0x020fc600078e02ff */
[----:B------:R-:W-:Y:S04]  /*1da60*/  SHFL.IDX PT, R8, R13, RZ, 0x1c1f ;  /* 0x001c1fff0d087589 */ /* 0x000fe800000e0000 */
[----:B------:R-:W0:Y:S04]  /*1da70*/  SHFL.IDX PT, R9, R14, RZ, 0x1c1f ;  /* 0x001c1fff0e097589 */ /* 0x000e2800000e0000 */
[----:B------:R-:W-:Y:S04]  /*1da80*/  SHFL.IDX PT, R10, R13, 0x1, 0x1c1f ;  /* 0x003c1f000d0a7f89 */ /* 0x000fe800000e0000 */
[----:B------:R-:W1:Y:S01]  /*1da90*/  SHFL.IDX PT, R11, R14, 0x1, 0x1c1f ;  /* 0x003c1f000e0b7f89 */ /* 0x000e6200000e0000 */
[----:B--2---:R-:W-:Y:S01]  /*1daa0*/  IMAD.IADD R12, R12, 0x1, R226 ;  /* 0x000000010c0c7824 */ /* 0x004fe200078e02e2 */
[----:B---3--:R-:W-:-:S03]  /*1dab0*/  LOP3.LUT P0, RZ, R15, 0x3, RZ, 0xc0, !PT ;  /* 0x000000030fff7812 */ /* 0x008fc6000780c0ff */
[C---:B------:R-:W-:Y:S01]  /*1dac0*/  VIADD R81, R12.reuse, 0x8 ;  /* 0x000000080c517836 */ /* 0x040fe20000000000 */
[----:B------:R-:W-:-:S04]  /*1dad0*/  ISETP.GE.OR P1, PT, R12, R80, P0 ;  /* 0x000000500c00720c */ /* 0x000fc80000726670 */
[----:B------:R-:W-:-:S09]  /*1dae0*/  ISETP.GE.OR P0, PT, R81, R80, P0 ;  /* 0x000000505100720c */ /* 0x000fd20000706670 */
[----:B0-----:R0:W-:Y:S04]  /*1daf0*/  @!P1 ST.E desc[UR60][R8.64], R128 ;  /* 0x0000008008009985 */ /* 0x0011e8000c10193c */
[----:B-1----:R0:W-:Y:S01]  /*1db00*/  @!P0 ST.E desc[UR60][R10.64], R129 ;  /* 0x000000810a008985 */ /* 0x0021e2000c10193c */
[----:B------:R-:W-:Y:S05]  /*1db10*/  @P3 BRA `(.L_x_2867) ;  /* 0x0000000c00503947 */ /* 0x000fea0003800000 */
[----:B0-----:R-:W0:Y:S01]  /*1db20*/  S2R R8, SR_TID.X ;  /* 0x0000000000087919 */ /* 0x001e220000002100 */
[----:B------:R-:W1:Y:S01]  /*1db30*/  @P4 LDC R69, c[0x0][0xbec] ;  /* 0x0002fb00ff454b82 */ /* 0x000e620000000800 */
[----:B------:R-:W-:Y:S02]  /*1db40*/  ULDC.64 UR4, c[0x0][0xaa0] ;  /* 0x0002a80000047ab9 */ /* 0x000fe40000000a00 */
[----:B------:R-:W-:-:S05]  /*1db50*/  IMAD R21, R4, UR4, RZ ;  /* 0x0000000404157c24 */ /* 0x000fca000f8e02ff */
[----:B------:R-:W2:Y:S01]  /*1db60*/  @P4 LDC R71, c[0x0][0xbf0] ;  /* 0x0002fc00ff474b82 */ /* 0x000ea20000000800 */
[----:B0-----:R-:W-:-:S05]  /*1db70*/  VIADD R8, R8, 0xffffff80 ;  /* 0xffffff8008087836 */ /* 0x001fca0000000000 */
[----:B------:R-:W-:-:S04]  /*1db80*/  SHF.R.S32.HI R9, RZ, 0x1f, R8 ;  /* 0x0000001fff097819 */ /* 0x000fc80000011408 */
[----:B------:R-:W-:-:S04]  /*1db90*/  LEA.HI R9, R9, R8, RZ, 0x3 ;  /* 0x0000000809097211 */ /* 0x000fc800078f18ff */
[----:B------:R-:W-:Y:S02]  /*1dba0*/  LOP3.LUT R11, R9, 0xfffffff8, RZ, 0xc0, !PT ;  /* 0xfffffff8090b7812 */ /* 0x000fe400078ec0ff */
[----:B------:R-:W-:-:S03]  /*1dbb0*/  SHF.R.S32.HI R65, RZ, 0x3, R9 ;  /* 0x00000003ff417819 */ /* 0x000fc60000011409 */
[----:B------:R-:W-:-:S04]  /*1dbc0*/  IMAD.IADD R64, R8, 0x1, -R11 ;  /* 0x0000000108407824 */ /* 0x000fc800078e0a0b */
[----:B------:R-:W-:-:S04]  /*1dbd0*/  IMAD.SHL.U32 R68, R64, 0x8, RZ ;  /* 0x0000000840447824 */ /* 0x000fc800078e00ff */
[----:B------:R-:W-:Y:S02]  /*1dbe0*/  IMAD R9, R65, 0x40, R68 ;  /* 0x0000004041097824 */ /* 0x000fe400078e0244 */
[----:B------:R-:W-:Y:S02]  /*1dbf0*/  IMAD R67, R0, UR5, R21 ;  /* 0x0000000500437c24 */ /* 0x000fe4000f8e0215 */
[----:B------:R-:W-:-:S04]  /*1dc00*/  IMAD.WIDE R126, R9, 0x2, R126 ;  /* 0x00000002097e7825 */ /* 0x000fc800078e027e */
[----:B------:R-:W-:Y:S01]  /*1dc10*/  IMAD.WIDE.U32 R20, R0, UR4, RZ ;  /* 0x0000000400147c25 */ /* 0x000fe2000f8e00ff */
[C---:B------:R-:W-:Y:S01]  /*1dc20*/  IADD3 R13, P3, R126.reuse, 0x1000, RZ ;  /* 0x000010007e0d7810 */ /* 0x040fe20007f7e0ff */
[----:B------:R-:W-:Y:S01]  /*1dc30*/  ULDC.64 UR4, c[0x0][0xae8] ;  /* 0x0002ba0000047ab9 */ /* 0x000fe20000000a00 */
[C---:B------:R-:W-:Y:S01]  /*1dc40*/  IADD3 R25, P2, R126.reuse, 0x2000, RZ ;  /* 0x000020007e197810 */ /* 0x040fe20007f5e0ff */
[----:B------:R-:W-:Y:S01]  /*1dc50*/  IMAD.IADD R21, R21, 0x1, R67 ;  /* 0x0000000115157824 */ /* 0x000fe200078e0243 */
[----:B------:R-:W-:Y:S01]  /*1dc60*/  IADD3 R29, P6, R126, 0x3000, RZ ;  /* 0x000030007e1d7810 */ /* 0x000fe20007fde0ff */
[----:B------:R-:W-:Y:S01]  /*1dc70*/  IMAD R67, R64, 0x20, R65 ;  /* 0x0000002040437824 */ /* 0x000fe200078e0241 */
[C---:B------:R-:W-:Y:S02]  /*1dc80*/  IADD3 R33, P5, R126.reuse, 0x4000, RZ ;  /* 0x000040007e217810 */ /* 0x040fe40007fbe0ff */
[----:B------:R-:W-:Y:S01]  /*1dc90*/  IADD3 R37, P1, R126, 0x5000, RZ ;  /* 0x000050007e257810 */ /* 0x000fe20007f3e0ff */
[----:B------:R-:W-:Y:S01]  /*1dca0*/  IMAD.IADD R64, R226, 0x1, R67 ;  /* 0x00000001e2407824 */ /* 0x000fe200078e0243 */
[----:B------:R-:W-:-:S02]  /*1dcb0*/  LOP3.LUT R12, R13, 0x380, RZ, 0xc0, !PT ;  /* 0x000003800d0c7812 */ /* 0x000fc400078ec0ff */
[----:B------:R-:W-:Y:S02]  /*1dcc0*/  LOP3.LUT R24, R25, 0x380, RZ, 0xc0, !PT ;  /* 0x0000038019187812 */ /* 0x000fe400078ec0ff */
[----:B------:R-:W-:Y:S02]  /*1dcd0*/  LOP3.LUT R28, R29, 0x380, RZ, 0xc0, !PT ;  /* 0x000003801d1c7812 */ /* 0x000fe400078ec0ff */
[----:B------:R-:W-:Y:S01]  /*1dce0*/  LOP3.LUT R32, R33, 0x380, RZ, 0xc0, !PT ;  /* 0x0000038021207812 */ /* 0x000fe200078ec0ff */
[----:B------:R-:W-:Y:S01]  /*1dcf0*/  IMAD.WIDE.U32 R20, R197, UR4, R20 ;  /* 0x00000004c5147c25 */ /* 0x000fe2000f8e0014 */
[----:B------:R-:W-:Y:S02]  /*1dd00*/  LOP3.LUT R36, R37, 0x380, RZ, 0xc0, !PT ;  /* 0x0000038025247812 */ /* 0x000fe400078ec0ff */
[----:B------:R-:W-:Y:S01]  /*1dd10*/  SHF.R.U64 R12, R12, 0x3, RZ ;  /* 0x000000030c0c7819 */ /* 0x000fe200000012ff */
[----:B-1----:R-:W-:Y:S01]  /*1dd20*/  @P4 IMAD.HI.U32 R0, R64, R69, RZ ;  /* 0x0000004540004227 */ /* 0x002fe200078e00ff */
[----:B------:R-:W-:-:S02]  /*1dd30*/  SHF.R.U64 R24, R24, 0x3, RZ ;  /* 0x0000000318187819 */ /* 0x000fc400000012ff */
[----:B------:R-:W-:Y:S02]  /*1dd40*/  SHF.R.U64 R28, R28, 0x3, RZ ;  /* 0x000000031c1c7819 */ /* 0x000fe400000012ff */
[----:B------:R-:W-:Y:S02]  /*1dd50*/  SHF.R.U64 R32, R32, 0x3, RZ ;  /* 0x0000000320207819 */ /* 0x000fe400000012ff */
[----:B------:R-:W-:Y:S01]  /*1dd60*/  SHF.R.S32.HI R4, RZ, 0x1f, R3 ;  /* 0x0000001fff047819 */ /* 0x000fe20000011403 */
[----:B------:R-:W-:Y:S01]  /*1dd70*/  IMAD R21, R197, UR5, R21 ;  /* 0x00000005c5157c24 */ /* 0x000fe2000f8e0215 */
[----:B------:R-:W-:Y:S01]  /*1dd80*/  SHF.R.U64 R36, R36, 0x3, RZ ;  /* 0x0000000324247819 */ /* 0x000fe200000012ff */
[----:B------:R-:W-:Y:S01]  /*1dd90*/  ULDC.64 UR4, c[0x0][0xaf0] ;  /* 0x0002bc0000047ab9 */ /* 0x000fe20000000a00 */
[----:B------:R-:W-:Y:S01]  /*1dda0*/  LOP3.LUT R12, R12, R13, RZ, 0x3c, !PT ;  /* 0x0000000d0c0c7212 */ /* 0x000fe200078e3cff */
[----:B------:R-:W-:Y:S01]  /*1ddb0*/  IMAD.MOV.U32 R67, RZ, RZ, R64 ;  /* 0x000000ffff437224 */ /* 0x000fe200078e0040 */
        /* <DEDUP_REMOVED lines=8> */
[----:B--2---:R-:W-:Y:S01]  /*1de40*/  @P4 SHF.R.U32.HI R67, RZ, R71, R0 ;  /* 0x00000047ff434219 */ /* 0x004fe20000011600 */
[----:B------:R-:W-:Y:S01]  /*1de50*/  IMAD R4, R4, UR4, RZ ;  /* 0x0000000404047c24 */ /* 0x000fe2000f8e02ff */
[C---:B------:R-:W-:Y:S01]  /*1de60*/  IADD3 R41, P0, R126.reuse, 0x6000, RZ ;  /* 0x000060007e297810 */ /* 0x040fe20007f1e0ff */
[----:B------:R-:W-:Y:S01]  /*1de70*/  IMAD.X R37, RZ, RZ, R127, P1 ;  /* 0x000000ffff257224 */ /* 0x000fe200008e067f */
[C---:B------:R-:W-:Y:S01]  /*1de80*/  IADD3 R45, P3, R126.reuse, 0x7000, RZ ;  /* 0x000070007e2d7810 */ /* 0x040fe20007f7e0ff */
[----:B------:R-:W-:Y:S01]  /*1de90*/  IMAD.WIDE.U32 R20, R3, UR4, R20 ;  /* 0x0000000403147c25 */ /* 0x000fe2000f8e0014 */
[C---:B------:R-:W-:Y:S01]  /*1dea0*/  IADD3 R49, P2, R126.reuse, 0x8000, RZ ;  /* 0x000080007e317810 */ /* 0x040fe20007f5e0ff */
[----:B------:R-:W5:Y:S01]  /*1deb0*/  LD.E.128 R12, desc[UR60][R12.64] ;  /* 0x0000003c0c0c7980 */ /* 0x000f62000c101d00 */
[----:B------:R-:W-:-:S02]  /*1dec0*/  IADD3 R53, P6, R126, 0x9000, RZ ;  /* 0x000090007e357810 */ /* 0x000fc40007fde0ff */
[C---:B------:R-:W-:Y:S01]  /*1ded0*/  IADD3 R57, P5, R126.reuse, 0xa000, RZ ;  /* 0x0000a0007e397810 */ /* 0x040fe20007fbe0ff */
[----:B------:R-:W-:Y:S01]  /*1dee0*/  IMAD R69, R3, UR5, R4 ;  /* 0x0000000503457c24 */ /* 0x000fe2000f8e0204 */
[----:B------:R-:W-:Y:S01]  /*1def0*/  IADD3 R9, P1, R126, 0xb000, RZ ;  /* 0x0000b0007e097810 */ /* 0x000fe20007f3e0ff */
[--C-:B------:R-:W-:Y:S01]  /*1df00*/  IMAD.MOV R3, RZ, RZ, -R67.reuse ;  /* 0x000000ffff037224 */ /* 0x100fe200078e0a43 */
[----:B------:R-:W-:Y:S01]  /*1df10*/  SHF.R.S32.HI R0, RZ, 0x1f, R67 ;  /* 0x0000001fff007819 */ /* 0x000fe20000011443 */
[----:B------:R-:W-:Y:S01]  /*1df20*/  ULDC.64 UR4, c[0x0][0xae0] ;  /* 0x0002b80000047ab9 */ /* 0x000fe20000000a00 */
[----:B------:R-:W-:Y:S01]  /*1df30*/  LOP3.LUT R40, R41, 0x380, RZ, 0xc0, !PT ;  /* 0x0000038029287812 */ /* 0x000fe200078ec0ff */
[----:B------:R-:W5:Y:S01]  /*1df40*/  LD.E.128 R24, desc[UR60][R24.64] ;  /* 0x0000003c18187980 */ /* 0x000f62000c101d00 */
[----:B------:R-:W-:Y:S02]  /*1df50*/  LOP3.LUT R44, R45, 0x380, RZ, 0xc0, !PT ;  /* 0x000003802d2c7812 */ /* 0x000fe400078ec0ff */
[----:B------:R-:W-:Y:S01]  /*1df60*/  LOP3.LUT R48, R49, 0x380, RZ, 0xc0, !PT ;  /* 0x0000038031307812 */ /* 0x000fe200078ec0ff */
[----:B------:R-:W5:Y:S01]  /*1df70*/  LD.E.128 R28, desc[UR60][R28.64] ;  /* 0x0000003c1c1c7980 */ /* 0x000f62000c101d00 */
[----:B------:R-:W-:-:S02]  /*1df80*/  LOP3.LUT R52, R53, 0x380, RZ, 0xc0, !PT ;  /* 0x0000038035347812 */ /* 0x000fc400078ec0ff */
[----:B------:R-:W-:Y:S01]  /*1df90*/  LOP3.LUT R56, R57, 0x380, RZ, 0xc0, !PT ;  /* 0x0000038039387812 */ /* 0x000fe200078ec0ff */
[----:B------:R-:W-:Y:S01]  /*1dfa0*/  IMAD.IADD R21, R21, 0x1, R69 ;  /* 0x0000000115157824 */ /* 0x000fe200078e0245 */
[----:B------:R-:W-:Y:S02]  /*1dfb0*/  LOP3.LUT R8, R9, 0x380, RZ, 0xc0, !PT ;  /* 0x0000038009087812 */ /* 0x000fe400078ec0ff */
[----:B------:R-:W-:Y:S01]  /*1dfc0*/  LOP3.LUT R11, R126, 0x380, RZ, 0xc0, !PT ;  /* 0x000003807e0b7812 */ /* 0x000fe200078ec0ff */
[----:B------:R-:W-:Y:S01]  /*1dfd0*/  IMAD R0, R0, UR4, RZ ;  /* 0x0000000400007c24 */ /* 0x000fe2000f8e02ff */
[----:B------:R-:W-:Y:S01]  /*1dfe0*/  SHF.R.U64 R40, R40, 0x3, RZ ;  /* 0x0000000328287819 */ /* 0x000fe200000012ff */
[----:B------:R-:W-:Y:S01]  /*1dff0*/  IMAD R3, R86, R3, R64 ;  /* 0x0000000356037224 */ /* 0x000fe200078e0240 */
[----:B------:R-:W-:Y:S01]  /*1e000*/  SHF.R.U64 R44, R44, 0x3, RZ ;  /* 0x000000032c2c7819 */ /* 0x000fe200000012ff */
[----:B------:R-:W-:Y:S01]  /*1e010*/  IMAD.X R61, RZ, RZ, R127, P1 ;  /* 0x000000ffff3d7224 */ /* 0x000fe200008e067f */
[----:B------:R-:W-:Y:S01]  /*1e020*/  SHF.R.U64 R48, R48, 0x3, RZ ;  /* 0x0000000330307819 */ /* 0x000fe200000012ff */
[----:B------:R-:W5:Y:S01]  /*1e030*/  LD.E.128 R32, desc[UR60][R32.64] ;  /* 0x0000003c20207980 */ /* 0x000f62000c101d00 */
[----:B------:R-:W-:-:S02]  /*1e040*/  SHF.R.U64 R52, R52, 0x3, RZ ;  /* 0x0000000334347819 */ /* 0x000fc400000012ff */
[----:B------:R-:W-:Y:S01]  /*1e050*/  SHF.R.U64 R56, R56, 0x3, RZ ;  /* 0x0000000338387819 */ /* 0x000fe200000012ff */
[----:B------:R-:W5:Y:S01]  /*1e060*/  LD.E.128 R36, desc[UR60][R36.64] ;  /* 0x0000003c24247980 */ /* 0x000f62000c101d00 */
[----:B------:R-:W-:Y:S01]  /*1e070*/  SHF.R.U64 R8, R8, 0x3, RZ ;  /* 0x0000000308087819 */ /* 0x000fe200000012ff */
[----:B------:R-:W-:Y:S01]  /*1e080*/  IMAD.WIDE.U32 R20, R67, UR4, R20 ;  /* 0x0000000443147c25 */ /* 0x000fe2000f8e0014 */
[----:B------:R-:W-:Y:S02]  /*1e090*/  SHF.R.U64 R11, R11, 0x3, RZ ;  /* 0x000000030b0b7819 */ /* 0x000fe400000012ff */
[----:B------:R-:W-:Y:S01]  /*1e0a0*/  LOP3.LUT R40, R40, R41, RZ, 0x3c, !PT ;  /* 0x0000002928287212 */ /* 0x000fe200078e3cff */
[----:B------:R-:W-:Y:S01]  /*1e0b0*/  IMAD R67, R67, UR5, R0 ;  /* 0x0000000543437c24 */ /* 0x000fe2000f8e0200 */
        /* <DEDUP_REMOVED lines=11> */
[----:B------:R-:W-:Y:S01]  /*1e170*/  ULDC.64 UR4, c[0x0][0xad8] ;  /* 0x0002b60000047ab9 */ /* 0x000fe20000000a00 */
[----:B------:R-:W-:Y:S01]  /*1e180*/  LOP3.LUT R126, R11, R126, RZ, 0x3c, !PT ;  /* 0x0000007e0b7e7212 */ /* 0x000fe200078e3cff */
[----:B------:R-:W-:Y:S01]  /*1e190*/  IMAD.IADD R21, R21, 0x1, R67 ;  /* 0x0000000115157824 */ /* 0x000fe200078e0243 */
[----:B------:R-:W5:Y:S01]  /*1e1a0*/  LD.E.128 R40, desc[UR60][R40.64] ;  /* 0x0000003c28287980 */ /* 0x000f62000c101d00 */
[----:B------:R-:W-:-:S03]  /*1e1b0*/  IMAD R0, R0, UR4, RZ ;  /* 0x0000000400007c24 */ /* 0x000fc6000f8e02ff */
[----:B------:R0:W5:Y:S01]  /*1e1c0*/  LD.E.128 R8, desc[UR60][R126.64] ;  /* 0x0000003c7e087980 */ /* 0x000162000c101d00 */
[----:B------:R-:W-:-:S03]  /*1e1d0*/  IMAD R67, R3, UR5, R0 ;  /* 0x0000000503437c24 */ /* 0x000fc6000f8e0200 */
[----:B------:R-:W5:Y:S01]  /*1e1e0*/  LD.E.128 R44, desc[UR60][R44.64] ;  /* 0x0000003c2c2c7980 */ /* 0x000f62000c101d00 */
[----:B------:R-:W-:Y:S01]  /*1e1f0*/  IMAD.WIDE.U32 R20, R3, UR4, R20 ;  /* 0x0000000403147c25 */ /* 0x000fe2000f8e0014 */
[----:B------:R-:W-:Y:S02]  /*1e200*/  ULDC.64 UR4, c[0x0][0xa80] ;  /* 0x0002a00000047ab9 */ /* 0x000fe40000000a00 */
[----:B------:R-:W5:Y:S04]  /*1e210*/  LD.E.128 R48, desc[UR60][R48.64] ;  /* 0x0000003c30307980 */ /* 0x000f68000c101d00 */
        /* <DEDUP_REMOVED lines=8> */
[----:B-1----:R-:W1:Y:S01]  /*1e2a0*/  FENCE.VIEW.ASYNC.S ;  /* 0x00000000000073c6 */ /* 0x002e620000000000 */
[----:B------:R-:W-:Y:S01]  /*1e2b0*/  IMAD.IADD R21, R21, 0x1, R67 ;  /* 0x0000000115157824 */ /* 0x000fe200078e0243 */
[----:B------:R-:W-:Y:S01]  /*1e2c0*/  LEA R4, P2, R20, UR4, 0x1 ;  /* 0x0000000414047c11 */ /* 0x000fe2000f8408ff */
[----:B------:R-:W-:-:S03]  /*1e2d0*/  IMAD.IADD R71, R65, 0x1, R226 ;  /* 0x0000000141477824 */ /* 0x000fc600078e02e2 */
[----:B------:R-:W-:Y:S02]  /*1e2e0*/  LEA.HI.X R69, R20, UR5, R21, 0x1, P2 ;  /* 0x0000000514457c11 */ /* 0x000fe400090f0c15 */
[C---:B------:R-:W-:Y:S01]  /*1e2f0*/  ISETP.GE.AND P2, PT, R71.reuse, R80, PT ;  /* 0x000000504700720c */ /* 0x040fe20003f46270 */
[----:B------:R-:W-:Y:S02]  /*1e300*/  VIADD R0, R2, 0x30820 ;  /* 0x0003082002007836 */ /* 0x000fe40000000000 */
[----:B------:R-:W-:-:S03]  /*1e310*/  VIADD R3, R71, 0x20 ;  /* 0x0000002047037836 */ /* 0x000fc60000000000 */
[----:B------:R-:W-:Y:S01]  /*1e320*/  PRMT R0, RZ, 0x654, R0 ;  /* 0x00000654ff007816 */ /* 0x000fe20000000000 */
[----:B------:R-:W-:Y:S01]  /*1e330*/  VIADD R65, R71, 0x40 ;  /* 0x0000004047417836 */ /* 0x000fe20000000000 */
[-C--:B------:R-:W-:Y:S01]  /*1e340*/  ISETP.GE.AND P1, PT, R3, R80.reuse, PT ;  /* 0x000000500300720c */ /* 0x080fe20003f26270 */
[C---:B------:R-:W-:Y:S02]  /*1e350*/  VIADD R70, R68.reuse, 0x80 ;  /* 0x0000008044467836 */ /* 0x040fe40000000000 */
[----:B------:R-:W-:Y:S01]  /*1e360*/  VIADD R74, R68, 0x40 ;  /* 0x00000040444a7836 */ /* 0x000fe20000000000 */
[----:B-1----:R0:W1:Y:S01]  /*1e370*/  SHFL.IDX PT, R67, R4, RZ, 0x181f ;  /* 0x00181fff04437589 */ /* 0x00206200000e0000 */
[----:B------:R-:W-:Y:S01]  /*1e380*/  BSSY B1, `(.L_x_2868) ;  /* 0x0000015000017945 */ /* 0x000fe20003800000 */
[----:B------:R2:W-:Y:S02]  /*1e390*/  SYNCS.ARRIVE.TRANS64.RED.A1T0 RZ, [R0+URZ], RZ ;  /* 0x000000ff00ff79a7 */ /* 0x0005e4000810043f */
[----:B------:R0:W3:Y:S01]  /*1e3a0*/  SHFL.IDX PT, R3, R69, RZ, 0x181f ;  /* 0x00181fff45037589 */ /* 0x0000e200000e0000 */
[----:B------:R-:W-:-:S02]  /*1e3b0*/  ISETP.GE.AND P0, PT, R65, R80, PT ;  /* 0x000000504100720c */ /* 0x000fc40003f06270 */
[----:B------:R-:W-:Y:S02]  /*1e3c0*/  SHF.R.S32.HI R72, RZ, 0x1f, R68 ;  /* 0x0000001fff487819 */ /* 0x000fe40000011444 */
[----:B------:R-:W-:Y:S02]  /*1e3d0*/  SHF.R.S32.HI R73, RZ, 0x1f, R74 ;  /* 0x0000001fff497819 */ /* 0x000fe4000001144a */
[----:B--2---:R-:W-:Y:S01]  /*1e3e0*/  SHF.R.S32.HI R0, RZ, 0x1f, R70 ;  /* 0x0000001fff007819 */ /* 0x004fe20000011446 */
[----:B0-----:R-:W-:Y:S06]  /*1e3f0*/  @P2 BRA `(.L_x_2869) ;  /* 0x0000000000342947 */ /* 0x001fec0003800000 */
[----:B------:R-:W-:Y:S02]  /*1e400*/  ULDC UR4, c[0x0][0xac8] ;  /* 0x0002b20000047ab9 */ /* 0x000fe40000000800 */
[----:B------:R-:W-:Y:S02]  /*1e410*/  ISETP.GE.AND P4, PT, R68, UR4, PT ;  /* 0x0000000444007c0c */ /* 0x000fe4000bf86270 */
[----:B------:R-:W-:Y:S02]  /*1e420*/  ISETP.GE.AND P3, PT, R74, UR4, PT ;  /* 0x000000044a007c0c */ /* 0x000fe4000bf66270 */
[----:B------:R-:W-:-:S09]  /*1e430*/  ISETP.GE.AND P2, PT, R70, UR4, PT ;  /* 0x0000000446007c0c */ /* 0x000fd2000bf46270 */
[-C--:B-1----:R-:W-:Y:S02]  /*1e440*/  @!P4 LEA R20, P6, R68, R67.reuse, 0x1 ;  /* 0x000000434414c211 */ /* 0x082fe400078c08ff */
[----:B------:R-:W-:Y:S02]  /*1e450*/  @!P3 LEA R64, P5, R74, R67, 0x1 ;  /* 0x000000434a40b211 */ /* 0x000fe400078a08ff */
[----:B---3--:R-:W-:Y:S02]  /*1e460*/  @!P4 LEA.HI.X R21, R68, R3, R72, 0x1, P6 ;  /* 0x000000034415c211 */ /* 0x008fe400030f0c48 */
[----:B------:R-:W-:Y:S02]  /*1e470*/  @!P2 LEA R66, P6, R70, R67, 0x1 ;  /* 0x000000434642a211 */ /* 0x000fe400078c08ff */
[-C--:B------:R-:W-:Y:S01]  /*1e480*/  @!P3 LEA.HI.X R65, R74, R3.reuse, R73, 0x1, P5 ;  /* 0x000000034a41b211 */ /* 0x080fe200028f0c49 */
[----:B-----5:R0:W-:Y:S01]  /*1e490*/  @!P4 ST.E.128 desc[UR60][R20.64], R8 ;  /* 0x000000081400c985 */ /* 0x0201e2000c101d3c */
[----:B------:R-:W-:-:S03]  /*1e4a0*/  @!P2 LEA.HI.X R67, R70, R3, R0, 0x1, P6 ;  /* 0x000000034643a211 */ /* 0x000fc600030f0c00 */
[----:B------:R0:W-:Y:S04]  /*1e4b0*/  @!P3 ST.E.128 desc[UR60][R64.64], R32 ;  /* 0x000000204000b985 */ /* 0x0001e8000c101d3c */
[----:B------:R0:W-:Y:S02]  /*1e4c0*/  @!P2 ST.E.128 desc[UR60][R66.64], R48 ;  /* 0x000000304200a985 */ /* 0x0001e4000c101d3c */
.L_x_2869:
[----:B------:R-:W-:Y:S05]  /*1e4d0*/  BSYNC B1 ;  /* 0x0000000000017941 */ /* 0x000fea0003800000 */
.L_x_2868:
[----:B---3--:R2:W3:Y:S01]  /*1e4e0*/  SHFL.IDX PT, R3, R69, 0x1, 0x181f ;  /* 0x00381f0045037f89 */ /* 0x0084e200000e0000 */
[----:B------:R-:W-:Y:S03]  /*1e4f0*/  BSSY B1, `(.L_x_2870) ;  /* 0x0000010000017945 */ /* 0x000fe60003800000 */
[----:B0-----:R2:W0:Y:S01]  /*1e500*/  SHFL.IDX PT, R21, R4, 0x1, 0x181f ;  /* 0x00381f0004157f89 */ /* 0x00142200000e0000 */
[----:B------:R-:W-:Y:S05]  /*1e510*/  @P1 BRA `(.L_x_2871) ;  /* 0x0000000000341947 */ /* 0x000fea0003800000 */
[----:B------:R-:W-:Y:S02]  /*1e520*/  ULDC UR4, c[0x0][0xac8] ;  /* 0x0002b20000047ab9 */ /* 0x000fe40000000800 */
[----:B------:R-:W-:Y:S02]  /*1e530*/  ISETP.GE.AND P4, PT, R68, UR4, PT ;  /* 0x0000000444007c0c */ /* 0x000fe4000bf86270 */
[----:B------:R-:W-:Y:S02]  /*1e540*/  ISETP.GE.AND P5, PT, R74, UR4, PT ;  /* 0x000000044a007c0c */ /* 0x000fe4000bfa6270 */
[----:B------:R-:W-:-:S09]  /*1e550*/  ISETP.GE.AND P6, PT, R70, UR4, PT ;  /* 0x0000000446007c0c */ /* 0x000fd2000bfc6270 */
[-C--:B0----5:R-:W-:Y:S02]  /*1e560*/  @!P4 LEA R8, P1, R68, R21.reuse, 0x1 ;  /* 0x000000154408c211 */ /* 0x0a1fe400078208ff */
        /* <DEDUP_REMOVED lines=8> */
.L_x_2871:
[----:B------:R-:W-:Y:S05]  /*1e5f0*/  BSYNC B1 ;  /* 0x0000000000017941 */ /* 0x000fea0003800000 */
.L_x_2870:
[----:B---3--:R3:W0:Y:S01]  /*1e600*/  SHFL.IDX PT, R3, R69, 0x2, 0x181f ;  /* 0x00581f0045037f89 */ /* 0x00862200000e0000 */
[----:B------:R-:W-:Y:S03]  /*1e610*/  BSSY B1, `(.L_x_2872) ;  /* 0x0000010000017945 */ /* 0x000fe60003800000 */
[----:B----45:R3:W4:Y:S01]  /*1e620*/  SHFL.IDX PT, R13, R4, 0x2, 0x181f ;  /* 0x00581f00040d7f89 */ /* 0x03072200000e0000 */
        /* <DEDUP_REMOVED lines=14> */
.L_x_2873:
[----:B------:R-:W-:Y:S05]  /*1e710*/  BSYNC B1 ;  /* 0x0000000000017941 */ /* 0x000fea0003800000 */
.L_x_2872:
[----:B0-----:R-:W-:Y:S01]  /*1e720*/  VIADD R3, R71, 0x60 ;  /* 0x0000006047037836 */ /* 0x001fe20000000000 */
[----:B--23--:R-:W3:Y:S04]  /*1e730*/  SHFL.IDX PT, R69, R69, 0x3, 0x181f ;  /* 0x00781f0045457f89 */ /* 0x00cee800000e0000 */
[----:B------:R-:W-:Y:S01]  /*1e740*/  ISETP.GE.AND P0, PT, R3, R80, PT ;  /* 0x000000500300720c */ /* 0x000fe20003f06270 */
[----:B----4-:R0:W2:-:S12]  /*1e750*/  SHFL.IDX PT, R13, R4, 0x3, 0x181f ;  /* 0x00781f00040d7f89 */ /* 0x01009800000e0000 */
[----:B0-----:R-:W-:Y:S05]  /*1e760*/  @P0 BRA `(.L_x_2874) ;  /* 0x0000002000980947 */ /* 0x001fea0003800000 */
[----:B------:R-:W-:Y:S02]  /*1e770*/  ULDC UR4, c[0x0][0xac8] ;  /* 0x0002b20000047ab9 */ /* 0x000fe40000000800 */
[----:B------:R-:W-:Y:S02]  /*1e780*/  ISETP.GE.AND P2, PT, R68, UR4, PT ;  /* 0x0000000444007c0c */ /* 0x000fe4000bf46270 */
[----:B------:R-:W-:-:S11]  /*1e790*/  ISETP.GE.AND P3, PT, R74, UR4, PT ;  /* 0x000000044a007c0c */ /* 0x000fd6000bf66270 */
[-C--:B--2---:R-:W-:Y:S02]  /*1e7a0*/  @!P2 LEA R8, P0, R68, R13.reuse, 0x1 ;  /* 0x0000000d4408a211 */ /* 0x084fe400078008ff */
[----:B------:R-:W-:Y:S02]  /*1e7b0*/  @!P3 LEA R10, P1, R74, R13, 0x1 ;  /* 0x0000000d4a0ab211 */ /* 0x000fe400078208ff */
[-C--:B---3--:R-:W-:Y:S02]  /*1e7c0*/  @!P2 LEA.HI.X R9, R68, R69.reuse, R72, 0x1, P0 ;  /* 0x000000454409a211 */ /* 0x088fe400000f0c48 */
        /* <DEDUP_REMOVED lines=9> */
.L_x_2867:
[----:B------:R-:W1:Y:S01]  /*1e860*/  @P4 LDC R13, c[0x0][0xbec] ;  /* 0x0002fb00ff0d4b82 */ /* 0x000e620000000800 */
[----:B------:R-:W-:Y:S01]  /*1e870*/  ULDC.64 UR4, c[0x0][0xb08] ;  /* 0x0002c20000047ab9 */ /* 0x000fe20000000a00 */
[----:B------:R-:W-:Y:S01]  /*1e880*/  ULDC.64 UR6, c[0x0][0xb30] ;  /* 0x0002cc0000067ab9 */ /* 0x000fe20000000a00 */
[----:B0-----:R-:W-:Y:S01]  /*1e890*/  IMAD R11, R4, UR4, RZ ;  /* 0x00000004040b7c24 */ /* 0x001fe2000f8e02ff */
[----:B------:R-:W-:Y:S01]  /*1e8a0*/  ISETP.GE.AND P0, PT, R12, R80, PT ;  /* 0x000000500c00720c */ /* 0x000fe20003f06270 */
[C---:B------:R-:W-:Y:S01]  /*1e8b0*/  IMAD.WIDE.U32 R8, R0.reuse, UR4, RZ ;  /* 0x0000000400087c25 */ /* 0x040fe2000f8e00ff */
[----:B------:R-:W-:Y:S02]  /*1e8c0*/  BSSY B1, `(.L_x_2875) ;  /* 0x00000cc000017945 */ /* 0x000fe40003800000 */
[----:B------:R-:W0:Y:S01]  /*1e8d0*/  @P4 LDC R4, c[0x0][0xbf0] ;  /* 0x0002fc00ff044b82 */ /* 0x000e220000000800 */
[----:B------:R-:W-:Y:S01]  /*1e8e0*/  IMAD R11, R0, UR5, R11 ;  /* 0x00000005000b7c24 */ /* 0x000fe2000f8e020b */
[----:B------:R-:W-:Y:S01]  /*1e8f0*/  ULDC.64 UR4, c[0x0][0xb38] ;  /* 0x0002ce0000047ab9 */ /* 0x000fe20000000a00 */
[----:B------:R-:W-:Y:S01]  /*1e900*/  SHF.R.S32.HI R0, RZ, 0x1f, R3 ;  /* 0x0000001fff007819 */ /* 0x000fe20000011403 */
[----:B------:R-:W-:-:S02]  /*1e910*/  VIADD R84, R229, 0xa8 ;  /* 0x000000a8e5547836 */ /* 0x000fc40000000000 */
[----:B------:R-:W-:Y:S02]  /*1e920*/  IMAD.IADD R9, R9, 0x1, R11 ;  /* 0x0000000109097824 */ /* 0x000fe400078e020b */
[----:B------:R-:W-:Y:S01]  /*1e930*/  VIADD R126, R229, 0x98 ;  /* 0x00000098e57e7836 */ /* 0x000fe20000000000 */
[----:B------:R-:W-:Y:S01]  /*1e940*/  SHF.R.S32.HI R84, RZ, 0x1f, R84 ;  /* 0x0000001fff547819 */ /* 0x000fe20000011454 */
[----:B------:R-:W-:-:S03]  /*1e950*/  IMAD.WIDE.U32 R8, R197, UR4, R8 ;  /* 0x00000004c5087c25 */ /* 0x000fc6000f8e0008 */
[----:B------:R-:W-:Y:S01]  /*1e960*/  SHF.R.S32.HI R126, RZ, 0x1f, R126 ;  /* 0x0000001fff7e7819 */ /* 0x000fe2000001147e */
[----:B------:R-:W-:Y:S01]  /*1e970*/  IMAD R9, R197, UR5, R9 ;  /* 0x00000005c5097c24 */ /* 0x000fe2000f8e0209 */
[----:B------:R-:W-:Y:S01]  /*1e980*/  ULDC.64 UR4, c[0x0][0xb40] ;  /* 0x0002d00000047ab9 */ /* 0x000fe20000000a00 */
[----:B-1----:R-:W-:-:S04]  /*1e990*/  @P4 IMAD.HI.U32 R13, R82, R13, RZ ;  /* 0x0000000d520d4227 */ /* 0x002fc800078e00ff */
[----:B------:R-:W-:Y:S02]  /*1e9a0*/  IMAD R0, R0, UR4, RZ ;  /* 0x0000000400007c24 */ /* 0x000fe4000f8e02ff */
[----:B------:R-:W-:-:S04]  /*1e9b0*/  IMAD.WIDE.U32 R8, R3, UR4, R8 ;  /* 0x0000000403087c25 */ /* 0x000fc8000f8e0008 */
[----:B------:R-:W-:Y:S01]  /*1e9c0*/  IMAD R11, R3, UR5, R0 ;  /* 0x00000005030b7c24 */ /* 0x000fe2000f8e0200 */
[----:B------:R-:W-:Y:S01]  /*1e9d0*/  ULDC.64 UR4, c[0x0][0xb48] ;  /* 0x0002d20000047ab9 */ /* 0x000fe20000000a00 */
[----:B------:R-:W-:Y:S01]  /*1e9e0*/  IMAD.MOV.U32 R3, RZ, RZ, R82 ;  /* 0x000000ffff037224 */ /* 0x000fe200078e0052 */
[----:B0-----:R-:W-:Y:S01]  /*1e9f0*/  @P4 SHF.R.U32.HI R3, RZ, R4, R13 ;  /* 0x00000004ff034219 */ /* 0x001fe2000001160d */
[----:B------:R-:W-:Y:S02]  /*1ea00*/  IMAD.IADD R9, R9, 0x1, R11 ;  /* 0x0000000109097824 */ /* 0x000fe400078e020b */
[----:B------:R-:W-:Y:S01]  /*1ea10*/  VIADD R4, R2, 0x30820 ;  /* 0x0003082002047836 */ /* 0x000fe20000000000 */
[--C-:B------:R-:W-:Y:S01]  /*1ea20*/  SHF.R.S32.HI R0, RZ, 0x1f, R3.reuse ;  /* 0x0000001fff007819 */ /* 0x100fe20000011403 */
[----:B------:R-:W-:Y:S02]  /*1ea30*/  IMAD.MOV R11, RZ, RZ, -R3 ;  /* 0x000000ffff0b7224 */ /* 0x000fe400078e0a03 */
[----:B------:R-:W-:Y:S01]  /*1ea40*/  IMAD.WIDE.U32 R8, R134, UR4, R8 ;  /* 0x0000000486087c25 */ /* 0x000fe2000f8e0008 */
[----:B------:R-:W-:-:S03]  /*1ea50*/  PRMT R4, RZ, 0x654, R4 ;  /* 0x00000654ff047816 */ /* 0x000fc60000000004 */
[----:B------:R-:W-:Y:S01]  /*1ea60*/  IMAD R11, R86, R11, R82 ;  /* 0x0000000b560b7224 */ /* 0x000fe200078e0252 */
[----:B------:R0:W-:Y:S01]  /*1ea70*/  SYNCS.ARRIVE.TRANS64.RED.A1T0 RZ, [R4+URZ], RZ ;  /* 0x000000ff04ff79a7 */ /* 0x0001e2000810043f */
        /* <DEDUP_REMOVED lines=12> */
[C---:B------:R-:W-:Y:S01]  /*1eb40*/  LEA R0, P1, R8.reuse, UR4, 0x2 ;  /* 0x0000000408007c11 */ /* 0x040fe2000f8210ff */
[C---:B------:R-:W-:Y:S02]  /*1eb50*/  VIADD R86, R229.reuse, 0xa0 ;  /* 0x000000a0e5567836 */ /* 0x040fe40000000000 */
[C---:B------:R-:W-:Y:S01]  /*1eb60*/  VIADD R128, R229.reuse, 0x90 ;  /* 0x00000090e5807836 */ /* 0x040fe20000000000 */
[----:B------:R-:W-:Y:S01]  /*1eb70*/  LEA.HI.X R3, R8, UR5, R3, 0x2, P1 ;  /* 0x0000000508037c11 */ /* 0x000fe200088f1403 */
[C---:B------:R-:W-:Y:S01]  /*1eb80*/  VIADD R130, R229.reuse, 0x88 ;  /* 0x00000088e5827836 */ /* 0x040fe20000000000 */
[----:B------:R0:W1:Y:S01]  /*1eb90*/  SHFL.IDX PT, R8, R0, RZ, 0x1c1f ;  /* 0x001c1fff00087589 */ /* 0x00006200000e0000 */
[C---:B------:R-:W-:Y:S01]  /*1eba0*/  VIADD R132, R229.reuse, 0x80 ;  /* 0x00000080e5847836 */ /* 0x040fe20000000000 */
[----:B------:R-:W-:Y:S01]  /*1ebb0*/  SHF.R.S32.HI R86, RZ, 0x1f, R86 ;  /* 0x0000001fff567819 */ /* 0x000fe20000011456 */
[C---:B------:R-:W-:Y:S01]  /*1ebc0*/  VIADD R134, R229.reuse, 0x78 ;  /* 0x00000078e5867836 */ /* 0x040fe20000000000 */
[----:B------:R0:W2:Y:S01]  /*1ebd0*/  SHFL.IDX PT, R9, R3, RZ, 0x1c1f ;  /* 0x001c1fff03097589 */ /* 0x0000a200000e0000 */
        /* <DEDUP_REMOVED lines=53> */
[----:B------:R-:W-:Y:S01]  /*1ef30*/  VIADD R161, R229, 0x8 ;  /* 0x00000008e5a17836 */ /* 0x000fe20000000000 */
[----:B012---:R-:W-:Y:S06]  /*1ef40*/  @P0 BRA `(.L_x_2876) ;  /* 0x00000004008c0947 */ /* 0x007fec0003800000 */
[----:B------:R-:W-:Y:S02]  /*1ef50*/  ULDC UR4, c[0x0][0xac8] ;  /* 0x0002b20000047ab9 */ /* 0x000fe40000000800 */
[----:B------:R-:W-:Y:S02]  /*1ef60*/  ISETP.GE.AND P0, PT, R229, UR4, PT ;  /* 0x00000004e5007c0c */ /* 0x000fe4000bf06270 */
[----:B------:R-:W-:Y:S02]  /*1ef70*/  ISETP.GE.AND P5, PT, R161, UR4, PT ;  /* 0x00000004a1007c0c */ /* 0x000fe4000bfa6270 */
[----:B------:R-:W-:Y:S02]  /*1ef80*/  ISETP.GE.AND P4, PT, R159, UR4, PT ;  /* 0x000000049f007c0c */ /* 0x000fe4000bf86270 */
[----:B------:R-:W-:-:S07]  /*1ef90*/  ISETP.GE.AND P3, PT, R157, UR4, PT ;  /* 0x000000049d007c0c */ /* 0x000fce000bf66270 */
[----:B------:R-:W-:-:S04]  /*1efa0*/  @!P0 IMAD.WIDE R10, R229, 0x4, R8 ;  /* 0x00000004e50a8825 */ /* 0x000fc800078e0208 */
[-C--:B------:R-:W-:Y:S01]  /*1efb0*/  @!P4 LEA R12, P2, R159, R8.reuse, 0x2 ;  /* 0x000000089f0cc211 */ /* 0x080fe200078410ff */
[----:B------:R0:W-:Y:S01]  /*1efc0*/  @!P0 ST.E.64 desc[UR60][R10.64], R24 ;  /* 0x000000180a008985 */ /* 0x0001e2000c101b3c */
[----:B------:R-:W-:Y:S02]  /*1efd0*/  ISETP.GE.AND P0, PT, R155, UR4, PT ;  /* 0x000000049b007c0c */ /* 0x000fe4000bf06270 */
[----:B------:R-:W-:Y:S02]  /*1efe0*/  @!P3 LEA R14, P6, R157, R8, 0x2 ;  /* 0x000000089d0eb211 */ /* 0x000fe400078c10ff */
[-C--:B------:R-:W-:Y:S02]  /*1eff0*/  @!P4 LEA.HI.X R13, R159, R9.reuse, R160, 0x2, P2 ;  /* 0x000000099f0dc211 */ /* 0x080fe400010f14a0 */
[----:B------:R-:W-:Y:S02]  /*1f000*/  ISETP.GE.AND P2, PT, R151, UR4, PT ;  /* 0x0000000497007c0c */ /* 0x000fe4000bf46270 */
[----:B------:R-:W-:-:S02]  /*1f010*/  @!P3 LEA.HI.X R15, R157, R9, R158, 0x2, P6 ;  /* 0x000000099d0fb211 */ /* 0x000fc400030f149e */
[C---:B0-----:R-:W-:Y:S02]  /*1f020*/  @!P5 LEA R10, P1, R161.reuse, R8, 0x2 ;  /* 0x00000008a10ad211 */ /* 0x041fe400078210ff */
[----:B------:R-:W-:Y:S02]  /*1f030*/  SHF.R.S32.HI R25, RZ, 0x1f, R82 ;  /* 0x0000001fff197819 */ /* 0x000fe40000011452 */
[----:B------:R-:W-:Y:S02]  /*1f040*/  @!P5 LEA.HI.X R11, R161, R9, R162, 0x2, P1 ;  /* 0x00000009a10bd211 */ /* 0x000fe400008f14a2 */
[----:B------:R-:W-:-:S03]  /*1f050*/  ISETP.GE.AND P1, PT, R153, UR4, PT ;  /* 0x0000000499007c0c */ /* 0x000fc6000bf26270 */
[----:B------:R0:W-:Y:S04]  /*1f060*/  @!P5 ST.E.64 desc[UR60][R10.64], R28 ;  /* 0x0000001c0a00d985 */ /* 0x0001e8000c101b3c */
[----:B------:R1:W-:Y:S01]  /*1f070*/  @!P4 ST.E.64 desc[UR60][R12.64], R32 ;  /* 0x000000200c00c985 */ /* 0x0003e2000c101b3c */
[----:B------:R-:W-:-:S03]  /*1f080*/  ISETP.GE.AND P4, PT, R147, UR4, PT ;  /* 0x0000000493007c0c */ /* 0x000fc6000bf86270 */
[----:B------:R2:W-:Y:S01]  /*1f090*/  @!P3 ST.E.64 desc[UR60][R14.64], R36 ;  /* 0x000000240e00b985 */ /* 0x0005e2000c101b3c */
[----:B------:R-:W-:Y:S02]  /*1f0a0*/  ISETP.GE.AND P3, PT, R149, UR4, PT ;  /* 0x0000000495007c0c */ /* 0x000fe4000bf66270 */
[-C--:B0-----:R-:W-:Y:S01]  /*1f0b0*/  @!P0 LEA R10, P6, R155, R8.reuse, 0x2 ;  /* 0x000000089b0a8211 */ /* 0x081fe200078c10ff */
[----:B------:R-:W-:Y:S01]  /*1f0c0*/  VIADD R29, R229, 0xb8 ;  /* 0x000000b8e51d7836 */ /* 0x000fe20000000000 */
[-C--:B-1----:R-:W-:Y:S02]  /*1f0d0*/  @!P1 LEA R12, P5, R153, R8.reuse, 0x2 ;  /* 0x00000008990c9211 */ /* 0x082fe400078a10ff */
[-C--:B------:R-:W-:Y:S02]  /*1f0e0*/  @!P0 LEA.HI.X R11, R155, R9.reuse, R156, 0x2, P6 ;  /* 0x000000099b0b8211 */ /* 0x080fe400030f149c */
[----:B--2---:R-:W-:Y:S02]  /*1f0f0*/  @!P2 LEA R14, P6, R151, R8, 0x2 ;  /* 0x00000008970ea211 */ /* 0x004fe400078c10ff */
[----:B------:R-:W-:Y:S01]  /*1f100*/  @!P1 LEA.HI.X R13, R153, R9, R154, 0x2, P5 ;  /* 0x00000009990d9211 */ /* 0x000fe200028f149a */
[----:B------:R0:W-:Y:S01]  /*1f110*/  @!P0 ST.E.64 desc[UR60][R10.64], R40 ;  /* 0x000000280a008985 */ /* 0x0001e2000c101b3c */
[----:B------:R-:W-:-:S02]  /*1f120*/  ISETP.GE.AND P5, PT, R145, UR4, PT ;  /* 0x0000000491007c0c */ /* 0x000fc4000bfa6270 */
[----:B------:R-:W-:Y:S01]  /*1f130*/  @!P2 LEA.HI.X R15, R151, R9, R152, 0x2, P6 ;  /* 0x00000009970fa211 */ /* 0x000fe200030f1498 */
[----:B------:R1:W-:Y:S01]  /*1f140*/  @!P1 ST.E.64 desc[UR60][R12.64], R44 ;  /* 0x0000002c0c009985 */ /* 0x0003e2000c101b3c */
[----:B------:R-:W-:Y:S02]  /*1f150*/  ISETP.GE.AND P0, PT, R143, UR4, PT ;  /* 0x000000048f007c0c */ /* 0x000fe4000bf06270 */
[----:B------:R-:W-:Y:S01]  /*1f160*/  ISETP.GE.AND P1, PT, R141, UR4, PT ;  /* 0x000000048d007c0c */ /* 0x000fe2000bf26270 */
[----:B------:R2:W-:Y:S01]  /*1f170*/  @!P2 ST.E.64 desc[UR60][R14.64], R48 ;  /* 0x000000300e00a985 */ /* 0x0005e2000c101b3c */
[----:B------:R-:W-:Y:S02]  /*1f180*/  SHF.R.S32.HI R4, RZ, 0x1f, R29 ;  /* 0x0000001fff047819 */ /* 0x000fe4000001141d */
[-C--:B0-----:R-:W-:Y:S02]  /*1f190*/  @!P3 LEA R10, P6, R149, R8.reuse, 0x2 ;  /* 0x00000008950ab211 */ /* 0x081fe400078c10ff */
[----:B-1----:R-:W-:-:S02]  /*1f1a0*/  @!P4 LEA R12, P2, R147, R8, 0x2 ;  /* 0x00000008930cc211 */ /* 0x002fc400078410ff */
[-C--:B------:R-:W-:Y:S02]  /*1f1b0*/  @!P3 LEA.HI.X R11, R149, R9.reuse, R150, 0x2, P6 ;  /* 0x00000009950bb211 */ /* 0x080fe400030f1496 */
[----:B--2---:R-:W-:Y:S02]  /*1f1c0*/  @!P5 LEA R14, P6, R145, R8, 0x2 ;  /* 0x00000008910ed211 */ /* 0x004fe400078c10ff */
[-C--:B------:R-:W-:Y:S01]  /*1f1d0*/  @!P4 LEA.HI.X R13, R147, R9.reuse, R148, 0x2, P2 ;  /* 0x00000009930dc211 */ /* 0x080fe200010f1494 */
[----:B------:R0:W-:Y:S01]  /*1f1e0*/  @!P3 ST.E.64 desc[UR60][R10.64], R52 ;  /* 0x000000340a00b985 */ /* 0x0001e2000c101b3c */
[----:B------:R-:W-:Y:S02]  /*1f1f0*/  ISETP.GE.AND P2, PT, R139, UR4, PT ;  /* 0x000000048b007c0c */ /* 0x000fe4000bf46270 */
[----:B------:R-:W-:Y:S01]  /*1f200*/  @!P5 LEA.HI.X R15, R145, R9, R146, 0x2, P6 ;  /* 0x00000009910fd211 */ /* 0x000fe200030f1492 */
[----:B------:R1:W-:Y:S01]  /*1f210*/  @!P4 ST.E.64 desc[UR60][R12.64], R56 ;  /* 0x000000380c00c985 */ /* 0x0003e2000c101b3c */
[----:B------:R-:W-:-:S03]  /*1f220*/  ISETP.GE.AND P3, PT, R137, UR4, PT ;  /* 0x0000000489007c0c */ /* 0x000fc6000bf66270 */
[----:B------:R2:W-:Y:S01]  /*1f230*/  @!P5 ST.E.64 desc[UR60][R14.64], R60 ;  /* 0x0000003c0e00d985 */ /* 0x0005e2000c101b3c */
[-C--:B0-----:R-:W-:Y:S02]  /*1f240*/  @!P0 LEA R10, P4, R143, R8.reuse, 0x2 ;  /* 0x000000088f0a8211 */ /* 0x081fe400078810ff */
[-C--:B-1----:R-:W-:Y:S02]  /*1f250*/  @!P1 LEA R12, P5, R141, R8.reuse, 0x2 ;  /* 0x000000088d0c9211 */ /* 0x082fe400078a10ff */
[-C--:B------:R-:W-:Y:S02]  /*1f260*/  @!P0 LEA.HI.X R11, R143, R9.reuse, R144, 0x2, P4 ;  /* 0x000000098f0b8211 */ /* 0x080fe400020f1490 */
[----:B--2---:R-:W-:Y:S02]  /*1f270*/  @!P2 LEA R14, P6, R139, R8, 0x2 ;  /* 0x000000088b0ea211 */ /* 0x004fe400078c10ff */
[----:B------:R-:W-:Y:S01]  /*1f280*/  ISETP.GE.AND P4, PT, R135, UR4, PT ;  /* 0x0000000487007c0c */ /* 0x000fe2000bf86270 */
[----:B------:R0:W-:Y:S01]  /*1f290*/  @!P0 ST.E.64 desc[UR60][R10.64], R64 ;  /* 0x000000400a008985 */ /* 0x0001e2000c101b3c */
[----:B------:R-:W-:-:S02]  /*1f2a0*/  @!P1 LEA.HI.X R13, R141, R9, R142, 0x2, P5 ;  /* 0x000000098d0d9211 */ /* 0x000fc400028f148e */
[----:B------:R-:W-:Y:S02]  /*1f2b0*/  ISETP.GE.AND P5, PT, R133, UR4, PT ;  /* 0x0000000485007c0c */ /* 0x000fe4000bfa6270 */
        /* <DEDUP_REMOVED lines=9> */
[----:B--2---:R-:W-:Y:S02]  /*1f350*/  @!P5 LEA R14, P6, R133, R8, 0x2 ;  /* 0x00000008850ed211 */ /* 0x004fe400078c10ff */
[-C--:B------:R-:W-:Y:S02]  /*1f360*/  @!P4 LEA.HI.X R13, R135, R9.reuse, R136, 0x2, P1 ;  /* 0x00000009870dc211 */ /* 0x080fe400008f1488 */
        /* <DEDUP_REMOVED lines=10> */
[----:B------:R-:W-:Y:S02]  /*1f410*/  ISETP.GE.AND P2, PT, R29, UR4, PT ;  /* 0x000000041d007c0c */ /* 0x000fe4000bf46270 */
[-C--:B------:R-:W-:Y:S02]  /*1f420*/  @!P0 LEA.HI.X R13, R129, R9.reuse, R130, 0x2, P6 ;  /* 0x00000009810d8211 */ /* 0x080fe400030f1482 */
[----:B------:R-:W-:Y:S02]  /*1f430*/  ISETP.GE.AND P6, PT, R82, UR4, PT ;  /* 0x0000000452007c0c */ /* 0x000fe4000bfc6270 */
[----:B--2---:R-:W-:Y:S01]  /*1f440*/  @!P1 LEA R14, P3, R127, R8, 0x2 ;  /* 0x000000087f0e9211 */ /* 0x004fe200078610ff */
[----:B------:R1:W-:Y:S01]  /*1f450*/  @!P0 ST.E.64 desc[UR60][R12.64], R92 ;  /* 0x0000005c0c008985 */ /* 0x0003e2000c101b3c */
[----:B------:R-:W-:Y:S02]  /*1f460*/  ISETP.GE.AND P0, PT, R83, UR4, PT ;  /* 0x0000000453007c0c */ /* 0x000fe4000bf06270 */
[----:B------:R-:W-:-:S02]  /*1f470*/  @!P1 LEA.HI.X R15, R127, R9, R128, 0x2, P3 ;  /* 0x000000097f0f9211 */ /* 0x000fc400018f1480 */
[----:B0-----:R-:W-:-:S03]  /*1f480*/  @!P5 LEA R10, P3, R87, R8, 0x2 ;  /* 0x00000008570ad211 */ /* 0x001fc600078610ff */
[----:B------:R0:W-:Y:S01]  /*1f490*/  @!P1 ST.E.64 desc[UR60][R14.64], R96 ;  /* 0x000000600e009985 */ /* 0x0001e2000c101b3c */
[-C--:B------:R-:W-:Y:S02]  /*1f4a0*/  @!P4 LEA R20, P1, R85, R8.reuse, 0x2 ;  /* 0x000000085514c211 */ /* 0x080fe400078210ff */
[-C--:B------:R-:W-:Y:S02]  /*1f4b0*/  @!P5 LEA.HI.X R11, R87, R9.reuse, R126, 0x2, P3 ;  /* 0x00000009570bd211 */ /* 0x080fe400018f147e */
[-C--:B------:R-:W-:Y:S02]  /*1f4c0*/  @!P4 LEA.HI.X R21, R85, R9.reuse, R86, 0x2, P1 ;  /* 0x000000095515c211 */ /* 0x080fe400008f1456 */
[CC--:B-1----:R-:W-:Y:S01]  /*1f4d0*/  @!P2 LEA R12, P1, R29.reuse, R8.reuse, 0x2 ;  /* 0x000000081d0ca211 */ /* 0x0c2fe200078210ff */
[----:B------:R1:W-:Y:S03]  /*1f4e0*/  @!P5 ST.E.64 desc[UR60][R10.64], R100 ;  /* 0x000000640a00d985 */ /* 0x0003e6000c101b3c */
[----:B------:R-:W-:Y:S01]  /*1f4f0*/  @!P2 LEA.HI.X R13, R29, R9, R4, 0x2, P1 ;  /* 0x000000091d0da211 */ /* 0x000fe200008f1404 */
[----:B------:R1:W-:Y:S01]  /*1f500*/  @!P4 ST.E.64 desc[UR60][R20.64], R104 ;  /* 0x000000681400c985 */ /* 0x0003e2000c101b3c */
[----:B0-----:R-:W-:-:S04]  /*1f510*/  @!P6 LEA R14, P3, R82, R8, 0x2 ;  /* 0x00000008520ee211 */ /* 0x001fc800078610ff */
[----:B------:R-:W-:Y:S02]  /*1f520*/  @!P6 LEA.HI.X R15, R82, R9, R25, 0x2, P3 ;  /* 0x00000009520fe211 */ /* 0x000fe400018f1419 */
[----:B------:R-:W-:-:S04]  /*1f530*/  @!P0 LEA R8, P3, R83, R8, 0x2 ;  /* 0x0000000853088211 */ /* 0x000fc800078610ff */
[----:B------:R-:W-:-:S05]  /*1f540*/  @!P0 LEA.HI.X R9, R83, R9, R84, 0x2, P3 ;  /* 0x0000000953098211 */ /* 0x000fca00018f1454 */
[----:B------:R1:W-:Y:S04]  /*1f550*/  @!P0 ST.E.64 desc[UR60][R8.64], R108 ;  /* 0x0000006c08008985 */ /* 0x0003e8000c101b3c */
[----:B------:R1:W-:Y:S04]  /*1f560*/  @!P6 ST.E.64 desc[UR60][R14.64], R112 ;  /* 0x000000700e00e985 */ /* 0x0003e8000c101b3c */
[----:B------:R1:W-:Y:S02]  /*1f570*/  @!P2 ST.E.64 desc[UR60][R12.64], R116 ;  /* 0x000000740c00a985 */ /* 0x0003e4000c101b3c */
.L_x_2876:
[----:B------:R-:W-:Y:S05]  /*1f580*/  BSYNC B1 ;  /* 0x0000000000017941 */ /* 0x000fea0003800000 */
.L_x_2875:
[----:B------:R-:W-:Y:S01]  /*1f590*/  ISETP.GE.AND P0, PT, R81, R80, PT ;  /* 0x000000505100720c */ /* 0x000fe20003f06270 */
[----:B-1----:R0:W1:Y:S04]  /*1f5a0*/  SHFL.IDX PT, R9, R3, 0x1, 0x1c1f ;  /* 0x003c1f0003097f89 */ /* 0x00206800000e0000 */
[----:B------:R0:W2:Y:S08]  /*1f5b0*/  SHFL.IDX PT, R8, R0, 0x1, 0x1c1f ;  /* 0x003c1f0000087f89 */ /* 0x0000b000000e0000 */
[----:B0-----:R-:W-:Y:S05]  /*1f5c0*/  @P0 BRA `(.L_x_2874) ;  /* 0x0000001400000947 */ /* 0x001fea0003800000 */
[----:B------:R-:W-:Y:S01]  /*1f5d0*/  ULDC UR4, c[0x0][0xac8] ;  /* 0x0002b20000047ab9 */ /* 0x000fe20000000800 */
[----:B------:R-:W-:Y:S02]  /*1f5e0*/  SHF.R.S32.HI R3, RZ, 0x1f, R82 ;  /* 0x0000001fff037819 */ /* 0x000fe40000011452 */
[----:B------:R-:W-:Y:S02]  /*1f5f0*/  ISETP.GE.AND P2, PT, R161, UR4, PT ;  /* 0x00000004a1007c0c */ /* 0x000fe4000bf46270 */
[----:B------:R-:W-:Y:S02]  /*1f600*/  ISETP.GE.AND P1, PT, R229, UR4, PT ;  /* 0x00000004e5007c0c */ /* 0x000fe4000bf26270 */
[----:B------:R-:W-:Y:S02]  /*1f610*/  ISETP.GE.AND P5, PT, R159, UR4, PT ;  /* 0x000000049f007c0c */ /* 0x000fe4000bfa6270 */
[----:B------:R-:W-:Y:S02]  /*1f620*/  ISETP.GE.AND P4, PT, R157, UR4, PT ;  /* 0x000000049d007c0c */ /* 0x000fe4000bf86270 */
[----:B------:R-:W-:-:S05]  /*1f630*/  ISETP.GE.AND P3, PT, R155, UR4, PT ;  /* 0x000000049b007c0c */ /* 0x000fca000bf66270 */
[----:B--2---:R-:W-:Y:S02]  /*1f640*/  @!P2 LEA R10, P0, R161, R8, 0x2 ;  /* 0x00000008a10aa211 */ /* 0x004fe400078010ff */
[----:B-1----:R-:W-:Y:S02]  /*1f650*/  @!P1 IMAD.WIDE R12, R229, 0x4, R8 ;  /* 0x00000004e50c9825 */ /* 0x002fe400078e0208 */
[----:B------:R-:W-:Y:S02]  /*1f660*/  @!P2 LEA.HI.X R11, R161, R9, R162, 0x2, P0 ;  /* 0x00000009a10ba211 */ /* 0x000fe400000f14a2 */
[----:B------:R-:W-:Y:S01]  /*1f670*/  ISETP.GE.AND P0, PT, R153, UR4, PT ;  /* 0x0000000499007c0c */ /* 0x000fe2000bf06270 */
[----:B------:R0:W-:Y:S01]  /*1f680*/  @!P1 ST.E.64 desc[UR60][R12.64], R26 ;  /* 0x0000001a0c009985 */ /* 0x0001e2000c101b3c */
[----:B------:R-:W-:-:S03]  /*1f690*/  ISETP.GE.AND P1, PT, R151, UR4, PT ;  /* 0x0000000497007c0c */ /* 0x000fc6000bf26270 */
[----:B------:R1:W-:Y:S01]  /*1f6a0*/  @!P2 ST.E.64 desc[UR60][R10.64], R30 ;  /* 0x0000001e0a00a985 */ /* 0x0003e2000c101b3c */
[-C--:B0-----:R-:W-:Y:S02]  /*1f6b0*/  @!P4 LEA R12, P2, R157, R8.reuse, 0x2 ;  /* 0x000000089d0cc211 */ /* 0x081fe400078410ff */
[-C--:B-1----:R-:W-:Y:S02]  /*1f6c0*/  @!P5 LEA R10, P6, R159, R8.reuse, 0x2 ;  /* 0x000000089f0ad211 */ /* 0x082fe400078c10ff */
        /* <DEDUP_REMOVED lines=17> */
[-C--:B------:R-:W-:Y:S01]  /*1f7e0*/  @!P2 LEA.HI.X R15, R149, R9.reuse, R150, 0x2, P6 ;  /* 0x00000009950fa211 */ /* 0x080fe200030f1496 */
[----:B------:R1:W-:Y:S01]  /*1f7f0*/  @!P1 ST.E.64 desc[UR60][R12.64], R50 ;  /* 0x000000320c009985 */ /* 0x0003e2000c101b3c */
[-C--:B------:R-:W-:Y:S02]  /*1f800*/  @!P3 LEA R20, P6, R147, R8.reuse, 0x2 ;  /* 0x000000089314b211 */ /* 0x080fe400078c10ff */
[----:B------:R-:W-:Y:S01]  /*1f810*/  @!P4 LEA R24, P0, R145, R8, 0x2 ;  /* 0x000000089118c211 */ /* 0x000fe200078010ff */
[----:B------:R2:W-:Y:S01]  /*1f820*/  @!P2 ST.E.64 desc[UR60][R14.64], R54 ;  /* 0x000000360e00a985 */ /* 0x0005e2000c101b3c */
[----:B------:R-:W-:Y:S02]  /*1f830*/  ISETP.GE.AND P2, PT, R141, UR4, PT ;  /* 0x000000048d007c0c */ /* 0x000fe4000bf46270 */
[----:B------:R-:W-:Y:S02]  /*1f840*/  ISETP.GE.AND P1, PT, R139, UR4, PT ;  /* 0x000000048b007c0c */ /* 0x000fe4000bf26270 */
[----:B------:R-:W-:-:S02]  /*1f850*/  @!P4 LEA.HI.X R25, R145, R9, R146, 0x2, P0 ;  /* 0x000000099119c211 */ /* 0x000fc400000f1492 */
[-C--:B------:R-:W-:Y:S02]  /*1f860*/  @!P3 LEA.HI.X R21, R147, R9.reuse, R148, 0x2, P6 ;  /* 0x000000099315b211 */ /* 0x080fe400030f1494 */
[----:B------:R-:W-:Y:S02]  /*1f870*/  ISETP.GE.AND P0, PT, R137, UR4, PT ;  /* 0x0000000489007c0c */ /* 0x000fe4000bf06270 */
[CC--:B------:R-:W-:Y:S01]  /*1f880*/  @!P5 LEA R26, P6, R143.reuse, R8.reuse, 0x2 ;  /* 0x000000088f1ad211 */ /* 0x0c0fe200078c10ff */
[----:B------:R3:W-:Y:S03]  /*1f890*/  @!P3 ST.E.64 desc[UR60][R20.64], R58 ;  /* 0x0000003a1400b985 */ /* 0x0007e6000c101b3c */
[----:B------:R-:W-:Y:S01]  /*1f8a0*/  @!P5 LEA.HI.X R27, R143, R9, R144, 0x2, P6 ;  /* 0x000000098f1bd211 */ /* 0x000fe200030f1490 */
[----:B------:R4:W-:Y:S01]  /*1f8b0*/  @!P4 ST.E.64 desc[UR60][R24.64], R62 ;  /* 0x0000003e1800c985 */ /* 0x0009e2000c101b3c */
[----:B0-----:R-:W-:-:S02]  /*1f8c0*/  @!P2 LEA R10, P6, R141, R8, 0x2 ;  /* 0x000000088d0aa211 */ /* 0x001fc400078c10ff */
[-C--:B-1----:R-:W-:Y:S01]  /*1f8d0*/  @!P1 LEA R12, P3, R139, R8.reuse, 0x2 ;  /* 0x000000088b0c9211 */ /* 0x082fe200078610ff */
[----:B------:R0:W-:Y:S01]  /*1f8e0*/  @!P5 ST.E.64 desc[UR60][R26.64], R66 ;  /* 0x000000421a00d985 */ /* 0x0001e2000c101b3c */
[----:B------:R-:W-:Y:S02]  /*1f8f0*/  ISETP.GE.AND P5, PT, R135, UR4, PT ;  /* 0x0000000487007c0c */ /* 0x000fe4000bfa6270 */
        /* <DEDUP_REMOVED lines=8> */
[----:B---3--:R-:W-:-:S03]  /*1f980*/  @!P5 LEA R20, P1, R135, R8, 0x2 ;  /* 0x000000088714d211 */ /* 0x008fc600078210ff */
[----:B------:R3:W-:Y:S01]  /*1f990*/  @!P0 ST.E.64 desc[UR60][R14.64], R78 ;  /* 0x0000004e0e008985 */ /* 0x0007e2000c101b3c */
[----:B------:R-:W-:Y:S02]  /*1f9a0*/  ISETP.GE.AND P0, PT, R129, UR4, PT ;  /* 0x0000000481007c0c */ /* 0x000fe4000bf06270 */
[-C--:B------:R-:W-:Y:S02]  /*1f9b0*/  @!P5 LEA.HI.X R21, R135, R9.reuse, R136, 0x2, P1 ;  /* 0x000000098715d211 */ /* 0x080fe400008f1488 */
[-C--:B----4-:R-:W-:Y:S02]  /*1f9c0*/  @!P4 LEA R24, P2, R133, R8.reuse, 0x2 ;  /* 0x000000088518c211 */ /* 0x090fe400078410ff */
[----:B------:R-:W-:Y:S01]  /*1f9d0*/  ISETP.GE.AND P1, PT, R127, UR4, PT ;  /* 0x000000047f007c0c */ /* 0x000fe2000bf26270 */
[----:B------:R-:W-:Y:S01]  /*1f9e0*/  @!P5 ST.E.64 desc[UR60][R20.64], R122 ;  /* 0x0000007a1400d985 */ /* 0x000fe2000c101b3c */
[----:B0-----:R-:W-:Y:S02]  /*1f9f0*/  @!P3 LEA R26, P6, R131, R8, 0x2 ;  /* 0x00000008831ab211 */ /* 0x001fe400078c10ff */
        /* <DEDUP_REMOVED lines=11> */
[----:B------:R4:W-:Y:S03]  /*1fab0*/  @!P0 ST.E.64 desc[UR60][R10.64], R94 ;  /* 0x0000005e0a008985 */ /* 0x0009e6000c101b3c */
[----:B------:R-:W-:Y:S02]  /*1fac0*/  @!P1 LEA.HI.X R13, R127, R9, R128, 0x2, P6 ;  /* 0x000000097f0d9211 */ /* 0x000fe400030f1480 */
[-C--:B---3--:R-:W-:Y:S02]  /*1fad0*/  @!P5 LEA R14, P6, R87, R8.reuse, 0x2 ;  /* 0x00000008570ed211 */ /* 0x088fe400078c10ff */
[-C--:B0-----:R-:W-:Y:S01]  /*1fae0*/  @!P3 LEA R24, P0, R83, R8.reuse, 0x2 ;  /* 0x000000085318b211 */ /* 0x081fe200078010ff */
[----:B------:R4:W-:Y:S01]  /*1faf0*/  @!P1 ST.E.64 desc[UR60][R12.64], R98 ;  /* 0x000000620c009985 */ /* 0x0009e2000c101b3c */
[----:B------:R-:W-:-:S02]  /*1fb00*/  @!P4 LEA R20, P1, R85, R8, 0x2 ;  /* 0x000000085514c211 */ /* 0x000fc400078210ff */
[-C--:B------:R-:W-:Y:S02]  /*1fb10*/  @!P5 LEA.HI.X R15, R87, R9.reuse, R126, 0x2, P6 ;  /* 0x00000009570fd211 */ /* 0x080fe400030f147e */
[C---:B-1----:R-:W-:Y:S02]  /*1fb20*/  @!P2 LEA R26, P6, R82.reuse, R8, 0x2 ;  /* 0x00000008521aa211 */ /* 0x042fe400078c10ff */
[-C--:B------:R-:W-:Y:S01]  /*1fb30*/  @!P4 LEA.HI.X R21, R85, R9.reuse, R86, 0x2, P1 ;  /* 0x000000095515c211 */ /* 0x080fe200008f1456 */
[----:B------:R4:W-:Y:S01]  /*1fb40*/  @!P5 ST.E.64 desc[UR60][R14.64], R102 ;  /* 0x000000660e00d985 */ /* 0x0009e2000c101b3c */
[-C--:B------:R-:W-:Y:S02]  /*1fb50*/  @!P3 LEA.HI.X R25, R83, R9.reuse, R84, 0x2, P0 ;  /* 0x000000095319b211 */ /* 0x080fe400000f1454 */
[----:B------:R-:W-:Y:S01]  /*1fb60*/  @!P2 LEA.HI.X R27, R82, R9, R3, 0x2, P6 ;  /* 0x00000009521ba211 */ /* 0x000fe200030f1403 */
[----:B------:R4:W-:Y:S01]  /*1fb70*/  @!P4 ST.E.64 desc[UR60][R20.64], R106 ;  /* 0x0000006a1400c985 */ /* 0x0009e2000c101b3c */
[----:B------:R-:W-:-:S03]  /*1fb80*/  VIADD R3, R229, 0xb8 ;  /* 0x000000b8e5037836 */ /* 0x000fc60000000000 */
[----:B------:R4:W-:Y:S02]  /*1fb90*/  @!P3 ST.E.64 desc[UR60][R24.64], R110 ;  /* 0x0000006e1800b985 */ /* 0x0009e4000c101b3c */
[----:B------:R-:W-:Y:S02]  /*1fba0*/  ISETP.GE.AND P0, PT, R3, UR4, PT ;  /* 0x0000000403007c0c */ /* 0x000fe4000bf06270 */
[----:B------:R4:W-:Y:S11]  /*1fbb0*/  @!P2 ST.E.64 desc[UR60][R26.64], R114 ;  /* 0x000000721a00a985 */ /* 0x0009f6000c101b3c */
[----:B------:R-:W-:Y:S05]  /*1fbc0*/  @P0 BRA `(.L_x_2874) ;  /* 0x0000000c00800947 */ /* 0x000fea0003800000 */
[----:B------:R-:W-:Y:S02]  /*1fbd0*/  LEA R8, P0, R3, R8, 0x2 ;  /* 0x0000000803087211 */ /* 0x000fe400078010ff */
[----:B------:R-:W-:-:S04]  /*1fbe0*/  SHF.R.S32.HI R0, RZ, 0x1f, R3 ;  /* 0x0000001fff007819 */ /* 0x000fc80000011403 */
[----:B------:R-:W-:-:S05]  /*1fbf0*/  LEA.HI.X R9, R3, R9, R0, 0x2, P0 ;  /* 0x0000000903097211 */ /* 0x000fca00000f1400 */
[----:B------:R0:W-:Y:S01]  /*1fc00*/  ST.E.64 desc[UR60][R8.64], R118 ;  /* 0x0000007608007985 */ /* 0x0001e2000c101b3c */
[----:B------:R-:W-:Y:S05]  /*1fc10*/  BRA `(.L_x_2874) ;  /* 0x0000000c006c7947 */ /* 0x000fea0003800000 */
.L_x_2865:
[----:B--2---:R-:W2:Y:S01]  /*1fc20*/  LDL.LU R4, [R1+0x48] ;  /* 0x0000480001047983 */ /* 0x004ea20000300800 */
[----:B------:R-:W-:Y:S01]  /*1fc30*/  ULDC.64 UR6, c[0x0][0xc08] ;  /* 0x0003020000067ab9 */ /* 0x000fe20000000a00 */
[----:B------:R-:W-:Y:S02]  /*1fc40*/  ULDC.64 UR4, c[0x0][0xc00] ;  /* 0x0003000000047ab9 */ /* 0x000fe40000000a00 */
[----:B0-----:R-:W3:Y:S04]  /*1fc50*/  LDL.LU R0, [R1+0x4c] ;  /* 0x00004c0001007983 */ /* 0x001ee80000300800 */
[----:B------:R-:W4:Y:S01]  /*1fc60*/  LDL R12, [R1+0x40] ;  /* 0x00004000010c7983 */ /* 0x000f220000100800 */
[----:B------:R-:W-:Y:S01]  /*1fc70*/  ISETP.NE.U32.AND P1, PT, RZ, UR6, PT ;  /* 0x00000006ff007c0c */ /* 0x000fe2000bf25070 */
[----:B------:R-:W-:Y:S01]  /*1fc80*/  IMAD.MOV.U32 R3, RZ, RZ, RZ ;  /* 0x000000ffff037224 */ /* 0x000fe200078e00ff */
[----:B------:R-:W-:-:S02]  /*1fc90*/  ISETP.NE.U32.AND P0, PT, RZ, UR4, PT ;  /* 0x00000004ff007c0c */ /* 0x000fc4000bf05070 */
[----:B------:R-:W-:Y:S02]  /*1fca0*/  ISETP.NE.AND.EX P1, PT, RZ, UR7, PT, P1 ;  /* 0x00000007ff007c0c */ /* 0x000fe4000bf25310 */
[----:B------:R-:W-:Y:S01]  /*1fcb0*/  ISETP.NE.AND.EX P0, PT, RZ, UR5, PT, P0 ;  /* 0x00000005ff007c0c */ /* 0x000fe2000bf05300 */
[----:B------:R-:W0:Y:S01]  /*1fcc0*/  S2R R35, SR_TID.X ;  /* 0x0000000000237919 */ /* 0x000e220000002100 */
[----:B--2---:R-:W-:-:S04]  /*1fcd0*/  IADD3 R8, P2, R4, UR4, RZ ;  /* 0x0000000404087c10 */ /* 0x004fc8000ff5e0ff */
[----:B---3--:R-:W-:-:S05]  /*1fce0*/  IADD3.X R9, R0, UR5, RZ, P2, !PT ;  /* 0x0000000500097c10 */ /* 0x008fca00097fe4ff */
[----:B------:R-:W-:Y:S01]  /*1fcf0*/  @P1 IADD3 R10, P2, R4, UR6, RZ ;  /* 0x00000006040a1c10 */ /* 0x000fe2000ff5e0ff */
[----:B------:R-:W-:Y:S01]  /*1fd00*/  ULDC UR4, c[0x0][0xa88] ;  /* 0x0002a20000047ab9 */ /* 0x000fe20000000800 */
[----:B------:R2:W5:Y:S02]  /*1fd10*/  @P0 LDG.E R3, desc[UR60][R8.64] ;  /* 0x0000003c08030981 */ /* 0x000564000c1e1900 */
[----:B------:R-:W-:Y:S01]  /*1fd20*/  @P1 IADD3.X R11, R0, UR7, RZ, P2, !PT ;  /* 0x00000007000b1c10 */ /* 0x000fe200097fe4ff */
[----:B------:R-:W-:-:S06]  /*1fd30*/  IMAD.U32 R0, RZ, RZ, UR4 ;  /* 0x00000004ff007e24 */ /* 0x000fcc000f8e00ff */
[----:B------:R2:W5:Y:S01]  /*1fd40*/  @P1 LDG.E R0, desc[UR60][R10.64] ;  /* 0x0000003c0a001981 */ /* 0x000562000c1e1900 */
[----:B----4-:R-:W-:Y:S01]  /*1fd50*/  ISETP.NE.AND P2, PT, R12, RZ, PT ;  /* 0x000000ff0c00720c */ /* 0x010fe20003f45270 */
[----:B0-----:R-:W-:-:S05]  /*1fd60*/  VIADD R4, R35, 0xffffff80 ;  /* 0xffffff8023047836 */ /* 0x001fca0000000000 */
[----:B------:R-:W-:-:S07]  /*1fd70*/  ISETP.GT.AND P3, PT, R4, 0x7f, PT ;  /* 0x0000007f0400780c */ /* 0x000fce0003f64270 */
[----:B------:R-:W0:Y:S02]  /*1fd80*/  @!P2 LDC R12, c[0x0][0xad4] ;  /* 0x0002b500ff0cab82 */ /* 0x000e240000000800 */
[----:B0-----:R2:W-:Y:S01]  /*1fd90*/  @!P2 STL [R1+0x40], R12 ;  /* 0x0000400c0100a387 */ /* 0x0015e20000100800 */
[----:B------:R-:W-:Y:S01]  /*1fda0*/  ISETP.GT.AND P2, PT, R12, 0x1, PT ;  /* 0x000000010c00780c */ /* 0x000fe20003f44270 */
[----:B------:R-:W-:-:S12]  /*1fdb0*/  @P1 BRA `(.L_x_2877) ;  /* 0x0000000000101947 */ /* 0x000fd80003800000 */
[----:B------:R-:W-:Y:S05]  /*1fdc0*/  @!P0 BRA `(.L_x_2877) ;  /* 0x00000000000c8947 */ /* 0x000fea0003800000 */
[----:B--2---:R-:W2:Y:S04]  /*1fdd0*/  LDG.E R11, desc[UR60][R8.64] ;  /* 0x0000003c080b7981 */ /* 0x004ea8000c1e1900 */
[----:B-----5:R-:W2:Y:S02]  /*1fde0*/  LDG.E R0, desc[UR60][R8.64+0x4] ;  /* 0x0000043c08007981 */ /* 0x020ea4000c1e1900 */
[----:B--2---:R-:W-:-:S07]  /*1fdf0*/  IMAD.IADD R0, R0, 0x1, -R11 ;  /* 0x0000000100007824 */ /* 0x004fce00078e0a0b */
.L_x_2877:
[----:B--2---:R-:W2:Y:S04]  /*1fe00*/  LDL.LU R8, [R1+0x44] ;  /* 0x0000440001087983 */ /* 0x004ea80000300800 */
[----:B------:R-:W3:Y:S01]  /*1fe10*/  LDL.LU R4, [R1+0x5c] ;  /* 0x00005c0001047983 */ /* 0x000ee20000300800 */
[----:B------:R-:W-:Y:S01]  /*1fe20*/  BSSY B1, `(.L_x_2878) ;  /* 0x0000036000017945 */ /* 0x000fe20003800000 */
[----:B-----5:R-:W-:Y:S02]  /*1fe30*/  SHF.R.S32.HI R28, RZ, 0x1f, R3 ;  /* 0x0000001fff1c7819 */ /* 0x020fe40000011403 */
[----:B--2---:R-:W-:Y:S02]  /*1fe40*/  SEL R33, R8, RZ, !P0 ;  /* 0x000000ff08217207 */ /* 0x004fe40004000000 */
[----:B---3--:R-:W-:Y:S01]  /*1fe50*/  SEL R30, R4, RZ, !P0 ;  /* 0x000000ff041e7207 */ /* 0x008fe20004000000 */
[----:B------:R-:W-:Y:S06]  /*1fe60*/  @P3 BRA `(.L_x_2879) ;  /* 0x0000000000c43947 */ /* 0x000fec0003800000 */
[----:B------:R-:W0:Y:S01]  /*1fe70*/  LDC R37, c[0x0][0xbe8] ;  /* 0x0002fa00ff257b82 */ /* 0x000e220000000800 */
[----:B------:R-:W-:Y:S01]  /*1fe80*/  IADD3 R35, R226, -0x80, R35 ;  /* 0xffffff80e2237810 */ /* 0x000fe20007ffe023 */
[----:B0-----:R-:W-:-:S05]  /*1fe90*/  IMAD R4, R0, R37, RZ ;  /* 0x0000002500047224 */ /* 0x001fca00078e02ff */
[----:B------:R-:W-:-:S13]  /*1fea0*/  ISETP.GE.AND P0, PT, R35, R4, PT ;  /* 0x000000042300720c */ /* 0x000fda0003f06270 */
[----:B------:R-:W-:Y:S05]  /*1feb0*/  @P0 BRA `(.L_x_2879) ;  /* 0x0000000000b00947 */ /* 0x000fea0003800000 */
[----:B------:R-:W2:Y:S01]  /*1fec0*/  LDL.LU R32, [R1+0x54] ;  /* 0x0000540001207983 */ /* 0x000ea20000300800 */
[----:B------:R-:W-:Y:S01]  /*1fed0*/  IMAD.MOV.U32 R26, RZ, RZ, 0x9b8 ;  /* 0x000009b8ff1a7424 */ /* 0x000fe200078e00ff */
[----:B------:R-:W-:Y:S01]  /*1fee0*/  ISETP.GT.AND P0, PT, R12, 0x1, PT ;  /* 0x000000010c00780c */ /* 0x000fe20003f04270 */
[----:B------:R-:W0:Y:S01]  /*1fef0*/  LDC.64 R8, c[0x0][0xba8] ;  /* 0x0002ea00ff087b82 */ /* 0x000e220000000a00 */
[----:B------:R-:W-:Y:S01]  /*1ff00*/  ISETP.NE.AND P1, PT, R37, 0x1, PT ;  /* 0x000000012500780c */ /* 0x000fe20003f25270 */
[----:B------:R-:W-:Y:S01]  /*1ff10*/  IMAD.MOV.U32 R27, RZ, RZ, R35 ;  /* 0x000000ffff1b7224 */ /* 0x000fe200078e0023 */
[----:B------:R-:W-:-:S05]  /*1ff20*/  SEL R26, R26, 0x978, P0 ;  /* 0x000009781a1a7807 */ /* 0x000fca0000000000 */
[----:B------:R-:W3:Y:S08]  /*1ff30*/  LDC.64 R20, c[0x0][R26+0x220] ;  /* 0x000088001a147b82 */ /* 0x000ef00000000a00 */
[----:B------:R-:W4:Y:S08]  /*1ff40*/  LDC.64 R24, c[0x0][R26+0x218] ;  /* 0x000086001a187b82 */ /* 0x000f300000000a00 */
[----:B------:R-:W5:Y:S08]  /*1ff50*/  LDC.64 R12, c[0x0][R26+0x228] ;  /* 0x00008a001a0c7b82 */ /* 0x000f700000000a00 */
[----:B------:R-:W1:Y:S08]  /*1ff60*/  @P1 LDC R4, c[0x0][0xbec] ;  /* 0x0002fb00ff041b82 */ /* 0x000e700000000800 */
[----:B------:R-:W5:Y:S08]  /*1ff70*/  LDC.64 R10, c[0x0][R26+0x210] ;  /* 0x000084001a0a7b82 */ /* 0x000f700000000a00 */
[----:B------:R-:W5:Y:S01]  /*1ff80*/  @P1 LDC R31, c[0x0][0xbf0] ;  /* 0x0002fc00ff1f1b82 */ /* 0x000f620000000800 */
[----:B-1----:R-:W-:-:S07]  /*1ff90*/  @P1 IMAD.HI.U32 R4, R35, R4, RZ ;  /* 0x0000000423041227 */ /* 0x002fce00078e00ff */
[----:B0-----:R-:W0:Y:S01]  /*1ffa0*/  @!P0 LDC R8, c[0x0][0xb50] ;  /* 0x0002d400ff088b82 */ /* 0x001e220000000800 */
[-C--:B---3--:R-:W-:Y:S02]  /*1ffb0*/  IMAD R21, R21, R33.reuse, RZ ;  /* 0x0000002115157224 */ /* 0x088fe400078e02ff */
[----:B------:R-:W-:-:S05]  /*1ffc0*/  IMAD.WIDE.U32 R14, R20, R33, RZ ;  /* 0x00000021140e7225 */ /* 0x000fca00078e00ff */
[----:B------:R-:W1:Y:S01]  /*1ffd0*/  @!P0 LDC R9, c[0x0][0xb54] ;  /* 0x0002d500ff098b82 */ /* 0x000e620000000800 */
[-C--:B----4-:R-:W-:Y:S02]  /*1ffe0*/  IMAD R29, R25, R197.reuse, RZ ;  /* 0x000000c5191d7224 */ /* 0x090fe400078e02ff */
[----:B------:R-:W-:Y:S01]  /*1fff0*/  IMAD.WIDE.U32 R24, R24, R197, RZ ;  /* 0x000000c518187225 */ /* 0x000fe200078e00ff */
[----:B-----5:R-:W-:-:S03]  /*20000*/  @P1 SHF.R.U32.HI R27, RZ, R31, R4 ;  /* 0x0000001fff1b1219 */ /* 0x020fc60000011604 */
[----:B------:R-:W-:Y:S01]  /*20010*/  IMAD R31, R20, R30, R21 ;  /* 0x0000001e141f7224 */ /* 0x000fe200078e0215 */
[----:B------:R-:W-:Y:S01]  /*20020*/  IADD3 R24, P1, P3, R14, R24, R3 ;  /* 0x000000180e187210 */ /* 0x000fe20007b3e003 */
[----:B------:R-:W-:Y:S02]  /*20030*/  IMAD.IADD R29, R25, 0x1, R29 ;  /* 0x00000001191d7824 */ /* 0x000fe400078e021d */
[----:B------:R-:W-:Y:S02]  /*20040*/  IMAD.MOV R4, RZ, RZ, -R27 ;  /* 0x000000ffff047224 */ /* 0x000fe400078e0a1b */
[----:B------:R-:W-:Y:S02]  /*20050*/  IMAD.IADD R31, R15, 0x1, R31 ;  /* 0x000000010f1f7824 */ /* 0x000fe400078e021f */
[----:B------:R-:W-:-:S03]  /*20060*/  IMAD R15, R37, R4, R35 ;  /* 0x00000004250f7224 */ /* 0x000fc600078e0223 */
[----:B------:R-:W-:Y:S02]  /*20070*/  IADD3.X R4, R31, R29, R28, P1, P3 ;  /* 0x0000001d1f047210 */ /* 0x000fe40000fe641c */
[----:B--2---:R-:W-:-:S05]  /*20080*/  SEL R21, R32, RZ, P0 ;  /* 0x000000ff20157207 */ /* 0x004fca0000000000 */
[-C--:B------:R-:W-:Y:S02]  /*20090*/  IMAD R25, R13, R21.reuse, RZ ;  /* 0x000000150d197224 */ /* 0x080fe400078e02ff */
[----:B------:R-:W-:Y:S01]  /*200a0*/  IMAD.WIDE.U32 R12, R12, R21, RZ ;  /* 0x000000150c0c7225 */ /* 0x000fe200078e00ff */
[----:B------:R-:W-:-:S03]  /*200b0*/  SHF.R.S32.HI R21, RZ, 0x1f, R15 ;  /* 0x0000001fff157819 */ /* 0x000fc6000001140f */
[----:B------:R-:W-:Y:S01]  /*200c0*/  IMAD.IADD R25, R13, 0x1, R25 ;  /* 0x000000010d197824 */ /* 0x000fe200078e0219 */
[----:B------:R-:W-:Y:S02]  /*200d0*/  IADD3 R12, P0, P1, R27, R24, R12 ;  /* 0x000000181b0c7210 */ /* 0x000fe4000791e00c */
[----:B------:R-:W-:-:S04]  /*200e0*/  SHF.R.S32.HI R27, RZ, 0x1f, R27 ;  /* 0x0000001fff1b7819 */ /* 0x000fc8000001141b */
[----:B------:R-:W-:Y:S01]  /*200f0*/  IADD3.X R13, R27, R4, R25, P0, P1 ;  /* 0x000000041b0d7210 */ /* 0x000fe200007e2419 */
[----:B------:R-:W-:-:S04]  /*20100*/  IMAD R4, R11, R15, RZ ;  /* 0x0000000f0b047224 */ /* 0x000fc800078e02ff */
[C---:B------:R-:W-:Y:S02]  /*20110*/  IMAD R21, R10.reuse, R21, R4 ;  /* 0x000000150a157224 */ /* 0x040fe400078e0204 */
[----:B------:R-:W-:-:S04]  /*20120*/  IMAD.WIDE.U32 R10, R10, R15, R12 ;  /* 0x0000000f0a0a7225 */ /* 0x000fc800078e000c */
[----:B------:R-:W-:Y:S01]  /*20130*/  IMAD.IADD R4, R11, 0x1, R21 ;  /* 0x000000010b047824 */ /* 0x000fe200078e0215 */
[----:B0-----:R-:W-:Y:S01]  /*20140*/  LEA R8, P0, R10, R8, 0x2 ;  /* 0x000000080a087211 */ /* 0x001fe200078010ff */
[----:B------:R-:W-:-:S03]  /*20150*/  IMAD.MOV.U32 R11, RZ, RZ, -0x800000 ;  /* 0xff800000ff0b7424 */ /* 0x000fc600078e00ff */
[----:B-1----:R-:W-:-:S05]  /*20160*/  LEA.HI.X R9, R10, R9, R4, 0x2, P0 ;  /* 0x000000090a097211 */ /* 0x002fca00000f1404 */
[----:B------:R0:W-:Y:S04]  /*20170*/  STG.E desc[UR60][R8.64], R11 ;  /* 0x0000000b08007986 */ /* 0x0001e8000c10193c */
.L_x_2879:
[----:B------:R-:W-:Y:S05]  /*20180*/  BSYNC B1 ;  /* 0x0000000000017941 */ /* 0x000fea0003800000 */
.L_x_2878:
[----:B------:R-:W-:Y:S05]  /*20190*/  @P2 BRA `(.L_x_2874) ;  /* 0x00000008000c2947 */ /* 0x000fea0003800000 */
[----:B------:R-:W2:Y:S01]  /*201a0*/  S2R R4, SR_TID.X ;  /* 0x0000000000047919 */ /* 0x000ea20000002100 */
[----:B------:R-:W3:Y:S01]  /*201b0*/  LDC R15, c[0x0][0xbe8] ;  /* 0x0002fa00ff0f7b82 */ /* 0x000ee20000000800 */
[----:B------:R-:W-:Y:S01]  /*201c0*/  ULDC.64 UR4, c[0x0][0xaa0] ;  /* 0x0002a80000047ab9 */ /* 0x000fe20000000a00 */
[----:B------:R-:W-:Y:S01]  /*201d0*/  BSSY B1, `(.L_x_2880) ;  /* 0x0000049000017945 */ /* 0x000fe20003800000 */
[----:B---3--:R-:W-:Y:S01]  /*201e0*/  ISETP.NE.AND P0, PT, R15, 0x1, PT ;  /* 0x000000010f00780c */ /* 0x008fe20003f05270 */
[----:B--2---:R-:W-:Y:S02]  /*201f0*/  VIADD R10, R4, 0xffffff80 ;  /* 0xffffff80040a7836 */ /* 0x004fe40000000000 */
[----:B------:R-:W-:-:S03]  /*20200*/  IMAD R4, R28, UR4, RZ ;  /* 0x000000041c047c24 */ /* 0x000fc6000f8e02ff */
[----:B0-----:R-:W-:-:S07]  /*20210*/  SHF.R.S32.HI R9, RZ, 0x1f, R10 ;  /* 0x0000001fff097819 */ /* 0x001fce000001140a */
[----:B------:R-:W0:Y:S01]  /*20220*/  @P0 LDC R13, c[0x0][0xbec] ;  /* 0x0002fb00ff0d0b82 */ /* 0x000e220000000800 */
[----:B------:R-:W-:Y:S01]  /*20230*/  IMAD R11, R3, UR5, R4 ;  /* 0x00000005030b7c24 */ /* 0x000fe2000f8e0204 */
[----:B------:R-:W-:Y:S01]  /*20240*/  LEA.HI R4, R9, R10, RZ, 0x3 ;  /* 0x0000000a09047211 */ /* 0x000fe200078f18ff */
[----:B------:R-:W-:Y:S01]  /*20250*/  IMAD.WIDE.U32 R8, R3, UR4, RZ ;  /* 0x0000000403087c25 */ /* 0x000fe2000f8e00ff */
[----:B------:R-:W-:Y:S02]  /*20260*/  ULDC.64 UR4, c[0x0][0xae8] ;  /* 0x0002ba0000047ab9 */ /* 0x000fe40000000a00 */
[----:B------:R-:W-:Y:S02]  /*20270*/  LOP3.LUT R3, R4, 0xfffffff8, RZ, 0xc0, !PT ;  /* 0xfffffff804037812 */ /* 0x000fe400078ec0ff */
[----:B------:R-:W2:Y:S01]  /*20280*/  @P0 LDC R21, c[0x0][0xbf0] ;  /* 0x0002fc00ff150b82 */ /* 0x000ea20000000800 */
[----:B------:R-:W-:Y:S01]  /*20290*/  SHF.R.S32.HI R25, RZ, 0x3, R4 ;  /* 0x00000003ff197819 */ /* 0x000fe20000011404 */
[----:B------:R-:W-:-:S02]  /*202a0*/  IMAD.IADD R9, R9, 0x1, R11 ;  /* 0x0000000109097824 */ /* 0x000fc400078e020b */
[----:B------:R-:W-:Y:S02]  /*202b0*/  IMAD.IADD R14, R10, 0x1, -R3 ;  /* 0x000000010a0e7824 */ /* 0x000fe400078e0a03 */
[----:B------:R-:W-:-:S04]  /*202c0*/  IMAD.WIDE.U32 R8, R197, UR4, R8 ;  /* 0x00000004c5087c25 */ /* 0x000fc8000f8e0008 */
[----:B------:R-:W-:Y:S02]  /*202d0*/  IMAD R3, R14, 0x20, R25 ;  /* 0x000000200e037824 */ /* 0x000fe400078e0219 */
[----:B------:R-:W-:Y:S01]  /*202e0*/  IMAD R9, R197, UR5, R9 ;  /* 0x00000005c5097c24 */ /* 0x000fe2000f8e0209 */
[----:B------:R-:W-:Y:S01]  /*202f0*/  ULDC.64 UR4, c[0x0][0xaf0] ;  /* 0x0002bc0000047ab9 */ /* 0x000fe20000000a00 */
[----:B------:R-:W-:Y:S02]  /*20300*/  IMAD.IADD R12, R226, 0x1, R3 ;  /* 0x00000001e20c7824 */ /* 0x000fe400078e0203 */
[----:B------:R-:W-:Y:S02]  /*20310*/  IMAD R10, R30, UR4, RZ ;  /* 0x000000041e0a7c24 */ /* 0x000fe4000f8e02ff */
[----:B0-----:R-:W-:-:S04]  /*20320*/  @P0 IMAD.HI.U32 R4, R12, R13, RZ ;  /* 0x0000000d0c040227 */ /* 0x001fc800078e00ff */
[----:B------:R-:W-:Y:S02]  /*20330*/  IMAD.MOV.U32 R3, RZ, RZ, R12 ;  /* 0x000000ffff037224 */ /* 0x000fe400078e000c */
[C---:B------:R-:W-:Y:S01]  /*20340*/  IMAD R11, R33.reuse, UR5, R10 ;  /* 0x00000005210b7c24 */ /* 0x040fe2000f8e020a */
[----:B--2---:R-:W-:Y:S01]  /*20350*/  @P0 SHF.R.U32.HI R3, RZ, R21, R4 ;  /* 0x00000015ff030219 */ /* 0x004fe20000011604 */
[----:B------:R-:W-:Y:S01]  /*20360*/  IMAD.WIDE.U32 R8, R33, UR4, R8 ;  /* 0x0000000421087c25 */ /* 0x000fe2000f8e0008 */
[----:B------:R-:W-:Y:S02]  /*20370*/  ULDC.64 UR4, c[0x0][0xae0] ;  /* 0x0002b80000047ab9 */ /* 0x000fe40000000a00 */
[----:B------:R-:W-:Y:S01]  /*20380*/  SHF.R.S32.HI R4, RZ, 0x1f, R3 ;  /* 0x0000001fff047819 */ /* 0x000fe20000011403 */
[----:B------:R-:W-:Y:S02]  /*20390*/  IMAD.IADD R9, R9, 0x1, R11 ;  /* 0x0000000109097824 */ /* 0x000fe400078e020b */
[----:B------:R-:W-:-:S02]  /*203a0*/  IMAD.MOV R11, RZ, RZ, -R3 ;  /* 0x000000ffff0b7224 */ /* 0x000fc400078e0a03 */
[----:B------:R-:W-:Y:S02]  /*203b0*/  IMAD R4, R4, UR4, RZ ;  /* 0x0000000404047c24 */ /* 0x000fe4000f8e02ff */
[----:B------:R-:W-:Y:S02]  /*203c0*/  IMAD R11, R15, R11, R12 ;  /* 0x0000000b0f0b7224 */ /* 0x000fe400078e020c */
[----:B------:R-:W-:-:S04]  /*203d0*/  IMAD.WIDE.U32 R8, R3, UR4, R8 ;  /* 0x0000000403087c25 */ /* 0x000fc8000f8e0008 */
[----:B------:R-:W-:Y:S01]  /*203e0*/  IMAD R13, R3, UR5, R4 ;  /* 0x00000005030d7c24 */ /* 0x000fe2000f8e0204 */
[----:B------:R-:W-:Y:S01]  /*203f0*/  SHF.R.S32.HI R3, RZ, 0x1f, R11 ;  /* 0x0000001fff037819 */ /* 0x000fe2000001140b */
[----:B------:R-:W-:Y:S01]  /*20400*/  IMAD.IADD R226, R25, 0x1, R226 ;  /* 0x0000000119e27824 */ /* 0x000fe200078e02e2 */
[----:B------:R-:W-:Y:S01]  /*20410*/  ULDC.64 UR4, c[0x0][0xad8] ;  /* 0x0002b60000047ab9 */ /* 0x000fe20000000a00 */
[----:B------:R-:W-:Y:S02]  /*20420*/  IMAD.IADD R9, R9, 0x1, R13 ;  /* 0x0000000109097824 */ /* 0x000fe400078e020d */
[----:B------:R-:W-:Y:S02]  /*20430*/  IMAD R4, R3, UR4, RZ ;  /* 0x0000000403047c24 */ /* 0x000fe4000f8e02ff */
[----:B------:R-:W-:Y:S02]  /*20440*/  IMAD R15, R0, R15, RZ ;  /* 0x0000000f000f7224 */ /* 0x000fe400078e02ff */
[----:B------:R-:W-:-:S02]  /*20450*/  VIADD R3, R226, 0x40 ;  /* 0x00000040e2037836 */ /* 0x000fc40000000000 */
[C---:B------:R-:W-:Y:S01]  /*20460*/  IMAD R13, R11.reuse, UR5, R4 ;  /* 0x000000050b0d7c24 */ /* 0x040fe2000f8e0204 */
[-C--:B------:R-:W-:Y:S01]  /*20470*/  ISETP.GE.AND P2, PT, R226, R15.reuse, PT ;  /* 0x0000000fe200720c */ /* 0x080fe20003f46270 */
[----:B------:R-:W-:Y:S01]  /*20480*/  IMAD.WIDE.U32 R8, R11, UR4, R8 ;  /* 0x000000040b087c25 */ /* 0x000fe2000f8e0008 */
[----:B------:R-:W-:Y:S01]  /*20490*/  ISETP.GE.AND P1, PT, R3, R15, PT ;  /* 0x0000000f0300720c */ /* 0x000fe20003f26270 */
[----:B------:R-:W-:Y:S02]  /*204a0*/  ULDC.64 UR4, c[0x0][0xa80] ;  /* 0x0002a00000047ab9 */ /* 0x000fe40000000a00 */
        /* <DEDUP_REMOVED lines=10> */
[----:B------:R0:W3:Y:S01]  /*20550*/  SHFL.IDX PT, R0, R3, RZ, 0x181f ;  /* 0x00181fff03007589 */ /* 0x0000e200000e0000 */
[----:B------:R-:W-:Y:S02]  /*20560*/  SHF.R.S32.HI R10, RZ, 0x1f, R13 ;  /* 0x0000001fff0a7819 */ /* 0x000fe4000001140d */
[----:B------:R-:W-:Y:S01]  /*20570*/  SHF.R.S32.HI R12, RZ, 0x1f, R21 ;  /* 0x0000001fff0c7819 */ /* 0x000fe20000011415 */
[----:B------:R-:W-:Y:S06]  /*20580*/  @P2 BRA `(.L_x_2881) ;  /* 0x0000000000342947 */ /* 0x000fec0003800000 */
[----:B------:R-:W-:Y:S02]  /*20590*/  ULDC UR4, c[0x0][0xac8] ;  /* 0x0002b20000047ab9 */ /* 0x000fe40000000800 */
[----:B------:R-:W-:Y:S02]  /*205a0*/  ISETP.GE.AND P4, PT, R11, UR4, PT ;  /* 0x000000040b007c0c */ /* 0x000fe4000bf86270 */
[----:B------:R-:W-:Y:S02]  /*205b0*/  ISETP.GE.AND P3, PT, R21, UR4, PT ;  /* 0x0000000415007c0c */ /* 0x000fe4000bf66270 */
[----:B------:R-:W-:-:S09]  /*205c0*/  ISETP.GE.AND P2, PT, R13, UR4, PT ;  /* 0x000000040d007c0c */ /* 0x000fd2000bf46270 */
[-C--:B--2---:R-:W-:Y:S02]  /*205d0*/  @!P4 LEA R24, P6, R11, R8.reuse, 0x1 ;  /* 0x000000080b18c211 */ /* 0x084fe400078c08ff */
[----:B------:R-:W-:Y:S02]  /*205e0*/  @!P3 LEA R26, P5, R21, R8, 0x1 ;  /* 0x00000008151ab211 */ /* 0x000fe400078a08ff */
[----:B---3--:R-:W-:Y:S02]  /*205f0*/  @!P4 LEA.HI.X R25, R11, R0, R14, 0x1, P6 ;  /* 0x000000000b19c211 */ /* 0x008fe400030f0c0e */
[----:B------:R-:W-:Y:S02]  /*20600*/  @!P2 LEA R8, P6, R13, R8, 0x1 ;  /* 0x000000080d08a211 */ /* 0x000fe400078c08ff */
[-C--:B------:R-:W-:Y:S01]  /*20610*/  @!P3 LEA.HI.X R27, R21, R0.reuse, R12, 0x1, P5 ;  /* 0x00000000151bb211 */ /* 0x080fe200028f0c0c */
[----:B------:R4:W-:Y:S01]  /*20620*/  @!P4 ST.E.128 desc[UR60][R24.64], RZ ;  /* 0x000000ff1800c985 */ /* 0x0009e2000c101d3c */
[----:B------:R-:W-:-:S03]  /*20630*/  @!P2 LEA.HI.X R9, R13, R0, R10, 0x1, P6 ;  /* 0x000000000d09a211 */ /* 0x000fc600030f0c0a */
[----:B------:R4:W-:Y:S04]  /*20640*/  @!P3 ST.E.128 desc[UR60][R26.64], RZ ;  /* 0x000000ff1a00b985 */ /* 0x0009e8000c101d3c */
[----:B------:R4:W-:Y:S02]  /*20650*/  @!P2 ST.E.128 desc[UR60][R8.64], RZ ;  /* 0x000000ff0800a985 */ /* 0x0009e4000c101d3c */
.L_x_2881:
[----:B------:R-:W-:Y:S05]  /*20660*/  BSYNC B1 ;  /* 0x0000000000017941 */ /* 0x000fea0003800000 */
.L_x_2880:
[----:B---3--:R3:W0:Y:S01]  /*20670*/  SHFL.IDX PT, R0, R3, 0x1, 0x181f ;  /* 0x00381f0003007f89 */ /* 0x00862200000e0000 */
[----:B------:R-:W-:Y:S03]  /*20680*/  BSSY B1, `(.L_x_2882) ;  /* 0x0000010000017945 */ /* 0x000fe60003800000 */
[----:B--2-4-:R3:W2:Y:S01]  /*20690*/  SHFL.IDX PT, R8, R4, 0x1, 0x181f ;  /* 0x00381f0004087f89 */ /* 0x0146a200000e0000 */
        /* <DEDUP_REMOVED lines=14> */
.L_x_2883:
[----:B------:R-:W-:Y:S05]  /*20780*/  BSYNC B1 ;  /* 0x0000000000017941 */ /* 0x000fea0003800000 */
.L_x_2882:
[----:B0-----:R0:W0:Y:S01]  /*20790*/  SHFL.IDX PT, R0, R3, 0x2, 0x181f ;  /* 0x00581f0003007f89 */ /* 0x00102200000e0000 */
[----:B------:R-:W-:Y:S03]  /*207a0*/  BSSY B1, `(.L_x_2884) ;  /* 0x0000010000017945 */ /* 0x000fe60003800000 */
[----:B--2-4-:R2:W4:Y:S01]  /*207b0*/  SHFL.IDX PT, R8, R4, 0x2, 0x181f ;  /* 0x00581f0004087f89 */ /* 0x01452200000e0000 */
        /* <DEDUP_REMOVED lines=14> */
.L_x_2885:
[----:B------:R-:W-:Y:S05]  /*208a0*/  BSYNC B1 ;  /* 0x0000000000017941 */ /* 0x000fea0003800000 */
.L_x_2884:
[----:B0-----:R-:W-:Y:S01]  /*208b0*/  VIADD R0, R226, 0x60 ;  /* 0x00000060e2007836 */ /* 0x001fe20000000000 */
[----:B---3--:R-:W0:Y:S04]  /*208c0*/  SHFL.IDX PT, R3, R3, 0x3, 0x181f ;  /* 0x00781f0003037f89 */ /* 0x008e2800000e0000 */
[----:B------:R-:W-:Y:S01]  /*208d0*/  ISETP.GE.AND P0, PT, R0, R15, PT ;  /* 0x0000000f0000720c */ /* 0x000fe20003f06270 */
[----:B--2---:R-:W2:-:S12]  /*208e0*/  SHFL.IDX PT, R4, R4, 0x3, 0x181f ;  /* 0x00781f0004047f89 */ /* 0x004e9800000e0000 */
[----:B------:R-:W-:Y:S05]  /*208f0*/  @P0 BRA `(.L_x_2874) ;  /* 0x0000000000340947 */ /* 0x000fea0003800000 */
[----:B------:R-:W-:Y:S02]  /*20900*/  ULDC UR4, c[0x0][0xac8] ;  /* 0x0002b20000047ab9 */ /* 0x000fe40000000800 */
[----:B------:R-:W-:Y:S02]  /*20910*/  ISETP.GE.AND P3, PT, R11, UR4, PT ;  /* 0x000000040b007c0c */ /* 0x000fe4000bf66270 */
[----:B------:R-:W-:Y:S02]  /*20920*/  ISETP.GE.AND P4, PT, R21, UR4, PT ;  /* 0x0000000415007c0c */ /* 0x000fe4000bf86270 */
[----:B------:R-:W-:-:S09]  /*20930*/  ISETP.GE.AND P5, PT, R13, UR4, PT ;  /* 0x000000040d007c0c */ /* 0x000fd2000bfa6270 */
[-C--:B--2---:R-:W-:Y:S02]  /*20940*/  @!P3 LEA R24, P0, R11, R4.reuse, 0x1 ;  /* 0x000000040b18b211 */ /* 0x084fe400078008ff */
[-C--:B------:R-:W-:Y:S02]  /*20950*/  @!P4 LEA R20, P1, R21, R4.reuse, 0x1 ;  /* 0x000000041514c211 */ /* 0x080fe400078208ff */
[----:B----4-:R-:W-:Y:S02]  /*20960*/  @!P5 LEA R8, P2, R13, R4, 0x1 ;  /* 0x000000040d08d211 */ /* 0x010fe400078408ff */
[-C--:B0-----:R-:W-:Y:S02]  /*20970*/  @!P3 LEA.HI.X R25, R11, R3.reuse, R14, 0x1, P0 ;  /* 0x000000030b19b211 */ /* 0x081fe400000f0c0e */
[-C--:B------:R-:W-:Y:S02]  /*20980*/  @!P4 LEA.HI.X R21, R21, R3.reuse, R12, 0x1, P1 ;  /* 0x000000031515c211 */ /* 0x080fe400008f0c0c */
[----:B------:R-:W-:Y:S01]  /*20990*/  @!P5 LEA.HI.X R9, R13, R3, R10, 0x1, P2 ;  /* 0x000000030d09d211 */ /* 0x000fe200010f0c0a */
[----:B------:R0:W-:Y:S04]  /*209a0*/  @!P3 ST.E.128 desc[UR60][R24.64], RZ ;  /* 0x000000ff1800b985 */ /* 0x0001e8000c101d3c */
[----:B------:R0:W-:Y:S04]  /*209b0*/  @!P4 ST.E.128 desc[UR60][R20.64], RZ ;  /* 0x000000ff1400c985 */ /* 0x0001e8000c101d3c */
[----:B------:R0:W-:Y:S02]  /*209c0*/  @!P5 ST.E.128 desc[UR60][R8.64], RZ ;  /* 0x000000ff0800d985 */ /* 0x0001e4000c101d3c */
.L_x_2874:
[----:B------:R-:W-:Y:S05]  /*209d0*/  BSYNC B0 ;  /* 0x0000000000007941 */ /* 0x000fea0003800000 */
.L_x_2864:
[----:B------:R-:W-:Y:S02]  /*209e0*/  ULDC UR4, c[0x0][0xc3c] ;  /* 0x00030f0000047ab9 */ /* 0x000fe40000000800 */
[----:B------:R-:W-:-:S13]  /*209f0*/  ISETP.GE.AND P0, PT, R7, UR4, PT ;  /* 0x0000000407007c0c */ /* 0x000fda000bf06270 */
[----:B------:R-:W-:Y:S05]  /*20a00*/  @!P0 BRA `(.L_x_2886) ;  /* 0xfffffe0800688947 */ /* 0x000fea000383ffff */
[----:B------:R-:W-:Y:S05]  /*20a10*/  BRA `(.L_x_2643) ;  /* 0x0000007c00607947 */ /* 0x000fea0003800000 */
.L_x_2641:
[----:B------:R-:W-:-:S08]  /*20a20*/  NOP ;  /* 0x0000000000007918 */ /* 0x000fd00000000000 */
[----:B0-----:R-:W0:-:S00]  /*20a30*/  USETMAXREG.DEALLOC.CTAPOOL 0x28 ;  /* 0x00000028000079c8 */ /* 0x001e0000080e0500 */
[----:B0-----:R-:W2:Y:S01]  /*20a40*/  LDL.LU R3, [R1] ;  /* 0x0000000001037983 */ /* 0x001ea20000300800 */
[----:B------:R-:W-:Y:S01]  /*20a50*/  LOP3.LUT R2, R2, 0x3, RZ, 0xc0, !PT ;  /* 0x0000000302027812 */ /* 0x000fe200078ec0ff */
[----:B------:R-:W-:-:S05]  /*20a60*/  IMAD.MOV.U32 R7, RZ, RZ, RZ ;  /* 0x000000ffff077224 */ /* 0x000fca00078e00ff */
        /* <DEDUP_REMOVED lines=13> */
.L_x_2887:
        /* <DEDUP_REMOVED lines=43> */
.L_x_2891:
[----:B------:R-:W0:Y:S01]  /*20df0*/  LDC R2, c[0x0][0xc3c] ;  /* 0x00030f00ff027b82 */ /* 0x000e220000000800 */
[----:B------:R-:W-:Y:S01]  /*20e00*/  UIADD3 UR4, UR4, 0x1f, URZ ;  /* 0x0000001f04047890 */ /* 0x000fe2000fffe03f */
[----:B------:R-:W-:Y:S02]  /*20e10*/  ULDC UR7, c[0x0][0xc3c] ;  /* 0x00030f0000077ab9 */ /* 0x000fe40000000800 */
[----:B------:R-:W-:-:S03]  /*20e20*/  IMAD.U32 R19, RZ, RZ, UR7 ;  /* 0x00000007ff137e24 */ /* 0x000fc6000f8e00ff */
[----:B0-----:R-:W-:-:S13]  /*20e30*/  ISETP.LE.AND P6, PT, R2, UR4, PT ;  /* 0x0000000402007c0c */ /* 0x001fda000bfc3270 */
[----:B------:R-:W-:Y:S05]  /*20e40*/  @P6 BRA `(.L_x_2890) ;  /* 0x0000000800a86947 */ /* 0x000fea0003800000 */
[----:B------:R-:W-:Y:S02]  /*20e50*/  VIADD R11, R6, UR4 ;  /* 0x00000004060b7c36 */ /* 0x000fe40008000000 */
[----:B------:R-:W-:Y:S02]  /*20e60*/  IMAD.MOV.U32 R7, RZ, RZ, RZ ;  /* 0x000000ffff077224 */ /* 0x000fe400078e00ff */
[----:B------:R-:W-:Y:S01]  /*20e70*/  IMAD.MOV.U32 R8, RZ, RZ, RZ ;  /* 0x000000ffff087224 */ /* 0x000fe200078e00ff */
[----:B------:R-:W-:-:S13]  /*20e80*/  ISETP.GE.OR P6, PT, R11, R2, !P0 ;  /* 0x000000020b00720c */ /* 0x000fda00047c6670 */
[----:B------:R-:W0:Y:S08]  /*20e90*/  @!P6 LDC.64 R4, c[0x0][0xc80] ;  /* 0x00032000ff04eb82 */ /* 0x000e300000000a00 */
[----:B------:R-:W1:Y:S01]  /*20ea0*/  @!P6 LDC.64 R2, c[0x0][0xc78] ;  /* 0x00031e00ff02eb82 */ /* 0x000e620000000a00 */
[----:B0-----:R-:W-:-:S05]  /*20eb0*/  @!P6 IMAD.WIDE R4, R11, 0x4, R4 ;  /* 0x000000040b04e825 */ /* 0x001fca00078e0204 */
[----:B------:R-:W2:Y:S01]  /*20ec0*/  @!P6 LDG.E R7, desc[UR60][R4.64] ;  /* 0x0000003c0407e981 */ /* 0x000ea2000c1e1900 */
[----:B-1----:R-:W-:-:S05]  /*20ed0*/  @!P6 IMAD.WIDE R2, R11, 0x4, R2 ;  /* 0x000000040b02e825 */ /* 0x002fca00078e0202 */
        /* <DEDUP_REMOVED lines=22> */
.L_x_2889:
        /* <DEDUP_REMOVED lines=11> */
[----:B------:R-:W-:-:S05]  /*210f0*/  VIADD R3, R19, 0xffffffff ;  /* 0xffffffff13037836 */ /* 0x000fca0000000000 */
[----:B------:R0:W1:Y:S02]  /*21100*/  SHFL.IDX PT, R16, R2, R3, 0x1f ;  /* 0x00001f0302107589 */ /* 0x00006400000e0000 */
.L_x_2892:
[----:B-1----:R-:W-:Y:S02]  /*21110*/  IMAD R16, R16, UR5, R5 ;  /* 0x0000000510107c24 */ /* 0x002fe4000f8e0205 */
[----:B------:R-:W-:-:S03]  /*21120*/  VIADD R19, R19, UR4 ;  /* 0x0000000413137c36 */ /* 0x000fc60008000000 */
[----:B------:R-:W-:Y:S01]  /*21130*/  IADD3 R4, -R16, UR6, RZ ;  /* 0x0000000610047c10 */ /* 0x000fe2000fffe1ff */
[----:B------:R-:W-:Y:S06]  /*21140*/  @!P1 BRA `(.L_x_2893) ;  /* 0x0000000000e89947 */ /* 0x000fec0003800000 */
[-C--:B--2---:R-:W-:Y:S02]  /*21150*/  IABS R12, R7.reuse ;  /* 0x00000007000c7213 */ /* 0x084fe40000000000 */
[----:B------:R-:W-:Y:S02]  /*21160*/  IABS R5, R8 ;  /* 0x0000000800057213 */ /* 0x000fe40000000000 */
[----:B------:R-:W1:Y:S01]  /*21170*/  I2F.RP R9, R12 ;  /* 0x0000000c00097306 */ /* 0x000e620000209400 */
[----:B------:R-:W-:-:S07]  /*21180*/  IABS R13, R7 ;  /* 0x00000007000d7213 */ /* 0x000fce0000000000 */
[----:B------:R-:W2:Y:S08]  /*21190*/  I2F.RP R10, R5 ;  /* 0x00000005000a7306 */ /* 0x000eb00000209400 */
[----:B-1----:R-:W0:Y:S08]  /*211a0*/  MUFU.RCP R9, R9 ;  /* 0x0000000900097308 */ /* 0x002e300000001000 */
[----:B--2---:R-:W-:Y:S01]  /*211b0*/  MUFU.RCP R10, R10 ;  /* 0x0000000a000a7308 */ /* 0x004fe20000001000 */
        /* <DEDUP_REMOVED lines=18> */
[----:B------:R-:W0:Y:S01]  /*212e0*/  F2I.FTZ.U32.TRUNC.NTZ R3, R11 ;  /* 0x0000000b00037305 */ /* 0x000e22000021f000 */
[----:B------:R-:W-:-:S05]  /*212f0*/  IABS R12, R8 ;  /* 0x00000008000c7213 */ /* 0x000fca0000000000 */
[----:B------:R-:W-:-:S05]  /*21300*/  IMAD.MOV R12, RZ, RZ, -R12 ;  /* 0x000000ffff0c7224 */ /* 0x000fca00078e0a0c */
[----:B------:R-:W-:-:S04]  /*21310*/  @P0 VIADD R2, R2, 0x1 ;  /* 0x0000000102020836 */ /* 0x000fc80000000000 */
[----:B------:R-:W-:Y:S02]  /*21320*/  IMAD.MOV.U32 R13, RZ, RZ, R2 ;  /* 0x000000ffff0d7224 */ /* 0x000fe400078e0002 */
[----:B0-----:R-:W-:Y:S02]  /*21330*/  IMAD.MOV R2, RZ, RZ, -R3 ;  /* 0x000000ffff027224 */ /* 0x001fe400078e0a03 */
[----:B------:R-:W-:Y:S01]  /*21340*/  @!P2 IMAD.MOV R13, RZ, RZ, -R13 ;  /* 0x000000ffff0da224 */ /* 0x000fe200078e0a0d */
[----:B------:R-:W-:Y:S01]  /*21350*/  @!P1 LOP3.LUT R13, RZ, R7, RZ, 0x33, !PT ;  /* 0x00000007ff0d9212 */ /* 0x000fe200078e33ff */
[----:B------:R-:W-:Y:S02]  /*21360*/  IMAD R9, R2, R5, RZ ;  /* 0x0000000502097224 */ /* 0x000fe400078e02ff */
[----:B------:R-:W-:Y:S01]  /*21370*/  IMAD.MOV.U32 R2, RZ, RZ, RZ ;  /* 0x000000ffff027224 */ /* 0x000fe200078e00ff */
[----:B------:R-:W-:-:S03]  /*21380*/  IABS R10, R13 ;  /* 0x0000000d000a7213 */ /* 0x000fc60000000000 */
[----:B------:R-:W-:-:S04]  /*21390*/  IMAD.HI.U32 R2, R3, R9, R2 ;  /* 0x0000000903027227 */ /* 0x000fc800078e0002 */
[----:B------:R-:W-:Y:S02]  /*213a0*/  IMAD.MOV.U32 R3, RZ, RZ, R10 ;  /* 0x000000ffff037224 */ /* 0x000fe400078e000a */
[----:B------:R-:W-:Y:S02]  /*213b0*/  IMAD.MOV.U32 R10, RZ, RZ, R12 ;  /* 0x000000ffff0a7224 */ /* 0x000fe400078e000c */
        /* <DEDUP_REMOVED lines=8> */
[----:B------:R-:W-:Y:S01]  /*21440*/  ISETP.GE.U32.AND P0, PT, R10, R5, PT ;  /* 0x000000050a00720c */ /* 0x000fe20003f06070 */
[----:B------:R-:W-:-:S12]  /*21450*/  IMAD.MOV R5, RZ, RZ, -R13 ;  /* 0x000000ffff057224 */ /* 0x000fd800078e0a0d */
[----:B------:R-:W-:-:S04]  /*21460*/  @P0 VIADD R2, R2, 0x1 ;  /* 0x0000000102020836 */ /* 0x000fc80000000000 */
        /* <DEDUP_REMOVED lines=8> */
.L_x_2893:
[----:B0-----:R-:W0:Y:S02]  /*214f0*/  LDC.64 R2, c[0x0][0xc90] ;  /* 0x00032400ff027b82 */ /* 0x001e240000000a00 */
        /* <DEDUP_REMOVED lines=32> */
[----:B------:R-:W-:Y:S02]  /*21700*/  VIADDMNMX R8, R8, UR5, R13, PT ;  /* 0x0000000508087c46 */ /* 0x000fe4000b80010d */
[----:B------:R-:W-:-:S02]  /*21710*/  IADD3 R9, R9, 0x1000000, R4 ;  /* 0x0100000009097810 */ /* 0x000fc40007ffe004 */
        /* <DEDUP_REMOVED lines=25> */
[----:B------:R-:W-:-:S07]  /*218b0*/  IMAD R18, R2, R18, R9 ;  /* 0x0000001202127224 */ /* 0x000fce00078e0209 */
.L_x_2894:
[----:B------:R-:W-:-:S05]  /*218c0*/  LOP3.LUT R2, RZ, R2, RZ, 0x33, !PT ;  /* 0x00000002ff027212 */ /* 0x000fca00078e33ff */
[----:B------:R-:W-:Y:S01]  /*218d0*/  IMAD.IADD R17, R7, 0x1, R2 ;  /* 0x0000000107117824 */ /* 0x000fe200078e0202 */
[----:B------:R-:W-:Y:S06]  /*218e0*/  BRA `(.L_x_2895) ;  /* 0x00000000000c7947 */ /* 0x000fec0003800000 */
.L_x_2890:
[----:B------:R-:W-:Y:S02]  /*218f0*/  IMAD.MOV.U32 R17, RZ, RZ, RZ ;  /* 0x000000ffff117224 */ /* 0x000fe400078e00ff */
[----:B------:R-:W-:Y:S02]  /*21900*/  IMAD.U32 R16, RZ, RZ, UR6 ;  /* 0x00000006ff107e24 */ /* 0x000fe4000f8e00ff */
[----:B------:R-:W-:-:S07]  /*21910*/  IMAD.MOV.U32 R18, RZ, RZ, RZ ;  /* 0x000000ffff127224 */ /* 0x000fce00078e00ff */
.L_x_2895:
[----:B------:R-:W-:-:S13]  /*21920*/  ISETP.NE.AND P0, PT, R6, RZ, PT ;  /* 0x000000ff0600720c */ /* 0x000fda0003f05270 */
[----:B------:R-:W0:Y:S01]  /*21930*/  @!P0 S2R R3, SR_CgaCtaId ;  /* 0x0000000000038919 */ /* 0x000e220000008800 */
[----:B------:R-:W-:-:S04]  /*21940*/  @!P0 MOV R2, 0x400 ;  /* 0x0000040000028802 */ /* 0x000fc80000000f00 */
[----:B0-----:R-:W-:-:S05]  /*21950*/  @!P0 LEA R2, R3, R2, 0x18 ;  /* 0x0000000203028211 */ /* 0x001fca00078ec0ff */
[----:B------:R2:W-:Y:S01]  /*21960*/  @!P0 STS.128 [R2+0x308d0], R16 ;  /* 0x0308d01002008388 */ /* 0x0005e20000000c00 */
[----:B------:R-:W-:Y:S06]  /*21970*/  BAR.ARV 0x5, 0x180 ;  /* 0x0146000000007b1d */ /* 0x000fec0000002000 */
.L_x_2888:
[----:B------:R3:W-:Y:S01]  /*21980*/  STL [R1+0x28], RZ ;  /* 0x000028ff01007387 */ /* 0x0007e20000100800 */
[----:B------:R-:W-:Y:S01]  /*21990*/  ULDC UR4, c[0x0][0xc3c] ;  /* 0x00030f0000047ab9 */ /* 0x000fe20000000800 */
[----:B------:R-:W-:Y:S01]  /*219a0*/  IMAD.MOV.U32 R28, RZ, RZ, 0x1 ;  /* 0x00000001ff1c7424 */ /* 0x000fe200078e00ff */
[----:B-1----:R-:W-:Y:S01]  /*219b0*/  ISETP.GE.AND P0, PT, R19, UR4, PT ;  /* 0x0000000413007c0c */ /* 0x002fe2000bf06270 */
[----:B------:R-:W-:-:S12]  /*219c0*/  IMAD.MOV.U32 R26, RZ, RZ, RZ ;  /* 0x000000ffff1a7224 */ /* 0x000fd800078e00ff */
[----:B---3--:R-:W-:Y:S05]  /*219d0*/  @P0 BRA `(.L_x_2896) ;  /* 0x00000068008c0947 */ /* 0x008fea0003800000 */
[----:B--2---:R-:W2:Y:S01]  /*219e0*/  LDL R2, [R1+0x6c] ;  /* 0x00006c0001027983 */ /* 0x004ea20000100800 */
[----:B------:R-:W1:Y:S01]  /*219f0*/  S2UR UR5, SR_CgaCtaId ;  /* 0x00000000000579c3 */ /* 0x000e620000008800 */
[----:B------:R-:W-:Y:S01]  /*21a00*/  IMAD.SHL.U32 R32, R0, 0x8, RZ ;  /* 0x0000000800207824 */ /* 0x000fe200078e00ff */
[----:B------:R-:W-:Y:S01]  /*21a10*/  BSSY B8, `(.L_x_2896) ;  /* 0x000069f000087945 */ /* 0x000fe20003800000 */
[----:B------:R3:W-:Y:S01]  /*21a20*/  STL [R1+0x28], RZ ;  /* 0x000028ff01007387 */ /* 0x0007e20000100800 */
[----:B------:R-:W-:Y:S01]  /*21a30*/  IMAD.MOV.U32 R29, RZ, RZ, 0x1 ;  /* 0x00000001ff1d7424 */ /* 0x000fe200078e00ff */
[----:B------:R-:W-:Y:S02]  /*21a40*/  CS2R R26, SRZ ;  /* 0x00000000001a7805 */ /* 0x000fe4000001ff00 */
[C---:B0-----:R-:W-:Y:S01]  /*21a50*/  LOP3.LUT R3, R32.reuse, 0x1f8, RZ, 0xc0, !PT ;  /* 0x000001f820037812 */ /* 0x041fe200078ec0ff */
[----:B------:R-:W-:Y:S01]  /*21a60*/  IMAD.MOV.U32 R28, RZ, RZ, 0x1 ;  /* 0x00000001ff1c7424 */ /* 0x000fe200078e00ff */
[----:B------:R-:W-:Y:S01]  /*21a70*/  LOP3.LUT R32, R32, 0x38, RZ, 0xc0, !PT ;  /* 0x0000003820207812 */ /* 0x000fe200078ec0ff */
[----:B------:R-:W-:Y:S01]  /*21a80*/  ULDC.64 UR36, c[0x0][0x198] ;  /* 0x0000660000247ab9 */ /* 0x000fe20000000a00 */
[----:B------:R-:W-:Y:S01]  /*21a90*/  LOP3.LUT R3, R3, 0x38, R0, 0x78, !PT ;  /* 0x0000003803037812 */ /* 0x000fe200078e7800 */
[----:B------:R-:W-:Y:S01]  /*21aa0*/  ULDC UR38, c[0x0][0xc] ;  /* 0x0000030000267ab9 */ /* 0x000fe20000000800 */
[----:B------:R-:W-:-:S02]  /*21ab0*/  LOP3.LUT R35, R32, 0x40, RZ, 0xfc, !PT ;  /* 0x0000004020237812 */ /* 0x000fc400078efcff */
[----:B------:R-:W-:Y:S02]  /*21ac0*/  LOP3.LUT R33, R32, 0x80, RZ, 0xfc, !PT ;  /* 0x0000008020217812 */ /* 0x000fe400078efcff */
[----:B--2---:R-:W-:Y:S02]  /*21ad0*/  R2UR UR4, R2 ;  /* 0x00000000020472ca */ /* 0x004fe400000e0000 */
[C---:B------:R-:W-:Y:S01]  /*21ae0*/  LOP3.LUT R2, R0.reuse, 0x7f, RZ, 0xc0, !PT ;  /* 0x0000007f00027812 */ /* 0x040fe200078ec0ff */
[----:B------:R-:W-:-:S04]  /*21af0*/  IMAD.SHL.U32 R0, R0, 0x10, RZ ;  /* 0x0000001000007824 */ /* 0x000fc800078e00ff */
[----:B------:R-:W-:Y:S01]  /*21b00*/  IMAD.SHL.U32 R36, R2, 0x8, RZ ;  /* 0x0000000802247824 */ /* 0x000fe200078e00ff */
[----:B------:R-:W-:-:S04]  /*21b10*/  SHF.R.U32.HI R2, RZ, 0x3, R2 ;  /* 0x00000003ff027819 */ /* 0x000fc80000011602 */
[----:B------:R-:W-:Y:S01]  /*21b20*/  LOP3.LUT R36, R3, 0x200, R36, 0xf8, !PT ;  /* 0x0000020003247812 */ /* 0x000fe200078ef824 */
[----:B------:R-:W-:Y:S01]  /*21b30*/  ULOP3.LUT UR39, UR4, 0x2, URZ, 0xfc, !UPT ;  /* 0x0000000204277892 */ /* 0x000fe2000f8efc3f */
[----:B------:R-:W-:Y:S02]  /*21b40*/  LOP3.LUT R0, R2, 0x70, R0, 0xf8, !PT ;  /* 0x0000007002007812 */ /* 0x000fe400078ef800 */
[----:B------:R-:W-:Y:S02]  /*21b50*/  UMOV UR4, 0x400 ;  /* 0x0000040000047882 */ /* 0x000fe40000000000 */
[----:B-1----:R-:W-:-:S06]  /*21b60*/  ULEA UR4, UR5, UR4, 0x18 ;  /* 0x0000000405047291 */ /* 0x002fcc000f8ec03f */
[----:B------:R-:W-:-:S04]  /*21b70*/  IMAD.U32 R22, RZ, RZ, UR4 ;  /* 0x00000004ff167e24 */ /* 0x000fc8000f8e00ff */
[----:B---3--:R-:W-:-:S07]  /*21b80*/  IMAD R37, R36, 0x2, R22 ;  /* 0x0000000224257824 */ /* 0x008fce00078e0216 */
.L_x_3003:
[----:B0-----:R-:W0:Y:S02]  /*21b90*/  LDC.64 R30, c[0x0][0xc88] ;  /* 0x00032200ff1e7b82 */ /* 0x001e240000000a00 */
[----:B0-----:R-:W-:-:S06]  /*21ba0*/  IMAD.WIDE R30, R19, 0x4, R30 ;  /* 0x00000004131e7825 */ /* 0x001fcc00078e021e */
        /* <DEDUP_REMOVED lines=20> */
[----:B------:R-:W-:Y:S01]  /*21cf0*/  ISETP.NE.U32.AND P1, PT, RZ, UR6, PT ;  /* 0x00000006ff007c0c */ /* 0x000fe2000bf25070 */
[----:B0-----:R-:W-:Y:S01]  /*21d00*/  IMAD.MOV.U32 R0, RZ, RZ, RZ ;  /* 0x000000ffff007224 */ /* 0x001fe200078e00ff */
[----:B------:R-:W-:Y:S02]  /*21d10*/  ISETP.NE.AND.EX P0, PT, RZ, UR5, PT, P0 ;  /* 0x00000005ff007c0c */ /* 0x000fe4000bf05300 */
[----:B------:R-:W-:Y:S02]  /*21d20*/  ISETP.NE.AND.EX P1, PT, RZ, UR7, PT, P1 ;  /* 0x00000007ff007c0c */ /* 0x000fe4000bf25310 */
[C---:B------:R-:W-:Y:S02]  /*21d30*/  IADD3 R4, P4, R23.reuse, UR6, RZ ;  /* 0x0000000617047c10 */ /* 0x040fe4000ff9e0ff */
[----:B-1----:R-:W-:Y:S01]  /*21d40*/  IADD3 R2, P3, R23, UR4, RZ ;  /* 0x0000000417027c10 */ /* 0x002fe2000ff7e0ff */
[----:B------:R-:W-:Y:S01]  /*21d50*/  ULDC UR4, c[0x0][0x288] ;  /* 0x0000a20000047ab9 */ /* 0x000fe20000000800 */
[----:B------:R-:W-:-:S02]  /*21d60*/  IADD3.X R5, R24, UR7, RZ, P4, !PT ;  /* 0x0000000718057c10 */ /* 0x000fc4000a7fe4ff */
[C---:B------:R-:W-:Y:S02]  /*21d70*/  IADD3.X R3, R24.reuse, UR5, RZ, P3, !PT ;  /* 0x0000000518037c10 */ /* 0x040fe40009ffe4ff */
[----:B------:R-:W-:Y:S01]  /*21d80*/  @P2 IADD3 R6, P3, R23, UR8, RZ ;  /* 0x0000000817062c10 */ /* 0x000fe2000ff7e0ff */
[----:B------:R-:W-:Y:S01]  /*21d90*/  IMAD.U32 R8, RZ, RZ, UR4 ;  /* 0x00000004ff087e24 */ /* 0x000fe2000f8e00ff */
[----:B------:R-:W-:Y:S01]  /*21da0*/  ULDC.64 UR4, c[0x0][0x418] ;  /* 0x0001060000047ab9 */ /* 0x000fe20000000a00 */
[----:B------:R-:W5:Y:S01]  /*21db0*/  @P0 LDG.E R34, desc[UR60][R2.64] ;  /* 0x0000003c02220981 */ /* 0x000f62000c1e1900 */
[----:B------:R-:W-:-:S03]  /*21dc0*/  @P2 IADD3.X R7, R24, UR9, RZ, P3, !PT ;  /* 0x0000000918072c10 */ /* 0x000fc60009ffe4ff */
[----:B------:R-:W5:Y:S04]  /*21dd0*/  @P1 LDG.E R0, desc[UR60][R4.64] ;  /* 0x0000003c04001981 */ /* 0x000f68000c1e1900 */
        /* <DEDUP_REMOVED lines=10> */
[----:B---3--:R0:W-:Y:S01]  /*21e80*/  STL [R1+0x18], R8 ;  /* 0x0000180801007387 */ /* 0x0081e20000100800 */
[----:B------:R-:W-:-:S03]  /*21e90*/  IMAD.MOV.U32 R11, RZ, RZ, R8 ;  /* 0x000000ffff0b7224 */ /* 0x000fc600078e0008 */
[----:B--2---:R0:W-:Y:S01]  /*21ea0*/  STL [R1+0xc], R12 ;  /* 0x00000c0c01007387 */ /* 0x0041e20000100800 */
[----:B------:R-:W-:Y:S05]  /*21eb0*/  @P2 BRA `(.L_x_2897) ;  /* 0x0000000000142947 */ /* 0x000fea0003800000 */
[----:B------:R-:W-:Y:S05]  /*21ec0*/  @!P0 BRA `(.L_x_2897) ;  /* 0x0000000000108947 */ /* 0x000fea0003800000 */
[----:B0-----:R-:W2:Y:S04]  /*21ed0*/  LDG.E R8, desc[UR60][R2.64] ;  /* 0x0000003c02087981 */ /* 0x001ea8000c1e1900 */
[----:B------:R-:W2:Y:S02]  /*21ee0*/  LDG.E R7, desc[UR60][R2.64+0x4] ;  /* 0x0000043c02077981 */ /* 0x000ea4000c1e1900 */
[----:B--2---:R-:W-:-:S05]  /*21ef0*/  IMAD.IADD R11, R7, 0x1, -R8 ;  /* 0x00000001070b7824 */ /* 0x004fca00078e0a08 */
[----:B------:R1:W-:Y:S02]  /*21f00*/  STL [R1+0x18], R11 ;  /* 0x0000180b01007387 */ /* 0x0003e40000100800 */
.L_x_2897:
[----:B------:R-:W-:Y:S01]  /*21f10*/  ULDC.64 UR4, c[0x0][0xa20] ;  /* 0x0002880000047ab9 */ /* 0x000fe20000000a00 */
[C---:B------:R-:W-:Y:S01]  /*21f20*/  LOP3.LUT R2, R18.reuse, 0xff000000, RZ, 0xc0, !PT ;  /* 0xff00000012027812 */ /* 0x040fe200078ec0ff */
        /* <DEDUP_REMOVED lines=12> */
.L_x_2898:
        /* <DEDUP_REMOVED lines=9> */
.L_x_2899:
[----:B0-----:R-:W2:Y:S01]  /*22080*/  @P1 LDG.E R2, desc[UR60][R4.64] ;  /* 0x0000003c04021981 */ /* 0x001ea2000c1e1900 */
[----:B------:R-:W0:Y:S03]  /*22090*/  LDC R3, c[0x0][0x448] ;  /* 0x00011200ff037b82 */ /* 0x000e260000000800 */
[----:B------:R3:W2:Y:S01]  /*220a0*/  @P1 LDG.E R5, desc[UR60][R4.64+0x4] ;  /* 0x0000043c04051981 */ /* 0x0006a2000c1e1900 */
[----:B-----5:R-:W-:Y:S01]  /*220b0*/  IMAD.IADD R9, R9, 0x1, -R12 ;  /* 0x0000000109097824 */ /* 0x020fe200078e0a0c */
[----:B------:R-:W-:Y:S01]  /*220c0*/  BSSY B0, `(.L_x_2900) ;  /* 0x0000037000007945 */ /* 0x000fe20003800000 */
[----:B------:R-:W-:Y:S02]  /*220d0*/  LOP3.LUT R20, R8, 0xff, RZ, 0xc0, !PT ;  /* 0x000000ff08147812 */ /* 0x000fe400078ec0ff */
[----:B0-----:R-:W-:-:S13]  /*220e0*/  ISETP.NE.AND P0, PT, R3, 0x1, PT ;  /* 0x000000010300780c */ /* 0x001fda0003f05270 */
[----:B---3--:R-:W0:Y:S08]  /*220f0*/  @P0 LDC R4, c[0x0][0x44c] ;  /* 0x00011300ff040b82 */ /* 0x008e300000000800 */
[----:B------:R-:W3:Y:S01]  /*22100*/  @P0 LDC R3, c[0x0][0x450] ;  /* 0x00011400ff030b82 */ /* 0x000ee20000000800 */
[----:B--2---:R-:W-:Y:S02]  /*22110*/  @P1 IMAD.IADD R6, R5, 0x1, -R2 ;  /* 0x0000000105061824 */ /* 0x004fe400078e0a02 */
[----:B------:R-:W-:-:S04]  /*22120*/  IMAD.SHL.U32 R2, R17, 0x80, RZ ;  /* 0x0000008011027824 */ /* 0x000fc800078e00ff */
[----:B------:R-:W-:-:S04]  /*22130*/  VIADD R2, R2, 0x7f ;  /* 0x0000007f02027836 */ /* 0x000fc80000000000 */
[----:B0-----:R-:W-:-:S05]  /*22140*/  @P0 IMAD.HI.U32 R4, R2, R4, RZ ;  /* 0x0000000402040227 */ /* 0x001fca00078e00ff */
[----:B---3--:R-:W-:Y:S01]  /*22150*/  @P0 SHF.R.U32.HI R2, RZ, R3, R4 ;  /* 0x00000003ff020219 */ /* 0x008fe20000011604 */
[----:B------:R-:W-:Y:S01]  /*22160*/  IMAD.IADD R3, R9, 0x1, R6 ;  /* 0x0000000109037824 */ /* 0x000fe200078e0206 */
[----:B------:R-:W-:-:S03]  /*22170*/  SHF.R.U32.HI R4, RZ, 0x10, R8 ;  /* 0x00000010ff047819 */ /* 0x000fc60000011608 */
[C---:B------:R-:W-:Y:S01]  /*22180*/  VIADD R5, R3.reuse, 0x5f ;  /* 0x0000005f03057836 */ /* 0x040fe20000000000 */
[----:B------:R-:W-:Y:S01]  /*22190*/  IADD3 R7, R3, 0x60, -R11 ;  /* 0x0000006003077810 */ /* 0x000fe20007ffe80b */
[----:B------:R0:W-:Y:S02]  /*221a0*/  STL [R1+0x4], R3 ;  /* 0x0000040301007387 */ /* 0x0001e40000100800 */
[----:B------:R-:W-:-:S04]  /*221b0*/  IMAD.HI R5, R5, 0x2aaaaaab, RZ ;  /* 0x2aaaaaab05057827 */ /* 0x000fc800078e02ff */
[----:B------:R-:W-:-:S04]  /*221c0*/  IMAD.IADD R2, R7, 0x1, R2 ;  /* 0x0000000107027824 */ /* 0x000fc800078e0202 */
[----:B------:R-:W-:Y:S01]  /*221d0*/  IMAD.HI R2, R2, 0x2aaaaaab, RZ ;  /* 0x2aaaaaab02027827 */ /* 0x000fe200078e02ff */
[----:B0-----:R-:W-:-:S04]  /*221e0*/  SHF.R.U32.HI R3, RZ, 0x1f, R5 ;  /* 0x0000001fff037819 */ /* 0x001fc80000011605 */
[----:B------:R-:W-:Y:S02]  /*221f0*/  LEA.HI.SX32 R5, R5, R3, 0x1c ;  /* 0x0000000305057211 */ /* 0x000fe400078fe2ff */
[----:B------:R-:W-:-:S04]  /*22200*/  SHF.R.U32.HI R3, RZ, 0x1f, R2 ;  /* 0x0000001fff037819 */ /* 0x000fc80000011602 */
[----:B------:R-:W-:Y:S01]  /*22210*/  LEA.HI.SX32 R3, R2, R3, 0x1c ;  /* 0x0000000302037211 */ /* 0x000fe200078fe2ff */
[----:B------:R-:W-:-:S03]  /*22220*/  IMAD.MOV.U32 R2, RZ, RZ, RZ ;  /* 0x000000ffff027224 */ /* 0x000fc600078e00ff */
[----:B------:R-:W-:-:S04]  /*22230*/  VIMNMX R10, R5, R3, PT ;  /* 0x00000003050a7248 */ /* 0x000fc80003fe0100 */
[----:B------:R-:W-:-:S13]  /*22240*/  ISETP.GE.AND P0, PT, R10, 0x1, PT ;  /* 0x000000010a00780c */ /* 0x000fda0003f06270 */
[----:B------:R-:W-:Y:S05]  /*22250*/  @!P0 BRA `(.L_x_2901) ;  /* 0x0000000000748947 */ /* 0x000fea0003800000 */
[----:B------:R-:W-:Y:S01]  /*22260*/  ISETP.NE.AND P0, PT, R4, RZ, PT ;  /* 0x000000ff0400720c */ /* 0x000fe20003f05270 */
[----:B------:R-:W-:-:S03]  /*22270*/  ULDC UR4, c[0x0][0x9f0] ;  /* 0x00027c0000047ab9 */ /* 0x000fc60000000800 */
[----:B------:R-:W-:-:S04]  /*22280*/  SEL R8, R4, UR4, P0 ;  /* 0x0000000404087c07 */ /* 0x000fc80008000000 */
[----:B-1----:R-:W-:Y:S02]  /*22290*/  IABS R11, R8 ;  /* 0x00000008000b7213 */ /* 0x002fe40000000000 */
        /* <DEDUP_REMOVED lines=13> */
[----:B------:R-:W-:-:S04]  /*22370*/  IMAD.MOV R2, RZ, RZ, -R2 ;  /* 0x000000ffff027224 */ /* 0x000fc800078e0a02 */
[----:B------:R-:W-:Y:S02]  /*22380*/  IMAD.MOV.U32 R12, RZ, RZ, R2 ;  /* 0x000000ffff0c7224 */ /* 0x000fe400078e0002 */
        /* <DEDUP_REMOVED lines=10> */
.L_x_2901:
[----:B------:R-:W-:Y:S05]  /*22430*/  BSYNC B0 ;  /* 0x0000000000007941 */ /* 0x000fea0003800000 */
.L_x_2900:
        /* <DEDUP_REMOVED lines=24> */
[----:B------:R0:W2:Y:S02]  /*225c0*/  SHFL.IDX PT, R14, R8, RZ, 0x1f ;  /* 0x00001fff080e7589 */ /* 0x0000a400000e0000 */
.L_x_3071:
[----:B--2---:R-:W-:Y:S02]  /*225d0*/  ISETP.NE.AND P0, PT, R14, RZ, PT ;  /* 0x000000ff0e00720c */ /* 0x004fe40003f05270 */
[----:B------:R-:W-:-:S11]  /*225e0*/  PLOP3.LUT P6, PT, PT, PT, PT, 0x8, 0x0 ;  /* 0x000000000000781c */ /* 0x000fd60003fce170 */
[----:B------:R-:W-:Y:S05]  /*225f0*/  @P0 BRA `(.L_x_2905) ;  /* 0x00000000000c0947 */ /* 0x000fea0003800000 */
[----:B------:R-:W-:-:S03]  /*22600*/  UMOV UR4, 0xffffffff ;  /* 0xffffffff00047882 */ /* 0x000fc60000000000 */
[----:B------:R-:W-:Y:S05]  /*22610*/  BRA.DIV UR4, `(.L_x_2906) ;  /* 0x0000007604247947 */ /* 0x000fea000b800000 */
[----:B------:R-:W-:-:S13]  /*22620*/  ELECT P6, URZ, PT ;  /* 0x00000000003f782f */ /* 0x000fda00038c0000 */
.L_x_2905:
        /* <DEDUP_REMOVED lines=9> */
.L_x_3074:
[----:B------:R-:W-:Y:S05]  /*226c0*/  BSYNC B1 ;  /* 0x0000000000017941 */ /* 0x000fea0003800000 */
.L_x_2907:
[----:B------:R-:W-:Y:S04]  /*226d0*/  BSSY B1, `(.L_x_2909) ;  /* 0x000008c000017945 */ /* 0x000fe80003800000 */
[----:B------:R-:W-:Y:S05]  /*226e0*/  @!P6 BRA `(.L_x_2910) ;  /* 0x000000080028e947 */ /* 0x000fea0003800000 */
[----:B------:R-:W-:Y:S01]  /*226f0*/  IMAD R12, R27, 0x8, R22 ;  /* 0x000000081b0c7824 */ /* 0x000fe200078e0216 */
[----:B-1----:R-:W-:Y:S01]  /*22700*/  SHF.L.U32 R11, R29, 0x1f, RZ ;  /* 0x0000001f1d0b7819 */ /* 0x002fe200000006ff */
[----:B------:R-:W1:Y:S01]  /*22710*/  S2R R9, SR_TID.X ;  /* 0x0000000000097919 */ /* 0x000e620000002100 */
[----:B------:R-:W-:Y:S02]  /*22720*/  BSSY B2, `(.L_x_2911) ;  /* 0x0000005000027945 */ /* 0x000fe40003800000 */
[----:B------:R-:W2:Y:S01]  /*22730*/  SYNCS.PHASECHK.TRANS64.TRYWAIT P0, [R12+URZ+0x308a0], R11 ;  /* 0x0308a00b0c0075a7 */ /* 0x000ea2000800017f */
[----:B-1----:R-:W-:-:S04]  /*22740*/  LOP3.LUT R9, R9, 0x7f, RZ, 0xc0, !PT ;  /* 0x0000007f09097812 */ /* 0x002fc800078ec0ff */
[----:B------:R-:W-:Y:S01]  /*22750*/  ISETP.NE.AND P1, PT, R9, RZ, PT ;  /* 0x000000ff0900720c */ /* 0x000fe20003f25270 */
[----:B--2---:R-:W-:-:S12]  /*22760*/  @!P0 BRA `(.L_x_2912) ;  /* 0x0000007400048947 */ /* 0x004fd80003800000 */
.L_x_3075:
[----:B------:R-:W-:Y:S05]  /*22770*/  BSYNC B2 ;  /* 0x0000000000027941 */ /* 0x000fea0003800000 */
.L_x_2911:
        /* <DEDUP_REMOVED lines=9> */
.L_x_2914:
[----:B------:R-:W-:Y:S05]  /*22810*/  BSYNC B2 ;  /* 0x0000000000027941 */ /* 0x000fea0003800000 */
.L_x_2913:
[----:B0-----:R-:W-:Y:S01]  /*22820*/  IMAD.MOV.U32 R8, RZ, RZ, RZ ;  /* 0x000000ffff087224 */ /* 0x001fe200078e00ff */
[----:B------:R-:W-:Y:S01]  /*22830*/  UIADD3 UR4, UP0, UR36, 0x570, URZ ;  /* 0x0000057024047890 */ /* 0x000fe2000ff1e03f */
[----:B------:R-:W-:Y:S01]  /*22840*/  IMAD R9, R3, 0x60, R0 ;  /* 0x0000006003097824 */ /* 0x000fe200078e0200 */
[----:B------:R-:W-:Y:S01]  /*22850*/  PLOP3.LUT P0, PT, PT, PT, PT, 0x80, 0x0 ;  /* 0x000000000000781c */ /* 0x000fe20003f0f070 */
[----:B------:R-:W-:Y:S01]  /*22860*/  IMAD R10, R27, 0x9000, R22 ;  /* 0x000090001b0a7824 */ /* 0x000fe200078e0216 */
[----:B------:R-:W-:Y:S01]  /*22870*/  R2UR UR10, R8 ;  /* 0x00000000080a72ca */ /* 0x000fe200000e0000 */
[----:B------:R-:W-:Y:S01]  /*22880*/  VIADD R9, R9, 0xffffffa0 ;  /* 0xffffffa009097836 */ /* 0x000fe20000000000 */
[----:B------:R-:W-:Y:S01]  /*22890*/  UIADD3.X UR5, URZ, UR37, URZ, UP0, !UPT ;  /* 0x000000253f057290 */ /* 0x000fe200087fe43f */
[----:B------:R-:W-:Y:S01]  /*228a0*/  VIADD R8, R12, 0x30890 ;  /* 0x000308900c087836 */ /* 0x000fe20000000000 */
[----:B------:R-:W-:Y:S01]  /*228b0*/  UMOV UR6, 0x0 ;  /* 0x0000000000067882 */ /* 0x000fe20000000000 */
[----:B------:R-:W-:Y:S01]  /*228c0*/  VIADD R13, R10, 0x1e400 ;  /* 0x0001e4000a0d7836 */ /* 0x000fe20000000000 */
[----:B------:R-:W-:-:S09]  /*228d0*/  UMOV UR7, 0x12f00000 ;  /* 0x12f0000000077882 */ /* 0x000fd20000000000 */
.L_x_2915:
        /* <DEDUP_REMOVED lines=16> */
.L_x_2916:
        /* <DEDUP_REMOVED lines=16> */
.L_x_2917:
        /* <DEDUP_REMOVED lines=13> */
.L_x_3076:
[----:B------:R-:W-:Y:S05]  /*22bb0*/  BSYNC B2 ;  /* 0x0000000000027941 */ /* 0x000fea0003800000 */
.L_x_2918:
[----:B------:R-:W-:Y:S01]  /*22bc0*/  BSSY B2, `(.L_x_2920) ;  /* 0x000000b000027945 */ /* 0x000fe20003800000 */
[----:B------:R-:W-:Y:S02]  /*22bd0*/  IMAD.MOV.U32 R14, RZ, RZ, 0x0 ;  /* 0x00000000ff0e7424 */ /* 0x000fe400078e00ff */
[----:B------:R-:W-:Y:S01]  /*22be0*/  IMAD.MOV.U32 R15, RZ, RZ, 0x12f00000 ;  /* 0x12f00000ff0f7424 */ /* 0x000fe200078e00ff */
[----:B------:R-:W-:Y:S06]  /*22bf0*/  @P1 BRA `(.L_x_2921) ;  /* 0x00000000001c1947 */ /* 0x000fec0003800000 */
[----:B------:R-:W2:Y:S01]  /*22c00*/  S2R R13, SR_TID.X ;  /* 0x00000000000d7919 */ /* 0x000ea20000002100 */
[----:B------:R-:W-:-:S04]  /*22c10*/  IMAD.MOV.U32 R8, RZ, RZ, 0x9000 ;  /* 0x00009000ff087424 */ /* 0x000fc800078e00ff */
[----:B------:R3:W-:Y:S01]  /*22c20*/  SYNCS.ARRIVE.TRANS64 RZ, [R12+URZ+0x308b0], R8 ;  /* 0x0308b0080cff79a7 */ /* 0x0007e2000800003f */
[----:B--2---:R-:W-:-:S04]  /*22c30*/  LOP3.LUT R13, R13, 0x1f, RZ, 0xc0, !PT ;  /* 0x0000001f0d0d7812 */ /* 0x004fc800078ec0ff */
[----:B------:R-:W-:-:S13]  /*22c40*/  ISETP.NE.AND P0, PT, R13, RZ, PT ;  /* 0x000000ff0d00720c */ /* 0x000fda0003f05270 */
[----:B---3--:R-:W-:Y:S05]  /*22c50*/  @!P0 BRA `(.L_x_2921) ;  /* 0x0000000000048947 */ /* 0x008fea0003800000 */
[----:B------:R-:W-:Y:S01]  /*22c60*/  BPT.TRAP 0x1 ;  /* 0x000000040000795c */ /* 0x000fe20000300000 */
.L_x_2921:
[----:B------:R-:W-:Y:S05]  /*22c70*/  BSYNC B2 ;  /* 0x0000000000027941 */ /* 0x000fea0003800000 */
.L_x_2920:
[----:B------:R-:W-:Y:S01]  /*22c80*/  R2UR UR6, R14 ;  /* 0x000000000e0672ca */ /* 0x000fe200000e0000 */
[----:B------:R-:W-:Y:S01]  /*22c90*/  IMAD.MOV.U32 R8, RZ, RZ, RZ ;  /* 0x000000ffff087224 */ /* 0x000fe200078e00ff */
[----:B------:R-:W-:Y:S01]  /*22ca0*/  R2UR UR7, R15 ;  /* 0x000000000f0772ca */ /* 0x000fe200000e0000 */
[----:B------:R-:W-:Y:S01]  /*22cb0*/  UIADD3 UR4, UP0, UR36, 0x670, URZ ;  /* 0x0000067024047890 */ /* 0x000fe2000ff1e03f */
[----:B------:R-:W-:Y:S01]  /*22cc0*/  PLOP3.LUT P0, PT, PT, PT, PT, 0x80, 0x0 ;  /* 0x000000000000781c */ /* 0x000fe20003f0f070 */
[----:B01----:R-:W-:Y:S01]  /*22cd0*/  VIADD R12, R12, 0x308b0 ;  /* 0x000308b00c0c7836 */ /* 0x003fe20000000000 */
[----:B------:R-:W-:Y:S01]  /*22ce0*/  R2UR UR10, R8 ;  /* 0x00000000080a72ca */ /* 0x000fe200000e0000 */
[----:B------:R-:W-:Y:S01]  /*22cf0*/  VIADD R8, R10, 0x400 ;  /* 0x000004000a087836 */ /* 0x000fe20000000000 */
[----:B------:R-:W-:-:S13]  /*22d00*/  UIADD3.X UR5, URZ, UR37, URZ, UP0, !UPT ;  /* 0x000000253f057290 */ /* 0x000fda00087fe43f */
.L_x_2922:
        /* <DEDUP_REMOVED lines=15> */
.L_x_2923:
        /* <DEDUP_REMOVED lines=15> */
.L_x_2924:
        /* <DEDUP_REMOVED lines=10> */
.L_x_2910:
[----:B------:R-:W-:Y:S05]  /*22f90*/  BSYNC B1 ;  /* 0x0000000000017941 */ /* 0x000fea0003800000 */
.L_x_2909:
        /* <DEDUP_REMOVED lines=9> */
.L_x_2941:
[----:B------:R-:W-:Y:S05]  /*23030*/  YIELD ;  /* 0x0000000000007946 */ /* 0x000fea0003800000 */
[----:B------:R-:W-:Y:S04]  /*23040*/  BSSY B1, `(.L_x_2925) ;  /* 0x000008b000017945 */ /* 0x000fe80003800000 */
[----:B------:R-:W-:Y:S05]  /*23050*/  @!P6 BRA `(.L_x_2926) ;  /* 0x000000080024e947 */ /* 0x000fea0003800000 */
[----:B-1----:R-:W-:Y:S01]  /*23060*/  IMAD R11, R27, 0x8, R22 ;  /* 0x000000081b0b7824 */ /* 0x002fe200078e0216 */
[----:B------:R-:W-:Y:S01]  /*23070*/  SHF.L.U32 R10, R29, 0x1f, RZ ;  /* 0x0000001f1d0a7819 */ /* 0x000fe200000006ff */
[----:B------:R-:W1:Y:S01]  /*23080*/  S2R R3, SR_TID.X ;  /* 0x0000000000037919 */ /* 0x000e620000002100 */
[----:B------:R-:W-:Y:S02]  /*23090*/  BSSY B2, `(.L_x_2927) ;  /* 0x0000005000027945 */ /* 0x000fe40003800000 */
[----:B------:R-:W2:Y:S01]  /*230a0*/  SYNCS.PHASECHK.TRANS64.TRYWAIT P1, [R11+URZ+0x308a0], R10 ;  /* 0x0308a00a0b0075a7 */ /* 0x000ea2000802017f */
[----:B-1----:R-:W-:-:S04]  /*230b0*/  LOP3.LUT R3, R3, 0x7f, RZ, 0xc0, !PT ;  /* 0x0000007f03037812 */ /* 0x002fc800078ec0ff */
[----:B------:R-:W-:Y:S01]  /*230c0*/  ISETP.NE.AND P2, PT, R3, RZ, PT ;  /* 0x000000ff0300720c */ /* 0x000fe20003f45270 */
[----:B--2---:R-:W-:-:S12]  /*230d0*/  @!P1 BRA `(.L_x_2928) ;  /* 0x0000006800d09947 */ /* 0x004fd80003800000 */
.L_x_3077:
[----:B------:R-:W-:Y:S05]  /*230e0*/  BSYNC B2 ;  /* 0x0000000000027941 */ /* 0x000fea0003800000 */
.L_x_2927:
        /* <DEDUP_REMOVED lines=9> */
.L_x_2930:
[----:B------:R-:W-:Y:S05]  /*23180*/  BSYNC B2 ;  /* 0x0000000000027941 */ /* 0x000fea0003800000 */
.L_x_2929:
        /* <DEDUP_REMOVED lines=11> */
.L_x_2931:
        /* <DEDUP_REMOVED lines=12> */
[----:B------:R-:W-:Y:S01]  /*23300*/  UMOV UR6, 0x0 ;  /* 0x0000000000067882 */ /* 0x000fe20000000000 */
[----:B------:R-:W-:Y:S02]  /*23310*/  UMOV UR7, 0x12f00000 ;  /* 0x12f0000000077882 */ /* 0x000fe40000000000 */
[----:B------:R-:W-:Y:S01]  /*23320*/  R2UR UR10, R13 ;  /* 0x000000000d0a72ca */ /* 0x000fe200000e0000 */
[----:B------:R-:W-:-:S14]  /*23330*/  VIADD R13, R9, 0x21400 ;  /* 0x00021400090d7836 */ /* 0x000fdc0000000000 */
.L_x_2932:
        /* <DEDUP_REMOVED lines=16> */
.L_x_2933:
        /* <DEDUP_REMOVED lines=13> */
.L_x_3078:
[----:B------:R-:W-:Y:S05]  /*23510*/  BSYNC B2 ;  /* 0x0000000000027941 */ /* 0x000fea0003800000 */
.L_x_2934:
        /* <DEDUP_REMOVED lines=11> */
.L_x_2937:
[----:B------:R-:W-:Y:S05]  /*235d0*/  BSYNC B2 ;  /* 0x0000000000027941 */ /* 0x000fea0003800000 */
.L_x_2936:
        /* <DEDUP_REMOVED lines=8> */
.L_x_2938:
        /* <DEDUP_REMOVED lines=11> */
[----:B------:R-:W-:Y:S01]  /*23710*/  R2UR UR6, R14 ;  /* 0x000000000e0672ca */ /* 0x000fe200000e0000 */
[----:B------:R-:W-:Y:S01]  /*23720*/  VIADD R3, R9, 0x3400 ;  /* 0x0000340009037836 */ /* 0x000fe20000000000 */
[----:B------:R-:W-:Y:S02]  /*23730*/  R2UR UR7, R15 ;  /* 0x000000000f0772ca */ /* 0x000fe400000e0000 */
[----:B------:R-:W-:Y:S02]  /*23740*/  R2UR UR10, R10 ;  /* 0x000000000a0a72ca */ /* 0x000fe400000e0000 */
[----:B------:R-:W-:-:S13]  /*23750*/  PLOP3.LUT P1, PT, PT, PT, PT, 0x80, 0x0 ;  /* 0x000000000000781c */ /* 0x000fda0003f2f070 */
.L_x_2939:
        /* <DEDUP_REMOVED lines=15> */
.L_x_2940:
        /* <DEDUP_REMOVED lines=10> */
.L_x_2926:
[----:B------:R-:W-:Y:S05]  /*238f0*/  BSYNC B1 ;  /* 0x0000000000017941 */ /* 0x000fea0003800000 */
.L_x_2925:
        /* <DEDUP_REMOVED lines=8> */
.L_x_2903:
[----:B------:R-:W-:Y:S05]  /*23980*/  BSYNC B0 ;  /* 0x0000000000007941 */ /* 0x000fea0003800000 */
.L_x_2902:
[----:B------:R-:W2:Y:S01]  /*23990*/  LDC R0, c[0x0][0x448] ;  /* 0x00011200ff007b82 */ /* 0x000ea20000000800 */
[----:B------:R-:W-:Y:S01]  /*239a0*/  LEA R2, R17, 0x7f, 0x7 ;  /* 0x0000007f11027811 */ /* 0x000fe200078e38ff */
[----:B------:R-:W-:Y:S06]  /*239b0*/  @!P0 WARPSYNC.ALL ;  /* 0x0000000000008948 */ /* 0x000fec0003800000 */
[----:B------:R-:W-:Y:S01]  /*239c0*/  @!P0 BAR.SYNC.DEFER_BLOCKING 0xc, 0x180 ;  /* 0x0306000000008b1d */ /* 0x000fe20000010000 */
[----:B------:R-:W-:-:S05]  /*239d0*/  ISETP.NE.AND P2, PT, R4, RZ, PT ;  /* 0x000000ff0400720c */ /* 0x000fca0003f45270 */
[----:B------:R-:W-:Y:S08]  /*239e0*/  BSSY B0, `(.L_x_2942) ;  /* 0x0000029000007945 */ /* 0x000ff00003800000 */
[----:B------:R-:W3:Y:S01]  /*239f0*/  @!P2 LDC R4, c[0x0][0x9f0] ;  /* 0x00027c00ff04ab82 */ /* 0x000ee20000000800 */
[----:B--2---:R-:W-:-:S13]  /*23a00*/  ISETP.NE.AND P1, PT, R0, 0x1, PT ;  /* 0x000000010000780c */ /* 0x004fda0003f25270 */
[----:B------:R-:W2:Y:S08]  /*23a10*/  @P1 LDC R3, c[0x0][0x44c] ;  /* 0x00011300ff031b82 */ /* 0x000eb00000000800 */
[----:B------:R-:W4:Y:S01]  /*23a20*/  @P1 LDC R0, c[0x0][0x450] ;  /* 0x00011400ff001b82 */ /* 0x000f220000000800 */
[----:B--2---:R-:W-:-:S05]  /*23a30*/  @P1 IMAD.HI.U32 R3, R2, R3, RZ ;  /* 0x0000000302031227 */ /* 0x004fca00078e00ff */
[----:B----4-:R-:W-:Y:S01]  /*23a40*/  @P1 SHF.R.U32.HI R2, RZ, R0, R3 ;  /* 0x00000000ff021219 */ /* 0x010fe20000011603 */
[----:B------:R-:W-:-:S04]  /*23a50*/  IMAD.MOV.U32 R0, RZ, RZ, RZ ;  /* 0x000000ffff007224 */ /* 0x000fc800078e00ff */
[----:B------:R-:W-:-:S04]  /*23a60*/  IMAD.IADD R2, R7, 0x1, R2 ;  /* 0x0000000107027824 */ /* 0x000fc800078e0202 */
[----:B------:R-:W-:-:S05]  /*23a70*/  IMAD.HI R2, R2, 0x2aaaaaab, RZ ;  /* 0x2aaaaaab02027827 */ /* 0x000fca00078e02ff */
[----:B------:R-:W-:-:S04]  /*23a80*/  SHF.R.U32.HI R3, RZ, 0x1f, R2 ;  /* 0x0000001fff037819 */ /* 0x000fc80000011602 */
[----:B------:R-:W-:-:S04]  /*23a90*/  LEA.HI.SX32 R2, R2, R3, 0x1c ;  /* 0x0000000302027211 */ /* 0x000fc800078fe2ff */
[----:B------:R-:W-:-:S04]  /*23aa0*/  VIMNMX R5, R5, R2, PT ;  /* 0x0000000205057248 */ /* 0x000fc80003fe0100 */
[----:B------:R-:W-:-:S13]  /*23ab0*/  ISETP.GE.AND P1, PT, R5, 0x1, PT ;  /* 0x000000010500780c */ /* 0x000fda0003f26270 */
[----:B---3--:R-:W-:Y:S05]  /*23ac0*/  @!P1 BRA `(.L_x_2943) ;  /* 0x0000000000689947 */ /* 0x008fea0003800000 */
[-C--:B------:R-:W-:Y:S02]  /*23ad0*/  IABS R0, R4.reuse ;  /* 0x0000000400007213 */ /* 0x080fe40000000000 */
[----:B------:R-:W-:Y:S02]  /*23ae0*/  IABS R7, R4 ;  /* 0x0000000400077213 */ /* 0x000fe40000000000 */
[----:B0-----:R-:W0:Y:S03]  /*23af0*/  I2F.RP R8, R0 ;  /* 0x0000000000087306 */ /* 0x001e260000209400 */
        /* <DEDUP_REMOVED lines=23> */
.L_x_2943:
[----:B------:R-:W-:Y:S05]  /*23c70*/  BSYNC B0 ;  /* 0x0000000000007941 */ /* 0x000fea0003800000 */
.L_x_2942:
[-C--:B------:R-:W-:Y:S01]  /*23c80*/  IMAD R3, R20, R0.reuse, RZ ;  /* 0x0000000014037224 */ /* 0x080fe200078e02ff */
        /* <DEDUP_REMOVED lines=23> */
.L_x_2945:
        /* <DEDUP_REMOVED lines=11> */
[----:B------:R-:W-:Y:S02]  /*23eb0*/  IMAD.U32 R6, RZ, RZ, UR8 ;  /* 0x00000008ff067e24 */ /* 0x000fe4000f8e00ff */
[----:B------:R-:W-:-:S02]  /*23ec0*/  IMAD.U32 R7, RZ, RZ, UR9 ;  /* 0x00000009ff077e24 */ /* 0x000fc4000f8e00ff */
[----:B------:R-:W-:Y:S02]  /*23ed0*/  IMAD.U32 R10, RZ, RZ, UR4 ;  /* 0x00000004ff0a7e24 */ /* 0x000fe4000f8e00ff */
[----:B-1----:R-:W-:Y:S02]  /*23ee0*/  IMAD.U32 R11, RZ, RZ, UR5 ;  /* 0x00000005ff0b7e24 */ /* 0x002fe4000f8e00ff */
[----:B0-----:R-:W-:Y:S02]  /*23ef0*/  IMAD.MOV.U32 R8, RZ, RZ, 0x70 ;  /* 0x00000070ff087424 */ /* 0x001fe400078e00ff */
[----:B------:R-:W-:Y:S02]  /*23f00*/  IMAD.MOV.U32 R12, RZ, RZ, 0x1 ;  /* 0x00000001ff0c7424 */ /* 0x000fe400078e00ff */
[----:B------:R-:W-:-:S07]  /*23f10*/  IMAD.MOV.U32 R13, RZ, RZ, RZ ;  /* 0x000000ffff0d7224 */ /* 0x000fce00078e00ff */
[----:B------:R-:W-:-:S07]  /*23f20*/  LEPC R20, `(.L_x_2948) ;  /* 0x000000001014794e */ /* 0x000fce0000000000 */
[----:B--2---:R-:W-:Y:S05]  /*23f30*/  CALL.ABS.NOINC R2 ;  /* 0x0000000002007343 */ /* 0x004fea0003c00000 */
.L_x_2948:
[----:B------:R-:W-:Y:S05]  /*23f40*/  BSYNC B6 ;  /* 0x0000000000067941 */ /* 0x000fea0003800000 */
.L_x_2947:
        /* <DEDUP_REMOVED lines=11> */
[----:B------:R-:W-:Y:S02]  /*24000*/  IMAD.U32 R6, RZ, RZ, UR8 ;  /* 0x00000008ff067e24 */ /* 0x000fe4000f8e00ff */
[----:B------:R-:W-:-:S02]  /*24010*/  IMAD.U32 R7, RZ, RZ, UR9 ;  /* 0x00000009ff077e24 */ /* 0x000fc4000f8e00ff */
[----:B------:R-:W-:Y:S02]  /*24020*/  IMAD.U32 R10, RZ, RZ, UR4 ;  /* 0x00000004ff0a7e24 */ /* 0x000fe4000f8e00ff */
[----:B-1----:R-:W-:Y:S02]  /*24030*/  IMAD.U32 R11, RZ, RZ, UR5 ;  /* 0x00000005ff0b7e24 */ /* 0x002fe4000f8e00ff */
[----:B0-----:R-:W-:Y:S02]  /*24040*/  IMAD.MOV.U32 R8, RZ, RZ, 0x70 ;  /* 0x00000070ff087424 */ /* 0x001fe400078e00ff */
[----:B------:R-:W-:Y:S02]  /*24050*/  IMAD.MOV.U32 R12, RZ, RZ, 0x1 ;  /* 0x00000001ff0c7424 */ /* 0x000fe400078e00ff */
[----:B--2---:R-:W-:-:S07]  /*24060*/  IMAD.MOV.U32 R13, RZ, RZ, RZ ;  /* 0x000000ffff0d7224 */ /* 0x004fce00078e00ff */
[----:B------:R-:W-:-:S07]  /*24070*/  LEPC R20, `(.L_x_2951) ;  /* 0x000000001014794e */ /* 0x000fce0000000000 */
[----:B---3--:R-:W-:Y:S05]  /*24080*/  CALL.ABS.NOINC R2 ;  /* 0x0000000002007343 */ /* 0x008fea0003c00000 */
.L_x_2951:
        /* <DEDUP_REMOVED lines=15> */
.L_x_2950:
[----:B------:R-:W-:Y:S05]  /*24180*/  BSYNC B6 ;  /* 0x0000000000067941 */ /* 0x000fea0003800000 */
.L_x_2949:
[----:B------:R-:W2:Y:S01]  /*24190*/  LDL R25, [R1+0x1c] ;  /* 0x00001c0001197983 */ /* 0x000ea20000100800 */
[----:B------:R-:W-:Y:S01]  /*241a0*/  ULDC.64 UR4, c[0x0][0x9f8] ;  /* 0x00027e0000047ab9 */ /* 0x000fe20000000a00 */
[----:B------:R-:W3:Y:S02]  /*241b0*/  LDC R0, c[0x0][0x430] ;  /* 0x00010c00ff007b82 */ /* 0x000ee40000000800 */
[----:B0-----:R-:W4:Y:S01]  /*241c0*/  LDL R8, [R1+0x4] ;  /* 0x0000040001087983 */ /* 0x001f220000100800 */
[----:B------:R-:W-:-:S03]  /*241d0*/  ISETP.NE.U32.AND P0, PT, RZ, UR4, PT ;  /* 0x00000004ff007c0c */ /* 0x000fc6000bf05070 */
[----:B------:R-:W4:Y:S01]  /*241e0*/  LDL R7, [R1+0xc] ;  /* 0x00000c0001077983 */ /* 0x000f220000100800 */
[----:B------:R-:W-:-:S03]  /*241f0*/  ISETP.NE.AND.EX P0, PT, RZ, UR5, PT, P0 ;  /* 0x00000005ff007c0c */ /* 0x000fc6000bf05300 */
[----:B------:R-:W4:Y:S01]  /*24200*/  LDL.LU R20, [R1] ;  /* 0x0000000001147983 */ /* 0x000f220000300800 */
[----:B------:R-:W0:Y:S09]  /*24210*/  S2R R21, SR_TID.X ;  /* 0x0000000000157919 */ /* 0x000e320000002100 */
[----:B------:R-:W-:Y:S01]  /*24220*/  @P0 IADD3 R2, P1, R23, UR4, RZ ;  /* 0x0000000417020c10 */ /* 0x000fe2000ff3e0ff */
[----:B------:R-:W-:-:S03]  /*24230*/  ULDC UR4, c[0x0][0x2f4] ;  /* 0x0000bd0000047ab9 */ /* 0x000fc60000000800 */
[----:B------:R-:W-:-:S05]  /*24240*/  @P0 IADD3.X R3, R24, UR5, RZ, P1, !PT ;  /* 0x0000000518030c10 */ /* 0x000fca0008ffe4ff */
[----:B------:R1:W4:Y:S01]  /*24250*/  @P0 LDG.E R31, desc[UR60][R2.64] ;  /* 0x0000003c021f0981 */ /* 0x000322000c1e1900 */
[----:B0-----:R-:W-:-:S04]  /*24260*/  LOP3.LUT R21, R21, 0x7f, RZ, 0xc0, !PT ;  /* 0x0000007f15157812 */ /* 0x001fc800078ec0ff */
[----:B------:R-:W-:Y:S02]  /*24270*/  SHF.R.U32.HI R4, RZ, 0x3, R21 ;  /* 0x00000003ff047819 */ /* 0x000fe40000011615 */
[----:B------:R-:W0:Y:S01]  /*24280*/  S2R R21, SR_TID.X ;  /* 0x0000000000157919 */ /* 0x000e220000002100 */
[----:B---3--:R-:W-:-:S13]  /*24290*/  ISETP.NE.AND P1, PT, R0, 0x1, PT ;  /* 0x000000010000780c */ /* 0x008fda0003f25270 */
[----:B------:R-:W3:Y:S01]  /*242a0*/  @P1 LDC R6, c[0x0][0x438] ;  /* 0x00010e00ff061b82 */ /* 0x000ee20000000800 */
[----:B0-----:R-:W-:-:S05]  /*242b0*/  IMAD.SHL.U32 R21, R21, 0x10, RZ ;  /* 0x0000001015157824 */ /* 0x001fca00078e00ff */
[----:B------:R-:W-:Y:S02]  /*242c0*/  LOP3.LUT R21, R4, 0x70, R21, 0xf8, !PT ;  /* 0x0000007004157812 */ /* 0x000fe400078ef815 */
[----:B------:R-:W0:Y:S01]  /*242d0*/  @P1 LDC R4, c[0x0][0x434] ;  /* 0x00010d00ff041b82 */ /* 0x000e220000000800 */
[----:B------:R-:W-:Y:S01]  /*242e0*/  ISETP.GE.AND P3, PT, R32, UR4, PT ;  /* 0x0000000420007c0c */ /* 0x000fe2000bf66270 */
[----:B------:R-:W-:Y:S01]  /*242f0*/  UMOV UR5, 0xffffffff ;  /* 0xffffffff00057882 */ /* 0x000fe20000000000 */
[----:B--2---:R-:W-:-:S04]  /*24300*/  VIADD R25, R25, 0xffffffff ;  /* 0xffffffff19197836 */ /* 0x004fc80000000000 */
[----:B------:R-:W-:-:S05]  /*24310*/  IMAD R5, R25, 0x60, R21 ;  /* 0x0000006019057824 */ /* 0x000fca00078e0215 */
[----:B----4-:R-:W-:-:S04]  /*24320*/  ISETP.GE.AND P0, PT, R5, R8, PT ;  /* 0x000000080500720c */ /* 0x010fc80003f06270 */
[----:B------:R-:W-:Y:S01]  /*24330*/  ISETP.GT.U32.OR P0, PT, R21, 0x5f, P0 ;  /* 0x0000005f1500780c */ /* 0x000fe20000704470 */
[----:B------:R-:W-:-:S04]  /*24340*/  IMAD.IADD R5, R5, 0x1, R7 ;  /* 0x0000000105057824 */ /* 0x000fc800078e0207 */
[----:B0-----:R-:W-:-:S08]  /*24350*/  @P1 IMAD.HI.U32 R7, R5, R4, RZ ;  /* 0x0000000405071227 */ /* 0x001fd000078e00ff */
[----:B-1----:R-:W0:Y:S01]  /*24360*/  @!P0 LDC.64 R2, c[0x0][0x428] ;  /* 0x00010a00ff028b82 */ /* 0x002e220000000a00 */
[----:B------:R-:W-:Y:S01]  /*24370*/  IMAD.MOV.U32 R4, RZ, RZ, R5 ;  /* 0x000000ffff047224 */ /* 0x000fe200078e0005 */
[----:B---3--:R-:W-:Y:S02]  /*24380*/  @P1 SHF.R.U32.HI R4, RZ, R6, R7 ;  /* 0x00000006ff041219 */ /* 0x008fe40000011607 */
[----:B------:R-:W-:-:S03]  /*24390*/  SHF.R.S32.HI R8, RZ, 0x1f, R31 ;  /* 0x0000001fff087819 */ /* 0x000fc6000001141f */
[----:B------:R-:W-:-:S04]  /*243a0*/  IMAD.MOV R6, RZ, RZ, -R4 ;  /* 0x000000ffff067224 */ /* 0x000fc800078e0a04 */
[----:B------:R-:W-:Y:S01]  /*243b0*/  IMAD R0, R0, R6, R5 ;  /* 0x0000000600007224 */ /* 0x000fe200078e0205 */
[--C-:B------:R-:W-:Y:S01]  /*243c0*/  @!P0 SHF.R.S32.HI R5, RZ, 0x1f, R4.reuse ;  /* 0x0000001fff058819 */ /* 0x100fe20000011404 */
[-C--:B0-----:R-:W-:Y:S02]  /*243d0*/  @!P0 IMAD R6, R8, R2.reuse, RZ ;  /* 0x0000000208068224 */ /* 0x081fe400078e02ff */
[----:B------:R-:W-:-:S04]  /*243e0*/  @!P0 IMAD.WIDE.U32 R4, R31, R2, R4 ;  /* 0x000000021f048225 */ /* 0x000fc800078e0004 */
[----:B------:R-:W-:Y:S02]  /*243f0*/  @!P0 IMAD R6, R31, R3, R6 ;  /* 0x000000031f068224 */ /* 0x000fe400078e0206 */
[----:B------:R-:W0:Y:S02]  /*24400*/  @!P0 LDC.64 R2, c[0x0][0x418] ;  /* 0x00010600ff028b82 */ /* 0x000e240000000a00 */
[----:B------:R-:W-:Y:S02]  /*24410*/  @!P0 IMAD.IADD R6, R5, 0x1, R6 ;  /* 0x0000000105068824 */ /* 0x000fe400078e0206 */
[----:B------:R-:W-:Y:S01]  /*24420*/  IMAD.U32 R5, RZ, RZ, UR39 ;  /* 0x00000027ff057e24 */ /* 0x000fe2000f8e00ff */
[----:B0-----:R-:W-:-:S04]  /*24430*/  @!P0 LEA R2, P1, R4, R2, 0x2 ;  /* 0x0000000204028211 */ /* 0x001fc800078210ff */
[----:B------:R-:W-:Y:S01]  /*24440*/  @!P0 LEA.HI.X R3, R4, R3, R6, 0x2, P1 ;  /* 0x0000000304038211 */ /* 0x000fe200008f1406 */
[----:B------:R-:W-:-:S06]  /*24450*/  IMAD.MOV.U32 R4, RZ, RZ, RZ ;  /* 0x000000ffff047224 */ /* 0x000fcc00078e00ff */
[----:B------:R0:W5:Y:S01]  /*24460*/  @!P0 LDG.E R4, desc[UR60][R2.64] ;  /* 0x0000003c02048981 */ /* 0x000162000c1e1900 */
[----:B------:R-:W-:Y:S02]  /*24470*/  ISETP.GT.U32.AND P0, PT, R21, 0x5f, PT ;  /* 0x0000005f1500780c */ /* 0x000fe40003f04070 */
[----:B------:R-:W-:Y:S02]  /*24480*/  ISETP.NE.AND P2, PT, R5, 0x3, PT ;  /* 0x000000030500780c */ /* 0x000fe40003f45270 */
[----:B------:R-:W-:-:S09]  /*24490*/  LOP3.LUT R20, R20, 0xfffffff7, RZ, 0xc0, !PT ;  /* 0xfffffff714147812 */ /* 0x000fd200078ec0ff */
[----:B------:R-:W-:-:S04]  /*244a0*/  @P0 LOP3.LUT R20, R20, 0x8, RZ, 0xfc, !PT ;  /* 0x0000000814140812 */ /* 0x000fc800078efcff */
[----:B------:R-:W-:-:S04]  /*244b0*/  LOP3.LUT R20, R20, 0xffffffef, RZ, 0xc0, !PT ;  /* 0xffffffef14147812 */ /* 0x000fc800078ec0ff */
[----:B------:R-:W-:-:S04]  /*244c0*/  @P2 LOP3.LUT R20, R20, 0x10, RZ, 0xfc, !PT ;  /* 0x0000001014142812 */ /* 0x000fc800078efcff */
[----:B------:R-:W-:Y:S02]  /*244d0*/  LOP3.LUT R20, R20, 0xfffffffb, RZ, 0xc0, !PT ;  /* 0xfffffffb14147812 */ /* 0x000fe400078ec0ff */
[----:B------:R-:W-:Y:S02]  /*244e0*/  ISETP.GE.AND P1, PT, R35, UR4, PT ;  /* 0x0000000423007c0c */ /* 0x000fe4000bf26270 */
        /* <DEDUP_REMOVED lines=9> */
.L_x_3081:
[----:B------:R-:W-:Y:S05]  /*24580*/  @!P2 BRA `(.L_x_2953) ;  /* 0x000000000004a947 */ /* 0x000fea0003800000 */
[----:B------:R-:W-:Y:S01]  /*24590*/  BPT.TRAP 0x1 ;  /* 0x000000040000795c */ /* 0x000fe20000300000 */
.L_x_2953:
[----:B------:R-:W-:Y:S01]  /*245a0*/  SHF.R.S32.HI R5, RZ, 0x1f, R0 ;  /* 0x0000001fff057819 */ /* 0x000fe20000011400 */
[----:B------:R-:W-:Y:S01]  /*245b0*/  ULDC.64 UR4, c[0x0][0x328] ;  /* 0x0000ca0000047ab9 */ /* 0x000fe20000000a00 */
[----:B------:R-:W-:Y:S01]  /*245c0*/  ULDC.64 UR6, c[0x0][0x318] ;  /* 0x0000c60000067ab9 */ /* 0x000fe20000000a00 */
[----:B------:R-:W-:Y:S02]  /*245d0*/  BSSY B0, `(.L_x_2954) ;  /* 0x0000014000007945 */ /* 0x000fe40003800000 */
[----:B0-----:R-:W-:-:S04]  /*245e0*/  IMAD R3, R5, UR4, RZ ;  /* 0x0000000405037c24 */ /* 0x001fc8000f8e02ff */
        /* <DEDUP_REMOVED lines=18> */
.L_x_3082:
[----:B------:R-:W-:Y:S05]  /*24710*/  BSYNC B0 ;  /* 0x0000000000007941 */ /* 0x000fea0003800000 */
.L_x_2954:
        /* <DEDUP_REMOVED lines=92> */
.L_x_3096:
        /* <DEDUP_REMOVED lines=12> */
.L_x_2957:
[----:B------:R-:W-:Y:S02]  /*24da0*/  PLOP3.LUT P1, PT, P1, P0, PT, 0xa2, 0x0 ;  /* 0x000000000000781c */ /* 0x000fe40000f21472 */
[----:B------:R-:W-:-:S08]  /*24db0*/  @P0 R2UR P1, UR4, R7 ;  /* 0x00000000070402ca */ /* 0x000fd00000020000 */
[----:B------:R-:W-:-:S05]  /*24dc0*/  @P0 PLOP3.LUT P0, PT, P1, PT, PT, 0x80, 0x0 ;  /* 0x000000000000081c */ /* 0x000fca0000f0f070 */
[----:B------:R-:W-:Y:S01]  /*24dd0*/  @!P1 SYNCS.ARRIVE.TRANS64.RED.A0T1 RZ, [UR4+0x30830], RZ ;  /* 0x030830ffffff99a7 */ /* 0x000fe20008200404 */
[----:B------:R-:W-:Y:S07]  /*24de0*/  @!P1 ARRIVES.LDGSTSBAR.64.TRANSCNT [UR4+0x30830] ;  /* 0x03083000ff0099b0 */ /* 0x000fee0008000a84 */
[----:B------:R-:W-:Y:S05]  /*24df0*/  @P0 BRA.U.ANY `(.L_x_2957) ;  /* 0xfffffffd00e80947 */ /* 0x000fea000393ffff */
[----:B------:R-:W-:Y:S01]  /*24e00*/  NOP ;  /* 0x0000000000007918 */ /* 0x000fe20000000000 */
[----:B------:R-:W2:Y:S02]  /*24e10*/  LDL R0, [R1] ;  /* 0x0000000001007983 */ /* 0x000ea40000100800 */
[----:B--2---:R-:W-:-:S13]  /*24e20*/  LOP3.LUT P2, RZ, R0, 0x10, RZ, 0xc0, !PT ;  /* 0x0000001000ff7812 */ /* 0x004fda000784c0ff */
[----:B------:R-:W-:Y:S05]  /*24e30*/  @!P2 BRA `(.L_x_2958) ;  /* 0x000000000004a947 */ /* 0x000fea0003800000 */
[----:B------:R-:W-:Y:S01]  /*24e40*/  BPT.TRAP 0x1 ;  /* 0x000000040000795c */ /* 0x000fe20000300000 */
.L_x_2958:
        /* <DEDUP_REMOVED lines=37> */
.L_x_2960:
[----:B------:R-:W-:Y:S05]  /*250a0*/  BSYNC B6 ;  /* 0x0000000000067941 */ /* 0x000fea0003800000 */
.L_x_2959:
[----:B------:R-:W2:Y:S01]  /*250b0*/  LDL.LU R20, [R1+0x2c] ;  /* 0x00002c0001147983 */ /* 0x000ea20000300800 */
[----:B------:R-:W-:Y:S01]  /*250c0*/  ULDC.64 UR4, c[0x0][0x2d8] ;  /* 0x0000b60000047ab9 */ /* 0x000fe20000000a00 */
[----:B------:R-:W3:Y:S02]  /*250d0*/  LDC R6, c[0x0][0x448] ;  /* 0x00011200ff067b82 */ /* 0x000ee40000000800 */
[----:B0-----:R-:W4:Y:S04]  /*250e0*/  LDL.LU.64 R2, [R1+0x20] ;  /* 0x0000200001027983 */ /* 0x001f280000300a00 */
[----:B------:R0:W5:Y:S01]  /*250f0*/  LDL R9, [R1+0x18] ;  /* 0x0000180001097983 */ /* 0x0001620000100800 */
[----:B---3--:R-:W-:-:S13]  /*25100*/  ISETP.NE.AND P0, PT, R6, 0x1, PT ;  /* 0x000000010600780c */ /* 0x008fda0003f05270 */
[----:B-1----:R-:W1:Y:S01]  /*25110*/  @P0 LDC R7, c[0x0][0x44c] ;  /* 0x00011300ff070b82 */ /* 0x002e620000000800 */
[----:B----4-:R-:W-:Y:S02]  /*25120*/  IMAD.MOV.U32 R3, RZ, RZ, R34 ;  /* 0x000000ffff037224 */ /* 0x010fe400078e0022 */
        /* <DEDUP_REMOVED lines=8> */
[----:B--2---:R-:W-:-:S04]  /*251b0*/  LOP3.LUT R20, R20, 0x7f, RZ, 0xc0, !PT ;  /* 0x0000007f14147812 */ /* 0x004fc800078ec0ff */
[----:B------:R-:W-:Y:S02]  /*251c0*/  SHF.R.U32.HI R21, RZ, 0x3, R20 ;  /* 0x00000003ff157819 */ /* 0x000fe40000011614 */
[----:B------:R-:W2:Y:S01]  /*251d0*/  S2R R20, SR_TID.X ;  /* 0x0000000000147919 */ /* 0x000ea20000002100 */
[----:B------:R-:W-:Y:S02]  /*251e0*/  IMAD.IADD R3, R3, 0x1, R0 ;  /* 0x0000000103037824 */ /* 0x000fe400078e0200 */
[----:B------:R-:W3:Y:S01]  /*251f0*/  @P0 LDC R0, c[0x0][0x450] ;  /* 0x00011400ff000b82 */ /* 0x000ee20000000800 */
[----:B--2---:R-:W-:-:S05]  /*25200*/  IMAD.SHL.U32 R20, R20, 0x10, RZ ;  /* 0x0000001014147824 */ /* 0x004fca00078e00ff */
[----:B------:R-:W-:-:S05]  /*25210*/  LOP3.LUT R20, R21, 0x70, R20, 0xf8, !PT ;  /* 0x0000007015147812 */ /* 0x000fca00078ef814 */
[----:B------:R-:W-:-:S04]  /*25220*/  IMAD R5, R17, 0x80, R20 ;  /* 0x0000008011057824 */ /* 0x000fc800078e0214 */
        /* <DEDUP_REMOVED lines=107> */
.L_x_3113:
        /* <DEDUP_REMOVED lines=12> */
.L_x_2963:
[----:B------:R-:W-:Y:S05]  /*259a0*/  BSYNC B0 ;  /* 0x0000000000007941 */ /* 0x000fea0003800000 */
.L_x_2962:
[----:B------:R-:W-:Y:S01]  /*259b0*/  NOP ;  /* 0x0000000000007918 */ /* 0x000fe20000000000 */
[----:B------:R-:W-:-:S13]  /*259c0*/  PLOP3.LUT P0, PT, PT, PT, PT, 0x80, 0x0 ;  /* 0x000000000000781c */ /* 0x000fda0003f0f070 */
.L_x_2964:
        /* <DEDUP_REMOVED lines=20> */
.L_x_3114:
[----:B------:R-:W-:Y:S05]  /*25b10*/  BSYNC B0 ;  /* 0x0000000000007941 */ /* 0x000fea0003800000 */
.L_x_2965:
        /* <DEDUP_REMOVED lines=11> */
.L_x_2981:
[----:B------:R-:W3:Y:S01]  /*25bd0*/  LDL R2, [R1] ;  /* 0x0000000001027983 */ /* 0x000ee20000100800 */
[----:B------:R-:W1:Y:S03]  /*25be0*/  LDC R7, c[0x0][0x430] ;  /* 0x00010c00ff077b82 */ /* 0x000e660000000800 */
[----:B------:R-:W4:Y:S04]  /*25bf0*/  LDL R4, [R1+0xc] ;  /* 0x00000c0001047983 */ /* 0x000f280000100800 */
[----:B------:R-:W2:Y:S01]  /*25c00*/  LDL R8, [R1+0x10] ;  /* 0x0000100001087983 */ /* 0x000ea20000100800 */
[----:B------:R-:W0:Y:S02]  /*25c10*/  S2R R0, SR_TID.X ;  /* 0x0000000000007919 */ /* 0x000e240000002100 */
[----:B0-----:R-:W-:-:S02]  /*25c20*/  LOP3.LUT R0, R0, 0x7f, RZ, 0xc0, !PT ;  /* 0x0000007f00007812 */ /* 0x001fc400078ec0ff */
[----:B-1----:R-:W-:-:S13]  /*25c30*/  ISETP.NE.AND P0, PT, R7, 0x1, PT ;  /* 0x000000010700780c */ /* 0x002fda0003f05270 */
[----:B------:R-:W0:Y:S01]  /*25c40*/  @P0 LDC R3, c[0x0][0x438] ;  /* 0x00010e00ff030b82 */ /* 0x000e220000000800 */
[----:B---3--:R-:W-:Y:S02]  /*25c50*/  LOP3.LUT P4, RZ, R2, 0x10, RZ, 0xc0, !PT ;  /* 0x0000001002ff7812 */ /* 0x008fe4000788c0ff */
[----:B------:R-:W-:Y:S02]  /*25c60*/  SHF.R.U32.HI R2, RZ, 0x3, R0 ;  /* 0x00000003ff027819 */ /* 0x000fe40000011600 */
[----:B------:R-:W1:Y:S01]  /*25c70*/  S2R R0, SR_TID.X ;  /* 0x0000000000007919 */ /* 0x000e620000002100 */
[----:B----4-:R-:W-:Y:S02]  /*25c80*/  IMAD R9, R6, 0x60, R4 ;  /* 0x0000006006097824 */ /* 0x010fe400078e0204 */
[----:B-1----:R-:W-:-:S05]  /*25c90*/  IMAD.SHL.U32 R0, R0, 0x10, RZ ;  /* 0x0000001000007824 */ /* 0x002fca00078e00ff */
[----:B------:R-:W-:Y:S02]  /*25ca0*/  LOP3.LUT R0, R2, 0x70, R0, 0xf8, !PT ;  /* 0x0000007002007812 */ /* 0x000fe400078ef800 */
[----:B------:R-:W1:Y:S02]  /*25cb0*/  @P0 LDC R2, c[0x0][0x434] ;  /* 0x00010d00ff020b82 */ /* 0x000e640000000800 */
[C---:B------:R-:W-:Y:S01]  /*25cc0*/  ISETP.GT.U32.AND P5, PT, R0.reuse, 0x5f, PT ;  /* 0x0000005f0000780c */ /* 0x040fe20003fa4070 */
[----:B------:R-:W-:-:S12]  /*25cd0*/  IMAD.IADD R9, R0, 0x1, R9 ;  /* 0x0000000100097824 */ /* 0x000fd800078e0209 */
[----:B------:R-:W2:Y:S01]  /*25ce0*/  @!P5 LDC.64 R4, c[0x0][0x428] ;  /* 0x00010a00ff04db82 */ /* 0x000ea20000000a00 */
[----:B------:R-:W-:Y:S02]  /*25cf0*/  IMAD.MOV.U32 R0, RZ, RZ, R9 ;  /* 0x000000ffff007224 */ /* 0x000fe400078e0009 */
[----:B-1----:R-:W-:-:S05]  /*25d00*/  @P0 IMAD.HI.U32 R2, R9, R2, RZ ;  /* 0x0000000209020227 */ /* 0x002fca00078e00ff */
[----:B0-----:R-:W-:-:S04]  /*25d10*/  @P0 SHF.R.U32.HI R0, RZ, R3, R2 ;  /* 0x00000003ff000219 */ /* 0x001fc80000011602 */
[--C-:B------:R-:W-:Y:S01]  /*25d20*/  @!P5 SHF.R.S32.HI R3, RZ, 0x1f, R0.reuse ;  /* 0x0000001fff03d819 */ /* 0x100fe20000011400 */
[----:B------:R-:W-:Y:S02]  /*25d30*/  @!P5 IMAD.MOV.U32 R2, RZ, RZ, R0 ;  /* 0x000000ffff02d224 */ /* 0x000fe400078e0000 */
[-C--:B--2---:R-:W-:Y:S02]  /*25d40*/  @!P5 IMAD R8, R8, R4.reuse, RZ ;  /* 0x000000040808d224 */ /* 0x084fe400078e02ff */
        /* <DEDUP_REMOVED lines=19> */
.L_x_2969:
[----:B------:R-:W-:Y:S01]  /*25e80*/  IMAD R7, R26, 0x8, R22 ;  /* 0x000000081a077824 */ /* 0x000fe200078e0216 */
[----:B------:R-:W-:Y:S01]  /*25e90*/  SHF.L.U32 R2, R28, 0x1f, RZ ;  /* 0x0000001f1c027819 */ /* 0x000fe200000006ff */
[----:B------:R-:W-:Y:S03]  /*25ea0*/  BSSY B1, `(.L_x_2970) ;  /* 0x0000003000017945 */ /* 0x000fe60003800000 */
[----:B------:R-:W0:Y:S02]  /*25eb0*/  SYNCS.PHASECHK.TRANS64.TRYWAIT P0, [R7+URZ+0x30840], R2 ;  /* 0x03084002070075a7 */ /* 0x000e24000800017f */
[----:B0-----:R-:W-:Y:S05]  /*25ec0*/  @!P0 BRA `(.L_x_2971) ;  /* 0x00000050009c8947 */ /* 0x001fea0003800000 */
.L_x_3115:
[----:B------:R-:W-:Y:S05]  /*25ed0*/  BSYNC B1 ;  /* 0x0000000000017941 */ /* 0x000fea0003800000 */
.L_x_2970:
        /* <DEDUP_REMOVED lines=25> */
[----:B------:R-:W-:Y:S02]  /*26070*/  IMAD.SHL.U32 R4, R32, 0x2, RZ ;  /* 0x0000000220047824 */ /* 0x000fe400078e00ff */
[----:B------:R-:W-:Y:S01]  /*26080*/  IMAD R5, R5, 0x2, R22 ;  /* 0x0000000205057824 */ /* 0x000fe200078e0216 */
        /* <DEDUP_REMOVED lines=38> */
.L_x_3129:
        /* <DEDUP_REMOVED lines=12> */
.L_x_2973:
[----:B------:R-:W-:Y:S02]  /*263b0*/  PLOP3.LUT P4, PT, P4, P0, PT, 0xa2, 0x0 ;  /* 0x000000000000781c */ /* 0x000fe40002781472 */
[----:B------:R-:W-:-:S08]  /*263c0*/  @P0 R2UR P4, UR4, R7 ;  /* 0x00000000070402ca */ /* 0x000fd00000080000 */
[----:B------:R-:W-:-:S05]  /*263d0*/  @P0 PLOP3.LUT P0, PT, P4, PT, PT, 0x80, 0x0 ;  /* 0x000000000000081c */ /* 0x000fca000270f070 */
[----:B------:R-:W-:Y:S01]  /*263e0*/  @!P4 SYNCS.ARRIVE.TRANS64.RED.A0T1 RZ, [UR4+0x30830], RZ ;  /* 0x030830ffffffc9a7 */ /* 0x000fe20008200404 */
[----:B------:R-:W-:Y:S07]  /*263f0*/  @!P4 ARRIVES.LDGSTSBAR.64.TRANSCNT [UR4+0x30830] ;  /* 0x03083000ff00c9b0 */ /* 0x000fee0008000a84 */
[----:B------:R-:W-:Y:S05]  /*26400*/  @P0 BRA.U.ANY `(.L_x_2973) ;  /* 0xfffffffd00e80947 */ /* 0x000fea000393ffff */
[----:B------:R-:W-:Y:S01]  /*26410*/  NOP ;  /* 0x0000000000007918 */ /* 0x000fe20000000000 */
[----:B-1----:R-:W2:Y:S02]  /*26420*/  LDL R2, [R1] ;  /* 0x0000000001027983 */ /* 0x002ea40000100800 */
[----:B--2---:R-:W-:-:S13]  /*26430*/  LOP3.LUT P5, RZ, R2, 0x10, RZ, 0xc0, !PT ;  /* 0x0000001002ff7812 */ /* 0x004fda00078ac0ff */
[----:B------:R-:W-:Y:S05]  /*26440*/  @!P5 BRA `(.L_x_2974) ;  /* 0x000000000004d947 */ /* 0x000fea0003800000 */
[----:B------:R-:W-:Y:S01]  /*26450*/  BPT.TRAP 0x1 ;  /* 0x000000040000795c */ /* 0x000fe20000300000 */
.L_x_2974:
[----:B------:R1:W-:Y:S01]  /*26460*/  SYNCS.ARRIVE.TRANS64.A1T0 RZ, [R7+URZ+0x30830], RZ ;  /* 0x030830ff07ff79a7 */ /* 0x0003e2000810003f */
[----:B------:R-:W-:Y:S05]  /*26470*/  @!P5 BRA `(.L_x_2975) ;  /* 0x000000000004d947 */ /* 0x000fea0003800000 */
[----:B------:R-:W-:Y:S01]  /*26480*/  BPT.TRAP 0x1 ;  /* 0x000000040000795c */ /* 0x000fe20000300000 */
.L_x_2975:
[----:B------:R-:W-:Y:S01]  /*26490*/  SHF.L.U32 R2, R17, 0x1f, RZ ;  /* 0x0000001f11027819 */ /* 0x000fe200000006ff */
[----:B0-----:R-:W-:Y:S01]  /*264a0*/  IMAD R6, R10, 0x8, R22 ;  /* 0x000000080a067824 */ /* 0x001fe200078e0216 */
[----:B------:R-:W-:Y:S03]  /*264b0*/  BSSY B1, `(.L_x_2976) ;  /* 0x0000003000017945 */ /* 0x000fe60003800000 */
[----:B------:R-:W0:Y:S02]  /*264c0*/  SYNCS.PHASECHK.TRANS64.TRYWAIT P0, [R6+URZ+0x30860], R2 ;  /* 0x03086002060075a7 */ /* 0x000e24000800017f */
[----:B0-----:R-:W-:Y:S05]  /*264d0*/  @!P0 BRA `(.L_x_2977) ;  /* 0x0000005400288947 */ /* 0x001fea0003800000 */
.L_x_3130:
[----:B------:R-:W-:Y:S05]  /*264e0*/  BSYNC B1 ;  /* 0x0000000000017941 */ /* 0x000fea0003800000 */
.L_x_2976:
        /* <DEDUP_REMOVED lines=62> */
.L_x_3144:
        /* <DEDUP_REMOVED lines=29> */
.L_x_2979:
        /* <DEDUP_REMOVED lines=11> */
.L_x_2980:
        /* <DEDUP_REMOVED lines=8> */
.L_x_2968:
[----:B------:R-:W-:Y:S05]  /*26bd0*/  BSYNC B0 ;  /* 0x0000000000007941 */ /* 0x000fea0003800000 */
.L_x_2967:
        /* <DEDUP_REMOVED lines=17> */
.L_x_2983:
[----:B------:R-:W-:Y:S05]  /*26cf0*/  BSYNC B0 ;  /* 0x0000000000007941 */ /* 0x000fea0003800000 */
.L_x_2982:
[----:B------:R-:W3:Y:S02]  /*26d00*/  LDL R0, [R1] ;  /* 0x0000000001007983 */ /* 0x000ee40000100800 */
[----:B---3--:R-:W-:-:S13]  /*26d10*/  LOP3.LUT P0, RZ, R0, 0x10, RZ, 0xc0, !PT ;  /* 0x0000001000ff7812 */ /* 0x008fda000780c0ff */
[----:B------:R-:W-:Y:S05]  /*26d20*/  @!P0 BRA `(.L_x_2984) ;  /* 0x0000000000048947 */ /* 0x000fea0003800000 */
[----:B------:R-:W-:Y:S01]  /*26d30*/  BPT.TRAP 0x1 ;  /* 0x000000040000795c */ /* 0x000fe20000300000 */
.L_x_2984:
[----:B------:R-:W3:Y:S01]  /*26d40*/  LDL.LU R2, [R1+0x4] ;  /* 0x0000040001027983 */ /* 0x000ee20000300800 */
[----:B------:R-:W-:Y:S01]  /*26d50*/  IMAD R0, R26, 0x8, R22 ;  /* 0x000000081a007824 */ /* 0x000fe200078e0216 */
[----:B0-----:R-:W-:Y:S01]  /*26d60*/  SHF.L.U32 R3, R28, 0x1f, RZ ;  /* 0x0000001f1c037819 */ /* 0x001fe200000006ff */
[----:B------:R-:W-:Y:S03]  /*26d70*/  BSSY B0, `(.L_x_2985) ;  /* 0x0000004000007945 */ /* 0x000fe60003800000 */
[----:B------:R-:W0:Y:S01]  /*26d80*/  SYNCS.PHASECHK.TRANS64.TRYWAIT P0, [R0+URZ+0x30860], R3 ;  /* 0x03086003000075a7 */ /* 0x000e22000800017f */
[----:B---3--:R-:W-:Y:S01]  /*26d90*/  IMAD R6, R25, -0x60, R2 ;  /* 0xffffffa019067824 */ /* 0x008fe200078e0202 */
[----:B0-----:R-:W-:Y:S06]  /*26da0*/  @!P0 BRA `(.L_x_2986) ;  /* 0x0000005400188947 */ /* 0x001fec0003800000 */
.L_x_3145:
[----:B------:R-:W-:Y:S05]  /*26db0*/  BSYNC B0 ;  /* 0x0000000000007941 */ /* 0x000fea0003800000 */
.L_x_2985:
        /* <DEDUP_REMOVED lines=65> */
.L_x_3159:
        /* <DEDUP_REMOVED lines=13> */
.L_x_2988:
[----:B------:R-:W-:Y:S02]  /*272a0*/  PLOP3.LUT P1, PT, P1, P0, PT, 0xa2, 0x0 ;  /* 0x000000000000781c */ /* 0x000fe40000f21472 */
[----:B------:R-:W-:-:S08]  /*272b0*/  @P0 R2UR P1, UR4, R0 ;  /* 0x00000000000402ca */ /* 0x000fd00000020000 */
[----:B------:R-:W-:-:S05]  /*272c0*/  @P0 PLOP3.LUT P0, PT, P1, PT, PT, 0x80, 0x0 ;  /* 0x000000000000081c */ /* 0x000fca0000f0f070 */
[----:B------:R-:W-:Y:S01]  /*272d0*/  @!P1 SYNCS.ARRIVE.TRANS64.RED.A0T1 RZ, [UR4+0x30850], RZ ;  /* 0x030850ffffff99a7 */ /* 0x000fe20008200404 */
[----:B------:R-:W-:Y:S07]  /*272e0*/  @!P1 ARRIVES.LDGSTSBAR.64.TRANSCNT [UR4+0x30850] ;  /* 0x03085000ff0099b0 */ /* 0x000fee0008000a84 */
[----:B------:R-:W-:Y:S05]  /*272f0*/  @P0 BRA.U.ANY `(.L_x_2988) ;  /* 0xfffffffd00e80947 */ /* 0x000fea000393ffff */
[----:B------:R-:W-:Y:S01]  /*27300*/  NOP ;  /* 0x0000000000007918 */ /* 0x000fe20000000000 */
[----:B0-----:R-:W2:Y:S02]  /*27310*/  LDL R2, [R1] ;  /* 0x0000000001027983 */ /* 0x001ea40000100800 */
[----:B--2---:R-:W-:-:S13]  /*27320*/  LOP3.LUT P2, RZ, R2, 0x10, RZ, 0xc0, !PT ;  /* 0x0000001002ff7812 */ /* 0x004fda000784c0ff */
[----:B------:R-:W-:Y:S05]  /*27330*/  @!P2 BRA `(.L_x_2989) ;  /* 0x000000000004a947 */ /* 0x000fea0003800000 */
[----:B------:R-:W-:Y:S01]  /*27340*/  BPT.TRAP 0x1 ;  /* 0x000000040000795c */ /* 0x000fe20000300000 */
.L_x_2989:
[----:B------:R2:W-:Y:S01]  /*27350*/  SYNCS.ARRIVE.TRANS64.A1T0 RZ, [R0+URZ+0x30850], RZ ;  /* 0x030850ff00ff79a7 */ /* 0x0005e2000810003f */
[----:B------:R-:W-:-:S05]  /*27360*/  VIADD R26, R26, 0x1 ;  /* 0x000000011a1a7836 */ /* 0x000fca0000000000 */
[----:B------:R-:W-:-:S04]  /*27370*/  ISETP.NE.AND P0, PT, R26, 0x2, PT ;  /* 0x000000021a00780c */ /* 0x000fc80003f05270 */
[----:B------:R-:W-:Y:S02]  /*27380*/  SEL R3, RZ, 0x1, P0 ;  /* 0x00000001ff037807 */ /* 0x000fe40000000000 */
[----:B------:R-:W-:Y:S02]  /*27390*/  SEL R26, R26, RZ, P0 ;  /* 0x000000ff1a1a7207 */ /* 0x000fe40000000000 */
[----:B--2---:R-:W-:-:S07]  /*273a0*/  LOP3.LUT R28, R28, R3, RZ, 0x3c, !PT ;  /* 0x000000031c1c7212 */ /* 0x004fce00078e3cff */
.L_x_2946:
[----:B------:R-:W-:Y:S05]  /*273b0*/  BSYNC B7 ;  /* 0x0000000000077941 */ /* 0x000fea0003800000 */
.L_x_2944:
[----:B------:R-:W2:Y:S02]  /*273c0*/  LDL R0, [R1] ;  /* 0x0000000001007983 */ /* 0x000ea40000100800 */
[----:B--2---:R-:W-:-:S13]  /*273d0*/  LOP3.LUT P0, RZ, R0, 0x20, RZ, 0xc0, !PT ;  /* 0x0000002000ff7812 */ /* 0x004fda000780c0ff */
[----:B------:R-:W-:Y:S05]  /*273e0*/  @!P0 BRA `(.L_x_2990) ;  /* 0x0000000000248947 */ /* 0x000fea0003800000 */
[----:B------:R-:W-:Y:S05]  /*273f0*/  WARPSYNC.ALL ;  /* 0x0000000000007948 */ /* 0x000fea0003800000 */
[----:B------:R-:W2:Y:S08]  /*27400*/  S2UR UR5, SR_CgaCtaId ;  /* 0x00000000000579c3 */ /* 0x000eb00000008800 */
[----:B------:R-:W-:Y:S06]  /*27410*/  BAR.SYNC.DEFER_BLOCKING 0x5, 0x180 ;  /* 0x0146000000007b1d */ /* 0x000fec0000010000 */
[----:B------:R-:W-:-:S02]  /*27420*/  UMOV UR4, 0x400 ;  /* 0x0000040000047882 */ /* 0x000fc40000000000 */
[----:B--2---:R-:W-:-:S06]  /*27430*/  ULEA UR4, UR5, UR4, 0x18 ;  /* 0x0000000405047291 */ /* 0x004fcc000f8ec03f */
[----:B0-----:R-:W-:-:S05]  /*27440*/  IMAD.U32 R22, RZ, RZ, UR4 ;  /* 0x00000004ff167e24 */ /* 0x001fca000f8e00ff */
[----:B------:R2:W3:Y:S01]  /*27450*/  LDS.128 R16, [R22+0x308d0] ;  /* 0x0308d00016107984 */ /* 0x0004e20000000c00 */
[----:B------:R-:W-:Y:S06]  /*27460*/  BAR.ARV 0x4, 0x180 ;  /* 0x0106000000007b1d */ /* 0x000fec0000002000 */
[----:B------:R-:W-:Y:S05]  /*27470*/  BRA `(.L_x_2991) ;  /* 0x0000000c00d47947 */ /* 0x000fea0003800000 */
.L_x_2990:
[----:B0-----:R-:W0:Y:S01]  /*27480*/  S2R R8, SR_TID.X ;  /* 0x0000000000087919 */ /* 0x001e220000002100 */
        /* <DEDUP_REMOVED lines=8> */
[----:B------:R-:W2:Y:S01]  /*27510*/  @!P1 LDC.64 R4, c[0x0][0xc78] ;  /* 0x00031e00ff049b82 */ /* 0x000ea20000000a00 */
[----:B0-----:R-:W-:-:S05]  /*27520*/  @!P1 IMAD.WIDE R2, R7, 0x4, R2 ;  /* 0x0000000407029825 */ /* 0x001fca00078e0202 */
        /* <DEDUP_REMOVED lines=31> */
[----:B------:R0:W2:Y:S02]  /*27720*/  SHFL.IDX PT, R14, R2, 0x1f, 0x1f ;  /* 0x03e01f00020e7f89 */ /* 0x0000a400000e0000 */
.L_x_3169:
[----:B------:R-:W-:Y:S02]  /*27730*/  ULDC UR4, c[0x0][0xc38] ;  /* 0x00030e0000047ab9 */ /* 0x000fe40000000800 */
[----:B------:R-:W-:-:S04]  /*27740*/  IMAD.U32 R5, RZ, RZ, UR4 ;  /* 0x00000004ff057e24 */ /* 0x000fc8000f8e00ff */
[----:B--2---:R-:W-:-:S04]  /*27750*/  IMAD R14, R14, R5, RZ ;  /* 0x000000050e0e7224 */ /* 0x004fc800078e02ff */
[----:B------:R-:W-:-:S05]  /*27760*/  IMAD.IADD R7, R7, 0x1, R14 ;  /* 0x0000000107077824 */ /* 0x000fca00078e020e */
[----:B------:R-:W-:-:S13]  /*27770*/  ISETP.GT.AND P6, PT, R7, R0, PT ;  /* 0x000000000700720c */ /* 0x000fda0003fc4270 */
[----:B------:R-:W-:Y:S05]  /*27780*/  @P6 BRA `(.L_x_2993) ;  /* 0x0000000000a46947 */ /* 0x000fea0003800000 */
.L_x_2996:
        /* <DEDUP_REMOVED lines=10> */
[----:B------:R-:W2:Y:S01]  /*27830*/  @!P6 LDC.64 R4, c[0x0][0xc78] ;  /* 0x00031e00ff04eb82 */ /* 0x000ea20000000a00 */
[----:B0-----:R-:W-:-:S05]  /*27840*/  @!P6 IMAD.WIDE R2, R9, 0x4, R2 ;  /* 0x000000040902e825 */ /* 0x001fca00078e0202 */
[----:B------:R2:W3:Y:S02]  /*27850*/  @!P6 LDG.E R17, desc[UR60][R2.64] ;  /* 0x0000003c0211e981 */ /* 0x0004e4000c1e1900 */
[----:B--2---:R-:W-:-:S04]  /*27860*/  @!P6 IMAD.WIDE R2, R9, 0x4, R4 ;  /* 0x000000040902e825 */ /* 0x004fc800078e0204 */
[----:B------:R-:W-:-:S06]  /*27870*/  IMAD.MOV.U32 R4, RZ, RZ, RZ ;  /* 0x000000ffff047224 */ /* 0x000fcc00078e00ff */
[----:B------:R-:W3:Y:S01]  /*27880*/  @!P6 LDG.E R4, desc[UR60][R2.64] ;  /* 0x0000003c0204e981 */ /* 0x000ee2000c1e1900 */
[----:B------:R-:W-:Y:S01]  /*27890*/  UMOV UR4, 0xffffffff ;  /* 0xffffffff00047882 */ /* 0x000fe20000000000 */
[----:B---3--:R-:W-:Y:S02]  /*278a0*/  IMAD R13, R4, R17, RZ ;  /* 0x00000011040d7224 */ /* 0x008fe400078e02ff */
        /* <DEDUP_REMOVED lines=17> */
.L_x_3177:
[----:B------:R-:W-:Y:S02]  /*279c0*/  ULDC UR4, c[0x0][0xc38] ;  /* 0x00030e0000047ab9 */ /* 0x000fe40000000800 */
[----:B------:R-:W-:-:S04]  /*279d0*/  IMAD.U32 R5, RZ, RZ, UR4 ;  /* 0x00000004ff057e24 */ /* 0x000fc8000f8e00ff */
[----:B--2---:R-:W-:-:S04]  /*279e0*/  IMAD R14, R14, R5, RZ ;  /* 0x000000050e0e7224 */ /* 0x004fc800078e02ff */
[----:B------:R-:W-:-:S05]  /*279f0*/  IMAD.IADD R7, R14, 0x1, R7 ;  /* 0x000000010e077824 */ /* 0x000fca00078e0207 */
[----:B------:R-:W-:-:S13]  /*27a00*/  ISETP.GT.AND P6, PT, R7, R0, PT ;  /* 0x000000000700720c */ /* 0x000fda0003fc4270 */
[----:B------:R-:W-:Y:S05]  /*27a10*/  @!P6 BRA `(.L_x_2996) ;  /* 0xfffffffc005ce947 */ /* 0x000fea000383ffff */
.L_x_2993:
[----:B------:R-:W-:Y:S01]  /*27a20*/  IMAD.IADD R7, R7, 0x1, -R14 ;  /* 0x0000000107077824 */ /* 0x000fe200078e0a0e */
[----:B------:R-:W-:-:S03]  /*27a30*/  UMOV UR4, 0xffffffff ;  /* 0xffffffff00047882 */ /* 0x000fc60000000000 */
[----:B------:R-:W-:-:S05]  /*27a40*/  IMAD R3, R2, R5, R7 ;  /* 0x0000000502037224 */ /* 0x000fca00078e0207 */
[----:B------:R-:W-:Y:S01]  /*27a50*/  ISETP.GT.AND P6, PT, R3, R0, PT ;  /* 0x000000000300720c */ /* 0x000fe20003fc4270 */
[----:B------:R-:W-:-:S12]  /*27a60*/  BRA.DIV UR4, `(.L_x_2997) ;  /* 0x0000005604f47947 */ /* 0x000fd8000b800000 */
[----:B------:R-:W-:-:S04]  /*27a70*/  VOTE.ANY R3, PT, !P6 ;  /* 0x0000000000037806 */ /* 0x000fc800070e0100 */
[----:B------:R-:W2:Y:S02]  /*27a80*/  POPC R12, R3 ;  /* 0x00000003000c7309 */ /* 0x000ea40000000000 */
[----:B--2---:R2:W3:Y:S01]  /*27a90*/  SHFL.IDX PT, R17, R17, R12, 0x1f ;  /* 0x00001f0c11117589 */ /* 0x0044e200000e0000 */
[----:B------:R-:W-:-:S03]  /*27aa0*/  IMAD.IADD R19, R12, 0x1, R19 ;  /* 0x000000010c137824 */ /* 0x000fc600078e0213 */
[----:B------:R2:W4:Y:S04]  /*27ab0*/  SHFL.IDX PT, R4, R4, R12, 0x1f ;  /* 0x00001f0c04047589 */ /* 0x00052800000e0000 */
.L_x_3182:
[----:B------:R-:W-:-:S13]  /*27ac0*/  ISETP.NE.AND P0, PT, R3, RZ, PT ;  /* 0x000000ff0300720c */ /* 0x000fda0003f05270 */
[----:B------:R-:W-:Y:S05]  /*27ad0*/  @!P0 BRA `(.L_x_2998) ;  /* 0x0000000000108947 */ /* 0x000fea0003800000 */
[----:B------:R-:W-:Y:S01]  /*27ae0*/  UMOV UR4, 0xffffffff ;  /* 0xffffffff00047882 */ /* 0x000fe20000000000 */
[----:B--2---:R-:W-:Y:S02]  /*27af0*/  VIADD R12, R12, 0xffffffff ;  /* 0xffffffff0c0c7836 */ /* 0x004fe40000000000 */
[----:B------:R-:W-:Y:S05]  /*27b00*/  BRA.DIV UR4, `(.L_x_2999) ;  /* 0x0000005a04287947 */ /* 0x000fea000b800000 */
[----:B------:R2:W0:Y:S02]  /*27b10*/  SHFL.IDX PT, R6, R2, R12, 0x1f ;  /* 0x00001f0c02067589 */ /* 0x00042400000e0000 */
.L_x_2998:
[----:B----4-:R-:W-:Y:S01]  /*27b20*/  ISETP.NE.AND P0, PT, R4, 0x1, PT ;  /* 0x000000010400780c */ /* 0x010fe20003f05270 */
[----:B0-----:R-:W-:-:S04]  /*27b30*/  IMAD R16, R6, R5, R7 ;  /* 0x0000000506107224 */ /* 0x001fc800078e0207 */
[----:B------:R-:W-:-:S08]  /*27b40*/  IMAD.IADD R0, R0, 0x1, -R16 ;  /* 0x0000000100007824 */ /* 0x000fd000078e0a10 */
[----:B------:R-:W-:Y:S05]  /*27b50*/  @!P0 BRA `(.L_x_3000) ;  /* 0x0000000000dc8947 */ /* 0x000fea0003800000 */
[----:B---3--:R-:W-:Y:S02]  /*27b60*/  IABS R5, R17 ;  /* 0x0000001100057213 */ /* 0x008fe40000000000 */
[----:B------:R-:W-:Y:S02]  /*27b70*/  IABS R6, R4 ;  /* 0x0000000400067213 */ /* 0x000fe40000000000 */
[----:B------:R-:W0:Y:S08]  /*27b80*/  I2F.RP R7, R5 ;  /* 0x0000000500077306 */ /* 0x000e300000209400 */
[----:B------:R-:W3:Y:S08]  /*27b90*/  I2F.RP R8, R6 ;  /* 0x0000000600087306 */ /* 0x000ef00000209400 */
[----:B0-----:R-:W2:Y:S08]  /*27ba0*/  MUFU.RCP R7, R7 ;  /* 0x0000000700077308 */ /* 0x001eb00000001000 */
[----:B---3--:R-:W-:Y:S01]  /*27bb0*/  MUFU.RCP R8, R8 ;  /* 0x0000000800087308 */ /* 0x008fe20000001000 */
[----:B--2---:R-:W-:-:S02]  /*27bc0*/  IADD3 R2, R7, 0xffffffe, RZ ;  /* 0x0ffffffe07027810 */ /* 0x004fc40007ffe0ff */
[----:B------:R-:W-:-:S05]  /*27bd0*/  IABS R7, R17 ;  /* 0x0000001100077213 */ /* 0x000fca0000000000 */
[----:B------:R0:W2:Y:S02]  /*27be0*/  F2I.FTZ.U32.TRUNC.NTZ R3, R2 ;  /* 0x0000000200037305 */ /* 0x0000a4000021f000 */
[----:B0-----:R-:W-:Y:S02]  /*27bf0*/  IMAD.MOV.U32 R2, RZ, RZ, RZ ;  /* 0x000000ffff027224 */ /* 0x001fe400078e00ff */
[----:B--2---:R-:W-:-:S04]  /*27c00*/  IMAD.MOV R10, RZ, RZ, -R3 ;  /* 0x000000ffff0a7224 */ /* 0x004fc800078e0a03 */
        /* <DEDUP_REMOVED lines=44> */
.L_x_3000:
[----:B--2---:R-:W0:Y:S02]  /*27ed0*/  LDC.64 R2, c[0x0][0xc90] ;  /* 0x00032400ff027b82 */ /* 0x004e240000000a00 */
[----:B0-----:R-:W-:-:S05]  /*27ee0*/  IMAD.WIDE R2, R19, 0x4, R2 ;  /* 0x0000000413027825 */ /* 0x001fca00078e0202 */
[----:B------:R0:W3:Y:S02]  /*27ef0*/  LDG.E R6, desc[UR60][R2.64] ;  /* 0x0000003c02067981 */ /* 0x0000e4000c1e1900 */
[----:B0-----:R-:W-:Y:S02]  /*27f00*/  IMAD.MOV.U32 R2, RZ, RZ, RZ ;  /* 0x000000ffff027224 */ /* 0x001fe400078e00ff */
[----:B---3--:R-:W-:-:S05]  /*27f10*/  IMAD R7, R17, R6, RZ ;  /* 0x0000000611077224 */ /* 0x008fca00078e02ff */
[----:B------:R-:W-:-:S04]  /*27f20*/  IABS R4, R7 ;  /* 0x0000000700047213 */ /* 0x000fc80000000000 */
[----:B------:R-:W0:Y:S08]  /*27f30*/  I2F.RP R8, R4 ;  /* 0x0000000400087306 */ /* 0x000e300000209400 */
[----:B0-----:R-:W0:Y:S02]  /*27f40*/  MUFU.RCP R8, R8 ;  /* 0x0000000800087308 */ /* 0x001e240000001000 */
[----:B0-----:R-:W-:-:S06]  /*27f50*/  VIADD R9, R8, 0xffffffe ;  /* 0x0ffffffe08097836 */ /* 0x001fcc0000000000 */
[----:B------:R-:W1:Y:S02]  /*27f60*/  F2I.FTZ.U32.TRUNC.NTZ R3, R9 ;  /* 0x0000000900037305 */ /* 0x000e64000021f000 */
[----:B-1----:R-:W-:-:S04]  /*27f70*/  IMAD.MOV R11, RZ, RZ, -R3 ;  /* 0x000000ffff0b7224 */ /* 0x002fc800078e0a03 */
        /* <DEDUP_REMOVED lines=49> */
.L_x_3001:
[----:B------:R-:W-:-:S05]  /*28290*/  LOP3.LUT R2, RZ, R2, RZ, 0x33, !PT ;  /* 0x00000002ff027212 */ /* 0x000fca00078e33ff */
[----:B------:R-:W-:Y:S01]  /*282a0*/  IMAD.IADD R17, R17, 0x1, R2 ;  /* 0x0000000111117824 */ /* 0x000fe200078e0202 */
[----:B------:R-:W-:Y:S06]  /*282b0*/  BRA `(.L_x_3002) ;  /* 0x00000000001c7947 */ /* 0x000fec0003800000 */
.L_x_2994:
[----:B------:R-:W-:Y:S01]  /*282c0*/  UMOV UR4, URZ ;  /* 0x0000003f00047c82 */ /* 0x000fe20008000000 */
[----:B------:R-:W-:Y:S01]  /*282d0*/  UMOV UR5, URZ ;  /* 0x0000003f00057c82 */ /* 0x000fe20008000000 */
[----:B------:R-:W-:Y:S01]  /*282e0*/  ULDC UR6, c[0x0][0xc3c] ;  /* 0x00030f0000067ab9 */ /* 0x000fe20000000800 */
[----:B------:R-:W-:Y:S02]  /*282f0*/  IMAD.MOV.U32 R16, RZ, RZ, R0 ;  /* 0x000000ffff107224 */ /* 0x000fe400078e0000 */
[----:B------:R-:W-:Y:S02]  /*28300*/  IMAD.U32 R17, RZ, RZ, UR4 ;  /* 0x00000004ff117e24 */ /* 0x000fe4000f8e00ff */
[----:B------:R-:W-:Y:S02]  /*28310*/  IMAD.U32 R18, RZ, RZ, UR5 ;  /* 0x00000005ff127e24 */ /* 0x000fe4000f8e00ff */
[----:B------:R-:W-:-:S07]  /*28320*/  IMAD.U32 R19, RZ, RZ, UR6 ;  /* 0x00000006ff137e24 */ /* 0x000fce000f8e00ff */
.L_x_3002:
        /* <DEDUP_REMOVED lines=10> */
.L_x_2991:
[----:B------:R-:W-:Y:S02]  /*283d0*/  ULDC UR4, c[0x0][0xc3c] ;  /* 0x00030f0000047ab9 */ /* 0x000fe40000000800 */
[----:B---3--:R-:W-:-:S13]  /*283e0*/  ISETP.GE.AND P0, PT, R19, UR4, PT ;  /* 0x0000000413007c0c */ /* 0x008fda000bf06270 */
[----:B------:R-:W-:Y:S05]  /*283f0*/  @!P0 BRA `(.L_x_3003) ;  /* 0xffffff9400e48947 */ /* 0x000fea000383ffff */
[----:B------:R-:W-:Y:S05]  /*28400*/  BSYNC B8 ;  /* 0x0000000000087941 */ /* 0x000fea0003800000 */
.L_x_2896:
[----:B------:R-:W3:Y:S01]  /*28410*/  LDL.LU R0, [R1+0x28] ;  /* 0x0000280001007983 */ /* 0x000ee20000300800 */
[----:B------:R-:W-:Y:S01]  /*28420*/  BSSY B0, `(.L_x_3004) ;  /* 0x000000b000007945 */ /* 0x000fe20003800000 */
[----:B------:R-:W4:Y:S01]  /*28430*/  S2R R5, SR_CgaCtaId ;  /* 0x0000000000057919 */ /* 0x000f220000008800 */
[----:B---3--:R-:W-:-:S05]  /*28440*/  VIADD R0, R0, 0x1 ;  /* 0x0000000100007836 */ /* 0x008fca0000000000 */
[----:B--2---:R-:W-:-:S04]  /*28450*/  LEA.HI R2, R0, R0, RZ, 0x1 ;  /* 0x0000000000027211 */ /* 0x004fc800078f08ff */
[----:B0-----:R-:W-:Y:S02]  /*28460*/  LOP3.LUT R3, R2, 0xfffffffe, RZ, 0xc0, !PT ;  /* 0xfffffffe02037812 */ /* 0x001fe400078ec0ff */
[----:B------:R-:W-:-:S03]  /*28470*/  MOV R2, 0x400 ;  /* 0x0000040000027802 */ /* 0x000fc60000000f00 */
[----:B------:R-:W-:Y:S01]  /*28480*/  IMAD.IADD R0, R0, 0x1, -R3 ;  /* 0x0000000100007824 */ /* 0x000fe200078e0a03 */
[----:B----4-:R-:W-:-:S04]  /*28490*/  LEA R7, R5, R2, 0x18 ;  /* 0x0000000205077211 */ /* 0x010fc800078ec0ff */
[----:B------:R-:W-:-:S04]  /*284a0*/  SHF.L.U32 R0, R0, 0x1f, RZ ;  /* 0x0000001f00007819 */ /* 0x000fc800000006ff */
[----:B------:R-:W0:Y:S02]  /*284b0*/  SYNCS.PHASECHK.TRANS64.TRYWAIT P0, [R7+URZ+0x30820], R0 ;  /* 0x03082000070075a7 */ /* 0x000e24000800017f */
[----:B0-----:R-:W-:Y:S05]  /*284c0*/  @!P0 BRA `(.L_x_3005) ;  /* 0x0000004c00e08947 */ /* 0x001fea0003800000 */
.L_x_3185:
[----:B------:R-:W-:Y:S05]  /*284d0*/  BSYNC B0 ;  /* 0x0000000000007941 */ /* 0x000fea0003800000 */
.L_x_3004:
[----:B------:R-:W-:-:S03]  /*284e0*/  UMOV UR4, 0xffffffff ;  /* 0xffffffff00047882 */ /* 0x000fc60000000000 */
[----:B------:R-:W-:Y:S05]  /*284f0*/  BRA.DIV UR4, `(.L_x_3006) ;  /* 0x0000004e04e87947 */ /* 0x000fea000b800000 */
[----:B0-----:R-:W0:Y:S02]  /*28500*/  S2R R0, SR_TID.X ;  /* 0x0000000000007919 */ /* 0x001e240000002100 */
[----:B0-----:R-:W-:-:S04]  /*28510*/  SHF.R.U32.HI R0, RZ, 0x5, R0 ;  /* 0x00000005ff007819 */ /* 0x001fc80000011600 */
[----:B------:R-:W-:-:S05]  /*28520*/  LOP3.LUT R0, R0, 0x3, RZ, 0xc0, !PT ;  /* 0x0000000300007812 */ /* 0x000fca00078ec0ff */
[----:B------:R0:W2:Y:S02]  /*28530*/  SHFL.IDX PT, R14, R0, RZ, 0x1f ;  /* 0x00001fff000e7589 */ /* 0x0000a400000e0000 */
.L_x_3188:
[----:B--2---:R-:W-:-:S13]  /*28540*/  ISETP.NE.AND P0, PT, R14, RZ, PT ;  /* 0x000000ff0e00720c */ /* 0x004fda0003f05270 */
[----:B------:R-:W-:Y:S05]  /*28550*/  @P0 BRA `(.L_x_2643) ;  /* 0x0000000000900947 */ /* 0x000fea0003800000 */
[----:B------:R-:W-:-:S03]  /*28560*/  UMOV UR4, 0xffffffff ;  /* 0xffffffff00047882 */ /* 0x000fc60000000000 */
[----:B------:R-:W-:Y:S05]  /*28570*/  BRA.DIV UR4, `(.L_x_3007) ;  /* 0x0000004e04fc7947 */ /* 0x000fea000b800000 */
[----:B------:R-:W-:-:S13]  /*28580*/  ELECT P6, URZ, PT ;  /* 0x00000000003f782f */ /* 0x000fda00038c0000 */
.L_x_3191:
[----:B------:R-:W-:Y:S05]  /*28590*/  @!P6 BRA `(.L_x_2643) ;  /* 0x000000000080e947 */ /* 0x000fea0003800000 */
[----:B0-----:R-:W2:Y:S02]  /*285a0*/  LDL R0, [R1+0x6c] ;  /* 0x00006c0001007983 */ /* 0x001ea40000100800 */
[----:B--2---:R-:W-:-:S13]  /*285b0*/  R2UR UR4, R0 ;  /* 0x00000000000472ca */ /* 0x004fda00000e0000 */
[----:B------:R-:W-:-:S06]  /*285c0*/  ULOP3.LUT UR4, UR4, 0x2, URZ, 0xfc, !UPT ;  /* 0x0000000204047892 */ /* 0x000fcc000f8efc3f */
[----:B------:R-:W-:-:S05]  /*285d0*/  IMAD.U32 R0, RZ, RZ, UR4 ;  /* 0x00000004ff007e24 */ /* 0x000fca000f8e00ff */
[----:B------:R-:W-:-:S13]  /*285e0*/  ISETP.NE.AND P0, PT, R0, 0x3, PT ;  /* 0x000000030000780c */ /* 0x000fda0003f05270 */
[----:B------:R-:W-:Y:S05]  /*285f0*/  @!P0 BRA `(.L_x_3008) ;  /* 0x0000000000048947 */ /* 0x000fea0003800000 */
[----:B------:R-:W-:Y:S01]  /*28600*/  BPT.TRAP 0x1 ;  /* 0x000000040000795c */ /* 0x000fe20000300000 */
.L_x_3008:
[----:B------:R-:W-:Y:S01]  /*28610*/  IMAD R5, R26, 0x8, R7 ;  /* 0x000000081a057824 */ /* 0x000fe200078e0207 */
[----:B------:R-:W-:Y:S01]  /*28620*/  SHF.L.U32 R0, R28, 0x1f, RZ ;  /* 0x0000001f1c007819 */ /* 0x000fe200000006ff */
[----:B------:R-:W-:-:S03]  /*28630*/  VIADD R26, R26, 0x1 ;  /* 0x000000011a1a7836 */ /* 0x000fc60000000000 */
[----:B------:R-:W0:Y:S02]  /*28640*/  SYNCS.PHASECHK.TRANS64.TRYWAIT P1, [R5+URZ+0x30840], R0 ;  /* 0x03084000050075a7 */ /* 0x000e24000802017f */
[----:B------:R-:W-:-:S04]  /*28650*/  ISETP.NE.AND P2, PT, R26, 0x2, PT ;  /* 0x000000021a00780c */ /* 0x000fc80003f45270 */
[----:B------:R-:W-:Y:S01]  /*28660*/  SEL R3, RZ, 0x1, P2 ;  /* 0x00000001ff037807 */ /* 0x000fe20001000000 */
[----:B0-----:R-:W-:Y:S08]  /*28670*/  @!P1 BRA `(.L_x_3009) ;  /* 0x0000004c00dc9947 */ /* 0x001ff00003800000 */
.L_x_3192:
[----:B------:R-:W-:Y:S02]  /*28680*/  SEL R26, R26, RZ, P2 ;  /* 0x000000ff1a1a7207 */ /* 0x000fe40001000000 */
[----:B------:R-:W-:Y:S01]  /*28690*/  LOP3.LUT R2, R28, R3, RZ, 0x3c, !PT ;  /* 0x000000031c027212 */ /* 0x000fe200078e3cff */
[----:B------:R-:W-:Y:S06]  /*286a0*/  @!P0 BRA `(.L_x_3010) ;  /* 0x0000000000048947 */ /* 0x000fec0003800000 */
[----:B------:R-:W-:Y:S01]  /*286b0*/  BPT.TRAP 0x1 ;  /* 0x000000040000795c */ /* 0x000fe20000300000 */
.L_x_3010:
[----:B------:R-:W-:Y:S01]  /*286c0*/  IMAD R3, R26, 0x8, R7 ;  /* 0x000000081a037824 */ /* 0x000fe200078e0207 */
[----:B------:R-:W-:-:S04]  /*286d0*/  SHF.L.U32 R2, R2, 0x1f, RZ ;  /* 0x0000001f02027819 */ /* 0x000fc800000006ff */
[----:B------:R-:W2:Y:S02]  /*286e0*/  SYNCS.PHASECHK.TRANS64.TRYWAIT P1, [R3+URZ+0x30840], R2 ;  /* 0x03084002030075a7 */ /* 0x000ea4000802017f */
[----:B--2---:R-:W-:Y:S05]  /*286f0*/  @!P1 BRA `(.L_x_3011) ;  /* 0x0000004c00d09947 */ /* 0x004fea0003800000 */
.L_x_3193:
[----:B------:R-:W-:Y:S05]  /*28700*/  @!P0 BRA `(.L_x_3012) ;  /* 0x0000000000048947 */ /* 0x000fea0003800000 */
[----:B------:R-:W-:Y:S01]  /*28710*/  BPT.TRAP 0x1 ;  /* 0x000000040000795c */ /* 0x000fe20000300000 */
.L_x_3012:
[----:B------:R-:W3:Y:S02]  /*28720*/  SYNCS.PHASECHK.TRANS64.TRYWAIT P1, [R5+URZ+0x30860], R0 ;  /* 0x03086000050075a7 */ /* 0x000ee4000802017f */
[----:B---3--:R-:W-:Y:S05]  /*28730*/  @!P1 BRA `(.L_x_3013) ;  /* 0x0000004c00d49947 */ /* 0x008fea0003800000 */
.L_x_3194:
[----:B------:R-:W-:Y:S05]  /*28740*/  @!P0 BRA `(.L_x_3014) ;  /* 0x0000000000048947 */ /* 0x000fea0003800000 */
[----:B------:R-:W-:Y:S01]  /*28750*/  BPT.TRAP 0x1 ;  /* 0x000000040000795c */ /* 0x000fe20000300000 */
.L_x_3014:
[----:B----4-:R4:W0:Y:S02]  /*28760*/  SYNCS.PHASECHK.TRANS64.TRYWAIT P0, [R3+URZ+0x30860], R2 ;  /* 0x03086002030075a7 */ /* 0x010824000800017f */
[----:B0-----:R-:W-:Y:S05]  /*28770*/  @!P0 NANOSLEEP.SYNCS 0x989680 ;  /* 0x009896800000895d */ /* 0x001fea0003900000 */
[----:B------:R-:W0:Y:S02]  /*28780*/  @!P0 SYNCS.PHASECHK.TRANS64 P0, [R3+URZ+0x30860], R2 ;  /* 0x03086002030085a7 */ /* 0x000e24000800007f */
[----:B0-----:R-:W-:Y:S05]  /*28790*/  @!P0 BRA `(.L_x_3014) ;  /* 0xfffffffc00f08947 */ /* 0x001fea000383ffff */
.L_x_2643:
[----:B------:R-:W-:Y:S05]  /*287a0*/  BSYNC B9 ;  /* 0x0000000000097941 */ /* 0x000fea0003800000 */
.L_x_2640:
[----:B------:R-:W-:Y:S05]  /*287b0*/  EXIT ;  /* 0x000000000000794d */ /* 0x000fea0003800000 */
.L_x_2663:
[----:B0-----:R0:W1:Y:S02]  /*287c0*/  SYNCS.PHASECHK.TRANS64.TRYWAIT P5, [R86+URZ+0x30890], R87 ;  /* 0x03089057560075a7 */ /* 0x00106400080a017f */
[----:B-1----:R-:W-:Y:S05]  /*287d0*/  @!P5 NANOSLEEP.SYNCS 0x989680 ;  /* 0x009896800000d95d */ /* 0x002fea0003900000 */
[----:B------:R-:W1:Y:S02]  /*287e0*/  @!P5 SYNCS.PHASECHK.TRANS64 P5, [R86+URZ+0x30890], R87 ;  /* 0x030890575600d5a7 */ /* 0x000e6400080a007f */
[----:B-1----:R-:W-:Y:S05]  /*287f0*/  @!P5 BRA `(.L_x_2663) ;  /* 0xfffffffc00f0d947 */ /* 0x002fea000383ffff */
[----:B------:R-:W-:Y:S05]  /*28800*/  BRA `(.L_x_3015) ;  /* 0xfffffdb000c47947 */ /* 0x000fea000383ffff */
.L_x_2664:
        /* <DEDUP_REMOVED lines=8> */
.L_x_3017:
[----:B------:R-:W-:Y:S05]  /*28890*/  BSYNC B1 ;  /* 0x0000000000017941 */ /* 0x000fea0003800000 */
.L_x_3016:
        /* <DEDUP_REMOVED lines=8> */
.L_x_3018:
[----:B------:R-:W-:Y:S01]  /*28920*/  IMAD.MOV.U32 R11, RZ, RZ, R14 ;  /* 0x000000ffff0b7224 */ /* 0x000fe200078e000e */
[----:B------:R-:W-:Y:S06]  /*28930*/  BRA `(.L_x_3019) ;  /* 0xfffffdb0008c7947 */ /* 0x000fec000383ffff */
.L_x_2689:
[----:B------:R-:W-:Y:S01]  /*28940*/  BSSY B1, `(.L_x_3020) ;  /* 0x0000008000017945 */ /* 0x000fe20003800000 */
[----:B0---4-:R-:W-:Y:S02]  /*28950*/  IMAD.MOV.U32 R13, RZ, RZ, R116 ;  /* 0x000000ffff0d7224 */ /* 0x011fe400078e0074 */
[----:B------:R-:W-:Y:S02]  /*28960*/  IMAD.MOV.U32 R12, RZ, RZ, 0x1 ;  /* 0x00000001ff0c7424 */ /* 0x000fe400078e00ff */
[----:B---3--:R-:W-:Y:S02]  /*28970*/  IMAD.MOV.U32 R11, RZ, RZ, 0x1c1f ;  /* 0x00001c1fff0b7424 */ /* 0x008fe400078e00ff */
[----:B------:R-:W-:-:S07]  /*28980*/  IMAD.MOV.U32 R15, RZ, RZ, -0x1 ;  /* 0xffffffffff0f7424 */ /* 0x000fce00078e00ff */
[----:B-12---:R-:W-:Y:S05]  /*28990*/  WARPSYNC.COLLECTIVE R15, `(.L_x_3021) ;  /* 0x000000000f087348 */ /* 0x006fea0003c00000 */
[----:B------:R0:W3:Y:S02]  /*289a0*/  SHFL.IDX P6, R14, R13, R12, R11 ;  /* 0x0000000c0d0e7389 */ /* 0x0000e400000c000b */
[----:B0123--:R-:W-:Y:S01]  /*289b0*/  ENDCOLLECTIVE ;  /* 0x000000000000791b */ /* 0x00ffe20003800000 */
.L_x_3021:
[----:B------:R-:W-:Y:S05]  /*289c0*/  BSYNC B1 ;  /* 0x0000000000017941 */ /* 0x000fea0003800000 */
.L_x_3020:
        /* <DEDUP_REMOVED lines=8> */
.L_x_3022:
[----:B------:R-:W-:Y:S01]  /*28a50*/  IMAD.MOV.U32 R117, RZ, RZ, R14 ;  /* 0x000000ffff757224 */ /* 0x000fe200078e000e */
[----:B------:R-:W-:Y:S06]  /*28a60*/  BRA `(.L_x_3023) ;  /* 0xfffffdc400f47947 */ /* 0x000fec000383ffff */
.L_x_2719:
[----:B0-----:R0:W1:Y:S02]  /*28a70*/  SYNCS.PHASECHK.TRANS64.TRYWAIT P5, [R86+URZ+0x30890], R87 ;  /* 0x03089057560075a7 */ /* 0x00106400080a017f */
[----:B-1----:R-:W-:Y:S05]  /*28a80*/  @!P5 NANOSLEEP.SYNCS 0x989680 ;  /* 0x009896800000d95d */ /* 0x002fea0003900000 */
[----:B------:R-:W1:Y:S02]  /*28a90*/  @!P5 SYNCS.PHASECHK.TRANS64 P5, [R86+URZ+0x30890], R87 ;  /* 0x030890575600d5a7 */ /* 0x000e6400080a007f */
[----:B-1----:R-:W-:Y:S05]  /*28aa0*/  @!P5 BRA `(.L_x_2719) ;  /* 0xfffffffc00f0d947 */ /* 0x002fea000383ffff */
[----:B------:R-:W-:Y:S05]  /*28ab0*/  BRA `(.L_x_3024) ;  /* 0xfffffde800187947 */ /* 0x000fea000383ffff */
.L_x_2720:
        /* <DEDUP_REMOVED lines=8> */
.L_x_3026:
[----:B------:R-:W-:Y:S05]  /*28b40*/  BSYNC B1 ;  /* 0x0000000000017941 */ /* 0x000fea0003800000 */
.L_x_3025:
        /* <DEDUP_REMOVED lines=8> */
.L_x_3027:
[----:B------:R-:W-:Y:S01]  /*28bd0*/  IMAD.MOV.U32 R11, RZ, RZ, R14 ;  /* 0x000000ffff0b7224 */ /* 0x000fe200078e000e */
[----:B------:R-:W-:Y:S06]  /*28be0*/  BRA `(.L_x_3028) ;  /* 0xfffffde400e87947 */ /* 0x000fec000383ffff */
.L_x_2733:
[----:B------:R-:W-:Y:S01]  /*28bf0*/  BSSY B1, `(.L_x_3029) ;  /* 0x0000008000017945 */ /* 0x000fe20003800000 */
[----:B---34-:R-:W-:Y:S02]  /*28c00*/  IMAD.MOV.U32 R13, RZ, RZ, R116 ;  /* 0x000000ffff0d7224 */ /* 0x018fe400078e0074 */
[----:B------:R-:W-:Y:S02]  /*28c10*/  IMAD.MOV.U32 R12, RZ, RZ, 0x1 ;  /* 0x00000001ff0c7424 */ /* 0x000fe400078e00ff */
[----:B------:R-:W-:Y:S02]  /*28c20*/  IMAD.MOV.U32 R11, RZ, RZ, 0x1c1f ;  /* 0x00001c1fff0b7424 */ /* 0x000fe400078e00ff */
[----:B------:R-:W-:-:S07]  /*28c30*/  IMAD.MOV.U32 R15, RZ, RZ, -0x1 ;  /* 0xffffffffff0f7424 */ /* 0x000fce00078e00ff */
[----:B012---:R-:W-:Y:S05]  /*28c40*/  WARPSYNC.COLLECTIVE R15, `(.L_x_3030) ;  /* 0x000000000f087348 */ /* 0x007fea0003c00000 */
[----:B------:R3:W4:Y:S02]  /*28c50*/  SHFL.IDX P6, R14, R13, R12, R11 ;  /* 0x0000000c0d0e7389 */ /* 0x00072400000c000b */
[----:B01234-:R-:W-:Y:S01]  /*28c60*/  ENDCOLLECTIVE ;  /* 0x000000000000791b */ /* 0x01ffe20003800000 */
.L_x_3030:
[----:B------:R-:W-:Y:S05]  /*28c70*/  BSYNC B1 ;  /* 0x0000000000017941 */ /* 0x000fea0003800000 */
.L_x_3029:
        /* <DEDUP_REMOVED lines=8> */
.L_x_3031:
[----:B------:R-:W-:Y:S01]  /*28d00*/  IMAD.MOV.U32 R117, RZ, RZ, R14 ;  /* 0x000000ffff757224 */ /* 0x000fe200078e000e */
[----:B------:R-:W-:Y:S06]  /*28d10*/  BRA `(.L_x_3032) ;  /* 0xfffffdfc00a07947 */ /* 0x000fec000383ffff */
.L_x_2746:
[----:B0-----:R0:W1:Y:S02]  /*28d20*/  SYNCS.PHASECHK.TRANS64.TRYWAIT P3, [R86+URZ+0x30890], R87 ;  /* 0x03089057560075a7 */ /* 0x001064000806017f */
[----:B-1----:R-:W-:Y:S05]  /*28d30*/  @!P3 NANOSLEEP.SYNCS 0x989680 ;  /* 0x009896800000b95d */ /* 0x002fea0003900000 */
[----:B------:R-:W1:Y:S02]  /*28d40*/  @!P3 SYNCS.PHASECHK.TRANS64 P3, [R86+URZ+0x30890], R87 ;  /* 0x030890575600b5a7 */ /* 0x000e64000806007f */
[----:B-1----:R-:W-:Y:S05]  /*28d50*/  @!P3 BRA `(.L_x_2746) ;  /* 0xfffffffc00f0b947 */ /* 0x002fea000383ffff */
[----:B------:R-:W-:Y:S05]  /*28d60*/  BRA `(.L_x_3033) ;  /* 0xfffffe1400b47947 */ /* 0x000fea000383ffff */
.L_x_2747:
        /* <DEDUP_REMOVED lines=8> */
.L_x_3035:
[----:B------:R-:W-:Y:S05]  /*28df0*/  BSYNC B1 ;  /* 0x0000000000017941 */ /* 0x000fea0003800000 */
.L_x_3034:
        /* <DEDUP_REMOVED lines=8> */
.L_x_3036:
[----:B------:R-:W-:Y:S01]  /*28e80*/  IMAD.MOV.U32 R37, RZ, RZ, R14 ;  /* 0x000000ffff257224 */ /* 0x000fe200078e000e */
[----:B------:R-:W-:Y:S06]  /*28e90*/  BRA `(.L_x_3037) ;  /* 0xfffffe1400d07947 */ /* 0x000fec000383ffff */
.L_x_2750:
        /* <DEDUP_REMOVED lines=8> */
.L_x_3039:
[----:B------:R-:W-:Y:S05]  /*28f20*/  BSYNC B1 ;  /* 0x0000000000017941 */ /* 0x000fea0003800000 */
.L_x_3038:
        /* <DEDUP_REMOVED lines=8> */
.L_x_3040:
[----:B------:R-:W-:Y:S01]  /*28fb0*/  IMAD.MOV.U32 R37, RZ, RZ, R14 ;  /* 0x000000ffff257224 */ /* 0x000fe200078e000e */
[----:B------:R-:W-:Y:S06]  /*28fc0*/  BRA `(.L_x_3041) ;  /* 0xfffffe18002c7947 */ /* 0x000fec000383ffff */
.L_x_2754:
[----:B---3--:R3:W0:Y:S02]  /*28fd0*/  SYNCS.PHASECHK.TRANS64.TRYWAIT P2, [R86+URZ+0x308b0], R87 ;  /* 0x0308b057560075a7 */ /* 0x008624000804017f */
[----:B0-----:R-:W-:Y:S05]  /*28fe0*/  @!P2 NANOSLEEP.SYNCS 0x989680 ;  /* 0x009896800000a95d */ /* 0x001fea0003900000 */
[----:B------:R-:W0:Y:S02]  /*28ff0*/  @!P2 SYNCS.PHASECHK.TRANS64 P2, [R86+URZ+0x308b0], R87 ;  /* 0x0308b0575600a5a7 */ /* 0x000e24000804007f */
[----:B0-----:R-:W-:Y:S05]  /*29000*/  @!P2 BRA `(.L_x_2754) ;  /* 0xfffffffc00f0a947 */ /* 0x001fea000383ffff */
[----:B------:R-:W-:Y:S05]  /*29010*/  BRA `(.L_x_3042) ;  /* 0xfffffe1c00047947 */ /* 0x000fea000383ffff */
.L_x_2774:
        /* <DEDUP_REMOVED lines=8> */
.L_x_3044:
[----:B------:R-:W-:Y:S05]  /*290a0*/  BSYNC B1 ;  /* 0x0000000000017941 */ /* 0x000fea0003800000 */
.L_x_3043:
        /* <DEDUP_REMOVED lines=8> */
.L_x_3045:
[----:B------:R-:W-:Y:S02]  /*29130*/  IMAD.MOV.U32 R13, RZ, RZ, R63 ;  /* 0x000000ffff0d7224 */ /* 0x000fe400078e003f */
[----:B------:R-:W-:-:S07]  /*29140*/  IMAD.MOV.U32 R8, RZ, RZ, R14 ;  /* 0x000000ffff087224 */ /* 0x000fce00078e000e */
[----:B------:R-:W-:Y:S05]  /*29150*/  WARPSYNC.COLLECTIVE R15, `(.L_x_3046) ;  /* 0x000000000f087348 */ /* 0x000fea0003c00000 */
[----:B------:R0:W1:Y:S02]  /*29160*/  SHFL.IDX P6, R14, R13, R12, R11 ;  /* 0x0000000c0d0e7389 */ /* 0x00006400000c000b */
[----:B01----:R-:W-:Y:S01]  /*29170*/  ENDCOLLECTIVE ;  /* 0x000000000000791b */ /* 0x003fe20003800000 */
.L_x_3046:
[----:B------:R-:W-:Y:S02]  /*29180*/  IMAD.MOV.U32 R13, RZ, RZ, R62 ;  /* 0x000000ffff0d7224 */ /* 0x000fe400078e003e */
[----:B------:R-:W-:-:S07]  /*29190*/  IMAD.MOV.U32 R9, RZ, RZ, R14 ;  /* 0x000000ffff097224 */ /* 0x000fce00078e000e */
[----:B------:R-:W-:Y:S05]  /*291a0*/  WARPSYNC.COLLECTIVE R15, `(.L_x_3047) ;  /* 0x000000000f087348 */ /* 0x000fea0003c00000 */
[----:B------:R0:W1:Y:S02]  /*291b0*/  SHFL.IDX P6, R14, R13, R12, R11 ;  /* 0x0000000c0d0e7389 */ /* 0x00006400000c000b */
[----:B01----:R-:W-:Y:S01]  /*291c0*/  ENDCOLLECTIVE ;  /* 0x000000000000791b */ /* 0x003fe20003800000 */
.L_x_3047:
[----:B------:R-:W-:Y:S01]  /*291d0*/  IMAD.MOV.U32 R30, RZ, RZ, R14 ;  /* 0x000000ffff1e7224 */ /* 0x000fe200078e000e */
[----:B------:R-:W-:Y:S06]  /*291e0*/  BRA `(.L_x_3048) ;  /* 0xfffffe3000007947 */ /* 0x000fec000383ffff */
.L_x_2777:
[----:B------:R-:W-:Y:S01]  /*291f0*/  BSSY B1, `(.L_x_3049) ;  /* 0x0000008000017945 */ /* 0x000fe20003800000 */
[----:B------:R-:W-:Y:S02]  /*29200*/  IMAD.MOV.U32 R13, RZ, RZ, R0 ;  /* 0x000000ffff0d7224 */ /* 0x000fe400078e0000 */
[----:B------:R-:W-:Y:S02]  /*29210*/  IMAD.MOV.U32 R12, RZ, RZ, 0x1 ;  /* 0x00000001ff0c7424 */ /* 0x000fe400078e00ff */
[----:B------:R-:W-:Y:S02]  /*29220*/  IMAD.MOV.U32 R11, RZ, RZ, 0x1c1f ;  /* 0x00001c1fff0b7424 */ /* 0x000fe400078e00ff */
[----:B------:R-:W-:-:S07]  /*29230*/  IMAD.MOV.U32 R15, RZ, RZ, -0x1 ;  /* 0xffffffffff0f7424 */ /* 0x000fce00078e00ff */
[----:B0---4-:R-:W-:Y:S05]  /*29240*/  WARPSYNC.COLLECTIVE R15, `(.L_x_3050) ;  /* 0x000000000f087348 */ /* 0x011fea0003c00000 */
[----:B------:R1:W2:Y:S02]  /*29250*/  SHFL.IDX P6, R14, R13, R12, R11 ;  /* 0x0000000c0d0e7389 */ /* 0x0002a400000c000b */
[----:B012-4-:R-:W-:Y:S01]  /*29260*/  ENDCOLLECTIVE ;  /* 0x000000000000791b */ /* 0x017fe20003800000 */
.L_x_3050:
[----:B------:R-:W-:Y:S05]  /*29270*/  BSYNC B1 ;  /* 0x0000000000017941 */ /* 0x000fea0003800000 */
.L_x_3049:
        /* <DEDUP_REMOVED lines=8> */
.L_x_3051:
[----:B------:R-:W-:Y:S02]  /*29300*/  IMAD.MOV.U32 R13, RZ, RZ, R63 ;  /* 0x000000ffff0d7224 */ /* 0x000fe400078e003f */
[----:B------:R-:W-:-:S07]  /*29310*/  IMAD.MOV.U32 R65, RZ, RZ, R14 ;  /* 0x000000ffff417224 */ /* 0x000fce00078e000e */
[----:B------:R-:W-:Y:S05]  /*29320*/  WARPSYNC.COLLECTIVE R15, `(.L_x_3052) ;  /* 0x000000000f087348 */ /* 0x000fea0003c00000 */
[----:B------:R0:W1:Y:S02]  /*29330*/  SHFL.IDX P6, R14, R13, R12, R11 ;  /* 0x0000000c0d0e7389 */ /* 0x00006400000c000b */
[----:B01----:R-:W-:Y:S01]  /*29340*/  ENDCOLLECTIVE ;  /* 0x000000000000791b */ /* 0x003fe20003800000 */
.L_x_3052:
[----:B------:R-:W-:Y:S02]  /*29350*/  IMAD.MOV.U32 R13, RZ, RZ, R62 ;  /* 0x000000ffff0d7224 */ /* 0x000fe400078e003e */
[----:B------:R-:W-:-:S07]  /*29360*/  IMAD.MOV.U32 R63, RZ, RZ, R14 ;  /* 0x000000ffff3f7224 */ /* 0x000fce00078e000e */
[----:B------:R-:W-:Y:S05]  /*29370*/  WARPSYNC.COLLECTIVE R15, `(.L_x_3053) ;  /* 0x000000000f087348 */ /* 0x000fea0003c00000 */
[----:B------:R0:W1:Y:S02]  /*29380*/  SHFL.IDX P6, R14, R13, R12, R11 ;  /* 0x0000000c0d0e7389 */ /* 0x00006400000c000b */
[----:B01----:R-:W-:Y:S01]  /*29390*/  ENDCOLLECTIVE ;  /* 0x000000000000791b */ /* 0x003fe20003800000 */
.L_x_3053:
[----:B------:R-:W-:Y:S01]  /*293a0*/  IMAD.MOV.U32 R62, RZ, RZ, R14 ;  /* 0x000000ffff3e7224 */ /* 0x000fe200078e000e */
[----:B------:R-:W-:Y:S06]  /*293b0*/  BRA `(.L_x_3054) ;  /* 0xfffffe3400cc7947 */ /* 0x000fec000383ffff */
.L_x_2781:
[----:B0-----:R0:W2:Y:S02]  /*293c0*/  SYNCS.PHASECHK.TRANS64.TRYWAIT P0, [R2+URZ+0x30800], R5 ;  /* 0x03080005020075a7 */ /* 0x0010a4000800017f */
[----:B--2---:R-:W-:Y:S05]  /*293d0*/  @!P0 NANOSLEEP.SYNCS 0x989680 ;  /* 0x009896800000895d */ /* 0x004fea0003900000 */
[----:B------:R-:W2:Y:S02]  /*293e0*/  @!P0 SYNCS.PHASECHK.TRANS64 P0, [R2+URZ+0x30800], R5 ;  /* 0x03080005020085a7 */ /* 0x000ea4000800007f */
[----:B--2---:R-:W-:Y:S05]  /*293f0*/  @!P0 BRA `(.L_x_2781) ;  /* 0xfffffffc00f08947 */ /* 0x004fea000383ffff */
[----:B------:R-:W-:Y:S05]  /*29400*/  BRA `(.L_x_3055) ;  /* 0xfffffe40001c7947 */ /* 0x000fea000383ffff */
.L_x_2805:
        /* <DEDUP_REMOVED lines=8> */
.L_x_3057:
[----:B------:R-:W-:Y:S05]  /*29490*/  BSYNC B1 ;  /* 0x0000000000017941 */ /* 0x000fea0003800000 */
.L_x_3056:
        /* <DEDUP_REMOVED lines=8> */
.L_x_3058:
[----:B------:R-:W-:Y:S02]  /*29520*/  IMAD.MOV.U32 R13, RZ, RZ, R61 ;  /* 0x000000ffff0d7224 */ /* 0x000fe400078e003d */
[----:B------:R-:W-:-:S07]  /*29530*/  IMAD.MOV.U32 R4, RZ, RZ, R14 ;  /* 0x000000ffff047224 */ /* 0x000fce00078e000e */
[----:B------:R-:W-:Y:S05]  /*29540*/  WARPSYNC.COLLECTIVE R15, `(.L_x_3059) ;  /* 0x000000000f087348 */ /* 0x000fea0003c00000 */
[----:B------:R0:W1:Y:S02]  /*29550*/  SHFL.IDX P6, R14, R13, R12, R11 ;  /* 0x0000000c0d0e7389 */ /* 0x00006400000c000b */
[----:B01----:R-:W-:Y:S01]  /*29560*/  ENDCOLLECTIVE ;  /* 0x000000000000791b */ /* 0x003fe20003800000 */
.L_x_3059:
[----:B------:R-:W-:Y:S02]  /*29570*/  IMAD.MOV.U32 R13, RZ, RZ, R3 ;  /* 0x000000ffff0d7224 */ /* 0x000fe400078e0003 */
[----:B------:R-:W-:-:S07]  /*29580*/  IMAD.MOV.U32 R7, RZ, RZ, R14 ;  /* 0x000000ffff077224 */ /* 0x000fce00078e000e */
[----:B------:R-:W-:Y:S05]  /*29590*/  WARPSYNC.COLLECTIVE R15, `(.L_x_3060) ;  /* 0x000000000f087348 */ /* 0x000fea0003c00000 */
[----:B------:R0:W1:Y:S02]  /*295a0*/  SHFL.IDX P6, R14, R13, R12, R11 ;  /* 0x0000000c0d0e7389 */ /* 0x00006400000c000b */
[----:B01----:R-:W-:Y:S01]  /*295b0*/  ENDCOLLECTIVE ;  /* 0x000000000000791b */ /* 0x003fe20003800000 */
.L_x_3060:
[----:B------:R-:W-:Y:S01]  /*295c0*/  IMAD.MOV.U32 R8, RZ, RZ, R14 ;  /* 0x000000ffff087224 */ /* 0x000fe200078e000e */
[----:B------:R-:W-:Y:S06]  /*295d0*/  BRA `(.L_x_3061) ;  /* 0xfffffe6400bc7947 */ /* 0x000fec000383ffff */
.L_x_2808:
        /* <DEDUP_REMOVED lines=8> */
.L_x_3063:
[----:B------:R-:W-:Y:S05]  /*29660*/  BSYNC B1 ;  /* 0x0000000000017941 */ /* 0x000fea0003800000 */
.L_x_3062:
        /* <DEDUP_REMOVED lines=8> */
.L_x_3064:
[----:B------:R-:W-:Y:S02]  /*296f0*/  IMAD.MOV.U32 R13, RZ, RZ, R61 ;  /* 0x000000ffff0d7224 */ /* 0x000fe400078e003d */
[----:B------:R-:W-:-:S07]  /*29700*/  IMAD.MOV.U32 R20, RZ, RZ, R14 ;  /* 0x000000ffff147224 */ /* 0x000fce00078e000e */
[----:B------:R-:W-:Y:S05]  /*29710*/  WARPSYNC.COLLECTIVE R15, `(.L_x_3065) ;  /* 0x000000000f087348 */ /* 0x000fea0003c00000 */
[----:B------:R0:W1:Y:S02]  /*29720*/  SHFL.IDX P6, R14, R13, R12, R11 ;  /* 0x0000000c0d0e7389 */ /* 0x00006400000c000b */
[----:B01----:R-:W-:Y:S01]  /*29730*/  ENDCOLLECTIVE ;  /* 0x000000000000791b */ /* 0x003fe20003800000 */
.L_x_3065:
[----:B------:R-:W-:Y:S02]  /*29740*/  IMAD.MOV.U32 R13, RZ, RZ, R3 ;  /* 0x000000ffff0d7224 */ /* 0x000fe400078e0003 */
[----:B------:R-:W-:-:S07]  /*29750*/  IMAD.MOV.U32 R61, RZ, RZ, R14 ;  /* 0x000000ffff3d7224 */ /* 0x000fce00078e000e */
[----:B------:R-:W-:Y:S05]  /*29760*/  WARPSYNC.COLLECTIVE R15, `(.L_x_3066) ;  /* 0x000000000f087348 */ /* 0x000fea0003c00000 */
[----:B------:R0:W1:Y:S02]  /*29770*/  SHFL.IDX P6, R14, R13, R12, R11 ;  /* 0x0000000c0d0e7389 */ /* 0x00006400000c000b */
[----:B01----:R-:W-:Y:S01]  /*29780*/  ENDCOLLECTIVE ;  /* 0x000000000000791b */ /* 0x003fe20003800000 */
.L_x_3066:
[----:B------:R-:W-:Y:S01]  /*29790*/  IMAD.MOV.U32 R62, RZ, RZ, R14 ;  /* 0x000000ffff3e7224 */ /* 0x000fe200078e000e */
[----:B------:R-:W-:Y:S06]  /*297a0*/  BRA `(.L_x_3067) ;  /* 0xfffffe6800fc7947 */ /* 0x000fec000383ffff */
.L_x_2812:
[----:B0-----:R0:W1:Y:S02]  /*297b0*/  SYNCS.PHASECHK.TRANS64.TRYWAIT P0, [R2+URZ+0x30800], R21 ;  /* 0x03080015020075a7 */ /* 0x001064000800017f */
[----:B-1----:R-:W-:Y:S05]  /*297c0*/  @!P0 NANOSLEEP.SYNCS 0x989680 ;  /* 0x009896800000895d */ /* 0x002fea0003900000 */
[----:B------:R-:W1:Y:S02]  /*297d0*/  @!P0 SYNCS.PHASECHK.TRANS64 P0, [R2+URZ+0x30800], R21 ;  /* 0x03080015020085a7 */ /* 0x000e64000800007f */
[----:B-1----:R-:W-:Y:S05]  /*297e0*/  @!P0 BRA `(.L_x_2812) ;  /* 0xfffffffc00f08947 */ /* 0x002fea000383ffff */
[----:B------:R-:W-:Y:S05]  /*297f0*/  BRA `(.L_x_3068) ;  /* 0xfffffe7000a07947 */ /* 0x000fea000383ffff */
.L_x_2826:
[----:B-1----:R1:W2:Y:S02]  /*29800*/  SYNCS.PHASECHK.TRANS64.TRYWAIT P1, [R8+URZ+0x30830], R3 ;  /* 0x03083003080075a7 */ /* 0x0022a4000802017f */
[----:B--2---:R-:W-:Y:S05]  /*29810*/  @!P1 NANOSLEEP.SYNCS 0x989680 ;  /* 0x009896800000995d */ /* 0x004fea0003900000 */
[----:B------:R-:W2:Y:S02]  /*29820*/  @!P1 SYNCS.PHASECHK.TRANS64 P1, [R8+URZ+0x30830], R3 ;  /* 0x03083003080095a7 */ /* 0x000ea4000802007f */
[----:B--2---:R-:W-:Y:S05]  /*29830*/  @!P1 BRA `(.L_x_2826) ;  /* 0xfffffffc00f09947 */ /* 0x004fea000383ffff */
[----:B------:R-:W-:Y:S05]  /*29840*/  BRA `(.L_x_2825) ;  /* 0xfffffe9c00c47947 */ /* 0x000fea000383ffff */
.L_x_2834:
[----:B-1----:R1:W2:Y:S02]  /*29850*/  SYNCS.PHASECHK.TRANS64.TRYWAIT P1, [R0+URZ+0x30830], R3 ;  /* 0x03083003000075a7 */ /* 0x0022a4000802017f */
[----:B--2---:R-:W-:Y:S05]  /*29860*/  @!P1 NANOSLEEP.SYNCS 0x989680 ;  /* 0x009896800000995d */ /* 0x004fea0003900000 */
[----:B------:R-:W2:Y:S02]  /*29870*/  @!P1 SYNCS.PHASECHK.TRANS64 P1, [R0+URZ+0x30830], R3 ;  /* 0x03083003000095a7 */ /* 0x000ea4000802007f */
[----:B--2---:R-:W-:Y:S05]  /*29880*/  @!P1 BRA `(.L_x_2834) ;  /* 0xfffffffc00f09947 */ /* 0x004fea000383ffff */
[----:B------:R-:W-:Y:S05]  /*29890*/  BRA `(.L_x_2833) ;  /* 0xfffffec800507947 */ /* 0x000fea000383ffff */
.L_x_2839:
[----:B-1----:R1:W2:Y:S02]  /*298a0*/  SYNCS.PHASECHK.TRANS64.TRYWAIT P1, [R13+URZ+0x30850], R3 ;  /* 0x030850030d0075a7 */ /* 0x0022a4000802017f */
[----:B--2---:R-:W-:Y:S05]  /*298b0*/  @!P1 NANOSLEEP.SYNCS 0x989680 ;  /* 0x009896800000995d */ /* 0x004fea0003900000 */
[----:B------:R-:W2:Y:S02]  /*298c0*/  @!P1 SYNCS.PHASECHK.TRANS64 P1, [R13+URZ+0x30850], R3 ;  /* 0x030850030d0095a7 */ /* 0x000ea4000802007f */
[----:B--2---:R-:W-:Y:S05]  /*298d0*/  @!P1 BRA `(.L_x_2839) ;  /* 0xfffffffc00f09947 */ /* 0x004fea000383ffff */
[----:B------:R-:W-:Y:S05]  /*298e0*/  BRA `(.L_x_2838) ;  /* 0xfffffed400f47947 */ /* 0x000fea000383ffff */
.L_x_2849:
[----:B-1----:R1:W2:Y:S02]  /*298f0*/  SYNCS.PHASECHK.TRANS64.TRYWAIT P1, [R3+URZ+0x30830], R4 ;  /* 0x03083004030075a7 */ /* 0x0022a4000802017f */
[----:B--2---:R-:W-:Y:S05]  /*29900*/  @!P1 NANOSLEEP.SYNCS 0x989680 ;  /* 0x009896800000995d */ /* 0x004fea0003900000 */
[----:B------:R-:W2:Y:S02]  /*29910*/  @!P1 SYNCS.PHASECHK.TRANS64 P1, [R3+URZ+0x30830], R4 ;  /* 0x03083004030095a7 */ /* 0x000ea4000802007f */
[----:B--2---:R-:W-:Y:S05]  /*29920*/  @!P1 BRA `(.L_x_2849) ;  /* 0xfffffffc00f09947 */ /* 0x004fea000383ffff */
[----:B------:R-:W-:Y:S05]  /*29930*/  BRA `(.L_x_2848) ;  /* 0xfffffef8004c7947 */ /* 0x000fea000383ffff */
.L_x_2854:
[----:B-1----:R1:W2:Y:S02]  /*29940*/  SYNCS.PHASECHK.TRANS64.TRYWAIT P1, [R13+URZ+0x30850], R3 ;  /* 0x030850030d0075a7 */ /* 0x0022a4000802017f */
[----:B--2---:R-:W-:Y:S05]  /*29950*/  @!P1 NANOSLEEP.SYNCS 0x989680 ;  /* 0x009896800000995d */ /* 0x004fea0003900000 */
[----:B------:R-:W2:Y:S02]  /*29960*/  @!P1 SYNCS.PHASECHK.TRANS64 P1, [R13+URZ+0x30850], R3 ;  /* 0x030850030d0095a7 */ /* 0x000ea4000802007f */
[----:B--2---:R-:W-:Y:S05]  /*29970*/  @!P1 BRA `(.L_x_2854) ;  /* 0xfffffffc00f09947 */ /* 0x004fea000383ffff */
[----:B------:R-:W-:Y:S05]  /*29980*/  BRA `(.L_x_2853) ;  /* 0xffffff0400f07947 */ /* 0x000fea000383ffff */
.L_x_2862:
[----:B-1----:R1:W2:Y:S02]  /*29990*/  SYNCS.PHASECHK.TRANS64.TRYWAIT P1, [R10+URZ+0x30850], R5 ;  /* 0x030850050a0075a7 */ /* 0x0022a4000802017f */
[----:B--2---:R-:W-:Y:S05]  /*299a0*/  @!P1 NANOSLEEP.SYNCS 0x989680 ;  /* 0x009896800000995d */ /* 0x004fea0003900000 */
[----:B------:R-:W2:Y:S02]  /*299b0*/  @!P1 SYNCS.PHASECHK.TRANS64 P1, [R10+URZ+0x30850], R5 ;  /* 0x030850050a0095a7 */ /* 0x000ea4000802007f */
[----:B--2---:R-:W-:Y:S05]  /*299c0*/  @!P1 BRA `(.L_x_2862) ;  /* 0xfffffffc00f09947 */ /* 0x004fea000383ffff */
[----:B------:R-:W-:Y:S05]  /*299d0*/  BRA `(.L_x_2861) ;  /* 0xffffff2400cc7947 */ /* 0x000fea000383ffff */
.L_x_2904:
[----:B-1----:R-:W0:Y:S01]  /*299e0*/  S2R R11, SR_TID.X ;  /* 0x00000000000b7919 */ /* 0x002e220000002100 */
[----:B------:R-:W-:Y:S01]  /*299f0*/  BSSY B1, `(.L_x_3069) ;  /* 0x000000a000017945 */ /* 0x000fe20003800000 */
[----:B------:R-:W-:Y:S02]  /*29a00*/  IMAD.MOV.U32 R12, RZ, RZ, RZ ;  /* 0x000000ffff0c7224 */ /* 0x000fe400078e00ff */
[----:B------:R-:W-:Y:S01]  /*29a10*/  IMAD.MOV.U32 R15, RZ, RZ, -0x1 ;  /* 0xffffffffff0f7424 */ /* 0x000fe200078e00ff */
[----:B0-----:R-:W-:-:S04]  /*29a20*/  SHF.R.U32.HI R11, RZ, 0x5, R11 ;  /* 0x00000005ff0b7819 */ /* 0x001fc8000001160b */
[----:B------:R-:W-:-:S05]  /*29a30*/  LOP3.LUT R11, R11, 0x3, RZ, 0xc0, !PT ;  /* 0x000000030b0b7812 */ /* 0x000fca00078ec0ff */
[----:B------:R-:W-:Y:S02]  /*29a40*/  IMAD.MOV.U32 R13, RZ, RZ, R11 ;  /* 0x000000ffff0d7224 */ /* 0x000fe400078e000b */
[----:B------:R-:W-:-:S07]  /*29a50*/  IMAD.MOV.U32 R11, RZ, RZ, 0x1f ;  /* 0x0000001fff0b7424 */ /* 0x000fce00078e00ff */
[----:B------:R-:W-:Y:S05]  /*29a60*/  WARPSYNC.COLLECTIVE R15, `(.L_x_3070) ;  /* 0x000000000f087348 */ /* 0x000fea0003c00000 */
[----:B------:R0:W1:Y:S02]  /*29a70*/  SHFL.IDX P6, R14, R13, R12, R11 ;  /* 0x0000000c0d0e7389 */ /* 0x00006400000c000b */
[----:B01----:R-:W-:Y:S01]  /*29a80*/  ENDCOLLECTIVE ;  /* 0x000000000000791b */ /* 0x003fe20003800000 */
.L_x_3070:
[----:B------:R-:W-:Y:S05]  /*29a90*/  BSYNC B1 ;  /* 0x0000000000017941 */ /* 0x000fea0003800000 */
.L_x_3069:
[----:B------:R-:W-:Y:S05]  /*29aa0*/  BRA `(.L_x_3071) ;  /* 0xffffff8800c87947 */ /* 0x000fea000383ffff */
.L_x_2906:
[----:B------:R-:W-:Y:S01]  /*29ab0*/  BSSY B1, `(.L_x_3072) ;  /* 0x0000006000017945 */ /* 0x000fe20003800000 */
[----:B------:R-:W-:-:S07]  /*29ac0*/  IMAD.MOV.U32 R15, RZ, RZ, -0x1 ;  /* 0xffffffffff0f7424 */ /* 0x000fce00078e00ff */
[----:B01----:R-:W-:Y:S05]  /*29ad0*/  WARPSYNC.COLLECTIVE R15, `(.L_x_3073) ;  /* 0x000000000f0c7348 */ /* 0x003fea0003c00000 */
[----:B------:R-:W-:Y:S02]  /*29ae0*/  ELECT P6, UR62, PT ;  /* 0x00000000003e782f */ /* 0x000fe400038c0000 */
[----:B------:R-:W-:Y:S01]  /*29af0*/  MOV R14, UR62 ;  /* 0x0000003e000e7c02 */ /* 0x000fe20008000f00 */
[----:B01----:R-:W-:Y:S10]  /*29b00*/  ENDCOLLECTIVE ;  /* 0x000000000000791b */ /* 0x003ff40003800000 */
.L_x_3073:
[----:B------:R-:W-:Y:S05]  /*29b10*/  BSYNC B1 ;  /* 0x0000000000017941 */ /* 0x000fea0003800000 */
.L_x_3072:
[----:B------:R-:W-:Y:S05]  /*29b20*/  BRA `(.L_x_2905) ;  /* 0xffffff8800c07947 */ /* 0x000fea000383ffff */
.L_x_2908:
[----:B0-----:R0:W2:Y:S02]  /*29b30*/  SYNCS.PHASECHK.TRANS64.TRYWAIT P0, [R22+URZ+0x30820], R8 ;  /* 0x03082008160075a7 */ /* 0x0010a4000800017f */
[----:B--2---:R-:W-:Y:S05]  /*29b40*/  @!P0 NANOSLEEP.SYNCS 0x989680 ;  /* 0x009896800000895d */ /* 0x004fea0003900000 */
[----:B------:R-:W2:Y:S02]  /*29b50*/  @!P0 SYNCS.PHASECHK.TRANS64 P0, [R22+URZ+0x30820], R8 ;  /* 0x03082008160085a7 */ /* 0x000ea4000800007f */
[----:B--2---:R-:W-:Y:S05]  /*29b60*/  @!P0 BRA `(.L_x_2908) ;  /* 0xfffffffc00f08947 */ /* 0x004fea000383ffff */
[----:B------:R-:W-:Y:S05]  /*29b70*/  BRA `(.L_x_3074) ;  /* 0xffffff8800d07947 */ /* 0x000fea000383ffff */
.L_x_2912:
[----:B-1----:R1:W2:Y:S02]  /*29b80*/  SYNCS.PHASECHK.TRANS64.TRYWAIT P0, [R12+URZ+0x308a0], R11 ;  /* 0x0308a00b0c0075a7 */ /* 0x0022a4000800017f */
[----:B--2---:R-:W-:Y:S05]  /*29b90*/  @!P0 NANOSLEEP.SYNCS 0x989680 ;  /* 0x009896800000895d */ /* 0x004fea0003900000 */
[----:B------:R-:W2:Y:S02]  /*29ba0*/  @!P0 SYNCS.PHASECHK.TRANS64 P0, [R12+URZ+0x308a0], R11 ;  /* 0x0308a00b0c0085a7 */ /* 0x000ea4000800007f */
[----:B--2---:R-:W-:Y:S05]  /*29bb0*/  @!P0 BRA `(.L_x_2912) ;  /* 0xfffffffc00f08947 */ /* 0x004fea000383ffff */
[----:B------:R-:W-:Y:S05]  /*29bc0*/  BRA `(.L_x_3075) ;  /* 0xffffff8800e87947 */ /* 0x000fea000383ffff */
.L_x_2919:
[----:B0-----:R0:W2:Y:S02]  /*29bd0*/  SYNCS.PHASECHK.TRANS64.TRYWAIT P0, [R12+URZ+0x308c0], R11 ;  /* 0x0308c00b0c0075a7 */ /* 0x0010a4000800017f */
[----:B--2---:R-:W-:Y:S05]  /*29be0*/  @!P0 NANOSLEEP.SYNCS 0x989680 ;  /* 0x009896800000895d */ /* 0x004fea0003900000 */
[----:B------:R-:W2:Y:S02]  /*29bf0*/  @!P0 SYNCS.PHASECHK.TRANS64 P0, [R12+URZ+0x308c0], R11 ;  /* 0x0308c00b0c0085a7 */ /* 0x000ea4000800007f */
[----:B--2---:R-:W-:Y:S05]  /*29c00*/  @!P0 BRA `(.L_x_2919) ;  /* 0xfffffffc00f08947 */ /* 0x004fea000383ffff */
[----:B------:R-:W-:Y:S05]  /*29c10*/  BRA `(.L_x_3076) ;  /* 0xffffff8c00e47947 */ /* 0x000fea000383ffff */
.L_x_2928:
[----:B-1----:R1:W2:Y:S02]  /*29c20*/  SYNCS.PHASECHK.TRANS64.TRYWAIT P1, [R11+URZ+0x308a0], R10 ;  /* 0x0308a00a0b0075a7 */ /* 0x0022a4000802017f */
[----:B--2---:R-:W-:Y:S05]  /*29c30*/  @!P1 NANOSLEEP.SYNCS 0x989680 ;  /* 0x009896800000995d */ /* 0x004fea0003900000 */
[----:B------:R-:W2:Y:S02]  /*29c40*/  @!P1 SYNCS.PHASECHK.TRANS64 P1, [R11+URZ+0x308a0], R10 ;  /* 0x0308a00a0b0095a7 */ /* 0x000ea4000802007f */
[----:B--2---:R-:W-:Y:S05]  /*29c50*/  @!P1 BRA `(.L_x_2928) ;  /* 0xfffffffc00f09947 */ /* 0x004fea000383ffff */
[----:B------:R-:W-:Y:S05]  /*29c60*/  BRA `(.L_x_3077) ;  /* 0xffffff94001c7947 */ /* 0x000fea000383ffff */
.L_x_2935:
[----:B0-----:R0:W2:Y:S02]  /*29c70*/  SYNCS.PHASECHK.TRANS64.TRYWAIT P1, [R11+URZ+0x308c0], R10 ;  /* 0x0308c00a0b0075a7 */ /* 0x0010a4000802017f */
[----:B--2---:R-:W-:Y:S05]  /*29c80*/  @!P1 NANOSLEEP.SYNCS 0x989680 ;  /* 0x009896800000995d */ /* 0x004fea0003900000 */
[----:B------:R-:W2:Y:S02]  /*29c90*/  @!P1 SYNCS.PHASECHK.TRANS64 P1, [R11+URZ+0x308c0], R10 ;  /* 0x0308c00a0b0095a7 */ /* 0x000ea4000802007f */
[----:B--2---:R-:W-:Y:S05]  /*29ca0*/  @!P1 BRA `(.L_x_2935) ;  /* 0xfffffffc00f09947 */ /* 0x004fea000383ffff */
[----:B------:R-:W-:Y:S05]  /*29cb0*/  BRA `(.L_x_3078) ;  /* 0xffffff9800147947 */ /* 0x000fea000383ffff */
.L_x_2952:
[----:B0-----:R-:W0:Y:S01]  /*29cc0*/  S2R R8, SR_TID.X ;  /* 0x0000000000087919 */ /* 0x001e220000002100 */
        /* <DEDUP_REMOVED lines=10> */
.L_x_3080:
[----:B------:R-:W-:Y:S05]  /*29d70*/  BSYNC B0 ;  /* 0x0000000000007941 */ /* 0x000fea0003800000 */
.L_x_3079:
[----:B------:R-:W-:Y:S05]  /*29d80*/  BRA `(.L_x_3081) ;  /* 0xffffffa400fc7947 */ /* 0x000fea000383ffff */
.L_x_2955:
[----:B0-----:R0:W1:Y:S02]  /*29d90*/  SYNCS.PHASECHK.TRANS64.TRYWAIT P0, [R7+URZ+0x30840], R2 ;  /* 0x03084002070075a7 */ /* 0x001064000800017f */
[----:B-1----:R-:W-:Y:S05]  /*29da0*/  @!P0 NANOSLEEP.SYNCS 0x989680 ;  /* 0x009896800000895d */ /* 0x002fea0003900000 */
[----:B------:R-:W1:Y:S02]  /*29db0*/  @!P0 SYNCS.PHASECHK.TRANS64 P0, [R7+URZ+0x30840], R2 ;  /* 0x03084002070085a7 */ /* 0x000e64000800007f */
[----:B-1----:R-:W-:Y:S05]  /*29dc0*/  @!P0 BRA `(.L_x_2955) ;  /* 0xfffffffc00f08947 */ /* 0x002fea000383ffff */
[----:B------:R-:W-:Y:S05]  /*29dd0*/  BRA `(.L_x_3082) ;  /* 0xffffffa8004c7947 */ /* 0x000fea000383ffff */
.L_x_2956:
        /* <DEDUP_REMOVED lines=8> */
.L_x_3084:
[----:B------:R-:W-:Y:S05]  /*29e60*/  BSYNC B0 ;  /* 0x0000000000007941 */ /* 0x000fea0003800000 */
.L_x_3083:
        /* <DEDUP_REMOVED lines=9> */
.L_x_3085:
[----:B------:R-:W-:Y:S02]  /*29f00*/  IMAD.MOV.U32 R13, RZ, RZ, R0 ;  /* 0x000000ffff0d7224 */ /* 0x000fe400078e0000 */
[----:B------:R-:W-:Y:S02]  /*29f10*/  IMAD.MOV.U32 R12, RZ, RZ, 0x1 ;  /* 0x00000001ff0c7424 */ /* 0x000fe400078e00ff */
[----:B------:R-:W-:-:S07]  /*29f20*/  IMAD.MOV.U32 R3, RZ, RZ, R14 ;  /* 0x000000ffff037224 */ /* 0x000fce00078e000e */
[----:B------:R-:W-:Y:S05]  /*29f30*/  WARPSYNC.COLLECTIVE R15, `(.L_x_3086) ;  /* 0x000000000f087348 */ /* 0x000fea0003c00000 */
[----:B------:R0:W1:Y:S02]  /*29f40*/  SHFL.IDX P6, R14, R13, R12, R11 ;  /* 0x0000000c0d0e7389 */ /* 0x00006400000c000b */
[----:B01----:R-:W-:Y:S01]  /*29f50*/  ENDCOLLECTIVE ;  /* 0x000000000000791b */ /* 0x003fe20003800000 */
.L_x_3086:
        /* <DEDUP_REMOVED lines=17> */
.L_x_3087:
[----:B------:R-:W-:Y:S02]  /*2a070*/  @P1 IMAD R8, R5, 0x2, R22 ;  /* 0x0000000205081824 */ /* 0x000fe400078e0216 */
[----:B------:R-:W-:Y:S02]  /*2a080*/  IMAD.MOV.U32 R13, RZ, RZ, R0 ;  /* 0x000000ffff0d7224 */ /* 0x000fe400078e0000 */
[----:B------:R-:W-:Y:S02]  /*2a090*/  IMAD.MOV.U32 R12, RZ, RZ, 0x2 ;  /* 0x00000002ff0c7424 */ /* 0x000fe400078e00ff */
[----:B------:R-:W-:-:S07]  /*2a0a0*/  IMAD.MOV.U32 R3, RZ, RZ, R14 ;  /* 0x000000ffff037224 */ /* 0x000fce00078e000e */
[----:B------:R-:W-:Y:S05]  /*2a0b0*/  WARPSYNC.COLLECTIVE R15, `(.L_x_3088) ;  /* 0x000000000f087348 */ /* 0x000fea0003c00000 */
[----:B------:R0:W1:Y:S02]  /*2a0c0*/  SHFL.IDX P6, R14, R13, R12, R11 ;  /* 0x0000000c0d0e7389 */ /* 0x00006400000c000b */
[----:B01----:R-:W-:Y:S01]  /*2a0d0*/  ENDCOLLECTIVE ;  /* 0x000000000000791b */ /* 0x003fe20003800000 */
.L_x_3088:
        /* <DEDUP_REMOVED lines=17> */
.L_x_3089:
[----:B------:R-:W-:Y:S02]  /*2a1f0*/  @P1 IMAD R8, R5, 0x2, R22 ;  /* 0x0000000205081824 */ /* 0x000fe400078e0216 */
[----:B------:R-:W-:Y:S02]  /*2a200*/  IMAD.MOV.U32 R13, RZ, RZ, R0 ;  /* 0x000000ffff0d7224 */ /* 0x000fe400078e0000 */
[----:B------:R-:W-:Y:S02]  /*2a210*/  IMAD.MOV.U32 R12, RZ, RZ, 0x3 ;  /* 0x00000003ff0c7424 */ /* 0x000fe400078e00ff */
[----:B------:R-:W-:-:S07]  /*2a220*/  IMAD.MOV.U32 R3, RZ, RZ, R14 ;  /* 0x000000ffff037224 */ /* 0x000fce00078e000e */
[----:B------:R-:W-:Y:S05]  /*2a230*/  WARPSYNC.COLLECTIVE R15, `(.L_x_3090) ;  /* 0x000000000f087348 */ /* 0x000fea0003c00000 */
[----:B------:R0:W1:Y:S02]  /*2a240*/  SHFL.IDX P6, R14, R13, R12, R11 ;  /* 0x0000000c0d0e7389 */ /* 0x00006400000c000b */
[----:B01----:R-:W-:Y:S01]  /*2a250*/  ENDCOLLECTIVE ;  /* 0x000000000000791b */ /* 0x003fe20003800000 */
.L_x_3090:
        /* <DEDUP_REMOVED lines=17> */
.L_x_3091:
[----:B------:R-:W-:Y:S02]  /*2a370*/  @P1 IMAD R8, R5, 0x2, R22 ;  /* 0x0000000205081824 */ /* 0x000fe400078e0216 */
[----:B------:R-:W-:Y:S02]  /*2a380*/  IMAD.MOV.U32 R13, RZ, RZ, R0 ;  /* 0x000000ffff0d7224 */ /* 0x000fe400078e0000 */
[----:B------:R-:W-:Y:S02]  /*2a390*/  IMAD.MOV.U32 R12, RZ, RZ, 0x4 ;  /* 0x00000004ff0c7424 */ /* 0x000fe400078e00ff */
[----:B------:R-:W-:-:S07]  /*2a3a0*/  IMAD.MOV.U32 R3, RZ, RZ, R14 ;  /* 0x000000ffff037224 */ /* 0x000fce00078e000e */
[----:B------:R-:W-:Y:S05]  /*2a3b0*/  WARPSYNC.COLLECTIVE R15, `(.L_x_3092) ;  /* 0x000000000f087348 */ /* 0x000fea0003c00000 */
[----:B------:R0:W1:Y:S02]  /*2a3c0*/  SHFL.IDX P6, R14, R13, R12, R11 ;  /* 0x0000000c0d0e7389 */ /* 0x00006400000c000b */
[----:B01----:R-:W-:Y:S01]  /*2a3d0*/  ENDCOLLECTIVE ;  /* 0x000000000000791b */ /* 0x003fe20003800000 */
.L_x_3092:
        /* <DEDUP_REMOVED lines=17> */
.L_x_3093:
[----:B------:R-:W-:Y:S02]  /*2a4f0*/  @P1 IMAD R8, R5, 0x2, R22 ;  /* 0x0000000205081824 */ /* 0x000fe400078e0216 */
[----:B------:R-:W-:Y:S02]  /*2a500*/  IMAD.MOV.U32 R13, RZ, RZ, R0 ;  /* 0x000000ffff0d7224 */ /* 0x000fe400078e0000 */
[----:B------:R-:W-:Y:S02]  /*2a510*/  IMAD.MOV.U32 R12, RZ, RZ, 0x5 ;  /* 0x00000005ff0c7424 */ /* 0x000fe400078e00ff */
[----:B------:R-:W-:-:S07]  /*2a520*/  IMAD.MOV.U32 R3, RZ, RZ, R14 ;  /* 0x000000ffff037224 */ /* 0x000fce00078e000e */
[----:B------:R-:W-:Y:S05]  /*2a530*/  WARPSYNC.COLLECTIVE R15, `(.L_x_3094) ;  /* 0x000000000f087348 */ /* 0x000fea0003c00000 */
[----:B------:R0:W1:Y:S02]  /*2a540*/  SHFL.IDX P6, R14, R13, R12, R11 ;  /* 0x0000000c0d0e7389 */ /* 0x00006400000c000b */
[----:B01----:R-:W-:Y:S01]  /*2a550*/  ENDCOLLECTIVE ;  /* 0x000000000000791b */ /* 0x003fe20003800000 */
.L_x_3094:
        /* <DEDUP_REMOVED lines=10> */
.L_x_3095:
        /* <DEDUP_REMOVED lines=8> */
.L_x_2961:
[----:B------:R-:W-:Y:S02]  /*2a680*/  IMAD.MOV.U32 R13, RZ, RZ, R4 ;  /* 0x000000ffff0d7224 */ /* 0x000fe400078e0004 */
[----:B------:R-:W-:Y:S02]  /*2a690*/  IMAD.MOV.U32 R12, RZ, RZ, RZ ;  /* 0x000000ffff0c7224 */ /* 0x000fe400078e00ff */
[----:B------:R-:W-:Y:S02]  /*2a6a0*/  IMAD.MOV.U32 R11, RZ, RZ, 0x181f ;  /* 0x0000181fff0b7424 */ /* 0x000fe400078e00ff */
[----:B------:R-:W-:Y:S02]  /*2a6b0*/  IMAD.MOV.U32 R15, RZ, RZ, -0x1 ;  /* 0xffffffffff0f7424 */ /* 0x000fe400078e00ff */
[----:B-----5:R-:W-:Y:S02]  /*2a6c0*/  IMAD R5, R9, R6, RZ ;  /* 0x0000000609057224 */ /* 0x020fe400078e02ff */
[----:B------:R-:W-:-:S07]  /*2a6d0*/  IMAD R17, R17, 0x80, R8 ;  /* 0x0000008011117824 */ /* 0x000fce00078e0208 */
[----:B------:R-:W-:Y:S05]  /*2a6e0*/  WARPSYNC.COLLECTIVE R15, `(.L_x_3097) ;  /* 0x000000000f087348 */ /* 0x000fea0003c00000 */
[----:B------:R0:W1:Y:S02]  /*2a6f0*/  SHFL.IDX P6, R14, R13, R12, R11 ;  /* 0x0000000c0d0e7389 */ /* 0x00006400000c000b */
[----:B01----:R-:W-:Y:S01]  /*2a700*/  ENDCOLLECTIVE ;  /* 0x000000000000791b */ /* 0x003fe20003800000 */
.L_x_3097:
[C---:B------:R-:W-:Y:S01]  /*2a710*/  VIADD R6, R17.reuse, 0x10 ;  /* 0x0000001011067836 */ /* 0x040fe20000000000 */
[----:B------:R-:W-:Y:S01]  /*2a720*/  ISETP.GE.AND P1, PT, R17, R5, PT ;  /* 0x000000051100720c */ /* 0x000fe20003f26270 */
[----:B------:R-:W-:Y:S02]  /*2a730*/  IMAD.MOV.U32 R13, RZ, RZ, R0 ;  /* 0x000000ffff0d7224 */ /* 0x000fe400078e0000 */
[----:B------:R-:W-:-:S10]  /*2a740*/  IMAD.MOV.U32 R2, RZ, RZ, R14 ;  /* 0x000000ffff027224 */ /* 0x000fd400078e000e */
[----:B------:R-:W-:Y:S05]  /*2a750*/  WARPSYNC.COLLECTIVE R15, `(.L_x_3098) ;  /* 0x000000000f087348 */ /* 0x000fea0003c00000 */
[----:B------:R0:W1:Y:S02]  /*2a760*/  SHFL.IDX P6, R14, R13, R12, R11 ;  /* 0x0000000c0d0e7389 */ /* 0x00006400000c000b */
[----:B01----:R-:W-:Y:S01]  /*2a770*/  ENDCOLLECTIVE ;  /* 0x000000000000791b */ /* 0x003fe20003800000 */
.L_x_3098:
        /* <DEDUP_REMOVED lines=8> */
.L_x_3099:
        /* <DEDUP_REMOVED lines=13> */
.L_x_3100:
        /* <DEDUP_REMOVED lines=8> */
.L_x_3101:
        /* <DEDUP_REMOVED lines=14> */
.L_x_3102:
        /* <DEDUP_REMOVED lines=8> */
.L_x_3103:
        /* <DEDUP_REMOVED lines=14> */
.L_x_3104:
        /* <DEDUP_REMOVED lines=8> */
.L_x_3105:
        /* <DEDUP_REMOVED lines=14> */
.L_x_3106:
        /* <DEDUP_REMOVED lines=8> */
.L_x_3107:
        /* <DEDUP_REMOVED lines=14> */
.L_x_3108:
        /* <DEDUP_REMOVED lines=8> */
.L_x_3109:
        /* <DEDUP_REMOVED lines=13> */
.L_x_3110:
        /* <DEDUP_REMOVED lines=8> */
.L_x_3111:
        /* <DEDUP_REMOVED lines=12> */
.L_x_3112:
[----:B------:R-:W-:Y:S05]  /*2b0e0*/  BRA `(.L_x_3113) ;  /* 0xffffffa400fc7947 */ /* 0x000fea000383ffff */
.L_x_2966:
[----:B0-----:R0:W1:Y:S02]  /*2b0f0*/  SYNCS.PHASECHK.TRANS64.TRYWAIT P0, [R22+URZ+0x30820], R3 ;  /* 0x03082003160075a7 */ /* 0x001064000800017f */
[----:B-1----:R-:W-:Y:S05]  /*2b100*/  @!P0 NANOSLEEP.SYNCS 0x989680 ;  /* 0x009896800000895d */ /* 0x002fea0003900000 */
[----:B------:R-:W1:Y:S02]  /*2b110*/  @!P0 SYNCS.PHASECHK.TRANS64 P0, [R22+URZ+0x30820], R3 ;  /* 0x03082003160085a7 */ /* 0x000e64000800007f */
[----:B-1----:R-:W-:Y:S05]  /*2b120*/  @!P0 BRA `(.L_x_2966) ;  /* 0xfffffffc00f08947 */ /* 0x002fea000383ffff */
[----:B------:R-:W-:Y:S05]  /*2b130*/  BRA `(.L_x_3114) ;  /* 0xffffffa800747947 */ /* 0x000fea000383ffff */
.L_x_2971:
[----:B0-----:R0:W1:Y:S02]  /*2b140*/  SYNCS.PHASECHK.TRANS64.TRYWAIT P0, [R7+URZ+0x30840], R2 ;  /* 0x03084002070075a7 */ /* 0x001064000800017f */
[----:B-1----:R-:W-:Y:S05]  /*2b150*/  @!P0 NANOSLEEP.SYNCS 0x989680 ;  /* 0x009896800000895d */ /* 0x002fea0003900000 */
[----:B------:R-:W1:Y:S02]  /*2b160*/  @!P0 SYNCS.PHASECHK.TRANS64 P0, [R7+URZ+0x30840], R2 ;  /* 0x03084002070085a7 */ /* 0x000e64000800007f */
[----:B-1----:R-:W-:Y:S05]  /*2b170*/  @!P0 BRA `(.L_x_2971) ;  /* 0xfffffffc00f08947 */ /* 0x002fea000383ffff */
[----:B------:R-:W-:Y:S05]  /*2b180*/  BRA `(.L_x_3115) ;  /* 0xffffffac00507947 */ /* 0x000fea000383ffff */
.L_x_2972:
        /* <DEDUP_REMOVED lines=8> */
.L_x_3117:
[----:B------:R-:W-:Y:S05]  /*2b210*/  BSYNC B1 ;  /* 0x0000000000017941 */ /* 0x000fea0003800000 */
.L_x_3116:
        /* <DEDUP_REMOVED lines=11> */
.L_x_3118:
[----:B------:R-:W-:Y:S02]  /*2b2d0*/  IMAD R5, R5, 0x2, R22 ;  /* 0x0000000205057824 */ /* 0x000fe400078e0216 */
[----:B------:R-:W-:Y:S02]  /*2b2e0*/  IMAD.MOV.U32 R13, RZ, RZ, R6 ;  /* 0x000000ffff0d7224 */ /* 0x000fe400078e0006 */
[----:B------:R-:W-:Y:S02]  /*2b2f0*/  IMAD.MOV.U32 R12, RZ, RZ, 0x1 ;  /* 0x00000001ff0c7424 */ /* 0x000fe400078e00ff */
[----:B------:R-:W-:-:S07]  /*2b300*/  IMAD.MOV.U32 R2, RZ, RZ, R14 ;  /* 0x000000ffff027224 */ /* 0x000fce00078e000e */
[----:B------:R-:W-:Y:S05]  /*2b310*/  WARPSYNC.COLLECTIVE R15, `(.L_x_3119) ;  /* 0x000000000f087348 */ /* 0x000fea0003c00000 */
[----:B------:R0:W1:Y:S02]  /*2b320*/  SHFL.IDX P6, R14, R13, R12, R11 ;  /* 0x0000000c0d0e7389 */ /* 0x00006400000c000b */
[----:B01----:R-:W-:Y:S01]  /*2b330*/  ENDCOLLECTIVE ;  /* 0x000000000000791b */ /* 0x003fe20003800000 */
.L_x_3119:
        /* <DEDUP_REMOVED lines=17> */
.L_x_3120:
[----:B------:R-:W-:Y:S02]  /*2b450*/  IMAD.MOV.U32 R13, RZ, RZ, R6 ;  /* 0x000000ffff0d7224 */ /* 0x000fe400078e0006 */
[----:B------:R-:W-:Y:S02]  /*2b460*/  IMAD.MOV.U32 R12, RZ, RZ, 0x2 ;  /* 0x00000002ff0c7424 */ /* 0x000fe400078e00ff */
[----:B------:R-:W-:-:S07]  /*2b470*/  IMAD.MOV.U32 R2, RZ, RZ, R14 ;  /* 0x000000ffff027224 */ /* 0x000fce00078e000e */
[----:B------:R-:W-:Y:S05]  /*2b480*/  WARPSYNC.COLLECTIVE R15, `(.L_x_3121) ;  /* 0x000000000f087348 */ /* 0x000fea0003c00000 */
[----:B------:R0:W1:Y:S02]  /*2b490*/  SHFL.IDX P6, R14, R13, R12, R11 ;  /* 0x0000000c0d0e7389 */ /* 0x00006400000c000b */
[----:B01----:R-:W-:Y:S01]  /*2b4a0*/  ENDCOLLECTIVE ;  /* 0x000000000000791b */ /* 0x003fe20003800000 */
.L_x_3121:
        /* <DEDUP_REMOVED lines=13> */
.L_x_3122:
[----:B------:R-:W-:Y:S02]  /*2b580*/  IMAD.MOV.U32 R13, RZ, RZ, R6 ;  /* 0x000000ffff0d7224 */ /* 0x000fe400078e0006 */
[----:B------:R-:W-:Y:S02]  /*2b590*/  IMAD.MOV.U32 R12, RZ, RZ, 0x3 ;  /* 0x00000003ff0c7424 */ /* 0x000fe400078e00ff */
[----:B------:R-:W-:-:S07]  /*2b5a0*/  IMAD.MOV.U32 R2, RZ, RZ, R14 ;  /* 0x000000ffff027224 */ /* 0x000fce00078e000e */
[----:B------:R-:W-:Y:S05]  /*2b5b0*/  WARPSYNC.COLLECTIVE R15, `(.L_x_3123) ;  /* 0x000000000f087348 */ /* 0x000fea0003c00000 */
[----:B------:R0:W1:Y:S02]  /*2b5c0*/  SHFL.IDX P6, R14, R13, R12, R11 ;  /* 0x0000000c0d0e7389 */ /* 0x00006400000c000b */
[----:B01----:R-:W-:Y:S01]  /*2b5d0*/  ENDCOLLECTIVE ;  /* 0x000000000000791b */ /* 0x003fe20003800000 */
.L_x_3123:
        /* <DEDUP_REMOVED lines=13> */
.L_x_3124:
[----:B------:R-:W-:Y:S02]  /*2b6b0*/  IMAD.MOV.U32 R13, RZ, RZ, R6 ;  /* 0x000000ffff0d7224 */ /* 0x000fe400078e0006 */
[----:B------:R-:W-:Y:S02]  /*2b6c0*/  IMAD.MOV.U32 R12, RZ, RZ, 0x4 ;  /* 0x00000004ff0c7424 */ /* 0x000fe400078e00ff */
[----:B------:R-:W-:-:S07]  /*2b6d0*/  IMAD.MOV.U32 R2, RZ, RZ, R14 ;  /* 0x000000ffff027224 */ /* 0x000fce00078e000e */
[----:B------:R-:W-:Y:S05]  /*2b6e0*/  WARPSYNC.COLLECTIVE R15, `(.L_x_3125) ;  /* 0x000000000f087348 */ /* 0x000fea0003c00000 */
[----:B------:R0:W1:Y:S02]  /*2b6f0*/  SHFL.IDX P6, R14, R13, R12, R11 ;  /* 0x0000000c0d0e7389 */ /* 0x00006400000c000b */
[----:B01----:R-:W-:Y:S01]  /*2b700*/  ENDCOLLECTIVE ;  /* 0x000000000000791b */ /* 0x003fe20003800000 */
.L_x_3125:
        /* <DEDUP_REMOVED lines=13> */
.L_x_3126:
        /* <DEDUP_REMOVED lines=15> */
.L_x_3127:
        /* <DEDUP_REMOVED lines=9> */
.L_x_3128:
[----:B------:R-:W-:Y:S01]  /*2b960*/  IMAD.MOV.U32 R2, RZ, RZ, R14 ;  /* 0x000000ffff027224 */ /* 0x000fe200078e000e */
[----:B------:R-:W-:Y:S06]  /*2b970*/  BRA `(.L_x_3129) ;  /* 0xffffffa8005c7947 */ /* 0x000fec000383ffff */
.L_x_2977:
[----:B0-----:R0:W2:Y:S02]  /*2b980*/  SYNCS.PHASECHK.TRANS64.TRYWAIT P0, [R6+URZ+0x30860], R2 ;  /* 0x03086002060075a7 */ /* 0x0010a4000800017f */
[----:B--2---:R-:W-:Y:S05]  /*2b990*/  @!P0 NANOSLEEP.SYNCS 0x989680 ;  /* 0x009896800000895d */ /* 0x004fea0003900000 */
[----:B------:R-:W2:Y:S02]  /*2b9a0*/  @!P0 SYNCS.PHASECHK.TRANS64 P0, [R6+URZ+0x30860], R2 ;  /* 0x03086002060085a7 */ /* 0x000ea4000800007f */
[----:B--2---:R-:W-:Y:S05]  /*2b9b0*/  @!P0 BRA `(.L_x_2977) ;  /* 0xfffffffc00f08947 */ /* 0x004fea000383ffff */
[----:B------:R-:W-:Y:S05]  /*2b9c0*/  BRA `(.L_x_3130) ;  /* 0xffffffa800c47947 */ /* 0x000fea000383ffff */
.L_x_2978:
        /* <DEDUP_REMOVED lines=8> */
.L_x_3132:
[----:B------:R-:W-:Y:S05]  /*2ba50*/  BSYNC B1 ;  /* 0x0000000000017941 */ /* 0x000fea0003800000 */
.L_x_3131:
        /* <DEDUP_REMOVED lines=9> */
.L_x_3133:
[----:B------:R-:W-:Y:S02]  /*2baf0*/  IMAD.MOV.U32 R13, RZ, RZ, R24 ;  /* 0x000000ffff0d7224 */ /* 0x000fe400078e0018 */
[----:B------:R-:W-:Y:S02]  /*2bb00*/  IMAD.MOV.U32 R12, RZ, RZ, 0x1 ;  /* 0x00000001ff0c7424 */ /* 0x000fe400078e00ff */
[----:B------:R-:W-:-:S07]  /*2bb10*/  IMAD.MOV.U32 R2, RZ, RZ, R14 ;  /* 0x000000ffff027224 */ /* 0x000fce00078e000e */
[----:B------:R-:W-:Y:S05]  /*2bb20*/  WARPSYNC.COLLECTIVE R15, `(.L_x_3134) ;  /* 0x000000000f087348 */ /* 0x000fea0003c00000 */
[----:B------:R0:W1:Y:S02]  /*2bb30*/  SHFL.IDX P6, R14, R13, R12, R11 ;  /* 0x0000000c0d0e7389 */ /* 0x00006400000c000b */
[----:B01----:R-:W-:Y:S01]  /*2bb40*/  ENDCOLLECTIVE ;  /* 0x000000000000791b */ /* 0x003fe20003800000 */
.L_x_3134:
        /* <DEDUP_REMOVED lines=16> */
.L_x_3135:
[----:B------:R-:W-:Y:S02]  /*2bc50*/  IMAD.MOV.U32 R13, RZ, RZ, R24 ;  /* 0x000000ffff0d7224 */ /* 0x000fe400078e0018 */
[----:B------:R-:W-:Y:S02]  /*2bc60*/  IMAD.MOV.U32 R12, RZ, RZ, 0x2 ;  /* 0x00000002ff0c7424 */ /* 0x000fe400078e00ff */
[----:B------:R-:W-:-:S07]  /*2bc70*/  IMAD.MOV.U32 R2, RZ, RZ, R14 ;  /* 0x000000ffff027224 */ /* 0x000fce00078e000e */
[----:B------:R-:W-:Y:S05]  /*2bc80*/  WARPSYNC.COLLECTIVE R15, `(.L_x_3136) ;  /* 0x000000000f087348 */ /* 0x000fea0003c00000 */
[----:B------:R0:W1:Y:S02]  /*2bc90*/  SHFL.IDX P6, R14, R13, R12, R11 ;  /* 0x0000000c0d0e7389 */ /* 0x00006400000c000b */
[----:B01----:R-:W-:Y:S01]  /*2bca0*/  ENDCOLLECTIVE ;  /* 0x000000000000791b */ /* 0x003fe20003800000 */
.L_x_3136:
        /* <DEDUP_REMOVED lines=16> */
.L_x_3137:
[----:B------:R-:W-:Y:S02]  /*2bdb0*/  IMAD.MOV.U32 R13, RZ, RZ, R24 ;  /* 0x000000ffff0d7224 */ /* 0x000fe400078e0018 */
[----:B------:R-:W-:Y:S02]  /*2bdc0*/  IMAD.MOV.U32 R12, RZ, RZ, 0x3 ;  /* 0x00000003ff0c7424 */ /* 0x000fe400078e00ff */
[----:B------:R-:W-:-:S07]  /*2bdd0*/  IMAD.MOV.U32 R2, RZ, RZ, R14 ;  /* 0x000000ffff027224 */ /* 0x000fce00078e000e */
[----:B------:R-:W-:Y:S05]  /*2bde0*/  WARPSYNC.COLLECTIVE R15, `(.L_x_3138) ;  /* 0x000000000f087348 */ /* 0x000fea0003c00000 */
[----:B------:R0:W1:Y:S02]  /*2bdf0*/  SHFL.IDX P6, R14, R13, R12, R11 ;  /* 0x0000000c0d0e7389 */ /* 0x00006400000c000b */
[----:B01----:R-:W-:Y:S01]  /*2be00*/  ENDCOLLECTIVE ;  /* 0x000000000000791b */ /* 0x003fe20003800000 */
.L_x_3138:
        /* <DEDUP_REMOVED lines=16> */
.L_x_3139:
[----:B------:R-:W-:Y:S02]  /*2bf10*/  IMAD.MOV.U32 R13, RZ, RZ, R24 ;  /* 0x000000ffff0d7224 */ /* 0x000fe400078e0018 */
[----:B------:R-:W-:Y:S02]  /*2bf20*/  IMAD.MOV.U32 R12, RZ, RZ, 0x4 ;  /* 0x00000004ff0c7424 */ /* 0x000fe400078e00ff */
[----:B------:R-:W-:-:S07]  /*2bf30*/  IMAD.MOV.U32 R2, RZ, RZ, R14 ;  /* 0x000000ffff027224 */ /* 0x000fce00078e000e */
[----:B------:R-:W-:Y:S05]  /*2bf40*/  WARPSYNC.COLLECTIVE R15, `(.L_x_3140) ;  /* 0x000000000f087348 */ /* 0x000fea0003c00000 */
[----:B------:R0:W1:Y:S02]  /*2bf50*/  SHFL.IDX P6, R14, R13, R12, R11 ;  /* 0x0000000c0d0e7389 */ /* 0x00006400000c000b */
[----:B01----:R-:W-:Y:S01]  /*2bf60*/  ENDCOLLECTIVE ;  /* 0x000000000000791b */ /* 0x003fe20003800000 */
.L_x_3140:
        /* <DEDUP_REMOVED lines=16> */
.L_x_3141:
[----:B------:R-:W-:Y:S02]  /*2c070*/  IMAD.MOV.U32 R13, RZ, RZ, R24 ;  /* 0x000000ffff0d7224 */ /* 0x000fe400078e0018 */
[----:B------:R-:W-:Y:S02]  /*2c080*/  IMAD.MOV.U32 R12, RZ, RZ, 0x5 ;  /* 0x00000005ff0c7424 */ /* 0x000fe400078e00ff */
[----:B------:R-:W-:-:S07]  /*2c090*/  IMAD.MOV.U32 R2, RZ, RZ, R14 ;  /* 0x000000ffff027224 */ /* 0x000fce00078e000e */
[----:B------:R-:W-:Y:S05]  /*2c0a0*/  WARPSYNC.COLLECTIVE R15, `(.L_x_3142) ;  /* 0x000000000f087348 */ /* 0x000fea0003c00000 */
[----:B------:R0:W1:Y:S02]  /*2c0b0*/  SHFL.IDX P6, R14, R13, R12, R11 ;  /* 0x0000000c0d0e7389 */ /* 0x00006400000c000b */
[----:B01----:R-:W-:Y:S01]  /*2c0c0*/  ENDCOLLECTIVE ;  /* 0x000000000000791b */ /* 0x003fe20003800000 */
.L_x_3142:
        /* <DEDUP_REMOVED lines=13> */
.L_x_3143:
[----:B------:R-:W-:Y:S01]  /*2c1a0*/  @!PT LDS RZ, [RZ] ;  /* 0x00000000fffff984 */ /* 0x000fe20000000800 */
[----:B------:R-:W-:Y:S01]  /*2c1b0*/  @!PT LDS RZ, [RZ] ;  /* 0x00000000fffff984 */ /* 0x000fe20000000800 */
[----:B------:R-:W-:Y:S01]  /*2c1c0*/  @!PT LDS RZ, [RZ] ;  /* 0x00000000fffff984 */ /* 0x000fe20000000800 */
[----:B------:R0:W-:Y:S01]  /*2c1d0*/  LDGSTS.E.BYPASS.LTC128B.128 [R5+0x5400], desc[UR60][R2.64+0x80], !P0 ;  /* 0x0540008002057fae */ /* 0x0001e2000c101d7c */
[----:B------:R-:W-:-:S13]  /*2c1e0*/  ISETP.LT.OR P0, PT, R7, 0x41, P1 ;  /* 0x000000410700780c */ /* 0x000fda0000f01670 */
[----:B------:R0:W-:Y:S01]  /*2c1f0*/  LDGSTS.E.BYPASS.LTC128B.128 [R5+0x8400], desc[UR60][R2.64+0x100], !P0 ;  /* 0x0840010002057fae */ /* 0x0001e2000c101d7c */
[----:B------:R-:W-:Y:S05]  /*2c200*/  BRA `(.L_x_3144) ;  /* 0xffffffa400b07947 */ /* 0x000fea000383ffff */
.L_x_2986:
[----:B0-----:R0:W1:Y:S02]  /*2c210*/  SYNCS.PHASECHK.TRANS64.TRYWAIT P0, [R0+URZ+0x30860], R3 ;  /* 0x03086003000075a7 */ /* 0x001064000800017f */
[----:B-1----:R-:W-:Y:S05]  /*2c220*/  @!P0 NANOSLEEP.SYNCS 0x989680 ;  /* 0x009896800000895d */ /* 0x002fea0003900000 */
[----:B------:R-:W1:Y:S02]  /*2c230*/  @!P0 SYNCS.PHASECHK.TRANS64 P0, [R0+URZ+0x30860], R3 ;  /* 0x03086003000085a7 */ /* 0x000e64000800007f */
[----:B-1----:R-:W-:Y:S05]  /*2c240*/  @!P0 BRA `(.L_x_2986) ;  /* 0xfffffffc00f08947 */ /* 0x002fea000383ffff */
[----:B------:R-:W-:Y:S05]  /*2c250*/  BRA `(.L_x_3145) ;  /* 0xffffffa800d47947 */ /* 0x000fea000383ffff */
.L_x_2987:
        /* <DEDUP_REMOVED lines=8> */
.L_x_3147:
[----:B------:R-:W-:Y:S05]  /*2c2e0*/  BSYNC B0 ;  /* 0x0000000000007941 */ /* 0x000fea0003800000 */
.L_x_3146:
        /* <DEDUP_REMOVED lines=9> */
.L_x_3148:
        /* <DEDUP_REMOVED lines=14> */
.L_x_3149:
        /* <DEDUP_REMOVED lines=13> */
.L_x_3150:
[----:B------:R-:W-:Y:S02]  /*2c530*/  IMAD.MOV.U32 R13, RZ, RZ, R24 ;  /* 0x000000ffff0d7224 */ /* 0x000fe400078e0018 */
[----:B------:R-:W-:Y:S01]  /*2c540*/  IMAD.MOV.U32 R12, RZ, RZ, 0x2 ;  /* 0x00000002ff0c7424 */ /* 0x000fe200078e00ff */
[----:B------:R-:W-:-:S13]  /*2c550*/  IADD3 R2, P4, R14, R5, RZ ;  /* 0x000000050e027210 */ /* 0x000fda0007f9e0ff */
[----:B------:R-:W-:Y:S05]  /*2c560*/  WARPSYNC.COLLECTIVE R15, `(.L_x_3151) ;  /* 0x000000000f087348 */ /* 0x000fea0003c00000 */
[----:B------:R0:W1:Y:S02]  /*2c570*/  SHFL.IDX P6, R14, R13, R12, R11 ;  /* 0x0000000c0d0e7389 */ /* 0x00006400000c000b */
[----:B01----:R-:W-:Y:S01]  /*2c580*/  ENDCOLLECTIVE ;  /* 0x000000000000791b */ /* 0x003fe20003800000 */
.L_x_3151:
        /* <DEDUP_REMOVED lines=15> */
.L_x_3152:
[----:B------:R-:W-:Y:S02]  /*2c680*/  IMAD.MOV.U32 R13, RZ, RZ, R24 ;  /* 0x000000ffff0d7224 */ /* 0x000fe400078e0018 */
[----:B------:R-:W-:Y:S01]  /*2c690*/  IMAD.MOV.U32 R12, RZ, RZ, 0x3 ;  /* 0x00000003ff0c7424 */ /* 0x000fe200078e00ff */
[----:B------:R-:W-:-:S13]  /*2c6a0*/  IADD3 R2, P4, R14, R5, RZ ;  /* 0x000000050e027210 */ /* 0x000fda0007f9e0ff */
[----:B------:R-:W-:Y:S05]  /*2c6b0*/  WARPSYNC.COLLECTIVE R15, `(.L_x_3153) ;  /* 0x000000000f087348 */ /* 0x000fea0003c00000 */
[----:B------:R0:W1:Y:S02]  /*2c6c0*/  SHFL.IDX P6, R14, R13, R12, R11 ;  /* 0x0000000c0d0e7389 */ /* 0x00006400000c000b */
[----:B01----:R-:W-:Y:S01]  /*2c6d0*/  ENDCOLLECTIVE ;  /* 0x000000000000791b */ /* 0x003fe20003800000 */
.L_x_3153:
        /* <DEDUP_REMOVED lines=15> */
.L_x_3154:
[----:B------:R-:W-:Y:S02]  /*2c7d0*/  IMAD.MOV.U32 R13, RZ, RZ, R24 ;  /* 0x000000ffff0d7224 */ /* 0x000fe400078e0018 */
[----:B------:R-:W-:Y:S01]  /*2c7e0*/  IMAD.MOV.U32 R12, RZ, RZ, 0x4 ;  /* 0x00000004ff0c7424 */ /* 0x000fe200078e00ff */
[----:B------:R-:W-:-:S13]  /*2c7f0*/  IADD3 R2, P4, R14, R5, RZ ;  /* 0x000000050e027210 */ /* 0x000fda0007f9e0ff */
[----:B------:R-:W-:Y:S05]  /*2c800*/  WARPSYNC.COLLECTIVE R15, `(.L_x_3155) ;  /* 0x000000000f087348 */ /* 0x000fea0003c00000 */
[----:B------:R0:W1:Y:S02]  /*2c810*/  SHFL.IDX P6, R14, R13, R12, R11 ;  /* 0x0000000c0d0e7389 */ /* 0x00006400000c000b */
[----:B01----:R-:W-:Y:S01]  /*2c820*/  ENDCOLLECTIVE ;  /* 0x000000000000791b */ /* 0x003fe20003800000 */
.L_x_3155:
        /* <DEDUP_REMOVED lines=15> */
.L_x_3156:
[----:B------:R-:W-:Y:S02]  /*2c920*/  IMAD.MOV.U32 R13, RZ, RZ, R24 ;  /* 0x000000ffff0d7224 */ /* 0x000fe400078e0018 */
[----:B------:R-:W-:Y:S01]  /*2c930*/  IMAD.MOV.U32 R12, RZ, RZ, 0x5 ;  /* 0x00000005ff0c7424 */ /* 0x000fe200078e00ff */
[----:B------:R-:W-:-:S13]  /*2c940*/  IADD3 R2, P4, R14, R5, RZ ;  /* 0x000000050e027210 */ /* 0x000fda0007f9e0ff */
[----:B------:R-:W-:Y:S05]  /*2c950*/  WARPSYNC.COLLECTIVE R15, `(.L_x_3157) ;  /* 0x000000000f087348 */ /* 0x000fea0003c00000 */
[----:B------:R0:W1:Y:S02]  /*2c960*/  SHFL.IDX P6, R14, R13, R12, R11 ;  /* 0x0000000c0d0e7389 */ /* 0x00006400000c000b */
[----:B01----:R-:W-:Y:S01]  /*2c970*/  ENDCOLLECTIVE ;  /* 0x000000000000791b */ /* 0x003fe20003800000 */
.L_x_3157:
        /* <DEDUP_REMOVED lines=14> */
.L_x_3158:
[----:B------:R-:W-:Y:S05]  /*2ca60*/  BRA `(.L_x_3159) ;  /* 0xffffffa400d87947 */ /* 0x000fea000383ffff */
.L_x_2992:
[----:B------:R-:W-:Y:S01]  /*2ca70*/  BSSY B0, `(.L_x_3160) ;  /* 0x0000008000007945 */ /* 0x000fe20003800000 */
[----:B------:R-:W-:Y:S02]  /*2ca80*/  IMAD.MOV.U32 R13, RZ, RZ, R16 ;  /* 0x000000ffff0d7224 */ /* 0x000fe400078e0010 */
[----:B------:R-:W-:Y:S02]  /*2ca90*/  IMAD.MOV.U32 R12, RZ, RZ, RZ ;  /* 0x000000ffff0c7224 */ /* 0x000fe400078e00ff */
[----:B-1----:R-:W-:Y:S02]  /*2caa0*/  IMAD.MOV.U32 R11, RZ, RZ, 0x1f ;  /* 0x0000001fff0b7424 */ /* 0x002fe400078e00ff */
[----:B------:R-:W-:-:S07]  /*2cab0*/  IMAD.MOV.U32 R15, RZ, RZ, -0x1 ;  /* 0xffffffffff0f7424 */ /* 0x000fce00078e00ff */
[----:B------:R-:W-:Y:S05]  /*2cac0*/  WARPSYNC.COLLECTIVE R15, `(.L_x_3161) ;  /* 0x000000000f087348 */ /* 0x000fea0003c00000 */
[----:B------:R0:W1:Y:S02]  /*2cad0*/  SHFL.IDX P6, R14, R13, R12, R11 ;  /* 0x0000000c0d0e7389 */ /* 0x00006400000c000b */
[----:B01----:R-:W-:Y:S01]  /*2cae0*/  ENDCOLLECTIVE ;  /* 0x000000000000791b */ /* 0x003fe20003800000 */
.L_x_3161:
[----:B------:R-:W-:Y:S05]  /*2caf0*/  BSYNC B0 ;  /* 0x0000000000007941 */ /* 0x000fea0003800000 */
.L_x_3160:
        /* <DEDUP_REMOVED lines=9> */
.L_x_3162:
        /* <DEDUP_REMOVED lines=24> */
.L_x_3163:
[----:B------:R-:W-:Y:S01]  /*2cd10*/  IMAD.MOV.U32 R12, RZ, RZ, 0x2 ;  /* 0x00000002ff0c7424 */ /* 0x000fe200078e00ff */
[----:B------:R-:W-:-:S05]  /*2cd20*/  SEL R14, R14, RZ, P1 ;  /* 0x000000ff0e0e7207 */ /* 0x000fca0000800000 */
[----:B------:R-:W-:-:S04]  /*2cd30*/  IMAD.IADD R5, R13, 0x1, R14 ;  /* 0x000000010d057824 */ /* 0x000fc800078e020e */
[----:B------:R-:W-:-:S07]  /*2cd40*/  IMAD.MOV.U32 R13, RZ, RZ, R5 ;  /* 0x000000ffff0d7224 */ /* 0x000fce00078e0005 */
[----:B------:R-:W-:Y:S05]  /*2cd50*/  WARPSYNC.COLLECTIVE R15, `(.L_x_3164) ;  /* 0x000000000f087348 */ /* 0x000fea0003c00000 */
[----:B------:R0:W1:Y:S02]  /*2cd60*/  SHFL.UP P6, R14, R13, R12, R11 ;  /* 0x0400000c0d0e7389 */ /* 0x00006400000c000b */
[----:B01----:R-:W-:Y:S01]  /*2cd70*/  ENDCOLLECTIVE ;  /* 0x000000000000791b */ /* 0x003fe20003800000 */
.L_x_3164:
[----:B------:R-:W-:Y:S01]  /*2cd80*/  IMAD.MOV.U32 R12, RZ, RZ, 0x4 ;  /* 0x00000004ff0c7424 */ /* 0x000fe200078e00ff */
[----:B------:R-:W-:-:S05]  /*2cd90*/  SEL R2, R14, RZ, P2 ;  /* 0x000000ff0e027207 */ /* 0x000fca0001000000 */
[----:B------:R-:W-:-:S04]  /*2cda0*/  IMAD.IADD R2, R5, 0x1, R2 ;  /* 0x0000000105027824 */ /* 0x000fc800078e0202 */
[----:B------:R-:W-:-:S07]  /*2cdb0*/  IMAD.MOV.U32 R13, RZ, RZ, R2 ;  /* 0x000000ffff0d7224 */ /* 0x000fce00078e0002 */
[----:B------:R-:W-:Y:S05]  /*2cdc0*/  WARPSYNC.COLLECTIVE R15, `(.L_x_3165) ;  /* 0x000000000f087348 */ /* 0x000fea0003c00000 */
[----:B------:R0:W1:Y:S02]  /*2cdd0*/  SHFL.UP P6, R14, R13, R12, R11 ;  /* 0x0400000c0d0e7389 */ /* 0x00006400000c000b */
[----:B01----:R-:W-:Y:S01]  /*2cde0*/  ENDCOLLECTIVE ;  /* 0x000000000000791b */ /* 0x003fe20003800000 */
.L_x_3165:
[----:B------:R-:W-:Y:S01]  /*2cdf0*/  IMAD.MOV.U32 R12, RZ, RZ, 0x8 ;  /* 0x00000008ff0c7424 */ /* 0x000fe200078e00ff */
[----:B------:R-:W-:-:S05]  /*2ce00*/  SEL R3, R14, RZ, P3 ;  /* 0x000000ff0e037207 */ /* 0x000fca0001800000 */
[----:B------:R-:W-:-:S04]  /*2ce10*/  IMAD.IADD R3, R2, 0x1, R3 ;  /* 0x0000000102037824 */ /* 0x000fc800078e0203 */
[----:B------:R-:W-:-:S07]  /*2ce20*/  IMAD.MOV.U32 R13, RZ, RZ, R3 ;  /* 0x000000ffff0d7224 */ /* 0x000fce00078e0003 */
[----:B------:R-:W-:Y:S05]  /*2ce30*/  WARPSYNC.COLLECTIVE R15, `(.L_x_3166) ;  /* 0x000000000f087348 */ /* 0x000fea0003c00000 */
[----:B------:R0:W1:Y:S02]  /*2ce40*/  SHFL.UP P6, R14, R13, R12, R11 ;  /* 0x0400000c0d0e7389 */ /* 0x00006400000c000b */
[----:B01----:R-:W-:Y:S01]  /*2ce50*/  ENDCOLLECTIVE ;  /* 0x000000000000791b */ /* 0x003fe20003800000 */
.L_x_3166:
[----:B------:R-:W-:Y:S01]  /*2ce60*/  IMAD.MOV.U32 R12, RZ, RZ, 0x10 ;  /* 0x00000010ff0c7424 */ /* 0x000fe200078e00ff */
[----:B------:R-:W-:-:S05]  /*2ce70*/  SEL R14, R14, RZ, P4 ;  /* 0x000000ff0e0e7207 */ /* 0x000fca0002000000 */
[----:B------:R-:W-:-:S04]  /*2ce80*/  IMAD.IADD R5, R3, 0x1, R14 ;  /* 0x0000000103057824 */ /* 0x000fc800078e020e */
[----:B------:R-:W-:-:S07]  /*2ce90*/  IMAD.MOV.U32 R13, RZ, RZ, R5 ;  /* 0x000000ffff0d7224 */ /* 0x000fce00078e0005 */
[----:B------:R-:W-:Y:S05]  /*2cea0*/  WARPSYNC.COLLECTIVE R15, `(.L_x_3167) ;  /* 0x000000000f087348 */ /* 0x000fea0003c00000 */
[----:B------:R0:W1:Y:S02]  /*2ceb0*/  SHFL.UP P6, R14, R13, R12, R11 ;  /* 0x0400000c0d0e7389 */ /* 0x00006400000c000b */
[----:B01----:R-:W-:Y:S01]  /*2cec0*/  ENDCOLLECTIVE ;  /* 0x000000000000791b */ /* 0x003fe20003800000 */
.L_x_3167:
        /* <DEDUP_REMOVED lines=8> */
.L_x_3168:
[----:B------:R-:W-:Y:S05]  /*2cf50*/  BRA `(.L_x_3169) ;  /* 0xffffffa400f47947 */ /* 0x000fea000383ffff */
.L_x_2995:
[----:B------:R-:W-:Y:S01]  /*2cf60*/  BSSY B0, `(.L_x_3170) ;  /* 0x0000007000007945 */ /* 0x000fe20003800000 */
[----:B------:R-:W-:Y:S02]  /*2cf70*/  IMAD.MOV.U32 R12, RZ, RZ, 0x1 ;  /* 0x00000001ff0c7424 */ /* 0x000fe400078e00ff */
[----:B-1----:R-:W-:Y:S02]  /*2cf80*/  IMAD.MOV.U32 R11, RZ, RZ, RZ ;  /* 0x000000ffff0b7224 */ /* 0x002fe400078e00ff */
[----:B------:R-:W-:-:S07]  /*2cf90*/  IMAD.MOV.U32 R15, RZ, RZ, -0x1 ;  /* 0xffffffffff0f7424 */ /* 0x000fce00078e00ff */
[----:B------:R-:W-:Y:S05]  /*2cfa0*/  WARPSYNC.COLLECTIVE R15, `(.L_x_3171) ;  /* 0x000000000f087348 */ /* 0x000fea0003c00000 */
[----:B------:R0:W1:Y:S02]  /*2cfb0*/  SHFL.UP P6, R14, R13, R12, R11 ;  /* 0x0400000c0d0e7389 */ /* 0x00006400000c000b */
[----:B01----:R-:W-:Y:S01]  /*2cfc0*/  ENDCOLLECTIVE ;  /* 0x000000000000791b */ /* 0x003fe20003800000 */
.L_x_3171:
[----:B------:R-:W-:Y:S05]  /*2cfd0*/  BSYNC B0 ;  /* 0x0000000000007941 */ /* 0x000fea0003800000 */
.L_x_3170:
        /* <DEDUP_REMOVED lines=8> */
.L_x_3172:
[----:B------:R-:W-:Y:S01]  /*2d060*/  IMAD.MOV.U32 R12, RZ, RZ, 0x4 ;  /* 0x00000004ff0c7424 */ /* 0x000fe200078e00ff */
[----:B------:R-:W-:-:S05]  /*2d070*/  SEL R2, R14, RZ, P2 ;  /* 0x000000ff0e027207 */ /* 0x000fca0001000000 */
[----:B------:R-:W-:-:S04]  /*2d080*/  IMAD.IADD R2, R13, 0x1, R2 ;  /* 0x000000010d027824 */ /* 0x000fc800078e0202 */
[----:B------:R-:W-:-:S07]  /*2d090*/  IMAD.MOV.U32 R13, RZ, RZ, R2 ;  /* 0x000000ffff0d7224 */ /* 0x000fce00078e0002 */
[----:B------:R-:W-:Y:S05]  /*2d0a0*/  WARPSYNC.COLLECTIVE R15, `(.L_x_3173) ;  /* 0x000000000f087348 */ /* 0x000fea0003c00000 */
[----:B------:R0:W1:Y:S02]  /*2d0b0*/  SHFL.UP P6, R14, R13, R12, R11 ;  /* 0x0400000c0d0e7389 */ /* 0x00006400000c000b */
[----:B01----:R-:W-:Y:S01]  /*2d0c0*/  ENDCOLLECTIVE ;  /* 0x000000000000791b */ /* 0x003fe20003800000 */
.L_x_3173:
[----:B------:R-:W-:Y:S01]  /*2d0d0*/  IMAD.MOV.U32 R12, RZ, RZ, 0x8 ;  /* 0x00000008ff0c7424 */ /* 0x000fe200078e00ff */
[----:B------:R-:W-:-:S05]  /*2d0e0*/  SEL R3, R14, RZ, P3 ;  /* 0x000000ff0e037207 */ /* 0x000fca0001800000 */
[----:B------:R-:W-:-:S04]  /*2d0f0*/  IMAD.IADD R3, R2, 0x1, R3 ;  /* 0x0000000102037824 */ /* 0x000fc800078e0203 */
[----:B------:R-:W-:-:S07]  /*2d100*/  IMAD.MOV.U32 R13, RZ, RZ, R3 ;  /* 0x000000ffff0d7224 */ /* 0x000fce00078e0003 */
[----:B------:R-:W-:Y:S05]  /*2d110*/  WARPSYNC.COLLECTIVE R15, `(.L_x_3174) ;  /* 0x000000000f087348 */ /* 0x000fea0003c00000 */
[----:B------:R0:W1:Y:S02]  /*2d120*/  SHFL.UP P6, R14, R13, R12, R11 ;  /* 0x0400000c0d0e7389 */ /* 0x00006400000c000b */
[----:B01----:R-:W-:Y:S01]  /*2d130*/  ENDCOLLECTIVE ;  /* 0x000000000000791b */ /* 0x003fe20003800000 */
.L_x_3174:
[----:B------:R-:W-:Y:S01]  /*2d140*/  IMAD.MOV.U32 R12, RZ, RZ, 0x10 ;  /* 0x00000010ff0c7424 */ /* 0x000fe200078e00ff */
[----:B------:R-:W-:-:S05]  /*2d150*/  SEL R14, R14, RZ, P4 ;  /* 0x000000ff0e0e7207 */ /* 0x000fca0002000000 */
[----:B------:R-:W-:-:S04]  /*2d160*/  IMAD.IADD R5, R3, 0x1, R14 ;  /* 0x0000000103057824 */ /* 0x000fc800078e020e */
[----:B------:R-:W-:-:S07]  /*2d170*/  IMAD.MOV.U32 R13, RZ, RZ, R5 ;  /* 0x000000ffff0d7224 */ /* 0x000fce00078e0005 */
[----:B------:R-:W-:Y:S05]  /*2d180*/  WARPSYNC.COLLECTIVE R15, `(.L_x_3175) ;  /* 0x000000000f087348 */ /* 0x000fea0003c00000 */
[----:B------:R0:W1:Y:S02]  /*2d190*/  SHFL.UP P6, R14, R13, R12, R11 ;  /* 0x0400000c0d0e7389 */ /* 0x00006400000c000b */
[----:B01----:R-:W-:Y:S01]  /*2d1a0*/  ENDCOLLECTIVE ;  /* 0x000000000000791b */ /* 0x003fe20003800000 */
.L_x_3175:
        /* <DEDUP_REMOVED lines=8> */
.L_x_3176:
[----:B------:R-:W-:Y:S05]  /*2d230*/  BRA `(.L_x_3177) ;  /* 0xffffffa400e07947 */ /* 0x000fea000383ffff */
.L_x_2997:
[----:B------:R-:W-:Y:S01]  /*2d240*/  BSSY B0, `(.L_x_3178) ;  /* 0x0000006000007945 */ /* 0x000fe20003800000 */
[----:B------:R-:W-:Y:S01]  /*2d250*/  PLOP3.LUT P6, PT, P6, PT, PT, 0x8, 0x0 ;  /* 0x000000000000781c */ /* 0x000fe200037ce170 */
[----:B------:R-:W-:-:S12]  /*2d260*/  IMAD.MOV.U32 R15, RZ, RZ, -0x1 ;  /* 0xffffffffff0f7424 */ /* 0x000fd800078e00ff */
[----:B01----:R-:W-:Y:S05]  /*2d270*/  WARPSYNC.COLLECTIVE R15, `(.L_x_3179) ;  /* 0x000000000f087348 */ /* 0x003fea0003c00000 */
[----:B------:R-:W-:Y:S01]  /*2d280*/  VOTE.ANY R14, PT, P6 ;  /* 0x00000000000e7806 */ /* 0x000fe200030e0100 */
[----:B01----:R-:W-:Y:S06]  /*2d290*/  ENDCOLLECTIVE ;  /* 0x000000000000791b */ /* 0x003fec0003800000 */
.L_x_3179:
[----:B------:R-:W-:Y:S05]  /*2d2a0*/  BSYNC B0 ;  /* 0x0000000000007941 */ /* 0x000fea0003800000 */
.L_x_3178:
        /* <DEDUP_REMOVED lines=8> */
.L_x_3180:
[----:B------:R-:W-:Y:S02]  /*2d330*/  IMAD.IADD R19, R12, 0x1, R19 ;  /* 0x000000010c137824 */ /* 0x000fe400078e0213 */
[----:B------:R-:W-:Y:S02]  /*2d340*/  IMAD.MOV.U32 R13, RZ, RZ, R4 ;  /* 0x000000ffff0d7224 */ /* 0x000fe400078e0004 */
[----:B------:R-:W-:-:S07]  /*2d350*/  IMAD.MOV.U32 R17, RZ, RZ, R14 ;  /* 0x000000ffff117224 */ /* 0x000fce00078e000e */
[----:B------:R-:W-:Y:S05]  /*2d360*/  WARPSYNC.COLLECTIVE R15, `(.L_x_3181) ;  /* 0x000000000f087348 */ /* 0x000fea0003c00000 */
[----:B------:R0:W1:Y:S02]  /*2d370*/  SHFL.IDX P6, R14, R13, R12, R11 ;  /* 0x0000000c0d0e7389 */ /* 0x00006400000c000b */
[----:B01----:R-:W-:Y:S01]  /*2d380*/  ENDCOLLECTIVE ;  /* 0x000000000000791b */ /* 0x003fe20003800000 */
.L_x_3181:
[----:B------:R-:W-:Y:S01]  /*2d390*/  IMAD.MOV.U32 R4, RZ, RZ, R14 ;  /* 0x000000ffff047224 */ /* 0x000fe200078e000e */
[----:B------:R-:W-:Y:S06]  /*2d3a0*/  BRA `(.L_x_3182) ;  /* 0xffffffa400c47947 */ /* 0x000fec000383ffff */
.L_x_2999:
[----:B------:R-:W-:Y:S01]  /*2d3b0*/  BSSY B0, `(.L_x_3183) ;  /* 0x0000007000007945 */ /* 0x000fe20003800000 */
[----:B------:R-:W-:Y:S02]  /*2d3c0*/  IMAD.MOV.U32 R13, RZ, RZ, R2 ;  /* 0x000000ffff0d7224 */ /* 0x000fe400078e0002 */
[----:B-1----:R-:W-:Y:S02]  /*2d3d0*/  IMAD.MOV.U32 R11, RZ, RZ, 0x1f ;  /* 0x0000001fff0b7424 */ /* 0x002fe400078e00ff */
[----:B------:R-:W-:-:S07]  /*2d3e0*/  IMAD.MOV.U32 R15, RZ, RZ, -0x1 ;  /* 0xffffffffff0f7424 */ /* 0x000fce00078e00ff */
[----:B0--34-:R-:W-:Y:S05]  /*2d3f0*/  WARPSYNC.COLLECTIVE R15, `(.L_x_3184) ;  /* 0x000000000f087348 */ /* 0x019fea0003c00000 */
[----:B------:R1:W2:Y:S02]  /*2d400*/  SHFL.IDX P6, R14, R13, R12, R11 ;  /* 0x0000000c0d0e7389 */ /* 0x0002a400000c000b */
[----:B01234-:R-:W-:Y:S01]  /*2d410*/  ENDCOLLECTIVE ;  /* 0x000000000000791b */ /* 0x01ffe20003800000 */
.L_x_3184:
[----:B------:R-:W-:Y:S05]  /*2d420*/  BSYNC B0 ;  /* 0x0000000000007941 */ /* 0x000fea0003800000 */
.L_x_3183:
[----:B------:R-:W-:Y:S01]  /*2d430*/  IMAD.MOV.U32 R6, RZ, RZ, R14 ;  /* 0x000000ffff067224 */ /* 0x000fe200078e000e */
[----:B------:R-:W-:Y:S06]  /*2d440*/  BRA `(.L_x_2998) ;  /* 0xffffffa400b47947 */ /* 0x000fec000383ffff */
.L_x_3005:
[----:B0-----:R0:W2:Y:S02]  /*2d450*/  SYNCS.PHASECHK.TRANS64.TRYWAIT P0, [R7+URZ+0x30820], R0 ;  /* 0x03082000070075a7 */ /* 0x0010a4000800017f */
[----:B--2---:R-:W-:Y:S05]  /*2d460*/  @!P0 NANOSLEEP.SYNCS 0x989680 ;  /* 0x009896800000895d */ /* 0x004fea0003900000 */
[----:B------:R-:W2:Y:S02]  /*2d470*/  @!P0 SYNCS.PHASECHK.TRANS64 P0, [R7+URZ+0x30820], R0 ;  /* 0x03082000070085a7 */ /* 0x000ea4000800007f */
[----:B--2---:R-:W-:Y:S05]  /*2d480*/  @!P0 BRA `(.L_x_3005) ;  /* 0xfffffffc00f08947 */ /* 0x004fea000383ffff */
[----:B------:R-:W-:Y:S05]  /*2d490*/  BRA `(.L_x_3185) ;  /* 0xffffffb0000c7947 */ /* 0x000fea000383ffff */
.L_x_3006:
[----:B------:R-:W2:Y:S01]  /*2d4a0*/  S2R R2, SR_TID.X ;  /* 0x0000000000027919 */ /* 0x000ea20000002100 */
[----:B------:R-:W-:Y:S01]  /*2d4b0*/  BSSY B0, `(.L_x_3186) ;  /* 0x000000a000007945 */ /* 0x000fe20003800000 */
[----:B------:R-:W-:Y:S02]  /*2d4c0*/  IMAD.MOV.U32 R12, RZ, RZ, RZ ;  /* 0x000000ffff0c7224 */ /* 0x000fe400078e00ff */
[----:B-1----:R-:W-:Y:S02]  /*2d4d0*/  IMAD.MOV.U32 R11, RZ, RZ, 0x1f ;  /* 0x0000001fff0b7424 */ /* 0x002fe400078e00ff */
[----:B------:R-:W-:Y:S01]  /*2d4e0*/  IMAD.MOV.U32 R15, RZ, RZ, -0x1 ;  /* 0xffffffffff0f7424 */ /* 0x000fe200078e00ff */
[----:B--2---:R-:W-:-:S04]  /*2d4f0*/  SHF.R.U32.HI R2, RZ, 0x5, R2 ;  /* 0x00000005ff027819 */ /* 0x004fc80000011602 */
[----:B------:R-:W-:-:S05]  /*2d500*/  LOP3.LUT R2, R2, 0x3, RZ, 0xc0, !PT ;  /* 0x0000000302027812 */ /* 0x000fca00078ec0ff */
[----:B------:R-:W-:-:S07]  /*2d510*/  IMAD.MOV.U32 R13, RZ, RZ, R2 ;  /* 0x000000ffff0d7224 */ /* 0x000fce00078e0002 */
[----:B0-----:R-:W-:Y:S05]  /*2d520*/  WARPSYNC.COLLECTIVE R15, `(.L_x_3187) ;  /* 0x000000000f087348 */ /* 0x001fea0003c00000 */
[----:B------:R1:W2:Y:S02]  /*2d530*/  SHFL.IDX P6, R14, R13, R12, R11 ;  /* 0x0000000c0d0e7389 */ /* 0x0002a400000c000b */
[----:B012---:R-:W-:Y:S01]  /*2d540*/  ENDCOLLECTIVE ;  /* 0x000000000000791b */ /* 0x007fe20003800000 */
.L_x_3187:
[----:B------:R-:W-:Y:S05]  /*2d550*/  BSYNC B0 ;  /* 0x0000000000007941 */ /* 0x000fea0003800000 */
.L_x_3186:
[----:B------:R-:W-:Y:S05]  /*2d560*/  BRA `(.L_x_3188) ;  /* 0xffffffac00f47947 */ /* 0x000fea000383ffff */
.L_x_3007:
[----:B------:R-:W-:Y:S01]  /*2d570*/  BSSY B0, `(.L_x_3189) ;  /* 0x0000006000007945 */ /* 0x000fe20003800000 */
[----:B------:R-:W-:-:S07]  /*2d580*/  IMAD.MOV.U32 R15, RZ, RZ, -0x1 ;  /* 0xffffffffff0f7424 */ /* 0x000fce00078e00ff */
[----:B01----:R-:W-:Y:S05]  /*2d590*/  WARPSYNC.COLLECTIVE R15, `(.L_x_3190) ;  /* 0x000000000f0c7348 */ /* 0x003fea0003c00000 */
[----:B------:R-:W-:Y:S02]  /*2d5a0*/  ELECT P6, UR62, PT ;  /* 0x00000000003e782f */ /* 0x000fe400038c0000 */
[----:B------:R-:W-:Y:S01]  /*2d5b0*/  MOV R14, UR62 ;  /* 0x0000003e000e7c02 */ /* 0x000fe20008000f00 */
[----:B01----:R-:W-:Y:S10]  /*2d5c0*/  ENDCOLLECTIVE ;  /* 0x000000000000791b */ /* 0x003ff40003800000 */
.L_x_3190:
[----:B------:R-:W-:Y:S05]  /*2d5d0*/  BSYNC B0 ;  /* 0x0000000000007941 */ /* 0x000fea0003800000 */
.L_x_3189:
[----:B------:R-:W-:Y:S05]  /*2d5e0*/  BRA `(.L_x_3191) ;  /* 0xffffffac00e87947 */ /* 0x000fea000383ffff */
.L_x_3009:
[----:B0-----:R0:W2:Y:S02]  /*2d5f0*/  SYNCS.PHASECHK.TRANS64.TRYWAIT P1, [R5+URZ+0x30840], R0 ;  /* 0x03084000050075a7 */ /* 0x0010a4000802017f */
[----:B--2---:R-:W-:Y:S05]  /*2d600*/  @!P1 NANOSLEEP.SYNCS 0x989680 ;  /* 0x009896800000995d */ /* 0x004fea0003900000 */
[----:B------:R-:W2:Y:S02]  /*2d610*/  @!P1 SYNCS.PHASECHK.TRANS64 P1, [R5+URZ+0x30840], R0 ;  /* 0x03084000050095a7 */ /* 0x000ea4000802007f */
[----:B--2---:R-:W-:Y:S05]  /*2d620*/  @!P1 BRA `(.L_x_3009) ;  /* 0xfffffffc00f09947 */ /* 0x004fea000383ffff */
[----:B------:R-:W-:Y:S05]  /*2d630*/  BRA `(.L_x_3192) ;  /* 0xffffffb000107947 */ /* 0x000fea000383ffff */
.L_x_3011:
[----:B--2---:R2:W3:Y:S02]  /*2d640*/  SYNCS.PHASECHK.TRANS64.TRYWAIT P1, [R3+URZ+0x30840], R2 ;  /* 0x03084002030075a7 */ /* 0x0044e4000802017f */
[----:B---3--:R-:W-:Y:S05]  /*2d650*/  @!P1 NANOSLEEP.SYNCS 0x989680 ;  /* 0x009896800000995d */ /* 0x008fea0003900000 */
[----:B------:R-:W3:Y:S02]  /*2d660*/  @!P1 SYNCS.PHASECHK.TRANS64 P1, [R3+URZ+0x30840], R2 ;  /* 0x03084002030095a7 */ /* 0x000ee4000802007f */
[----:B---3--:R-:W-:Y:S05]  /*2d670*/  @!P1 BRA `(.L_x_3011) ;  /* 0xfffffffc00f09947 */ /* 0x008fea000383ffff */
[----:B------:R-:W-:Y:S05]  /*2d680*/  BRA `(.L_x_3193) ;  /* 0xffffffb0001c7947 */ /* 0x000fea000383ffff */
.L_x_3013:
[----:B---3--:R3:W4:Y:S02]  /*2d690*/  SYNCS.PHASECHK.TRANS64.TRYWAIT P1, [R5+URZ+0x30860], R0 ;  /* 0x03086000050075a7 */ /* 0x008724000802017f */
[----:B----4-:R-:W-:Y:S05]  /*2d6a0*/  @!P1 NANOSLEEP.SYNCS 0x989680 ;  /* 0x009896800000995d */ /* 0x010fea0003900000 */
[----:B------:R-:W4:Y:S02]  /*2d6b0*/  @!P1 SYNCS.PHASECHK.TRANS64 P1, [R5+URZ+0x30860], R0 ;  /* 0x03086000050095a7 */ /* 0x000f24000802007f */
[----:B----4-:R-:W-:Y:S05]  /*2d6c0*/  @!P1 BRA `(.L_x_3013) ;  /* 0xfffffffc00f09947 */ /* 0x010fea000383ffff */
[----:B------:R-:W-:Y:S05]  /*2d6d0*/  BRA `(.L_x_3194) ;  /* 0xffffffb000187947 */ /* 0x000fea000383ffff */
.L_x_3195:
        /* <DEDUP_REMOVED lines=10> */
.L_x_3205:


//--------------------- .nv.global.init           --------------------------
	.section	.nv.global.init,"aw",@progbits
.nv.global.init:
	.type		$str$23,@object
	.size		$str$23,($str$24 - $str$23)
$str$23:
        /*0000*/ 	.byte	0x28, 0x61, 0x64, 0x64, 0x72, 0x65, 0x73, 0x73, 0x20, 0x26, 0x20, 0x6d, 0x61, 0x73, 0x6b, 0x29
        /*0010*/ 	.byte	0x20, 0x3d, 0x3d, 0x20, 0x30, 0x00
	.type		$str$24,@object
	.size		$str$24,(__unnamed_5 - $str$24)
$str$24:
        /*0016*/ 	.byte	0x2f, 0x74, 0x6d, 0x70, 0x2f, 0x6f, 0x73, 0x73, 0x5f, 0x6b, 0x65, 0x72, 0x6e, 0x65, 0x6c, 0x73
        /*0026*/ 	.byte	0x5f, 0x73, 0x72, 0x63, 0x2f, 0x66, 0x6c, 0x61, 0x73, 0x68, 0x5f, 0x61, 0x74, 0x74, 0x65, 0x6e
        /*0036*/ 	.byte	0x74, 0x69, 0x6f, 0x6e, 0x2f, 0x63, 0x73, 0x72, 0x63, 0x2f, 0x63, 0x75, 0x74, 0x6c, 0x61, 0x73
        /*0046*/ 	.byte	0x73, 0x2f, 0x69, 0x6e, 0x63, 0x6c, 0x75, 0x64, 0x65, 0x2f, 0x63, 0x75, 0x74, 0x65, 0x2f, 0x70
        /*0056*/ 	.byte	0x6f, 0x69, 0x6e, 0x74, 0x65, 0x72, 0x5f, 0x66, 0x6c, 0x61, 0x67, 0x67, 0x65, 0x64, 0x2e, 0x68
        /*0066*/ 	.byte	0x70, 0x70, 0x00
	.type		__unnamed_5,@object
	.size		__unnamed_5,(__unnamed_4 - __unnamed_5)
__unnamed_5:
        /* <DEDUP_REMOVED lines=25> */
	.type		__unnamed_4,@object
	.size		__unnamed_4,(__unnamed_3 - __unnamed_4)
__unnamed_4:
        /* <DEDUP_REMOVED lines=25> */
	.type		__unnamed_3,@object
	.size		__unnamed_3,(__unnamed_2 - __unnamed_3)
__unnamed_3:
        /* <DEDUP_REMOVED lines=29> */
	.type		__unnamed_2,@object
	.size		__unnamed_2,(__unnamed_1 - __unnamed_2)
__unnamed_2:
        /* <DEDUP_REMOVED lines=29> */
	.type		__unnamed_1,@object
	.size		__unnamed_1,(.L_0 - __unnamed_1)
__unnamed_1:
        /* <DEDUP_REMOVED lines=29> */
        /*08e1*/ 	.byte	0x5d, 0x00
.L_0:


//--------------------- .nv.shared._ZN7cutlass13device_kernelIN5flash11enable_sm90INS1_16FlashAttnFwdSm90INS1_25CollectiveMainloopFwdSm90ILi2EN4cute5tupleIJNS5_1CILi1EEES8_S8_EEENS6_IJNS7_ILi128EEENS7_ILi96EEENS7_ILi192EEEEEELi192ENS_10bfloat16_tEfNS_4arch4Sm90ELb0ELb0ELb1ELb0ELb1ELb0ELb0ELb1ELb1ELb1ELb1ELb0EEENS1_21CollectiveEpilogueFwdINS6_IJSA_SC_SB_EEES9_SE_SG_Li256ELb0ELb1ELb1ELb0EEENS1_19SingleTileSchedulerILb0ELb1ELb1ELi128EEEEEEEEEvNT_6ParamsE --------------------------
	.section	.nv.shared._ZN7cutlass13device_kernelIN5flash11enable_sm90INS1_16FlashAttnFwdSm90INS1_25CollectiveMainloopFwdSm90ILi2EN4cute5tupleIJNS5_1CILi1EEES8_S8_EEENS6_IJNS7_ILi128EEENS7_ILi96EEENS7_ILi192EEEEEELi192ENS_10bfloat16_tEfNS_4arch4Sm90ELb0ELb0ELb1ELb0ELb1ELb0ELb0ELb1ELb1ELb1ELb1ELb0EEENS1_21CollectiveEpilogueFwdINS6_IJSA_SC_SB_EEES9_SE_SG_Li256ELb0ELb1ELb1ELb0EEENS1_19SingleTileSchedulerILb0ELb1ELb1ELi128EEEEEEEEEvNT_6ParamsE,"aw",@nobits
	.sectionflags	@""
	.align	16
	.zero		1024


//--------------------- .nv.shared.reserved.0     --------------------------
	.section	.nv.shared.reserved.0,"aw",@nobits
	.weak		__nv_reservedSMEM_offset_0_alias
	.size		__nv_reservedSMEM_offset_0_alias, 0, 0
	.other		__nv_reservedSMEM_offset_0_alias,@"STO_CUDA_RESERVED_SHARED STV_DEFAULT"
__nv_reservedSMEM_offset_0_alias:
	.zero		0


//--------------------- .nv.global                --------------------------
	.section	.nv.global,"aw",@nobits
.nv.global:
	.type		_ZN86_INTERNAL_a74f085c_50_flash_fwd_hdim192_bf16_paged_split_softcap_sm90_cu_ef95aea4_35654cute1_E,@object
	.size		_ZN86_INTERNAL_a74f085c_50_flash_fwd_hdim192_bf16_paged_split_softcap_sm90_cu_ef95aea4_35654cute1_E,(_ZN86_INTERNAL_a74f085c_50_flash_fwd_hdim192_bf16_paged_split_softcap_sm90_cu_ef95aea4_35654cuda3std3__45__cpo6cbeginE - _ZN86_INTERNAL_a74f085c_50_flash_fwd_hdim192_bf16_paged_split_softcap_sm90_cu_ef95aea4_35654cute1_E)
_ZN86_INTERNAL_a74f085c_50_flash_fwd_hdim192_bf16_paged_split_softcap_sm90_cu_ef95aea4_35654cute1_E:
	.zero		1
	.type		_ZN86_INTERNAL_a74f085c_50_flash_fwd_hdim192_bf16_paged_split_softcap_sm90_cu_ef95aea4_35654cuda3std3__45__cpo6cbeginE,@object
	.size		_ZN86_INTERNAL_a74f085c_50_flash_fwd_hdim192_bf16_paged_split_softcap_sm90_cu_ef95aea4_35654cuda3std3__45__cpo6cbeginE,(_ZN86_INTERNAL_a74f085c_50_flash_fwd_hdim192_bf16_paged_split_softcap_sm90_cu_ef95aea4_35654cuda3std3__48in_placeE - _ZN86_INTERNAL_a74f085c_50_flash_fwd_hdim192_bf16_paged_split_softcap_sm90_cu_ef95aea4_35654cuda3std3__45__cpo6cbeginE)
_ZN86_INTERNAL_a74f085c_50_flash_fwd_hdim192_bf16_paged_split_softcap_sm90_cu_ef95aea4_35654cuda3std3__45__cpo6cbeginE:
	.zero		1
	.type		_ZN86_INTERNAL_a74f085c_50_flash_fwd_hdim192_bf16_paged_split_softcap_sm90_cu_ef95aea4_35654cuda3std3__48in_placeE,@object
	.size		_ZN86_INTERNAL_a74f085c_50_flash_fwd_hdim192_bf16_paged_split_softcap_sm90_cu_ef95aea4_35654cuda3std3__48in_placeE,(_ZN86_INTERNAL_a74f085c_50_flash_fwd_hdim192_bf16_paged_split_softcap_sm90_cu_ef95aea4_35654cuda3std6ranges3__45__cpo9iter_moveE - _ZN86_INTERNAL_a74f085c_50_flash_fwd_hdim192_bf16_paged_split_softcap_sm90_cu_ef95aea4_35654cuda3std3__48in_placeE)
_ZN86_INTERNAL_a74f085c_50_flash_fwd_hdim192_bf16_paged_split_softcap_sm90_cu_ef95aea4_35654cuda3std3__48in_placeE:
	.zero		1
	.type		_ZN86_INTERNAL_a74f085c_50_flash_fwd_hdim192_bf16_paged_split_softcap_sm90_cu_ef95aea4_35654cuda3std6ranges3__45__cpo9iter_moveE,@object
	.size		_ZN86_INTERNAL_a74f085c_50_flash_fwd_hdim192_bf16_paged_split_softcap_sm90_cu_ef95aea4_35654cuda3std6ranges3__45__cpo9iter_moveE,(_ZN86_INTERNAL_a74f085c_50_flash_fwd_hdim192_bf16_paged_split_softcap_sm90_cu_ef95aea4_35654cuda3std3__45__cpo5beginE - _ZN86_INTERNAL_a74f085c_50_flash_fwd_hdim192_bf16_paged_split_softcap_sm90_cu_ef95aea4_35654cuda3std6ranges3__45__cpo9iter_moveE)
_ZN86_INTERNAL_a74f085c_50_flash_fwd_hdim192_bf16_paged_split_softcap_sm90_cu_ef95aea4_35654cuda3std6ranges3__45__cpo9iter_moveE:
	.zero		1
	.type		_ZN86_INTERNAL_a74f085c_50_flash_fwd_hdim192_bf16_paged_split_softcap_sm90_cu_ef95aea4_35654cuda3std3__45__cpo5beginE,@object
	.size		_ZN86_INTERNAL_a74f085c_50_flash_fwd_hdim192_bf16_paged_split_softcap_sm90_cu_ef95aea4_35654cuda3std3__45__cpo5beginE,(_ZN86_INTERNAL_a74f085c_50_flash_fwd_hdim192_bf16_paged_split_softcap_sm90_cu_ef95aea4_35654cuda3std3__488_GLOBAL__N__a74f085c_50_flash_fwd_hdim192_bf16_paged_split_softcap_sm90_cu_ef95aea4_35656ignoreE - _ZN86_INTERNAL_a74f085c_50_flash_fwd_hdim192_bf16_paged_split_softcap_sm90_cu_ef95aea4_35654cuda3std3__45__cpo5beginE)
_ZN86_INTERNAL_a74f085c_50_flash_fwd_hdim192_bf16_paged_split_softcap_sm90_cu_ef95aea4_35654cuda3std3__45__cpo5beginE:
	.zero		1
	.type		_ZN86_INTERNAL_a74f085c_50_flash_fwd_hdim192_bf16_paged_split_softcap_sm90_cu_ef95aea4_35654cuda3std3__488_GLOBAL__N__a74f085c_50_flash_fwd_hdim192_bf16_paged_split_softcap_sm90_cu_ef95aea4_35656ignoreE,@object
	.size		_ZN86_INTERNAL_a74f085c_50_flash_fwd_hdim192_bf16_paged_split_softcap_sm90_cu_ef95aea4_35654cuda3std3__488_GLOBAL__N__a74f085c_50_flash_fwd_hdim192_bf16_paged_split_softcap_sm90_cu_ef95aea4_35656ignoreE,(_ZN86_INTERNAL_a74f085c_50_flash_fwd_hdim192_bf16_paged_split_softcap_sm90_cu_ef95aea4_35654cute7productE - _ZN86_INTERNAL_a74f085c_50_flash_fwd_hdim192_bf16_paged_split_softcap_sm90_cu_ef95aea4_35654cuda3std3__488_GLOBAL__N__a74f085c_50_flash_fwd_hdim192_bf16_paged_split_softcap_sm90_cu_ef95aea4_35656ignoreE)
_ZN86_INTERNAL_a74f085c_50_flash_fwd_hdim192_bf16_paged_split_softcap_sm90_cu_ef95aea4_35654cuda3std3__488_GLOBAL__N__a74f085c_50_flash_fwd_hdim192_bf16_paged_split_softcap_sm90_cu_ef95aea4_35656ignoreE:
	.zero		1
	.type		_ZN86_INTERNAL_a74f085c_50_flash_fwd_hdim192_bf16_paged_split_softcap_sm90_cu_ef95aea4_35654cute7productE,@object
	.size		_ZN86_INTERNAL_a74f085c_50_flash_fwd_hdim192_bf16_paged_split_softcap_sm90_cu_ef95aea4_35654cute7productE,(_ZN86_INTERNAL_a74f085c_50_flash_fwd_hdim192_bf16_paged_split_softcap_sm90_cu_ef95aea4_35654cuda3std3__45__cpo3endE - _ZN86_INTERNAL_a74f085c_50_flash_fwd_hdim192_bf16_paged_split_softcap_sm90_cu_ef95aea4_35654cute7productE)
_ZN86_INTERNAL_a74f085c_50_flash_fwd_hdim192_bf16_paged_split_softcap_sm90_cu_ef95aea4_35654cute7productE:
	.zero		1
	.type		_ZN86_INTERNAL_a74f085c_50_flash_fwd_hdim192_bf16_paged_split_softcap_sm90_cu_ef95aea4_35654cuda3std3__45__cpo3endE,@object
	.size		_ZN86_INTERNAL_a74f085c_50_flash_fwd_hdim192_bf16_paged_split_softcap_sm90_cu_ef95aea4_35654cuda3std3__45__cpo3endE,(_ZN86_INTERNAL_a74f085c_50_flash_fwd_hdim192_bf16_paged_split_softcap_sm90_cu_ef95aea4_35654cuda3std3__419piecewise_constructE - _ZN86_INTERNAL_a74f085c_50_flash_fwd_hdim192_bf16_paged_split_softcap_sm90_cu_ef95aea4_35654cuda3std3__45__cpo3endE)
_ZN86_INTERNAL_a74f085c_50_flash_fwd_hdim192_bf16_paged_split_softcap_sm90_cu_ef95aea4_35654cuda3std3__45__cpo3endE:
	.zero		1
	.type		_ZN86_INTERNAL_a74f085c_50_flash_fwd_hdim192_bf16_paged_split_softcap_sm90_cu_ef95aea4_35654cuda3std3__419piecewise_constructE,@object
	.size		_ZN86_INTERNAL_a74f085c_50_flash_fwd_hdim192_bf16_paged_split_softcap_sm90_cu_ef95aea4_35654cuda3std3__419piecewise_constructE,(_ZN86_INTERNAL_a74f085c_50_flash_fwd_hdim192_bf16_paged_split_softcap_sm90_cu_ef95aea4_35654cuda3std3__45__cpo4cendE - _ZN86_INTERNAL_a74f085c_50_flash_fwd_hdim192_bf16_paged_split_softcap_sm90_cu_ef95aea4_35654cuda3std3__419piecewise_constructE)
_ZN86_INTERNAL_a74f085c_50_flash_fwd_hdim192_bf16_paged_split_softcap_sm90_cu_ef95aea4_35654cuda3std3__419piecewise_constructE:
	.zero		1
	.type		_ZN86_INTERNAL_a74f085c_50_flash_fwd_hdim192_bf16_paged_split_softcap_sm90_cu_ef95aea4_35654cuda3std3__45__cpo4cendE,@object
	.size		_ZN86_INTERNAL_a74f085c_50_flash_fwd_hdim192_bf16_paged_split_softcap_sm90_cu_ef95aea4_35654cuda3std3__45__cpo4cendE,(_ZN86_INTERNAL_a74f085c_50_flash_fwd_hdim192_bf16_paged_split_softcap_sm90_cu_ef95aea4_35654cuda3std6ranges3__45__cpo4swapE - _ZN86_INTERNAL_a74f085c_50_flash_fwd_hdim192_bf16_paged_split_softcap_sm90_cu_ef95aea4_35654cuda3std3__45__cpo4cendE)
_ZN86_INTERNAL_a74f085c_50_flash_fwd_hdim192_bf16_paged_split_softcap_sm90_cu_ef95aea4_35654cuda3std3__45__cpo4cendE:
	.zero		1
	.type		_ZN86_INTERNAL_a74f085c_50_flash_fwd_hdim192_bf16_paged_split_softcap_sm90_cu_ef95aea4_35654cuda3std6ranges3__45__cpo4swapE,@object
	.size		_ZN86_INTERNAL_a74f085c_50_flash_fwd_hdim192_bf16_paged_split_softcap_sm90_cu_ef95aea4_35654cuda3std6ranges3__45__cpo4swapE,(.L_12 - _ZN86_INTERNAL_a74f085c_50_flash_fwd_hdim192_bf16_paged_split_softcap_sm90_cu_ef95aea4_35654cuda3std6ranges3__45__cpo4swapE)
_ZN86_INTERNAL_a74f085c_50_flash_fwd_hdim192_bf16_paged_split_softcap_sm90_cu_ef95aea4_35654cuda3std6ranges3__45__cpo4swapE:
	.zero		1
.L_12:


//--------------------- .nv.shared._ZN7cutlass13device_kernelIN5flash11enable_sm90INS1_16FlashAttnFwdSm90INS1_25CollectiveMainloopFwdSm90ILi2EN4cute5tupleIJNS5_1CILi1EEES8_S8_EEENS6_IJNS7_ILi128EEENS7_ILi96EEENS7_ILi192EEEEEELi192ENS_10bfloat16_tEfNS_4arch4Sm90ELb0ELb0ELb1ELb1ELb1ELb0ELb0ELb1ELb1ELb1ELb1ELb0EEENS1_21CollectiveEpilogueFwdINS6_IJSA_SC_SB_EEES9_SE_SG_Li256ELb1ELb1ELb1ELb0EEENS1_36VarlenDynamicPersistentTileSchedulerILi128ELi96ELi256ELi128ELb1ELb1ELb1ELb0ELb1ELb1EEEEEEEEEvNT_6ParamsE --------------------------
	.section	.nv.shared._ZN7cutlass13device_kernelIN5flash11enable_sm90INS1_16FlashAttnFwdSm90INS1_25CollectiveMainloopFwdSm90ILi2EN4cute5tupleIJNS5_1CILi1EEES8_S8_EEENS6_IJNS7_ILi128EEENS7_ILi96EEENS7_ILi192EEEEEELi192ENS_10bfloat16_tEfNS_4arch4Sm90ELb0ELb0ELb1ELb1ELb1ELb0ELb0ELb1ELb1ELb1ELb1ELb0EEENS1_21CollectiveEpilogueFwdINS6_IJSA_SC_SB_EEES9_SE_SG_Li256ELb1ELb1ELb1ELb0EEENS1_36VarlenDynamicPersistentTileSchedulerILi128ELi96ELi256ELi128ELb1ELb1ELb1ELb0ELb1ELb1EEEEEEEEEvNT_6ParamsE,"aw",@nobits
	.sectionflags	@""
	.align	16
	.zero		1024


//--------------------- .nv.shared._ZN7cutlass13device_kernelIN5flash11enable_sm90INS1_16FlashAttnFwdSm90INS1_25CollectiveMainloopFwdSm90ILi2EN4cute5tupleIJNS5_1CILi1EEES8_S8_EEENS6_IJNS7_ILi128EEENS7_ILi96EEENS7_ILi192EEEEEELi192ENS_10bfloat16_tEfNS_4arch4Sm90ELb0ELb0ELb1ELb1ELb1ELb1ELb0ELb1ELb1ELb1ELb1ELb0EEENS1_21CollectiveEpilogueFwdINS6_IJSA_SC_SB_EEES9_SE_SG_Li256ELb1ELb1ELb1ELb0EEENS1_36VarlenDynamicPersistentTileSchedulerILi128ELi96ELi256ELi128ELb1ELb1ELb1ELb0ELb1ELb1EEEEEEEEEvNT_6ParamsE --------------------------
	.section	.nv.shared._ZN7cutlass13device_kernelIN5flash11enable_sm90INS1_16FlashAttnFwdSm90INS1_25CollectiveMainloopFwdSm90ILi2EN4cute5tupleIJNS5_1CILi1EEES8_S8_EEENS6_IJNS7_ILi128EEENS7_ILi96EEENS7_ILi192EEEEEELi192ENS_10bfloat16_tEfNS_4arch4Sm90ELb0ELb0ELb1ELb1ELb1ELb1ELb0ELb1ELb1ELb1ELb1ELb0EEENS1_21CollectiveEpilogueFwdINS6_IJSA_SC_SB_EEES9_SE_SG_Li256ELb1ELb1ELb1ELb0EEENS1_36VarlenDynamicPersistentTileSchedulerILi128ELi96ELi256ELi128ELb1ELb1ELb1ELb0ELb1ELb1EEEEEEEEEvNT_6ParamsE,"aw",@nobits
	.sectionflags	@""
	.align	16
	.zero		1024


//--------------------- .nv.shared._ZN7cutlass13device_kernelIN5flash11enable_sm90INS1_16FlashAttnFwdSm90INS1_25CollectiveMainloopFwdSm90ILi2EN4cute5tupleIJNS5_1CILi1EEES8_S8_EEENS6_IJNS7_ILi128EEENS7_ILi96EEENS7_ILi192EEEEEELi192ENS_10bfloat16_tEfNS_4arch4Sm90ELb0ELb1ELb1ELb0ELb1ELb0ELb0ELb1ELb1ELb1ELb1ELb0EEENS1_21CollectiveEpilogueFwdINS6_IJSA_SC_SB_EEES9_SE_SG_Li256ELb0ELb1ELb1ELb0EEENS1_19SingleTileSchedulerILb0ELb1ELb1ELi128EEEEEEEEEvNT_6ParamsE --------------------------
	.section	.nv.shared._ZN7cutlass13device_kernelIN5flash11enable_sm90INS1_16FlashAttnFwdSm90INS1_25CollectiveMainloopFwdSm90ILi2EN4cute5tupleIJNS5_1CILi1EEES8_S8_EEENS6_IJNS7_ILi128EEENS7_ILi96EEENS7_ILi192EEEEEELi192ENS_10bfloat16_tEfNS_4arch4Sm90ELb0ELb1ELb1ELb0ELb1ELb0ELb0ELb1ELb1ELb1ELb1ELb0EEENS1_21CollectiveEpilogueFwdINS6_IJSA_SC_SB_EEES9_SE_SG_Li256ELb0ELb1ELb1ELb0EEENS1_19SingleTileSchedulerILb0ELb1ELb1ELi128EEEEEEEEEvNT_6ParamsE,"aw",@nobits
	.sectionflags	@""
	.align	16
	.zero		1024


//--------------------- .nv.shared._ZN7cutlass13device_kernelIN5flash11enable_sm90INS1_16FlashAttnFwdSm90INS1_25CollectiveMainloopFwdSm90ILi2EN4cute5tupleIJNS5_1CILi1EEES8_S8_EEENS6_IJNS7_ILi128EEENS7_ILi96EEENS7_ILi192EEEEEELi192ENS_10bfloat16_tEfNS_4arch4Sm90ELb0ELb1ELb1ELb1ELb1ELb0ELb0ELb1ELb1ELb1ELb1ELb0EEENS1_21CollectiveEpilogueFwdINS6_IJSA_SC_SB_EEES9_SE_SG_Li256ELb1ELb1ELb1ELb0EEENS1_36VarlenDynamicPersistentTileSchedulerILi128ELi96ELi256ELi128ELb1ELb1ELb1ELb1ELb0ELb1EEEEEEEEEvNT_6ParamsE --------------------------
	.section	.nv.shared._ZN7cutlass13device_kernelIN5flash11enable_sm90INS1_16FlashAttnFwdSm90INS1_25CollectiveMainloopFwdSm90ILi2EN4cute5tupleIJNS5_1CILi1EEES8_S8_EEENS6_IJNS7_ILi128EEENS7_ILi96EEENS7_ILi192EEEEEELi192ENS_10bfloat16_tEfNS_4arch4Sm90ELb0ELb1ELb1ELb1ELb1ELb0ELb0ELb1ELb1ELb1ELb1ELb0EEENS1_21CollectiveEpilogueFwdINS6_IJSA_SC_SB_EEES9_SE_SG_Li256ELb1ELb1ELb1ELb0EEENS1_36VarlenDynamicPersistentTileSchedulerILi128ELi96ELi256ELi128ELb1ELb1ELb1ELb1ELb0ELb1EEEEEEEEEvNT_6ParamsE,"aw",@nobits
	.sectionflags	@""
	.align	16
	.zero		1024


//--------------------- .nv.shared._ZN7cutlass13device_kernelIN5flash11enable_sm90INS1_16FlashAttnFwdSm90INS1_25CollectiveMainloopFwdSm90ILi2EN4cute5tupleIJNS5_1CILi1EEES8_S8_EEENS6_IJNS7_ILi128EEENS7_ILi96EEENS7_ILi192EEEEEELi192ENS_10bfloat16_tEfNS_4arch4Sm90ELb0ELb1ELb1ELb1ELb1ELb1ELb0ELb1ELb1ELb1ELb1ELb0EEENS1_21CollectiveEpilogueFwdINS6_IJSA_SC_SB_EEES9_SE_SG_Li256ELb1ELb1ELb1ELb0EEENS1_36VarlenDynamicPersistentTileSchedulerILi128ELi96ELi256ELi128ELb1ELb1ELb1ELb1ELb0ELb1EEEEEEEEEvNT_6ParamsE --------------------------
	.section	.nv.shared._ZN7cutlass13device_kernelIN5flash11enable_sm90INS1_16FlashAttnFwdSm90INS1_25CollectiveMainloopFwdSm90ILi2EN4cute5tupleIJNS5_1CILi1EEES8_S8_EEENS6_IJNS7_ILi128EEENS7_ILi96EEENS7_ILi192EEEEEELi192ENS_10bfloat16_tEfNS_4arch4Sm90ELb0ELb1ELb1ELb1ELb1ELb1ELb0ELb1ELb1ELb1ELb1ELb0EEENS1_21CollectiveEpilogueFwdINS6_IJSA_SC_SB_EEES9_SE_SG_Li256ELb1ELb1ELb1ELb0EEENS1_36VarlenDynamicPersistentTileSchedulerILi128ELi96ELi256ELi128ELb1ELb1ELb1ELb1ELb0ELb1EEEEEEEEEvNT_6ParamsE,"aw",@nobits
	.sectionflags	@""
	.align	16
	.zero		1024


//--------------------- .nv.shared._ZN7cutlass13device_kernelIN5flash11enable_sm90INS1_16FlashAttnFwdSm90INS1_25CollectiveMainloopFwdSm90ILi2EN4cute5tupleIJNS5_1CILi1EEES8_S8_EEENS6_IJNS7_ILi128EEENS7_ILi96EEENS7_ILi192EEEEEELi192ENS_10bfloat16_tEfNS_4arch4Sm90ELb1ELb0ELb1ELb0ELb1ELb0ELb0ELb1ELb1ELb1ELb1ELb0EEENS1_21CollectiveEpilogueFwdINS6_IJSA_SC_SB_EEES9_SE_SG_Li256ELb0ELb1ELb1ELb0EEENS1_19SingleTileSchedulerILb0ELb1ELb1ELi128EEEEEEEEEvNT_6ParamsE --------------------------
	.section	.nv.shared._ZN7cutlass13device_kernelIN5flash11enable_sm90INS1_16FlashAttnFwdSm90INS1_25CollectiveMainloopFwdSm90ILi2EN4cute5tupleIJNS5_1CILi1EEES8_S8_EEENS6_IJNS7_ILi128EEENS7_ILi96EEENS7_ILi192EEEEEELi192ENS_10bfloat16_tEfNS_4arch4Sm90ELb1ELb0ELb1ELb0ELb1ELb0ELb0ELb1ELb1ELb1ELb1ELb0EEENS1_21CollectiveEpilogueFwdINS6_IJSA_SC_SB_EEES9_SE_SG_Li256ELb0ELb1ELb1ELb0EEENS1_19SingleTileSchedulerILb0ELb1ELb1ELi128EEEEEEEEEvNT_6ParamsE,"aw",@nobits
	.sectionflags	@""
	.align	16
	.zero		1024


//--------------------- .nv.shared._ZN7cutlass13device_kernelIN5flash11enable_sm90INS1_16FlashAttnFwdSm90INS1_25CollectiveMainloopFwdSm90ILi2EN4cute5tupleIJNS5_1CILi1EEES8_S8_EEENS6_IJNS7_ILi128EEENS7_ILi96EEENS7_ILi192EEEEEELi192ENS_10bfloat16_tEfNS_4arch4Sm90ELb1ELb0ELb1ELb1ELb1ELb0ELb0ELb1ELb1ELb1ELb1ELb0EEENS1_21CollectiveEpilogueFwdINS6_IJSA_SC_SB_EEES9_SE_SG_Li256ELb1ELb1ELb1ELb0EEENS1_36VarlenDynamicPersistentTileSchedulerILi128ELi96ELi256ELi128ELb1ELb1ELb1ELb1ELb1ELb1EEEEEEEEEvNT_6ParamsE --------------------------
	.section	.nv.shared._ZN7cutlass13device_kernelIN5flash11enable_sm90INS1_16FlashAttnFwdSm90INS1_25CollectiveMainloopFwdSm90ILi2EN4cute5tupleIJNS5_1CILi1EEES8_S8_EEENS6_IJNS7_ILi128EEENS7_ILi96EEENS7_ILi192EEEEEELi192ENS_10bfloat16_tEfNS_4arch4Sm90ELb1ELb0ELb1ELb1ELb1ELb0ELb0ELb1ELb1ELb1ELb1ELb0EEENS1_21CollectiveEpilogueFwdINS6_IJSA_SC_SB_EEES9_SE_SG_Li256ELb1ELb1ELb1ELb0EEENS1_36VarlenDynamicPersistentTileSchedulerILi128ELi96ELi256ELi128ELb1ELb1ELb1ELb1ELb1ELb1EEEEEEEEEvNT_6ParamsE,"aw",@nobits
	.sectionflags	@""
	.align	16
	.zero		1024


//--------------------- .nv.shared._ZN7cutlass13device_kernelIN5flash11enable_sm90INS1_16FlashAttnFwdSm90INS1_25CollectiveMainloopFwdSm90ILi2EN4cute5tupleIJNS5_1CILi1EEES8_S8_EEENS6_IJNS7_ILi128EEENS7_ILi96EEENS7_ILi192EEEEEELi192ENS_10bfloat16_tEfNS_4arch4Sm90ELb1ELb0ELb1ELb1ELb1ELb1ELb0ELb1ELb1ELb1ELb1ELb0EEENS1_21CollectiveEpilogueFwdINS6_IJSA_SC_SB_EEES9_SE_SG_Li256ELb1ELb1ELb1ELb0EEENS1_36VarlenDynamicPersistentTileSchedulerILi128ELi96ELi256ELi128ELb1ELb1ELb1ELb1ELb1ELb1EEEEEEEEEvNT_6ParamsE --------------------------
	.section	.nv.shared._ZN7cutlass13device_kernelIN5flash11enable_sm90INS1_16FlashAttnFwdSm90INS1_25CollectiveMainloopFwdSm90ILi2EN4cute5tupleIJNS5_1CILi1EEES8_S8_EEENS6_IJNS7_ILi128EEENS7_ILi96EEENS7_ILi192EEEEEELi192ENS_10bfloat16_tEfNS_4arch4Sm90ELb1ELb0ELb1ELb1ELb1ELb1ELb0ELb1ELb1ELb1ELb1ELb0EEENS1_21CollectiveEpilogueFwdINS6_IJSA_SC_SB_EEES9_SE_SG_Li256ELb1ELb1ELb1ELb0EEENS1_36VarlenDynamicPersistentTileSchedulerILi128ELi96ELi256ELi128ELb1ELb1ELb1ELb1ELb1ELb1EEEEEEEEEvNT_6ParamsE,"aw",@nobits
	.sectionflags	@""
	.align	16
	.zero		1024


//--------------------- .nv.constant0._ZN7cutlass13device_kernelIN5flash11enable_sm90INS1_16FlashAttnFwdSm90INS1_25CollectiveMainloopFwdSm90ILi2EN4cute5tupleIJNS5_1CILi1EEES8_S8_EEENS6_IJNS7_ILi128EEENS7_ILi96EEENS7_ILi192EEEEEELi192ENS_10bfloat16_tEfNS_4arch4Sm90ELb0ELb0ELb1ELb0ELb1ELb0ELb0ELb1ELb1ELb1ELb1ELb0EEENS1_21CollectiveEpilogueFwdINS6_IJSA_SC_SB_EEES9_SE_SG_Li256ELb0ELb1ELb1ELb0EEENS1_19SingleTileSchedulerILb0ELb1ELb1ELi128EEEEEEEEEvNT_6ParamsE --------------------------
	.section	.nv.constant0._ZN7cutlass13device_kernelIN5flash11enable_sm90INS1_16FlashAttnFwdSm90INS1_25CollectiveMainloopFwdSm90ILi2EN4cute5tupleIJNS5_1CILi1EEES8_S8_EEENS6_IJNS7_ILi128EEENS7_ILi96EEENS7_ILi192EEEEEELi192ENS_10bfloat16_tEfNS_4arch4Sm90ELb0ELb0ELb1ELb0ELb1ELb0ELb0ELb1ELb1ELb1ELb1ELb0EEENS1_21CollectiveEpilogueFwdINS6_IJSA_SC_SB_EEES9_SE_SG_Li256ELb0ELb1ELb1ELb0EEENS1_19SingleTileSchedulerILb0ELb1ELb1ELi128EEEEEEEEEvNT_6ParamsE,"a",@progbits
	.sectionflags	@""
	.align	4
.nv.constant0._ZN7cutlass13device_kernelIN5flash11enable_sm90INS1_16FlashAttnFwdSm90INS1_25CollectiveMainloopFwdSm90ILi2EN4cute5tupleIJNS5_1CILi1EEES8_S8_EEENS6_IJNS7_ILi128EEENS7_ILi96EEENS7_ILi192EEEEEELi192ENS_10bfloat16_tEfNS_4arch4Sm90ELb0ELb0ELb1ELb0ELb1ELb0ELb0ELb1ELb1ELb1ELb1ELb0EEENS1_21CollectiveEpilogueFwdINS6_IJSA_SC_SB_EEES9_SE_SG_Li256ELb0ELb1ELb1ELb0EEENS1_19SingleTileSchedulerILb0ELb1ELb1ELi128EEEEEEEEEvNT_6ParamsE:
	.zero		3200


//--------------------- .nv.constant0._ZN7cutlass13device_kernelIN5flash11enable_sm90INS1_16FlashAttnFwdSm90INS1_25CollectiveMainloopFwdSm90ILi2EN4cute5tupleIJNS5_1CILi1EEES8_S8_EEENS6_IJNS7_ILi128EEENS7_ILi96EEENS7_ILi192EEEEEELi192ENS_10bfloat16_tEfNS_4arch4Sm90ELb0ELb0ELb1ELb1ELb1ELb0ELb0ELb1ELb1ELb1ELb1ELb0EEENS1_21CollectiveEpilogueFwdINS6_IJSA_SC_SB_EEES9_SE_SG_Li256ELb1ELb1ELb1ELb0EEENS1_36VarlenDynamicPersistentTileSchedulerILi128ELi96ELi256ELi128ELb1ELb1ELb1ELb0ELb1ELb1EEEEEEEEEvNT_6ParamsE --------------------------
	.section	.nv.constant0._ZN7cutlass13device_kernelIN5flash11enable_sm90INS1_16FlashAttnFwdSm90INS1_25CollectiveMainloopFwdSm90ILi2EN4cute5tupleIJNS5_1CILi1EEES8_S8_EEENS6_IJNS7_ILi128EEENS7_ILi96EEENS7_ILi192EEEEEELi192ENS_10bfloat16_tEfNS_4arch4Sm90ELb0ELb0ELb1ELb1ELb1ELb0ELb0ELb1ELb1ELb1ELb1ELb0EEENS1_21CollectiveEpilogueFwdINS6_IJSA_SC_SB_EEES9_SE_SG_Li256ELb1ELb1ELb1ELb0EEENS1_36VarlenDynamicPersistentTileSchedulerILi128ELi96ELi256ELi128ELb1ELb1ELb1ELb0ELb1ELb1EEEEEEEEEvNT_6ParamsE,"a",@progbits
	.sectionflags	@""
	.align	4
.nv.constant0._ZN7cutlass13device_kernelIN5flash11enable_sm90INS1_16FlashAttnFwdSm90INS1_25CollectiveMainloopFwdSm90ILi2EN4cute5tupleIJNS5_1CILi1EEES8_S8_EEENS6_IJNS7_ILi128EEENS7_ILi96EEENS7_ILi192EEEEEELi192ENS_10bfloat16_tEfNS_4arch4Sm90ELb0ELb0ELb1ELb1ELb1ELb0ELb0ELb1ELb1ELb1ELb1ELb0EEENS1_21CollectiveEpilogueFwdINS6_IJSA_SC_SB_EEES9_SE_SG_Li256ELb1ELb1ELb1ELb0EEENS1_36VarlenDynamicPersistentTileSchedulerILi128ELi96ELi256ELi128ELb1ELb1ELb1ELb0ELb1ELb1EEEEEEEEEvNT_6ParamsE:
	.zero		3328


//--------------------- .nv.constant0._ZN7cutlass13device_kernelIN5flash11enable_sm90INS1_16FlashAttnFwdSm90INS1_25CollectiveMainloopFwdSm90ILi2EN4cute5tupleIJNS5_1CILi1EEES8_S8_EEENS6_IJNS7_ILi128EEENS7_ILi96EEENS7_ILi192EEEEEELi192ENS_10bfloat16_tEfNS_4arch4Sm90ELb0ELb0ELb1ELb1ELb1ELb1ELb0ELb1ELb1ELb1ELb1ELb0EEENS1_21CollectiveEpilogueFwdINS6_IJSA_SC_SB_EEES9_SE_SG_Li256ELb1ELb1ELb1ELb0EEENS1_36VarlenDynamicPersistentTileSchedulerILi128ELi96ELi256ELi128ELb1ELb1ELb1ELb0ELb1ELb1EEEEEEEEEvNT_6ParamsE --------------------------
	.section	.nv.constant0._ZN7cutlass13device_kernelIN5flash11enable_sm90INS1_16FlashAttnFwdSm90INS1_25CollectiveMainloopFwdSm90ILi2EN4cute5tupleIJNS5_1CILi1EEES8_S8_EEENS6_IJNS7_ILi128EEENS7_ILi96EEENS7_ILi192EEEEEELi192ENS_10bfloat16_tEfNS_4arch4Sm90ELb0ELb0ELb1ELb1ELb1ELb1ELb0ELb1ELb1ELb1ELb1ELb0EEENS1_21CollectiveEpilogueFwdINS6_IJSA_SC_SB_EEES9_SE_SG_Li256ELb1ELb1ELb1ELb0EEENS1_36VarlenDynamicPersistentTileSchedulerILi128ELi96ELi256ELi128ELb1ELb1ELb1ELb0ELb1ELb1EEEEEEEEEvNT_6ParamsE,"a",@progbits
	.sectionflags	@""
	.align	4
.nv.constant0._ZN7cutlass13device_kernelIN5flash11enable_sm90INS1_16FlashAttnFwdSm90INS1_25CollectiveMainloopFwdSm90ILi2EN4cute5tupleIJNS5_1CILi1EEES8_S8_EEENS6_IJNS7_ILi128EEENS7_ILi96EEENS7_ILi192EEEEEELi192ENS_10bfloat16_tEfNS_4arch4Sm90ELb0ELb0ELb1ELb1ELb1ELb1ELb0ELb1ELb1ELb1ELb1ELb0EEENS1_21CollectiveEpilogueFwdINS6_IJSA_SC_SB_EEES9_SE_SG_Li256ELb1ELb1ELb1ELb0EEENS1_36VarlenDynamicPersistentTileSchedulerILi128ELi96ELi256ELi128ELb1ELb1ELb1ELb0ELb1ELb1EEEEEEEEEvNT_6ParamsE:
	.zero		3328


//--------------------- .nv.constant0._ZN7cutlass13device_kernelIN5flash11enable_sm90INS1_16FlashAttnFwdSm90INS1_25CollectiveMainloopFwdSm90ILi2EN4cute5tupleIJNS5_1CILi1EEES8_S8_EEENS6_IJNS7_ILi128EEENS7_ILi96EEENS7_ILi192EEEEEELi192ENS_10bfloat16_tEfNS_4arch4Sm90ELb0ELb1ELb1ELb0ELb1ELb0ELb0ELb1ELb1ELb1ELb1ELb0EEENS1_21CollectiveEpilogueFwdINS6_IJSA_SC_SB_EEES9_SE_SG_Li256ELb0ELb1ELb1ELb0EEENS1_19SingleTileSchedulerILb0ELb1ELb1ELi128EEEEEEEEEvNT_6ParamsE --------------------------
	.section	.nv.constant0._ZN7cutlass13device_kernelIN5flash11enable_sm90INS1_16FlashAttnFwdSm90INS1_25CollectiveMainloopFwdSm90ILi2EN4cute5tupleIJNS5_1CILi1EEES8_S8_EEENS6_IJNS7_ILi128EEENS7_ILi96EEENS7_ILi192EEEEEELi192ENS_10bfloat16_tEfNS_4arch4Sm90ELb0ELb1ELb1ELb0ELb1ELb0ELb0ELb1ELb1ELb1ELb1ELb0EEENS1_21CollectiveEpilogueFwdINS6_IJSA_SC_SB_EEES9_SE_SG_Li256ELb0ELb1ELb1ELb0EEENS1_19SingleTileSchedulerILb0ELb1ELb1ELi128EEEEEEEEEvNT_6ParamsE,"a",@progbits
	.sectionflags	@""
	.align	4
.nv.constant0._ZN7cutlass13device_kernelIN5flash11enable_sm90INS1_16FlashAttnFwdSm90INS1_25CollectiveMainloopFwdSm90ILi2EN4cute5tupleIJNS5_1CILi1EEES8_S8_EEENS6_IJNS7_ILi128EEENS7_ILi96EEENS7_ILi192EEEEEELi192ENS_10bfloat16_tEfNS_4arch4Sm90ELb0ELb1ELb1ELb0ELb1ELb0ELb0ELb1ELb1ELb1ELb1ELb0EEENS1_21CollectiveEpilogueFwdINS6_IJSA_SC_SB_EEES9_SE_SG_Li256ELb0ELb1ELb1ELb0EEENS1_19SingleTileSchedulerILb0ELb1ELb1ELi128EEEEEEEEEvNT_6ParamsE:
	.zero		3200


//--------------------- .nv.constant0._ZN7cutlass13device_kernelIN5flash11enable_sm90INS1_16FlashAttnFwdSm90INS1_25CollectiveMainloopFwdSm90ILi2EN4cute5tupleIJNS5_1CILi1EEES8_S8_EEENS6_IJNS7_ILi128EEENS7_ILi96EEENS7_ILi192EEEEEELi192ENS_10bfloat16_tEfNS_4arch4Sm90ELb0ELb1ELb1ELb1ELb1ELb0ELb0ELb1ELb1ELb1ELb1ELb0EEENS1_21CollectiveEpilogueFwdINS6_IJSA_SC_SB_EEES9_SE_SG_Li256ELb1ELb1ELb1ELb0EEENS1_36VarlenDynamicPersistentTileSchedulerILi128ELi96ELi256ELi128ELb1ELb1ELb1ELb1ELb0ELb1EEEEEEEEEvNT_6ParamsE --------------------------
	.section	.nv.constant0._ZN7cutlass13device_kernelIN5flash11enable_sm90INS1_16FlashAttnFwdSm90INS1_25CollectiveMainloopFwdSm90ILi2EN4cute5tupleIJNS5_1CILi1EEES8_S8_EEENS6_IJNS7_ILi128EEENS7_ILi96EEENS7_ILi192EEEEEELi192ENS_10bfloat16_tEfNS_4arch4Sm90ELb0ELb1ELb1ELb1ELb1ELb0ELb0ELb1ELb1ELb1ELb1ELb0EEENS1_21CollectiveEpilogueFwdINS6_IJSA_SC_SB_EEES9_SE_SG_Li256ELb1ELb1ELb1ELb0EEENS1_36VarlenDynamicPersistentTileSchedulerILi128ELi96ELi256ELi128ELb1ELb1ELb1ELb1ELb0ELb1EEEEEEEEEvNT_6ParamsE,"a",@progbits
	.sectionflags	@""
	.align	4
.nv.constant0._ZN7cutlass13device_kernelIN5flash11enable_sm90INS1_16FlashAttnFwdSm90INS1_25CollectiveMainloopFwdSm90ILi2EN4cute5tupleIJNS5_1CILi1EEES8_S8_EEENS6_IJNS7_ILi128EEENS7_ILi96EEENS7_ILi192EEEEEELi192ENS_10bfloat16_tEfNS_4arch4Sm90ELb0ELb1ELb1ELb1ELb1ELb0ELb0ELb1ELb1ELb1ELb1ELb0EEENS1_21CollectiveEpilogueFwdINS6_IJSA_SC_SB_EEES9_SE_SG_Li256ELb1ELb1ELb1ELb0EEENS1_36VarlenDynamicPersistentTileSchedulerILi128ELi96ELi256ELi128ELb1ELb1ELb1ELb1ELb0ELb1EEEEEEEEEvNT_6ParamsE:
	.zero		3328


//--------------------- .nv.constant0._ZN7cutlass13device_kernelIN5flash11enable_sm90INS1_16FlashAttnFwdSm90INS1_25CollectiveMainloopFwdSm90ILi2EN4cute5tupleIJNS5_1CILi1EEES8_S8_EEENS6_IJNS7_ILi128EEENS7_ILi96EEENS7_ILi192EEEEEELi192ENS_10bfloat16_tEfNS_4arch4Sm90ELb0ELb1ELb1ELb1ELb1ELb1ELb0ELb1ELb1ELb1ELb1ELb0EEENS1_21CollectiveEpilogueFwdINS6_IJSA_SC_SB_EEES9_SE_SG_Li256ELb1ELb1ELb1ELb0EEENS1_36VarlenDynamicPersistentTileSchedulerILi128ELi96ELi256ELi128ELb1ELb1ELb1ELb1ELb0ELb1EEEEEEEEEvNT_6ParamsE --------------------------
	.section	.nv.constant0._ZN7cutlass13device_kernelIN5flash11enable_sm90INS1_16FlashAttnFwdSm90INS1_25CollectiveMainloopFwdSm90ILi2EN4cute5tupleIJNS5_1CILi1EEES8_S8_EEENS6_IJNS7_ILi128EEENS7_ILi96EEENS7_ILi192EEEEEELi192ENS_10bfloat16_tEfNS_4arch4Sm90ELb0ELb1ELb1ELb1ELb1ELb1ELb0ELb1ELb1ELb1ELb1ELb0EEENS1_21CollectiveEpilogueFwdINS6_IJSA_SC_SB_EEES9_SE_SG_Li256ELb1ELb1ELb1ELb0EEENS1_36VarlenDynamicPersistentTileSchedulerILi128ELi96ELi256ELi128ELb1ELb1ELb1ELb1ELb0ELb1EEEEEEEEEvNT_6ParamsE,"a",@progbits
	.sectionflags	@""
	.align	4
.nv.constant0._ZN7cutlass13device_kernelIN5flash11enable_sm90INS1_16FlashAttnFwdSm90INS1_25CollectiveMainloopFwdSm90ILi2EN4cute5tupleIJNS5_1CILi1EEES8_S8_EEENS6_IJNS7_ILi128EEENS7_ILi96EEENS7_ILi192EEEEEELi192ENS_10bfloat16_tEfNS_4arch4Sm90ELb0ELb1ELb1ELb1ELb1ELb1ELb0ELb1ELb1ELb1ELb1ELb0EEENS1_21CollectiveEpilogueFwdINS6_IJSA_SC_SB_EEES9_SE_SG_Li256ELb1ELb1ELb1ELb0EEENS1_36VarlenDynamicPersistentTileSchedulerILi128ELi96ELi256ELi128ELb1ELb1ELb1ELb1ELb0ELb1EEEEEEEEEvNT_6ParamsE:
	.zero		3328


//--------------------- .nv.constant0._ZN7cutlass13device_kernelIN5flash11enable_sm90INS1_16FlashAttnFwdSm90INS1_25CollectiveMainloopFwdSm90ILi2EN4cute5tupleIJNS5_1CILi1EEES8_S8_EEENS6_IJNS7_ILi128EEENS7_ILi96EEENS7_ILi192EEEEEELi192ENS_10bfloat16_tEfNS_4arch4Sm90ELb1ELb0ELb1ELb0ELb1ELb0ELb0ELb1ELb1ELb1ELb1ELb0EEENS1_21CollectiveEpilogueFwdINS6_IJSA_SC_SB_EEES9_SE_SG_Li256ELb0ELb1ELb1ELb0EEENS1_19SingleTileSchedulerILb0ELb1ELb1ELi128EEEEEEEEEvNT_6ParamsE --------------------------
	.section	.nv.constant0._ZN7cutlass13device_kernelIN5flash11enable_sm90INS1_16FlashAttnFwdSm90INS1_25CollectiveMainloopFwdSm90ILi2EN4cute5tupleIJNS5_1CILi1EEES8_S8_EEENS6_IJNS7_ILi128EEENS7_ILi96EEENS7_ILi192EEEEEELi192ENS_10bfloat16_tEfNS_4arch4Sm90ELb1ELb0ELb1ELb0ELb1ELb0ELb0ELb1ELb1ELb1ELb1ELb0EEENS1_21CollectiveEpilogueFwdINS6_IJSA_SC_SB_EEES9_SE_SG_Li256ELb0ELb1ELb1ELb0EEENS1_19SingleTileSchedulerILb0ELb1ELb1ELi128EEEEEEEEEvNT_6ParamsE,"a",@progbits
	.sectionflags	@""
	.align	4
.nv.constant0._ZN7cutlass13device_kernelIN5flash11enable_sm90INS1_16FlashAttnFwdSm90INS1_25CollectiveMainloopFwdSm90ILi2EN4cute5tupleIJNS5_1CILi1EEES8_S8_EEENS6_IJNS7_ILi128EEENS7_ILi96EEENS7_ILi192EEEEEELi192ENS_10bfloat16_tEfNS_4arch4Sm90ELb1ELb0ELb1ELb0ELb1ELb0ELb0ELb1ELb1ELb1ELb1ELb0EEENS1_21CollectiveEpilogueFwdINS6_IJSA_SC_SB_EEES9_SE_SG_Li256ELb0ELb1ELb1ELb0EEENS1_19SingleTileSchedulerILb0ELb1ELb1ELi128EEEEEEEEEvNT_6ParamsE:
	.zero		3200


//--------------------- .nv.constant0._ZN7cutlass13device_kernelIN5flash11enable_sm90INS1_16FlashAttnFwdSm90INS1_25CollectiveMainloopFwdSm90ILi2EN4cute5tupleIJNS5_1CILi1EEES8_S8_EEENS6_IJNS7_ILi128EEENS7_ILi96EEENS7_ILi192EEEEEELi192ENS_10bfloat16_tEfNS_4arch4Sm90ELb1ELb0ELb1ELb1ELb1ELb0ELb0ELb1ELb1ELb1ELb1ELb0EEENS1_21CollectiveEpilogueFwdINS6_IJSA_SC_SB_EEES9_SE_SG_Li256ELb1ELb1ELb1ELb0EEENS1_36VarlenDynamicPersistentTileSchedulerILi128ELi96ELi256ELi128ELb1ELb1ELb1ELb1ELb1ELb1EEEEEEEEEvNT_6ParamsE --------------------------
	.section	.nv.constant0._ZN7cutlass13device_kernelIN5flash11enable_sm90INS1_16FlashAttnFwdSm90INS1_25CollectiveMainloopFwdSm90ILi2EN4cute5tupleIJNS5_1CILi1EEES8_S8_EEENS6_IJNS7_ILi128EEENS7_ILi96EEENS7_ILi192EEEEEELi192ENS_10bfloat16_tEfNS_4arch4Sm90ELb1ELb0ELb1ELb1ELb1ELb0ELb0ELb1ELb1ELb1ELb1ELb0EEENS1_21CollectiveEpilogueFwdINS6_IJSA_SC_SB_EEES9_SE_SG_Li256ELb1ELb1ELb1ELb0EEENS1_36VarlenDynamicPersistentTileSchedulerILi128ELi96ELi256ELi128ELb1ELb1ELb1ELb1ELb1ELb1EEEEEEEEEvNT_6ParamsE,"a",@progbits
	.sectionflags	@""
	.align	4
.nv.constant0._ZN7cutlass13device_kernelIN5flash11enable_sm90INS1_16FlashAttnFwdSm90INS1_25CollectiveMainloopFwdSm90ILi2EN4cute5tupleIJNS5_1CILi1EEES8_S8_EEENS6_IJNS7_ILi128EEENS7_ILi96EEENS7_ILi192EEEEEELi192ENS_10bfloat16_tEfNS_4arch4Sm90ELb1ELb0ELb1ELb1ELb1ELb0ELb0ELb1ELb1ELb1ELb1ELb0EEENS1_21CollectiveEpilogueFwdINS6_IJSA_SC_SB_EEES9_SE_SG_Li256ELb1ELb1ELb1ELb0EEENS1_36VarlenDynamicPersistentTileSchedulerILi128ELi96ELi256ELi128ELb1ELb1ELb1ELb1ELb1ELb1EEEEEEEEEvNT_6ParamsE:
	.zero		3328


//--------------------- .nv.constant0._ZN7cutlass13device_kernelIN5flash11enable_sm90INS1_16FlashAttnFwdSm90INS1_25CollectiveMainloopFwdSm90ILi2EN4cute5tupleIJNS5_1CILi1EEES8_S8_EEENS6_IJNS7_ILi128EEENS7_ILi96EEENS7_ILi192EEEEEELi192ENS_10bfloat16_tEfNS_4arch4Sm90ELb1ELb0ELb1ELb1ELb1ELb1ELb0ELb1ELb1ELb1ELb1ELb0EEENS1_21CollectiveEpilogueFwdINS6_IJSA_SC_SB_EEES9_SE_SG_Li256ELb1ELb1ELb1ELb0EEENS1_36VarlenDynamicPersistentTileSchedulerILi128ELi96ELi256ELi128ELb1ELb1ELb1ELb1ELb1ELb1EEEEEEEEEvNT_6ParamsE --------------------------
	.section	.nv.constant0._ZN7cutlass13device_kernelIN5flash11enable_sm90INS1_16FlashAttnFwdSm90INS1_25CollectiveMainloopFwdSm90ILi2EN4cute5tupleIJNS5_1CILi1EEES8_S8_EEENS6_IJNS7_ILi128EEENS7_ILi96EEENS7_ILi192EEEEEELi192ENS_10bfloat16_tEfNS_4arch4Sm90ELb1ELb0ELb1ELb1ELb1ELb1ELb0ELb1ELb1ELb1ELb1ELb0EEENS1_21CollectiveEpilogueFwdINS6_IJSA_SC_SB_EEES9_SE_SG_Li256ELb1ELb1ELb1ELb0EEENS1_36VarlenDynamicPersistentTileSchedulerILi128ELi96ELi256ELi128ELb1ELb1ELb1ELb1ELb1ELb1EEEEEEEEEvNT_6ParamsE,"a",@progbits
	.sectionflags	@""
	.align	4
.nv.constant0._ZN7cutlass13device_kernelIN5flash11enable_sm90INS1_16FlashAttnFwdSm90INS1_25CollectiveMainloopFwdSm90ILi2EN4cute5tupleIJNS5_1CILi1EEES8_S8_EEENS6_IJNS7_ILi128EEENS7_ILi96EEENS7_ILi192EEEEEELi192ENS_10bfloat16_tEfNS_4arch4Sm90ELb1ELb0ELb1ELb1ELb1ELb1ELb0ELb1ELb1ELb1ELb1ELb0EEENS1_21CollectiveEpilogueFwdINS6_IJSA_SC_SB_EEES9_SE_SG_Li256ELb1ELb1ELb1ELb0EEENS1_36VarlenDynamicPersistentTileSchedulerILi128ELi96ELi256ELi128ELb1ELb1ELb1ELb1ELb1ELb1EEEEEEEEEvNT_6ParamsE:
	.zero		3328


//--------------------- SYMBOLS --------------------------

	.type		.nv.reservedSmem.offset0,@object
	.size		.nv.reservedSmem.offset0,0x4
	.type		__assertfail,@function
